	.target	sm_90a

	.elftype	@"ET_EXEC"


//--------------------- .note.nv.tkinfo           --------------------------
	.section	.note.nv.tkinfo,"",@"SHT_NOTE"
	.sectionflags	@"SHF_NOTE_NV_TKINFO"
	.tkinfo
        /*0018*/ 	.word	0x00000002
        /*0030*/ 	.string	""
        /*0030*/ 	.string	"ptxas"
        /*0030*/ 	.string	"Cuda compilation tools, release 13.0, V13.0.88"
        /*0030*/ 	.string	"Build cuda_13.0.r13.0/compiler.36424714_0"
        /*0030*/ 	.string	"-arch sm_90a -m 64 "



//--------------------- .note.nv.cuinfo           --------------------------
	.section	.note.nv.cuinfo,"",@"SHT_NOTE"
	.sectionflags	@"SHF_NOTE_NV_CUINFO"
        /*0018*/ 	.short	0x0002
        /*001a*/ 	.short	0x005a
        /*001c*/ 	.short	0x0082
	.zero		2


//--------------------- .nv.info                  --------------------------
	.section	.nv.info,"",@"SHT_CUDA_INFO"
	.align	4


	//----- nvinfo : EIATTR_REGCOUNT
	.align		4
        /*0000*/ 	.byte	0x04, 0x2f
        /*0002*/ 	.short	(.L_19 - .L_18)
	.align		4
.L_18:
        /*0004*/ 	.word	index@(_ZN7cutlass13device_kernelIN5flash11enable_sm90INS1_16FlashAttnFwdSm90INS1_25CollectiveMainloopFwdSm90ILi2EN4cute5tupleIJNS5_1CILi1EEES8_S8_EEENS6_IJNS7_ILi192EEENS7_ILi128EEENS7_ILi64EEEEEELi64ENS_10bfloat16_tEfNS_4arch4Sm90ELb1ELb0ELb1ELb1ELb1ELb1ELb0ELb1ELb1ELb1ELb0ELb0EEENS1_21CollectiveEpilogueFwdINS6_IJSA_SC_SB_EEES9_SE_SG_Li384ELb1ELb1ELb0ELb0EEENS1_36VarlenDynamicPersistentTileSchedulerILi192ELi128ELi384ELi128ELb0ELb1ELb1ELb1ELb1ELb1EEEEEEEEEvNT_6ParamsE)
        /*0008*/ 	.word	0x00000080


	//----- nvinfo : EIATTR_FRAME_SIZE
	.align		4
.L_19:
        /*000c*/ 	.byte	0x04, 0x11
        /*000e*/ 	.short	(.L_21 - .L_20)
	.align		4
.L_20:
        /*0010*/ 	.word	index@(_ZN7cutlass13device_kernelIN5flash11enable_sm90INS1_16FlashAttnFwdSm90INS1_25CollectiveMainloopFwdSm90ILi2EN4cute5tupleIJNS5_1CILi1EEES8_S8_EEENS6_IJNS7_ILi192EEENS7_ILi128EEENS7_ILi64EEEEEELi64ENS_10bfloat16_tEfNS_4arch4Sm90ELb1ELb0ELb1ELb1ELb1ELb1ELb0ELb1ELb1ELb1ELb0ELb0EEENS1_21CollectiveEpilogueFwdINS6_IJSA_SC_SB_EEES9_SE_SG_Li384ELb1ELb1ELb0ELb0EEENS1_36VarlenDynamicPersistentTileSchedulerILi192ELi128ELi384ELi128ELb0ELb1ELb1ELb1ELb1ELb1EEEEEEEEEvNT_6ParamsE)
        /*0014*/ 	.word	0x00000070


	//----- nvinfo : EIATTR_REGCOUNT
	.align		4
.L_21:
        /*0018*/ 	.byte	0x04, 0x2f
        /*001a*/ 	.short	(.L_23 - .L_22)
	.align		4
.L_22:
        /*001c*/ 	.word	index@(_ZN7cutlass13device_kernelIN5flash11enable_sm90INS1_16FlashAttnFwdSm90INS1_25CollectiveMainloopFwdSm90ILi2EN4cute5tupleIJNS5_1CILi1EEES8_S8_EEENS6_IJNS7_ILi192EEENS7_ILi128EEENS7_ILi64EEEEEELi64ENS_10bfloat16_tEfNS_4arch4Sm90ELb1ELb0ELb1ELb1ELb1ELb0ELb0ELb1ELb1ELb1ELb0ELb0EEENS1_21CollectiveEpilogueFwdINS6_IJSA_SC_SB_EEES9_SE_SG_Li384ELb1ELb1ELb0ELb0EEENS1_36VarlenDynamicPersistentTileSchedulerILi192ELi128ELi384ELi128ELb0ELb1ELb1ELb1ELb1ELb1EEEEEEEEEvNT_6ParamsE)
        /*0020*/ 	.word	0x00000080


	//----- nvinfo : EIATTR_FRAME_SIZE
	.align		4
.L_23:
        /*0024*/ 	.byte	0x04, 0x11
        /*0026*/ 	.short	(.L_25 - .L_24)
	.align		4
.L_24:
        /*0028*/ 	.word	index@(_ZN7cutlass13device_kernelIN5flash11enable_sm90INS1_16FlashAttnFwdSm90INS1_25CollectiveMainloopFwdSm90ILi2EN4cute5tupleIJNS5_1CILi1EEES8_S8_EEENS6_IJNS7_ILi192EEENS7_ILi128EEENS7_ILi64EEEEEELi64ENS_10bfloat16_tEfNS_4arch4Sm90ELb1ELb0ELb1ELb1ELb1ELb0ELb0ELb1ELb1ELb1ELb0ELb0EEENS1_21CollectiveEpilogueFwdINS6_IJSA_SC_SB_EEES9_SE_SG_Li384ELb1ELb1ELb0ELb0EEENS1_36VarlenDynamicPersistentTileSchedulerILi192ELi128ELi384ELi128ELb0ELb1ELb1ELb1ELb1ELb1EEEEEEEEEvNT_6ParamsE)
        /*002c*/ 	.word	0x00000040


	//----- nvinfo : EIATTR_REGCOUNT
	.align		4
.L_25:
        /*0030*/ 	.byte	0x04, 0x2f
        /*0032*/ 	.short	(.L_27 - .L_26)
	.align		4
.L_26:
        /*0034*/ 	.word	index@(_ZN7cutlass13device_kernelIN5flash11enable_sm90INS1_16FlashAttnFwdSm90INS1_25CollectiveMainloopFwdSm90ILi2EN4cute5tupleIJNS5_1CILi1EEES8_S8_EEENS6_IJNS7_ILi192EEENS7_ILi128EEENS7_ILi64EEEEEELi64ENS_10bfloat16_tEfNS_4arch4Sm90ELb1ELb0ELb1ELb0ELb1ELb0ELb0ELb1ELb1ELb1ELb0ELb0EEENS1_21CollectiveEpilogueFwdINS6_IJSA_SC_SB_EEES9_SE_SG_Li384ELb0ELb1ELb0ELb0EEENS1_30DynamicPersistentTileSchedulerILi384ELi128ELb0ELb1ELb1EEEEEEEEEvNT_6ParamsE)
        /*0038*/ 	.word	0x00000080


	//----- nvinfo : EIATTR_FRAME_SIZE
	.align		4
.L_27:
        /*003c*/ 	.byte	0x04, 0x11
        /*003e*/ 	.short	(.L_29 - .L_28)
	.align		4
.L_28:
        /*0040*/ 	.word	index@(_ZN7cutlass13device_kernelIN5flash11enable_sm90INS1_16FlashAttnFwdSm90INS1_25CollectiveMainloopFwdSm90ILi2EN4cute5tupleIJNS5_1CILi1EEES8_S8_EEENS6_IJNS7_ILi192EEENS7_ILi128EEENS7_ILi64EEEEEELi64ENS_10bfloat16_tEfNS_4arch4Sm90ELb1ELb0ELb1ELb0ELb1ELb0ELb0ELb1ELb1ELb1ELb0ELb0EEENS1_21CollectiveEpilogueFwdINS6_IJSA_SC_SB_EEES9_SE_SG_Li384ELb0ELb1ELb0ELb0EEENS1_30DynamicPersistentTileSchedulerILi384ELi128ELb0ELb1ELb1EEEEEEEEEvNT_6ParamsE)
        /*0044*/ 	.word	0x00000018


	//----- nvinfo : EIATTR_REGCOUNT
	.align		4
.L_29:
        /*0048*/ 	.byte	0x04, 0x2f
        /*004a*/ 	.short	(.L_31 - .L_30)
	.align		4
.L_30:
        /*004c*/ 	.word	index@(_ZN7cutlass13device_kernelIN5flash11enable_sm90INS1_16FlashAttnFwdSm90INS1_25CollectiveMainloopFwdSm90ILi2EN4cute5tupleIJNS5_1CILi1EEES8_S8_EEENS6_IJNS7_ILi192EEENS7_ILi128EEENS7_ILi64EEEEEELi64ENS_10bfloat16_tEfNS_4arch4Sm90ELb0ELb1ELb1ELb1ELb1ELb1ELb0ELb1ELb1ELb1ELb0ELb0EEENS1_21CollectiveEpilogueFwdINS6_IJSA_SC_SB_EEES9_SE_SG_Li384ELb1ELb1ELb0ELb0EEENS1_36VarlenDynamicPersistentTileSchedulerILi192ELi128ELi384ELi128ELb0ELb1ELb1ELb1ELb0ELb1EEEEEEEEEvNT_6ParamsE)
        /*0050*/ 	.word	0x00000080


	//----- nvinfo : EIATTR_FRAME_SIZE
	.align		4
.L_31:
        /*0054*/ 	.byte	0x04, 0x11
        /*0056*/ 	.short	(.L_33 - .L_32)
	.align		4
.L_32:
        /*0058*/ 	.word	index@(_ZN7cutlass13device_kernelIN5flash11enable_sm90INS1_16FlashAttnFwdSm90INS1_25CollectiveMainloopFwdSm90ILi2EN4cute5tupleIJNS5_1CILi1EEES8_S8_EEENS6_IJNS7_ILi192EEENS7_ILi128EEENS7_ILi64EEEEEELi64ENS_10bfloat16_tEfNS_4arch4Sm90ELb0ELb1ELb1ELb1ELb1ELb1ELb0ELb1ELb1ELb1ELb0ELb0EEENS1_21CollectiveEpilogueFwdINS6_IJSA_SC_SB_EEES9_SE_SG_Li384ELb1ELb1ELb0ELb0EEENS1_36VarlenDynamicPersistentTileSchedulerILi192ELi128ELi384ELi128ELb0ELb1ELb1ELb1ELb0ELb1EEEEEEEEEvNT_6ParamsE)
        /*005c*/ 	.word	0x00000070


	//----- nvinfo : EIATTR_REGCOUNT
	.align		4
.L_33:
        /*0060*/ 	.byte	0x04, 0x2f
        /*0062*/ 	.short	(.L_35 - .L_34)
	.align		4
.L_34:
        /*0064*/ 	.word	index@(_ZN7cutlass13device_kernelIN5flash11enable_sm90INS1_16FlashAttnFwdSm90INS1_25CollectiveMainloopFwdSm90ILi2EN4cute5tupleIJNS5_1CILi1EEES8_S8_EEENS6_IJNS7_ILi192EEENS7_ILi128EEENS7_ILi64EEEEEELi64ENS_10bfloat16_tEfNS_4arch4Sm90ELb0ELb1ELb1ELb1ELb1ELb0ELb0ELb1ELb1ELb1ELb0ELb0EEENS1_21CollectiveEpilogueFwdINS6_IJSA_SC_SB_EEES9_SE_SG_Li384ELb1ELb1ELb0ELb0EEENS1_36VarlenDynamicPersistentTileSchedulerILi192ELi128ELi384ELi128ELb0ELb1ELb1ELb1ELb0ELb1EEEEEEEEEvNT_6ParamsE)
        /*0068*/ 	.word	0x00000080


	//----- nvinfo : EIATTR_FRAME_SIZE
	.align		4
.L_35:
        /*006c*/ 	.byte	0x04, 0x11
        /*006e*/ 	.short	(.L_37 - .L_36)
	.align		4
.L_36:
        /*0070*/ 	.word	index@(_ZN7cutlass13device_kernelIN5flash11enable_sm90INS1_16FlashAttnFwdSm90INS1_25CollectiveMainloopFwdSm90ILi2EN4cute5tupleIJNS5_1CILi1EEES8_S8_EEENS6_IJNS7_ILi192EEENS7_ILi128EEENS7_ILi64EEEEEELi64ENS_10bfloat16_tEfNS_4arch4Sm90ELb0ELb1ELb1ELb1ELb1ELb0ELb0ELb1ELb1ELb1ELb0ELb0EEENS1_21CollectiveEpilogueFwdINS6_IJSA_SC_SB_EEES9_SE_SG_Li384ELb1ELb1ELb0ELb0EEENS1_36VarlenDynamicPersistentTileSchedulerILi192ELi128ELi384ELi128ELb0ELb1ELb1ELb1ELb0ELb1EEEEEEEEEvNT_6ParamsE)
        /*0074*/ 	.word	0x00000038


	//----- nvinfo : EIATTR_REGCOUNT
	.align		4
.L_37:
        /*0078*/ 	.byte	0x04, 0x2f
        /*007a*/ 	.short	(.L_39 - .L_38)
	.align		4
.L_38:
        /*007c*/ 	.word	index@(_ZN7cutlass13device_kernelIN5flash11enable_sm90INS1_16FlashAttnFwdSm90INS1_25CollectiveMainloopFwdSm90ILi2EN4cute5tupleIJNS5_1CILi1EEES8_S8_EEENS6_IJNS7_ILi192EEENS7_ILi128EEENS7_ILi64EEEEEELi64ENS_10bfloat16_tEfNS_4arch4Sm90ELb0ELb1ELb1ELb0ELb1ELb0ELb0ELb1ELb1ELb1ELb0ELb0EEENS1_21CollectiveEpilogueFwdINS6_IJSA_SC_SB_EEES9_SE_SG_Li384ELb0ELb1ELb0ELb0EEENS1_30DynamicPersistentTileSchedulerILi384ELi128ELb0ELb1ELb1EEEEEEEEEvNT_6ParamsE)
        /*0080*/ 	.word	0x00000080


	//----- nvinfo : EIATTR_FRAME_SIZE
	.align		4
.L_39:
        /*0084*/ 	.byte	0x04, 0x11
        /*0086*/ 	.short	(.L_41 - .L_40)
	.align		4
.L_40:
        /*0088*/ 	.word	index@(_ZN7cutlass13device_kernelIN5flash11enable_sm90INS1_16FlashAttnFwdSm90INS1_25CollectiveMainloopFwdSm90ILi2EN4cute5tupleIJNS5_1CILi1EEES8_S8_EEENS6_IJNS7_ILi192EEENS7_ILi128EEENS7_ILi64EEEEEELi64ENS_10bfloat16_tEfNS_4arch4Sm90ELb0ELb1ELb1ELb0ELb1ELb0ELb0ELb1ELb1ELb1ELb0ELb0EEENS1_21CollectiveEpilogueFwdINS6_IJSA_SC_SB_EEES9_SE_SG_Li384ELb0ELb1ELb0ELb0EEENS1_30DynamicPersistentTileSchedulerILi384ELi128ELb0ELb1ELb1EEEEEEEEEvNT_6ParamsE)
        /*008c*/ 	.word	0x00000018


	//----- nvinfo : EIATTR_REGCOUNT
	.align		4
.L_41:
        /*0090*/ 	.byte	0x04, 0x2f
        /*0092*/ 	.short	(.L_43 - .L_42)
	.align		4
.L_42:
        /*0094*/ 	.word	index@(_ZN7cutlass13device_kernelIN5flash11enable_sm90INS1_16FlashAttnFwdSm90INS1_25CollectiveMainloopFwdSm90ILi2EN4cute5tupleIJNS5_1CILi1EEES8_S8_EEENS6_IJNS7_ILi192EEENS7_ILi128EEENS7_ILi64EEEEEELi64ENS_10bfloat16_tEfNS_4arch4Sm90ELb0ELb0ELb1ELb1ELb1ELb1ELb0ELb1ELb1ELb1ELb0ELb0EEENS1_21CollectiveEpilogueFwdINS6_IJSA_SC_SB_EEES9_SE_SG_Li384ELb1ELb1ELb0ELb0EEENS1_36VarlenDynamicPersistentTileSchedulerILi192ELi128ELi384ELi128ELb0ELb1ELb1ELb0ELb1ELb1EEEEEEEEEvNT_6ParamsE)
        /*0098*/ 	.word	0x00000080


	//----- nvinfo : EIATTR_FRAME_SIZE
	.align		4
.L_43:
        /*009c*/ 	.byte	0x04, 0x11
        /*009e*/ 	.short	(.L_45 - .L_44)
	.align		4
.L_44:
        /*00a0*/ 	.word	index@(_ZN7cutlass13device_kernelIN5flash11enable_sm90INS1_16FlashAttnFwdSm90INS1_25CollectiveMainloopFwdSm90ILi2EN4cute5tupleIJNS5_1CILi1EEES8_S8_EEENS6_IJNS7_ILi192EEENS7_ILi128EEENS7_ILi64EEEEEELi64ENS_10bfloat16_tEfNS_4arch4Sm90ELb0ELb0ELb1ELb1ELb1ELb1ELb0ELb1ELb1ELb1ELb0ELb0EEENS1_21CollectiveEpilogueFwdINS6_IJSA_SC_SB_EEES9_SE_SG_Li384ELb1ELb1ELb0ELb0EEENS1_36VarlenDynamicPersistentTileSchedulerILi192ELi128ELi384ELi128ELb0ELb1ELb1ELb0ELb1ELb1EEEEEEEEEvNT_6ParamsE)
        /*00a4*/ 	.word	0x00000068


	//----- nvinfo : EIATTR_REGCOUNT
	.align		4
.L_45:
        /*00a8*/ 	.byte	0x04, 0x2f
        /*00aa*/ 	.short	(.L_47 - .L_46)
	.align		4
.L_46:
        /*00ac*/ 	.word	index@(_ZN7cutlass13device_kernelIN5flash11enable_sm90INS1_16FlashAttnFwdSm90INS1_25CollectiveMainloopFwdSm90ILi2EN4cute5tupleIJNS5_1CILi1EEES8_S8_EEENS6_IJNS7_ILi192EEENS7_ILi128EEENS7_ILi64EEEEEELi64ENS_10bfloat16_tEfNS_4arch4Sm90ELb0ELb0ELb1ELb1ELb1ELb0ELb0ELb1ELb1ELb1ELb0ELb0EEENS1_21CollectiveEpilogueFwdINS6_IJSA_SC_SB_EEES9_SE_SG_Li384ELb1ELb1ELb0ELb0EEENS1_36VarlenDynamicPersistentTileSchedulerILi192ELi128ELi384ELi128ELb0ELb1ELb1ELb0ELb1ELb1EEEEEEEEEvNT_6ParamsE)
        /*00b0*/ 	.word	0x00000080


	//----- nvinfo : EIATTR_FRAME_SIZE
	.align		4
.L_47:
        /*00b4*/ 	.byte	0x04, 0x11
        /*00b6*/ 	.short	(.L_49 - .L_48)
	.align		4
.L_48:
        /*00b8*/ 	.word	index@(_ZN7cutlass13device_kernelIN5flash11enable_sm90INS1_16FlashAttnFwdSm90INS1_25CollectiveMainloopFwdSm90ILi2EN4cute5tupleIJNS5_1CILi1EEES8_S8_EEENS6_IJNS7_ILi192EEENS7_ILi128EEENS7_ILi64EEEEEELi64ENS_10bfloat16_tEfNS_4arch4Sm90ELb0ELb0ELb1ELb1ELb1ELb0ELb0ELb1ELb1ELb1ELb0ELb0EEENS1_21CollectiveEpilogueFwdINS6_IJSA_SC_SB_EEES9_SE_SG_Li384ELb1ELb1ELb0ELb0EEENS1_36VarlenDynamicPersistentTileSchedulerILi192ELi128ELi384ELi128ELb0ELb1ELb1ELb0ELb1ELb1EEEEEEEEEvNT_6ParamsE)
        /*00bc*/ 	.word	0x00000040


	//----- nvinfo : EIATTR_REGCOUNT
	.align		4
.L_49:
        /*00c0*/ 	.byte	0x04, 0x2f
        /*00c2*/ 	.short	(.L_51 - .L_50)
	.align		4
.L_50:
        /*00c4*/ 	.word	index@(_ZN7cutlass13device_kernelIN5flash11enable_sm90INS1_16FlashAttnFwdSm90INS1_25CollectiveMainloopFwdSm90ILi2EN4cute5tupleIJNS5_1CILi1EEES8_S8_EEENS6_IJNS7_ILi192EEENS7_ILi128EEENS7_ILi64EEEEEELi64ENS_10bfloat16_tEfNS_4arch4Sm90ELb0ELb0ELb1ELb0ELb1ELb0ELb0ELb1ELb1ELb1ELb0ELb0EEENS1_21CollectiveEpilogueFwdINS6_IJSA_SC_SB_EEES9_SE_SG_Li384ELb0ELb1ELb0ELb0EEENS1_29StaticPersistentTileSchedulerILb0EEEEEEEEEvNT_6ParamsE)
        /*00c8*/ 	.word	0x00000080


	//----- nvinfo : EIATTR_FRAME_SIZE
	.align		4
.L_51:
        /*00cc*/ 	.byte	0x04, 0x11
        /*00ce*/ 	.short	(.L_53 - .L_52)
	.align		4
.L_52:
        /*00d0*/ 	.word	index@(_ZN7cutlass13device_kernelIN5flash11enable_sm90INS1_16FlashAttnFwdSm90INS1_25CollectiveMainloopFwdSm90ILi2EN4cute5tupleIJNS5_1CILi1EEES8_S8_EEENS6_IJNS7_ILi192EEENS7_ILi128EEENS7_ILi64EEEEEELi64ENS_10bfloat16_tEfNS_4arch4Sm90ELb0ELb0ELb1ELb0ELb1ELb0ELb0ELb1ELb1ELb1ELb0ELb0EEENS1_21CollectiveEpilogueFwdINS6_IJSA_SC_SB_EEES9_SE_SG_Li384ELb0ELb1ELb0ELb0EEENS1_29StaticPersistentTileSchedulerILb0EEEEEEEEEvNT_6ParamsE)
        /*00d4*/ 	.word	0x00000010


	//----- nvinfo : EIATTR_MIN_STACK_SIZE
	.align		4
.L_53:
        /*00d8*/ 	.byte	0x04, 0x12
        /*00da*/ 	.short	(.L_55 - .L_54)
	.align		4
.L_54:
        /*00dc*/ 	.word	index@(_ZN7cutlass13device_kernelIN5flash11enable_sm90INS1_16FlashAttnFwdSm90INS1_25CollectiveMainloopFwdSm90ILi2EN4cute5tupleIJNS5_1CILi1EEES8_S8_EEENS6_IJNS7_ILi192EEENS7_ILi128EEENS7_ILi64EEEEEELi64ENS_10bfloat16_tEfNS_4arch4Sm90ELb0ELb0ELb1ELb0ELb1ELb0ELb0ELb1ELb1ELb1ELb0ELb0EEENS1_21CollectiveEpilogueFwdINS6_IJSA_SC_SB_EEES9_SE_SG_Li384ELb0ELb1ELb0ELb0EEENS1_29StaticPersistentTileSchedulerILb0EEEEEEEEEvNT_6ParamsE)
        /*00e0*/ 	.word	0x00000010


	//----- nvinfo : EIATTR_MIN_STACK_SIZE
	.align		4
.L_55:
        /*00e4*/ 	.byte	0x04, 0x12
        /*00e6*/ 	.short	(.L_57 - .L_56)
	.align		4
.L_56:
        /*00e8*/ 	.word	index@(_ZN7cutlass13device_kernelIN5flash11enable_sm90INS1_16FlashAttnFwdSm90INS1_25CollectiveMainloopFwdSm90ILi2EN4cute5tupleIJNS5_1CILi1EEES8_S8_EEENS6_IJNS7_ILi192EEENS7_ILi128EEENS7_ILi64EEEEEELi64ENS_10bfloat16_tEfNS_4arch4Sm90ELb0ELb0ELb1ELb1ELb1ELb0ELb0ELb1ELb1ELb1ELb0ELb0EEENS1_21CollectiveEpilogueFwdINS6_IJSA_SC_SB_EEES9_SE_SG_Li384ELb1ELb1ELb0ELb0EEENS1_36VarlenDynamicPersistentTileSchedulerILi192ELi128ELi384ELi128ELb0ELb1ELb1ELb0ELb1ELb1EEEEEEEEEvNT_6ParamsE)
        /*00ec*/ 	.word	0x00000040


	//----- nvinfo : EIATTR_MIN_STACK_SIZE
	.align		4
.L_57:
        /*00f0*/ 	.byte	0x04, 0x12
        /*00f2*/ 	.short	(.L_59 - .L_58)
	.align		4
.L_58:
        /*00f4*/ 	.word	index@(_ZN7cutlass13device_kernelIN5flash11enable_sm90INS1_16FlashAttnFwdSm90INS1_25CollectiveMainloopFwdSm90ILi2EN4cute5tupleIJNS5_1CILi1EEES8_S8_EEENS6_IJNS7_ILi192EEENS7_ILi128EEENS7_ILi64EEEEEELi64ENS_10bfloat16_tEfNS_4arch4Sm90ELb0ELb0ELb1ELb1ELb1ELb1ELb0ELb1ELb1ELb1ELb0ELb0EEENS1_21CollectiveEpilogueFwdINS6_IJSA_SC_SB_EEES9_SE_SG_Li384ELb1ELb1ELb0ELb0EEENS1_36VarlenDynamicPersistentTileSchedulerILi192ELi128ELi384ELi128ELb0ELb1ELb1ELb0ELb1ELb1EEEEEEEEEvNT_6ParamsE)
        /*00f8*/ 	.word	0x00000068


	//----- nvinfo : EIATTR_MIN_STACK_SIZE
	.align		4
.L_59:
        /*00fc*/ 	.byte	0x04, 0x12
        /*00fe*/ 	.short	(.L_61 - .L_60)
	.align		4
.L_60:
        /*0100*/ 	.word	index@(_ZN7cutlass13device_kernelIN5flash11enable_sm90INS1_16FlashAttnFwdSm90INS1_25CollectiveMainloopFwdSm90ILi2EN4cute5tupleIJNS5_1CILi1EEES8_S8_EEENS6_IJNS7_ILi192EEENS7_ILi128EEENS7_ILi64EEEEEELi64ENS_10bfloat16_tEfNS_4arch4Sm90ELb0ELb1ELb1ELb0ELb1ELb0ELb0ELb1ELb1ELb1ELb0ELb0EEENS1_21CollectiveEpilogueFwdINS6_IJSA_SC_SB_EEES9_SE_SG_Li384ELb0ELb1ELb0ELb0EEENS1_30DynamicPersistentTileSchedulerILi384ELi128ELb0ELb1ELb1EEEEEEEEEvNT_6ParamsE)
        /*0104*/ 	.word	0x00000018


	//----- nvinfo : EIATTR_MIN_STACK_SIZE
	.align		4
.L_61:
        /*0108*/ 	.byte	0x04, 0x12
        /*010a*/ 	.short	(.L_63 - .L_62)
	.align		4
.L_62:
        /*010c*/ 	.word	index@(_ZN7cutlass13device_kernelIN5flash11enable_sm90INS1_16FlashAttnFwdSm90INS1_25CollectiveMainloopFwdSm90ILi2EN4cute5tupleIJNS5_1CILi1EEES8_S8_EEENS6_IJNS7_ILi192EEENS7_ILi128EEENS7_ILi64EEEEEELi64ENS_10bfloat16_tEfNS_4arch4Sm90ELb0ELb1ELb1ELb1ELb1ELb0ELb0ELb1ELb1ELb1ELb0ELb0EEENS1_21CollectiveEpilogueFwdINS6_IJSA_SC_SB_EEES9_SE_SG_Li384ELb1ELb1ELb0ELb0EEENS1_36VarlenDynamicPersistentTileSchedulerILi192ELi128ELi384ELi128ELb0ELb1ELb1ELb1ELb0ELb1EEEEEEEEEvNT_6ParamsE)
        /*0110*/ 	.word	0x00000038


	//----- nvinfo : EIATTR_MIN_STACK_SIZE
	.align		4
.L_63:
        /*0114*/ 	.byte	0x04, 0x12
        /*0116*/ 	.short	(.L_65 - .L_64)
	.align		4
.L_64:
        /*0118*/ 	.word	index@(_ZN7cutlass13device_kernelIN5flash11enable_sm90INS1_16FlashAttnFwdSm90INS1_25CollectiveMainloopFwdSm90ILi2EN4cute5tupleIJNS5_1CILi1EEES8_S8_EEENS6_IJNS7_ILi192EEENS7_ILi128EEENS7_ILi64EEEEEELi64ENS_10bfloat16_tEfNS_4arch4Sm90ELb0ELb1ELb1ELb1ELb1ELb1ELb0ELb1ELb1ELb1ELb0ELb0EEENS1_21CollectiveEpilogueFwdINS6_IJSA_SC_SB_EEES9_SE_SG_Li384ELb1ELb1ELb0ELb0EEENS1_36VarlenDynamicPersistentTileSchedulerILi192ELi128ELi384ELi128ELb0ELb1ELb1ELb1ELb0ELb1EEEEEEEEEvNT_6ParamsE)
        /*011c*/ 	.word	0x00000070


	//----- nvinfo : EIATTR_MIN_STACK_SIZE
	.align		4
.L_65:
        /*0120*/ 	.byte	0x04, 0x12
        /*0122*/ 	.short	(.L_67 - .L_66)
	.align		4
.L_66:
        /*0124*/ 	.word	index@(_ZN7cutlass13device_kernelIN5flash11enable_sm90INS1_16FlashAttnFwdSm90INS1_25CollectiveMainloopFwdSm90ILi2EN4cute5tupleIJNS5_1CILi1EEES8_S8_EEENS6_IJNS7_ILi192EEENS7_ILi128EEENS7_ILi64EEEEEELi64ENS_10bfloat16_tEfNS_4arch4Sm90ELb1ELb0ELb1ELb0ELb1ELb0ELb0ELb1ELb1ELb1ELb0ELb0EEENS1_21CollectiveEpilogueFwdINS6_IJSA_SC_SB_EEES9_SE_SG_Li384ELb0ELb1ELb0ELb0EEENS1_30DynamicPersistentTileSchedulerILi384ELi128ELb0ELb1ELb1EEEEEEEEEvNT_6ParamsE)
        /*0128*/ 	.word	0x00000018


	//----- nvinfo : EIATTR_MIN_STACK_SIZE
	.align		4
.L_67:
        /*012c*/ 	.byte	0x04, 0x12
        /*012e*/ 	.short	(.L_69 - .L_68)
	.align		4
.L_68:
        /*0130*/ 	.word	index@(_ZN7cutlass13device_kernelIN5flash11enable_sm90INS1_16FlashAttnFwdSm90INS1_25CollectiveMainloopFwdSm90ILi2EN4cute5tupleIJNS5_1CILi1EEES8_S8_EEENS6_IJNS7_ILi192EEENS7_ILi128EEENS7_ILi64EEEEEELi64ENS_10bfloat16_tEfNS_4arch4Sm90ELb1ELb0ELb1ELb1ELb1ELb0ELb0ELb1ELb1ELb1ELb0ELb0EEENS1_21CollectiveEpilogueFwdINS6_IJSA_SC_SB_EEES9_SE_SG_Li384ELb1ELb1ELb0ELb0EEENS1_36VarlenDynamicPersistentTileSchedulerILi192ELi128ELi384ELi128ELb0ELb1ELb1ELb1ELb1ELb1EEEEEEEEEvNT_6ParamsE)
        /*0134*/ 	.word	0x00000040


	//----- nvinfo : EIATTR_MIN_STACK_SIZE
	.align		4
.L_69:
        /*0138*/ 	.byte	0x04, 0x12
        /*013a*/ 	.short	(.L_71 - .L_70)
	.align		4
.L_70:
        /*013c*/ 	.word	index@(_ZN7cutlass13device_kernelIN5flash11enable_sm90INS1_16FlashAttnFwdSm90INS1_25CollectiveMainloopFwdSm90ILi2EN4cute5tupleIJNS5_1CILi1EEES8_S8_EEENS6_IJNS7_ILi192EEENS7_ILi128EEENS7_ILi64EEEEEELi64ENS_10bfloat16_tEfNS_4arch4Sm90ELb1ELb0ELb1ELb1ELb1ELb1ELb0ELb1ELb1ELb1ELb0ELb0EEENS1_21CollectiveEpilogueFwdINS6_IJSA_SC_SB_EEES9_SE_SG_Li384ELb1ELb1ELb0ELb0EEENS1_36VarlenDynamicPersistentTileSchedulerILi192ELi128ELi384ELi128ELb0ELb1ELb1ELb1ELb1ELb1EEEEEEEEEvNT_6ParamsE)
        /*0140*/ 	.word	0x00000070
.L_71:


//--------------------- .nv.compat                --------------------------
	.section	.nv.compat,"",@"SHT_CUDA_COMPAT_INFO"
	.align	4
        /*0000*/ 	.byte	0x02, 0x09, 0x01, 0x00, 0x02, 0x02, 0x04, 0x00, 0x02, 0x05, 0x05, 0x00, 0x03, 0x07, 0x01, 0x01
        /*0010*/ 	.byte	0x02, 0x03, 0x01, 0x00, 0x02, 0x06, 0x01, 0x00, 0x04, 0x0b, 0x08, 0x00, 0x00, 0x00, 0x00, 0x00
        /*0020*/ 	.byte	0x00, 0x00, 0x00, 0x00


//--------------------- .nv.info._ZN7cutlass13device_kernelIN5flash11enable_sm90INS1_16FlashAttnFwdSm90INS1_25CollectiveMainloopFwdSm90ILi2EN4cute5tupleIJNS5_1CILi1EEES8_S8_EEENS6_IJNS7_ILi192EEENS7_ILi128EEENS7_ILi64EEEEEELi64ENS_10bfloat16_tEfNS_4arch4Sm90ELb0ELb0ELb1ELb0ELb1ELb0ELb0ELb1ELb1ELb1ELb0ELb0EEENS1_21CollectiveEpilogueFwdINS6_IJSA_SC_SB_EEES9_SE_SG_Li384ELb0ELb1ELb0ELb0EEENS1_29StaticPersistentTileSchedulerILb0EEEEEEEEEvNT_6ParamsE --------------------------
	.section	.nv.info._ZN7cutlass13device_kernelIN5flash11enable_sm90INS1_16FlashAttnFwdSm90INS1_25CollectiveMainloopFwdSm90ILi2EN4cute5tupleIJNS5_1CILi1EEES8_S8_EEENS6_IJNS7_ILi192EEENS7_ILi128EEENS7_ILi64EEEEEELi64ENS_10bfloat16_tEfNS_4arch4Sm90ELb0ELb0ELb1ELb0ELb1ELb0ELb0ELb1ELb1ELb1ELb0ELb0EEENS1_21CollectiveEpilogueFwdINS6_IJSA_SC_SB_EEES9_SE_SG_Li384ELb0ELb1ELb0ELb0EEENS1_29StaticPersistentTileSchedulerILb0EEEEEEEEEvNT_6ParamsE,"",@"SHT_CUDA_INFO"
	.sectionflags	@""
	.align	4


	//----- nvinfo : EIATTR_CUDA_API_VERSION
	.align		4
        /*0000*/ 	.byte	0x04, 0x37
        /*0002*/ 	.short	(.L_73 - .L_72)
.L_72:
        /*0004*/ 	.word	0x00000082


	//----- nvinfo : EIATTR_KPARAM_INFO
	.align		4
.L_73:
        /*0008*/ 	.byte	0x04, 0x17
        /*000a*/ 	.short	(.L_75 - .L_74)
.L_74:
        /*000c*/ 	.word	0x00000000
        /*0010*/ 	.short	0x0000
        /*0012*/ 	.short	0x0070
        /*0014*/ 	.byte	0x00, 0xf0, 0x01, 0x28


	//----- nvinfo : EIATTR_SPARSE_MMA_MASK
	.align		4
.L_75:
        /*0018*/ 	.byte	0x03, 0x50
        /*001a*/ 	.short	0x0000


	//----- nvinfo : EIATTR_MAXREG_COUNT
	.align		4
        /*001c*/ 	.byte	0x03, 0x1b
        /*001e*/ 	.short	0x0080


	//----- nvinfo : EIATTR_NUM_BARRIERS
	.align		4
        /*0020*/ 	.byte	0x02, 0x4c
        /*0022*/ 	.byte	0x10
	.zero		1


	//----- nvinfo : EIATTR_EXTERNS
	.align		4
        /*0024*/ 	.byte	0x04, 0x0f
        /*0026*/ 	.short	(.L_77 - .L_76)


	//   ....[0]....
	.align		4
.L_76:
        /*0028*/ 	.word	index@(__assertfail)


	//----- nvinfo : EIATTR_ANNOTATIONS
	.align		4
.L_77:
        /*002c*/ 	.byte	0x04, 0x55
        /*002e*/ 	.short	(.L_79 - .L_78)


	//   ....[0]....
.L_78:
        /*0030*/ 	.word	0x00000001
        /*0034*/ 	.byte	0x00, 0x75, 0x00, 0x00, 0x01, 0x00, 0x00, 0x00, 0x20, 0x75, 0x00, 0x00, 0x01, 0x00, 0x00, 0x00
        /*0044*/ 	.byte	0xd0, 0x75, 0x00, 0x00, 0x01, 0x00, 0x00, 0x00, 0x60, 0x77, 0x00, 0x00, 0x01, 0x00, 0x00, 0x00
        /*0054*/ 	.byte	0xd0, 0x7c, 0x00, 0x00, 0x01, 0x00, 0x00, 0x00, 0xc0, 0x88, 0x00, 0x00, 0x01, 0x00, 0x00, 0x00
        /*0064*/ 	.byte	0x20, 0x94, 0x00, 0x00, 0x01, 0x00, 0x00, 0x00, 0xf0, 0x95, 0x00, 0x00, 0x01, 0x00, 0x00, 0x00
        /*0074*/ 	.byte	0x20, 0x96, 0x00, 0x00, 0x01, 0x00, 0x00, 0x00, 0xa0, 0xaa, 0x00, 0x00, 0x01, 0x00, 0x00, 0x00
        /*0084*/ 	.byte	0xd0, 0xaa, 0x00, 0x00, 0x01, 0x00, 0x00, 0x00, 0x50, 0xab, 0x00, 0x00, 0x01, 0x00, 0x00, 0x00
        /*0094*/ 	.byte	0x70, 0xab, 0x00, 0x00


	//----- nvinfo : EIATTR_MERCURY_ISA_VERSION
	.align		4
.L_79:
        /*0098*/ 	.byte	0x03, 0x5f
        /*009a*/ 	.short	0x0101


	//----- nvinfo : EIATTR_INT_WARP_WIDE_INSTR_OFFSETS
	.align		4
        /*009c*/ 	.byte	0x04, 0x31
        /*009e*/ 	.short	(.L_81 - .L_80)


	//   ....[0]....
.L_80:
        /*00a0*/ 	.word	0x000000c0


	//   ....[1]....
        /*00a4*/ 	.word	0x000000d0


	//   ....[2]....
        /*00a8*/ 	.word	0x00000170


	//----- nvinfo : EIATTR_COOP_GROUP_MASK_REGIDS
	.align		4
.L_81:
        /*00ac*/ 	.byte	0x04, 0x29
        /*00ae*/ 	.short	(.L_83 - .L_82)


	//   ....[0]....
.L_82:
        /*00b0*/ 	.word	0xffffffff


	//   ....[1]....
        /*00b4*/ 	.word	0xffffffff


	//   ....[2]....
        /*00b8*/ 	.word	0xffffffff


	//   ....[3]....
        /*00bc*/ 	.word	0xffffffff


	//   ....[4]....
        /*00c0*/ 	.word	0xffffffff


	//   ....[5]....
        /*00c4*/ 	.word	0xffffffff


	//   ....[6]....
        /*00c8*/ 	.word	0xffffffff


	//   ....[7]....
        /*00cc*/ 	.word	0xffffffff


	//   ....[8]....
        /*00d0*/ 	.word	0xffffffff


	//   ....[9]....
        /*00d4*/ 	.word	0xffffffff


	//   ....[10]....
        /*00d8*/ 	.word	0xffffffff


	//   ....[11]....
        /*00dc*/ 	.word	0xffffffff


	//   ....[12]....
        /*00e0*/ 	.word	0xffffffff


	//   ....[13]....
        /*00e4*/ 	.word	0xffffffff


	//   ....[14]....
        /*00e8*/ 	.word	0xffffffff


	//   ....[15]....
        /*00ec*/ 	.word	0xffffffff


	//   ....[16]....
        /*00f0*/ 	.word	0xffffffff


	//   ....[17]....
        /*00f4*/ 	.word	0xffffffff


	//   ....[18]....
        /*00f8*/ 	.word	0xffffffff


	//   ....[19]....
        /*00fc*/ 	.word	0xffffffff


	//   ....[20]....
        /*0100*/ 	.word	0xffffffff


	//   ....[21]....
        /*0104*/ 	.word	0xffffffff


	//   ....[22]....
        /*0108*/ 	.word	0xffffffff


	//   ....[23]....
        /*010c*/ 	.word	0xffffffff


	//   ....[24]....
        /*0110*/ 	.word	0xffffffff


	//   ....[25]....
        /*0114*/ 	.word	0xffffffff


	//   ....[26]....
        /*0118*/ 	.word	0xffffffff


	//   ....[27]....
        /*011c*/ 	.word	0xffffffff


	//   ....[28]....
        /*0120*/ 	.word	0xffffffff


	//   ....[29]....
        /*0124*/ 	.word	0xffffffff


	//   ....[30]....
        /*0128*/ 	.word	0xffffffff


	//   ....[31]....
        /*012c*/ 	.word	0xffffffff


	//   ....[32]....
        /*0130*/ 	.word	0xffffffff


	//   ....[33]....
        /*0134*/ 	.word	0xffffffff


	//   ....[34]....
        /*0138*/ 	.word	0xffffffff


	//   ....[35]....
        /*013c*/ 	.word	0xffffffff


	//   ....[36]....
        /*0140*/ 	.word	0xffffffff


	//   ....[37]....
        /*0144*/ 	.word	0xffffffff


	//   ....[38]....
        /*0148*/ 	.word	0xffffffff


	//   ....[39]....
        /*014c*/ 	.word	0xffffffff


	//   ....[40]....
        /*0150*/ 	.word	0xffffffff


	//   ....[41]....
        /*0154*/ 	.word	0xffffffff


	//   ....[42]....
        /*0158*/ 	.word	0xffffffff


	//   ....[43]....
        /*015c*/ 	.word	0xffffffff


	//   ....[44]....
        /*0160*/ 	.word	0xffffffff


	//   ....[45]....
        /*0164*/ 	.word	0xffffffff


	//   ....[46]....
        /*0168*/ 	.word	0xffffffff


	//   ....[47]....
        /*016c*/ 	.word	0xffffffff


	//   ....[48]....
        /*0170*/ 	.word	0xffffffff


	//   ....[49]....
        /*0174*/ 	.word	0xffffffff


	//   ....[50]....
        /*0178*/ 	.word	0xffffffff


	//   ....[51]....
        /*017c*/ 	.word	0xffffffff


	//   ....[52]....
        /*0180*/ 	.word	0xffffffff


	//   ....[53]....
        /*0184*/ 	.word	0xffffffff


	//   ....[54]....
        /*0188*/ 	.word	0xffffffff


	//   ....[55]....
        /*018c*/ 	.word	0xffffffff


	//   ....[56]....
        /*0190*/ 	.word	0xffffffff


	//   ....[57]....
        /*0194*/ 	.word	0xffffffff


	//   ....[58]....
        /*0198*/ 	.word	0xffffffff


	//   ....[59]....
        /*019c*/ 	.word	0xffffffff


	//   ....[60]....
        /*01a0*/ 	.word	0xffffffff


	//   ....[61]....
        /*01a4*/ 	.word	0xffffffff


	//   ....[62]....
        /*01a8*/ 	.word	0xffffffff


	//   ....[63]....
        /*01ac*/ 	.word	0xffffffff


	//   ....[64]....
        /*01b0*/ 	.word	0xffffffff


	//   ....[65]....
        /*01b4*/ 	.word	0xffffffff


	//   ....[66]....
        /*01b8*/ 	.word	0xffffffff


	//   ....[67]....
        /*01bc*/ 	.word	0xffffffff


	//   ....[68]....
        /*01c0*/ 	.word	0xffffffff


	//   ....[69]....
        /*01c4*/ 	.word	0xffffffff


	//   ....[70]....
        /*01c8*/ 	.word	0xffffffff


	//   ....[71]....
        /*01cc*/ 	.word	0xffffffff


	//   ....[72]....
        /*01d0*/ 	.word	0xffffffff


	//   ....[73]....
        /*01d4*/ 	.word	0xffffffff


	//   ....[74]....
        /*01d8*/ 	.word	0xffffffff


	//   ....[75]....
        /*01dc*/ 	.word	0xffffffff


	//   ....[76]....
        /*01e0*/ 	.word	0xffffffff


	//   ....[77]....
        /*01e4*/ 	.word	0xffffffff


	//   ....[78]....
        /*01e8*/ 	.word	0xffffffff


	//   ....[79]....
        /*01ec*/ 	.word	0xffffffff


	//   ....[80]....
        /*01f0*/ 	.word	0xffffffff


	//   ....[81]....
        /*01f4*/ 	.word	0xffffffff


	//   ....[82]....
        /*01f8*/ 	.word	0xffffffff


	//   ....[83]....
        /*01fc*/ 	.word	0xffffffff


	//   ....[84]....
        /*0200*/ 	.word	0xffffffff


	//   ....[85]....
        /*0204*/ 	.word	0xffffffff


	//   ....[86]....
        /*0208*/ 	.word	0xffffffff


	//   ....[87]....
        /*020c*/ 	.word	0xffffffff


	//   ....[88]....
        /*0210*/ 	.word	0xffffffff


	//   ....[89]....
        /*0214*/ 	.word	0xffffffff


	//   ....[90]....
        /*0218*/ 	.word	0xffffffff


	//   ....[91]....
        /*021c*/ 	.word	0xffffffff


	//   ....[92]....
        /*0220*/ 	.word	0xffffffff


	//   ....[93]....
        /*0224*/ 	.word	0xffffffff


	//   ....[94]....
        /*0228*/ 	.word	0xffffffff


	//   ....[95]....
        /*022c*/ 	.word	0xffffffff


	//   ....[96]....
        /*0230*/ 	.word	0xffffffff


	//   ....[97]....
        /*0234*/ 	.word	0xffffffff


	//   ....[98]....
        /*0238*/ 	.word	0xffffffff


	//   ....[99]....
        /*023c*/ 	.word	0xffffffff


	//   ....[100]....
        /*0240*/ 	.word	0xffffffff


	//   ....[101]....
        /*0244*/ 	.word	0xffffffff


	//   ....[102]....
        /*0248*/ 	.word	0xffffffff


	//   ....[103]....
        /*024c*/ 	.word	0xffffffff


	//   ....[104]....
        /*0250*/ 	.word	0xffffffff


	//   ....[105]....
        /*0254*/ 	.word	0xffffffff


	//   ....[106]....
        /*0258*/ 	.word	0xffffffff


	//   ....[107]....
        /*025c*/ 	.word	0xffffffff


	//   ....[108]....
        /*0260*/ 	.word	0xffffffff


	//   ....[109]....
        /*0264*/ 	.word	0xffffffff


	//   ....[110]....
        /*0268*/ 	.word	0xffffffff


	//   ....[111]....
        /*026c*/ 	.word	0xffffffff


	//   ....[112]....
        /*0270*/ 	.word	0xffffffff


	//   ....[113]....
        /*0274*/ 	.word	0xffffffff


	//   ....[114]....
        /*0278*/ 	.word	0xffffffff


	//   ....[115]....
        /*027c*/ 	.word	0xffffffff


	//   ....[116]....
        /*0280*/ 	.word	0xffffffff


	//   ....[117]....
        /*0284*/ 	.word	0xffffffff


	//   ....[118]....
        /*0288*/ 	.word	0xffffffff


	//   ....[119]....
        /*028c*/ 	.word	0xffffffff


	//   ....[120]....
        /*0290*/ 	.word	0x0500000f


	//   ....[121]....
        /*0294*/ 	.word	0x0500000f


	//   ....[122]....
        /*0298*/ 	.word	0x0500000f


	//   ....[123]....
        /*029c*/ 	.word	0x0500000f


	//   ....[124]....
        /*02a0*/ 	.word	0x0500000f


	//   ....[125]....
        /*02a4*/ 	.word	0x0500000f


	//   ....[126]....
        /*02a8*/ 	.word	0x0500000f


	//   ....[127]....
        /*02ac*/ 	.word	0x0500000f


	//   ....[128]....
        /*02b0*/ 	.word	0x0500000f


	//   ....[129]....
        /*02b4*/ 	.word	0x0500000f


	//   ....[130]....
        /*02b8*/ 	.word	0x0500000f


	//   ....[131]....
        /*02bc*/ 	.word	0x0500000f


	//   ....[132]....
        /*02c0*/ 	.word	0x0500000f


	//   ....[133]....
        /*02c4*/ 	.word	0x0500000f


	//   ....[134]....
        /*02c8*/ 	.word	0x0500000f


	//   ....[135]....
        /*02cc*/ 	.word	0x0500000f


	//   ....[136]....
        /*02d0*/ 	.word	0x0500000f


	//   ....[137]....
        /*02d4*/ 	.word	0x0500000f


	//   ....[138]....
        /*02d8*/ 	.word	0x0500000f


	//   ....[139]....
        /*02dc*/ 	.word	0x0500000f


	//   ....[140]....
        /*02e0*/ 	.word	0x0500000f


	//   ....[141]....
        /*02e4*/ 	.word	0x0500000f


	//   ....[142]....
        /*02e8*/ 	.word	0x0500000f


	//   ....[143]....
        /*02ec*/ 	.word	0x0500000f


	//   ....[144]....
        /*02f0*/ 	.word	0x0500000f


	//   ....[145]....
        /*02f4*/ 	.word	0x0500000f


	//   ....[146]....
        /*02f8*/ 	.word	0x0500000f


	//   ....[147]....
        /*02fc*/ 	.word	0x0500000f


	//   ....[148]....
        /*0300*/ 	.word	0x0500000f


	//   ....[149]....
        /*0304*/ 	.word	0x0500000f


	//   ....[150]....
        /*0308*/ 	.word	0x0500000f


	//   ....[151]....
        /*030c*/ 	.word	0x0500000f


	//   ....[152]....
        /*0310*/ 	.word	0x0500000f


	//   ....[153]....
        /*0314*/ 	.word	0x0500000f


	//   ....[154]....
        /*0318*/ 	.word	0x0500000f


	//   ....[155]....
        /*031c*/ 	.word	0x0500000f


	//   ....[156]....
        /*0320*/ 	.word	0x0500000f


	//   ....[157]....
        /*0324*/ 	.word	0x0500000f


	//   ....[158]....
        /*0328*/ 	.word	0x0500000f


	//   ....[159]....
        /*032c*/ 	.word	0x0500000f


	//   ....[160]....
        /*0330*/ 	.word	0x0500000f


	//   ....[161]....
        /*0334*/ 	.word	0x0500000f


	//   ....[162]....
        /*0338*/ 	.word	0x0500000f


	//   ....[163]....
        /*033c*/ 	.word	0x0500000f


	//   ....[164]....
        /*0340*/ 	.word	0x0500000f


	//   ....[165]....
        /*0344*/ 	.word	0x0500000f


	//   ....[166]....
        /*0348*/ 	.word	0x0500000f


	//   ....[167]....
        /*034c*/ 	.word	0x0500000f


	//   ....[168]....
        /*0350*/ 	.word	0x0500000f


	//   ....[169]....
        /*0354*/ 	.word	0x0500000f


	//   ....[170]....
        /*0358*/ 	.word	0x0500000f


	//   ....[171]....
        /*035c*/ 	.word	0x0500000f


	//   ....[172]....
        /*0360*/ 	.word	0x0500000f


	//   ....[173]....
        /*0364*/ 	.word	0x0500000f


	//   ....[174]....
        /*0368*/ 	.word	0x0500000f


	//   ....[175]....
        /*036c*/ 	.word	0x0500000f


	//   ....[176]....
        /*0370*/ 	.word	0x0500000f


	//   ....[177]....
        /*0374*/ 	.word	0x0500000f


	//   ....[178]....
        /*0378*/ 	.word	0x0500000f


	//   ....[179]....
        /*037c*/ 	.word	0x0500000f


	//   ....[180]....
        /*0380*/ 	.word	0x0500000f


	//   ....[181]....
        /*0384*/ 	.word	0x0500000f


	//   ....[182]....
        /*0388*/ 	.word	0x0500000f


	//   ....[183]....
        /*038c*/ 	.word	0x0500000f


	//   ....[184]....
        /*0390*/ 	.word	0x0500000f


	//   ....[185]....
        /*0394*/ 	.word	0x0500000f


	//   ....[186]....
        /*0398*/ 	.word	0x0500000f


	//   ....[187]....
        /*039c*/ 	.word	0x0500000f


	//   ....[188]....
        /*03a0*/ 	.word	0x0500000f


	//   ....[189]....
        /*03a4*/ 	.word	0x0500000f


	//   ....[190]....
        /*03a8*/ 	.word	0x0500000f


	//   ....[191]....
        /*03ac*/ 	.word	0x0500000f


	//   ....[192]....
        /*03b0*/ 	.word	0x0500000f


	//   ....[193]....
        /*03b4*/ 	.word	0x0500000f


	//   ....[194]....
        /*03b8*/ 	.word	0x0500000f


	//   ....[195]....
        /*03bc*/ 	.word	0x0500000f


	//   ....[196]....
        /*03c0*/ 	.word	0x0500000f


	//   ....[197]....
        /*03c4*/ 	.word	0x0500000f


	//   ....[198]....
        /*03c8*/ 	.word	0x0500000f


	//   ....[199]....
        /*03cc*/ 	.word	0x0500000f


	//   ....[200]....
        /*03d0*/ 	.word	0x0500000f


	//   ....[201]....
        /*03d4*/ 	.word	0x0500000f


	//   ....[202]....
        /*03d8*/ 	.word	0x0500000f


	//   ....[203]....
        /*03dc*/ 	.word	0x0500000f


	//   ....[204]....
        /*03e0*/ 	.word	0x0500000f


	//   ....[205]....
        /*03e4*/ 	.word	0x0500000f


	//   ....[206]....
        /*03e8*/ 	.word	0x0500000f


	//   ....[207]....
        /*03ec*/ 	.word	0x0500000f


	//   ....[208]....
        /*03f0*/ 	.word	0x0500000f


	//   ....[209]....
        /*03f4*/ 	.word	0x0500000f


	//----- nvinfo : EIATTR_COOP_GROUP_INSTR_OFFSETS
	.align		4
.L_83:
        /*03f8*/ 	.byte	0x04, 0x28
        /*03fa*/ 	.short	(.L_85 - .L_84)


	//   ....[0]....
.L_84:
        /*03fc*/ 	.word	0x00000080


	//   ....[1]....
        /*0400*/ 	.word	0x00000090


	//   ....[2]....
        /*0404*/ 	.word	0x000002d0


	//   ....[3]....
        /*0408*/ 	.word	0x00000430


	//   ....[4]....
        /*040c*/ 	.word	0x00000550


	//   ....[5]....
        /*0410*/ 	.word	0x000006b0


	//   ....[6]....
        /*0414*/ 	.word	0x00000ca0


	//   ....[7]....
        /*0418*/ 	.word	0x00002630


	//   ....[8]....
        /*041c*/ 	.word	0x00002680


	//   ....[9]....
        /*0420*/ 	.word	0x000028b0


	//   ....[10]....
        /*0424*/ 	.word	0x00002a80


	//   ....[11]....
        /*0428*/ 	.word	0x00004b30


	//   ....[12]....
        /*042c*/ 	.word	0x00004b70


	//   ....[13]....
        /*0430*/ 	.word	0x00004b90


	//   ....[14]....
        /*0434*/ 	.word	0x00004bb0


	//   ....[15]....
        /*0438*/ 	.word	0x00005e50


	//   ....[16]....
        /*043c*/ 	.word	0x00005e90


	//   ....[17]....
        /*0440*/ 	.word	0x00005f20


	//   ....[18]....
        /*0444*/ 	.word	0x00005f40


	//   ....[19]....
        /*0448*/ 	.word	0x00006aa0


	//   ....[20]....
        /*044c*/ 	.word	0x00006b00


	//   ....[21]....
        /*0450*/ 	.word	0x00006b80


	//   ....[22]....
        /*0454*/ 	.word	0x00006bb0


	//   ....[23]....
        /*0458*/ 	.word	0x00007030


	//   ....[24]....
        /*045c*/ 	.word	0x00007060


	//   ....[25]....
        /*0460*/ 	.word	0x00007090


	//   ....[26]....
        /*0464*/ 	.word	0x000070d0


	//   ....[27]....
        /*0468*/ 	.word	0x00007100


	//   ....[28]....
        /*046c*/ 	.word	0x00007120


	//   ....[29]....
        /*0470*/ 	.word	0x00007130


	//   ....[30]....
        /*0474*/ 	.word	0x00007140


	//   ....[31]....
        /*0478*/ 	.word	0x00008180


	//   ....[32]....
        /*047c*/ 	.word	0x000081a0


	//   ....[33]....
        /*0480*/ 	.word	0x000081b0


	//   ....[34]....
        /*0484*/ 	.word	0x00008240


	//   ....[35]....
        /*0488*/ 	.word	0x00008260


	//   ....[36]....
        /*048c*/ 	.word	0x000082e0


	//   ....[37]....
        /*0490*/ 	.word	0x00008300


	//   ....[38]....
        /*0494*/ 	.word	0x00008380


	//   ....[39]....
        /*0498*/ 	.word	0x000083a0


	//   ....[40]....
        /*049c*/ 	.word	0x00008420


	//   ....[41]....
        /*04a0*/ 	.word	0x00008440


	//   ....[42]....
        /*04a4*/ 	.word	0x000084c0


	//   ....[43]....
        /*04a8*/ 	.word	0x000084e0


	//   ....[44]....
        /*04ac*/ 	.word	0x00008560


	//   ....[45]....
        /*04b0*/ 	.word	0x00008580


	//   ....[46]....
        /*04b4*/ 	.word	0x00008590


	//   ....[47]....
        /*04b8*/ 	.word	0x00008d70


	//   ....[48]....
        /*04bc*/ 	.word	0x00008d90


	//   ....[49]....
        /*04c0*/ 	.word	0x00008dc0


	//   ....[50]....
        /*04c4*/ 	.word	0x00008e50


	//   ....[51]....
        /*04c8*/ 	.word	0x00008e60


	//   ....[52]....
        /*04cc*/ 	.word	0x00008ef0


	//   ....[53]....
        /*04d0*/ 	.word	0x00008f00


	//   ....[54]....
        /*04d4*/ 	.word	0x00008f90


	//   ....[55]....
        /*04d8*/ 	.word	0x00008fa0


	//   ....[56]....
        /*04dc*/ 	.word	0x00009030


	//   ....[57]....
        /*04e0*/ 	.word	0x00009040


	//   ....[58]....
        /*04e4*/ 	.word	0x000090d0


	//   ....[59]....
        /*04e8*/ 	.word	0x000090e0


	//   ....[60]....
        /*04ec*/ 	.word	0x00009170


	//   ....[61]....
        /*04f0*/ 	.word	0x00009180


	//   ....[62]....
        /*04f4*/ 	.word	0x00009190


	//   ....[63]....
        /*04f8*/ 	.word	0x00009230


	//   ....[64]....
        /*04fc*/ 	.word	0x00009250


	//   ....[65]....
        /*0500*/ 	.word	0x00009270


	//   ....[66]....
        /*0504*/ 	.word	0x00009330


	//   ....[67]....
        /*0508*/ 	.word	0x00009370


	//   ....[68]....
        /*050c*/ 	.word	0x000093b0


	//   ....[69]....
        /*0510*/ 	.word	0x000093c0


	//   ....[70]....
        /*0514*/ 	.word	0x00009400


	//   ....[71]....
        /*0518*/ 	.word	0x00009a60


	//   ....[72]....
        /*051c*/ 	.word	0x00009a80


	//   ....[73]....
        /*0520*/ 	.word	0x00009af0


	//   ....[74]....
        /*0524*/ 	.word	0x00009b00


	//   ....[75]....
        /*0528*/ 	.word	0x00009b40


	//   ....[76]....
        /*052c*/ 	.word	0x00009b50


	//   ....[77]....
        /*0530*/ 	.word	0x00009b90


	//   ....[78]....
        /*0534*/ 	.word	0x00009ba0


	//   ....[79]....
        /*0538*/ 	.word	0x00009be0


	//   ....[80]....
        /*053c*/ 	.word	0x00009bf0


	//   ....[81]....
        /*0540*/ 	.word	0x00009c30


	//   ....[82]....
        /*0544*/ 	.word	0x00009c40


	//   ....[83]....
        /*0548*/ 	.word	0x00009c80


	//   ....[84]....
        /*054c*/ 	.word	0x00009c90


	//   ....[85]....
        /*0550*/ 	.word	0x00009ca0


	//   ....[86]....
        /*0554*/ 	.word	0x00009ce0


	//   ....[87]....
        /*0558*/ 	.word	0x00009f50


	//   ....[88]....
        /*055c*/ 	.word	0x00009f80


	//   ....[89]....
        /*0560*/ 	.word	0x00009fe0


	//   ....[90]....
        /*0564*/ 	.word	0x00009ff0


	//   ....[91]....
        /*0568*/ 	.word	0x0000a040


	//   ....[92]....
        /*056c*/ 	.word	0x0000a050


	//   ....[93]....
        /*0570*/ 	.word	0x0000a0a0


	//   ....[94]....
        /*0574*/ 	.word	0x0000a0b0


	//   ....[95]....
        /*0578*/ 	.word	0x0000a100


	//   ....[96]....
        /*057c*/ 	.word	0x0000a110


	//   ....[97]....
        /*0580*/ 	.word	0x0000a160


	//   ....[98]....
        /*0584*/ 	.word	0x0000a170


	//   ....[99]....
        /*0588*/ 	.word	0x0000a1c0


	//   ....[100]....
        /*058c*/ 	.word	0x0000a1d0


	//   ....[101]....
        /*0590*/ 	.word	0x0000a1e0


	//   ....[102]....
        /*0594*/ 	.word	0x0000a220


	//   ....[103]....
        /*0598*/ 	.word	0x0000a670


	//   ....[104]....
        /*059c*/ 	.word	0x0000a680


	//   ....[105]....
        /*05a0*/ 	.word	0x0000a690


	//   ....[106]....
        /*05a4*/ 	.word	0x0000a6a0


	//   ....[107]....
        /*05a8*/ 	.word	0x0000a6c0


	//   ....[108]....
        /*05ac*/ 	.word	0x0000a720


	//   ....[109]....
        /*05b0*/ 	.word	0x0000a760


	//   ....[110]....
        /*05b4*/ 	.word	0x0000a780


	//   ....[111]....
        /*05b8*/ 	.word	0x0000a7c0


	//   ....[112]....
        /*05bc*/ 	.word	0x0000a7e0


	//   ....[113]....
        /*05c0*/ 	.word	0x0000a820


	//   ....[114]....
        /*05c4*/ 	.word	0x0000a840


	//   ....[115]....
        /*05c8*/ 	.word	0x0000a880


	//   ....[116]....
        /*05cc*/ 	.word	0x0000a8a0


	//   ....[117]....
        /*05d0*/ 	.word	0x0000a8e0


	//   ....[118]....
        /*05d4*/ 	.word	0x0000a900


	//   ....[119]....
        /*05d8*/ 	.word	0x0000ac70


	//   ....[120]....
        /*05dc*/ 	.word	0x0000b150


	//   ....[121]....
        /*05e0*/ 	.word	0x0000b240


	//   ....[122]....
        /*05e4*/ 	.word	0x0000b2e0


	//   ....[123]....
        /*05e8*/ 	.word	0x0000b350


	//   ....[124]....
        /*05ec*/ 	.word	0x0000b440


	//   ....[125]....
        /*05f0*/ 	.word	0x0000b4b0


	//   ....[126]....
        /*05f4*/ 	.word	0x0000b5a0


	//   ....[127]....
        /*05f8*/ 	.word	0x0000b610


	//   ....[128]....
        /*05fc*/ 	.word	0x0000b700


	//   ....[129]....
        /*0600*/ 	.word	0x0000b770


	//   ....[130]....
        /*0604*/ 	.word	0x0000b860


	//   ....[131]....
        /*0608*/ 	.word	0x0000b8d0


	//   ....[132]....
        /*060c*/ 	.word	0x0000b9c0


	//   ....[133]....
        /*0610*/ 	.word	0x0000ba30


	//   ....[134]....
        /*0614*/ 	.word	0x0000bb20


	//   ....[135]....
        /*0618*/ 	.word	0x0000bb90


	//   ....[136]....
        /*061c*/ 	.word	0x0000bc70


	//   ....[137]....
        /*0620*/ 	.word	0x0000bd00


	//   ....[138]....
        /*0624*/ 	.word	0x0000bd70


	//   ....[139]....
        /*0628*/ 	.word	0x0000bdd0


	//   ....[140]....
        /*062c*/ 	.word	0x0000bed0


	//   ....[141]....
        /*0630*/ 	.word	0x0000bf30


	//   ....[142]....
        /*0634*/ 	.word	0x0000c030


	//   ....[143]....
        /*0638*/ 	.word	0x0000c090


	//   ....[144]....
        /*063c*/ 	.word	0x0000c190


	//   ....[145]....
        /*0640*/ 	.word	0x0000c1f0


	//   ....[146]....
        /*0644*/ 	.word	0x0000c2f0


	//   ....[147]....
        /*0648*/ 	.word	0x0000c350


	//   ....[148]....
        /*064c*/ 	.word	0x0000c450


	//   ....[149]....
        /*0650*/ 	.word	0x0000c4b0


	//   ....[150]....
        /*0654*/ 	.word	0x0000c5a0


	//   ....[151]....
        /*0658*/ 	.word	0x0000c600


	//   ....[152]....
        /*065c*/ 	.word	0x0000c6e0


	//   ....[153]....
        /*0660*/ 	.word	0x0000c760


	//   ....[154]....
        /*0664*/ 	.word	0x0000c840


	//   ....[155]....
        /*0668*/ 	.word	0x0000c8a0


	//   ....[156]....
        /*066c*/ 	.word	0x0000c990


	//   ....[157]....
        /*0670*/ 	.word	0x0000ca10


	//   ....[158]....
        /*0674*/ 	.word	0x0000cad0


	//   ....[159]....
        /*0678*/ 	.word	0x0000cb50


	//   ....[160]....
        /*067c*/ 	.word	0x0000cbe0


	//   ....[161]....
        /*0680*/ 	.word	0x0000cd20


	//   ....[162]....
        /*0684*/ 	.word	0x0000cdd0


	//   ....[163]....
        /*0688*/ 	.word	0x0000ce40


	//   ....[164]....
        /*068c*/ 	.word	0x0000cf10


	//   ....[165]....
        /*0690*/ 	.word	0x0000cf70


	//   ....[166]....
        /*0694*/ 	.word	0x0000d020


	//   ....[167]....
        /*0698*/ 	.word	0x0000d080


	//   ....[168]....
        /*069c*/ 	.word	0x0000d130


	//   ....[169]....
        /*06a0*/ 	.word	0x0000d190


	//   ....[170]....
        /*06a4*/ 	.word	0x0000d240


	//   ....[171]....
        /*06a8*/ 	.word	0x0000d2a0


	//   ....[172]....
        /*06ac*/ 	.word	0x0000d350


	//   ....[173]....
        /*06b0*/ 	.word	0x0000d3b0


	//   ....[174]....
        /*06b4*/ 	.word	0x0000d460


	//   ....[175]....
        /*06b8*/ 	.word	0x0000d4c0


	//   ....[176]....
        /*06bc*/ 	.word	0x0000d570


	//   ....[177]....
        /*06c0*/ 	.word	0x0000d660


	//   ....[178]....
        /*06c4*/ 	.word	0x0000d710


	//   ....[179]....
        /*06c8*/ 	.word	0x0000d770


	//   ....[180]....
        /*06cc*/ 	.word	0x0000d830


	//   ....[181]....
        /*06d0*/ 	.word	0x0000d890


	//   ....[182]....
        /*06d4*/ 	.word	0x0000d950


	//   ....[183]....
        /*06d8*/ 	.word	0x0000d9b0


	//   ....[184]....
        /*06dc*/ 	.word	0x0000da70


	//   ....[185]....
        /*06e0*/ 	.word	0x0000dad0


	//   ....[186]....
        /*06e4*/ 	.word	0x0000db90


	//   ....[187]....
        /*06e8*/ 	.word	0x0000dbf0


	//   ....[188]....
        /*06ec*/ 	.word	0x0000dcb0


	//   ....[189]....
        /*06f0*/ 	.word	0x0000dd10


	//   ....[190]....
        /*06f4*/ 	.word	0x0000ddd0


	//   ....[191]....
        /*06f8*/ 	.word	0x0000de30


	//   ....[192]....
        /*06fc*/ 	.word	0x0000dee0


	//   ....[193]....
        /*0700*/ 	.word	0x0000dfd0


	//   ....[194]....
        /*0704*/ 	.word	0x0000e080


	//   ....[195]....
        /*0708*/ 	.word	0x0000e0f0


	//   ....[196]....
        /*070c*/ 	.word	0x0000e1e0


	//   ....[197]....
        /*0710*/ 	.word	0x0000e240


	//   ....[198]....
        /*0714*/ 	.word	0x0000e2f0


	//   ....[199]....
        /*0718*/ 	.word	0x0000e350


	//   ....[200]....
        /*071c*/ 	.word	0x0000e410


	//   ....[201]....
        /*0720*/ 	.word	0x0000e470


	//   ....[202]....
        /*0724*/ 	.word	0x0000e520


	//   ....[203]....
        /*0728*/ 	.word	0x0000e580


	//   ....[204]....
        /*072c*/ 	.word	0x0000e640


	//   ....[205]....
        /*0730*/ 	.word	0x0000e6a0


	//   ....[206]....
        /*0734*/ 	.word	0x0000e750


	//   ....[207]....
        /*0738*/ 	.word	0x0000e7b0


	//   ....[208]....
        /*073c*/ 	.word	0x0000e860


	//   ....[209]....
        /*0740*/ 	.word	0x0000e970


	//----- nvinfo : EIATTR_REG_RECONFIG
	.align		4
.L_85:
        /*0744*/ 	.byte	0x01, 0x54
	.zero		2


	//----- nvinfo : EIATTR_SYSCALL_OFFSETS
	.align		4
        /*0748*/ 	.byte	0x04, 0x46
        /*074a*/ 	.short	(.L_87 - .L_86)


	//   ....[0]....
.L_86:
        /*074c*/ 	.word	0x00001000


	//   ....[1]....
        /*0750*/ 	.word	0x00007870


	//   ....[2]....
        /*0754*/ 	.word	0x000079b0


	//   ....[3]....
        /*0758*/ 	.word	0x00007aa0


	//   ....[4]....
        /*075c*/ 	.word	0x000088b0


	//----- nvinfo : EIATTR_MBARRIER_INSTR_OFFSETS
	.align		4
.L_87:
        /*0760*/ 	.byte	0x04, 0x39
        /*0762*/ 	.short	(.L_89 - .L_88)


	//   ....[0]....
.L_88:
        /*0764*/ 	.word	0x00000180
        /*0768*/ 	.word	0x000000ff
        /*076c*/ 	.word	0x00016800
        /*0770*/ 	.short	0x0100
        /*0772*/ 	.byte	0x08
	.zero		1


	//   ....[1]....
        /*0774*/ 	.word	0x00000190
        /*0778*/ 	.word	0x000000ff
        /*077c*/ 	.word	0x00016820
        /*0780*/ 	.short	0x0100
        /*0782*/ 	.byte	0x08
	.zero		1


	//   ....[2]....
        /*0784*/ 	.word	0x00000280
        /*0788*/ 	.word	0x000000ff
        /*078c*/ 	.word	0x00016830
        /*0790*/ 	.short	0x0100
        /*0792*/ 	.byte	0x08
	.zero		1


	//   ....[3]....
        /*0794*/ 	.word	0x00000290
        /*0798*/ 	.word	0x000000ff
        /*079c*/ 	.word	0x00016840
        /*07a0*/ 	.short	0x0100
        /*07a2*/ 	.byte	0x08
	.zero		1


	//   ....[4]....
        /*07a4*/ 	.word	0x000002a0
        /*07a8*/ 	.word	0x000000ff
        /*07ac*/ 	.word	0x00016838
        /*07b0*/ 	.short	0x0100
        /*07b2*/ 	.byte	0x08
	.zero		1


	//   ....[5]....
        /*07b4*/ 	.word	0x000002b0
        /*07b8*/ 	.word	0x000000ff
        /*07bc*/ 	.word	0x00016848
        /*07c0*/ 	.short	0x0100
        /*07c2*/ 	.byte	0x08
	.zero		1


	//   ....[6]....
        /*07c4*/ 	.word	0x000003e0
        /*07c8*/ 	.word	0x000000ff
        /*07cc*/ 	.word	0x00016850
        /*07d0*/ 	.short	0x0100
        /*07d2*/ 	.byte	0x08
	.zero		1


	//   ....[7]....
        /*07d4*/ 	.word	0x000003f0
        /*07d8*/ 	.word	0x000000ff
        /*07dc*/ 	.word	0x00016860
        /*07e0*/ 	.short	0x0100
        /*07e2*/ 	.byte	0x08
	.zero		1


	//   ....[8]....
        /*07e4*/ 	.word	0x00000400
        /*07e8*/ 	.word	0x000000ff
        /*07ec*/ 	.word	0x00016858
        /*07f0*/ 	.short	0x0100
        /*07f2*/ 	.byte	0x08
	.zero		1


	//   ....[9]....
        /*07f4*/ 	.word	0x00000410
        /*07f8*/ 	.word	0x000000ff
        /*07fc*/ 	.word	0x00016868
        /*0800*/ 	.short	0x0100
        /*0802*/ 	.byte	0x08
	.zero		1


	//   ....[10]....
        /*0804*/ 	.word	0x00000500
        /*0808*/ 	.word	0x000000ff
        /*080c*/ 	.word	0x00016870
        /*0810*/ 	.short	0x0100
        /*0812*/ 	.byte	0x06
	.zero		1


	//   ....[11]....
        /*0814*/ 	.word	0x00000510
        /*0818*/ 	.word	0x000000ff
        /*081c*/ 	.word	0x00016880
        /*0820*/ 	.short	0x0100
        /*0822*/ 	.byte	0x06
	.zero		1


	//   ....[12]....
        /*0824*/ 	.word	0x00000520
        /*0828*/ 	.word	0x000000ff
        /*082c*/ 	.word	0x00016878
        /*0830*/ 	.short	0x0100
        /*0832*/ 	.byte	0x06
	.zero		1


	//   ....[13]....
        /*0834*/ 	.word	0x00000530
        /*0838*/ 	.word	0x000000ff
        /*083c*/ 	.word	0x00016888
        /*0840*/ 	.short	0x0100
        /*0842*/ 	.byte	0x06
	.zero		1


	//   ....[14]....
        /*0844*/ 	.word	0x00000660
        /*0848*/ 	.word	0x000000ff
        /*084c*/ 	.word	0x00016890
        /*0850*/ 	.short	0x0100
        /*0852*/ 	.byte	0x08
	.zero		1


	//   ....[15]....
        /*0854*/ 	.word	0x00000670
        /*0858*/ 	.word	0x000000ff
        /*085c*/ 	.word	0x000168a0
        /*0860*/ 	.short	0x0100
        /*0862*/ 	.byte	0x08
	.zero		1


	//   ....[16]....
        /*0864*/ 	.word	0x00000680
        /*0868*/ 	.word	0x000000ff
        /*086c*/ 	.word	0x00016898
        /*0870*/ 	.short	0x0100
        /*0872*/ 	.byte	0x08
	.zero		1


	//   ....[17]....
        /*0874*/ 	.word	0x00000690
        /*0878*/ 	.word	0x000000ff
        /*087c*/ 	.word	0x000168a8
        /*0880*/ 	.short	0x0100
        /*0882*/ 	.byte	0x08
	.zero		1


	//   ....[18]....
        /*0884*/ 	.word	0x000007d0
        /*0888*/ 	.word	0x000000ff
        /*088c*/ 	.word	0x000168b0
        /*0890*/ 	.short	0x0100
        /*0892*/ 	.byte	0x08
	.zero		1


	//   ....[19]....
        /*0894*/ 	.word	0x000007e0
        /*0898*/ 	.word	0x000000ff
        /*089c*/ 	.word	0x000168c0
        /*08a0*/ 	.short	0x0100
        /*08a2*/ 	.byte	0x08
	.zero		1


	//   ....[20]....
        /*08a4*/ 	.word	0x000007f0
        /*08a8*/ 	.word	0x000000ff
        /*08ac*/ 	.word	0x000168b8
        /*08b0*/ 	.short	0x0100
        /*08b2*/ 	.byte	0x08
	.zero		1


	//   ....[21]....
        /*08b4*/ 	.word	0x00000800
        /*08b8*/ 	.word	0x000000ff
        /*08bc*/ 	.word	0x000168c8
        /*08c0*/ 	.short	0x0100
        /*08c2*/ 	.byte	0x08
	.zero		1


	//   ....[22]....
        /*08c4*/ 	.word	0x00001060
        /*08c8*/ 	.word	0x000000ff
        /*08cc*/ 	.word	0x00016800
        /*08d0*/ 	.short	0x010a
        /*08d2*/ 	.byte	0x2c
	.zero		1


	//   ....[23]....
        /*08d4*/ 	.word	0x000010e0
        /*08d8*/ 	.word	0x00000000
        /*08dc*/ 	.word	0x00016830
        /*08e0*/ 	.short	0x010a
        /*08e2*/ 	.byte	0x3f
	.zero		1


	//   ....[24]....
        /*08e4*/ 	.word	0x00001130
        /*08e8*/ 	.word	0x00000000
        /*08ec*/ 	.word	0x00016830
        /*08f0*/ 	.short	0x010a
        /*08f2*/ 	.byte	0x3f
	.zero		1


	//   ....[25]....
        /*08f4*/ 	.word	0x00001cc0
        /*08f8*/ 	.word	0x000000ff
        /*08fc*/ 	.word	0x00000000
        /*0900*/ 	.short	0x0101
        /*0902*/ 	.byte	0x06
	.zero		1


	//   ....[26]....
        /*0904*/ 	.word	0x00003930
        /*0908*/ 	.word	0x000000ff
        /*090c*/ 	.word	0x00016830
        /*0910*/ 	.short	0x010a
        /*0912*/ 	.byte	0x06
	.zero		1


	//   ....[27]....
        /*0914*/ 	.word	0x00003970
        /*0918*/ 	.word	0x000000ff
        /*091c*/ 	.word	0x00016830
        /*0920*/ 	.short	0x010a
        /*0922*/ 	.byte	0x06
	.zero		1


	//   ....[28]....
        /*0924*/ 	.word	0x00003b80
        /*0928*/ 	.word	0x000000ff
        /*092c*/ 	.word	0x00016850
        /*0930*/ 	.short	0x010a
        /*0932*/ 	.byte	0x06
	.zero		1


	//   ....[29]....
        /*0934*/ 	.word	0x00003bc0
        /*0938*/ 	.word	0x000000ff
        /*093c*/ 	.word	0x00016850
        /*0940*/ 	.short	0x010a
        /*0942*/ 	.byte	0x06
	.zero		1


	//   ....[30]....
        /*0944*/ 	.word	0x00004410
        /*0948*/ 	.word	0x000000ff
        /*094c*/ 	.word	0x00000000
        /*0950*/ 	.short	0x0101
        /*0952*/ 	.byte	0x06
	.zero		1


	//   ....[31]....
        /*0954*/ 	.word	0x00005990
        /*0958*/ 	.word	0x000000ff
        /*095c*/ 	.word	0x00000000
        /*0960*/ 	.short	0x0101
        /*0962*/ 	.byte	0x06
	.zero		1


	//   ....[32]....
        /*0964*/ 	.word	0x00005da0
        /*0968*/ 	.word	0x000000ff
        /*096c*/ 	.word	0x00016850
        /*0970*/ 	.short	0x010a
        /*0972*/ 	.byte	0x04
	.zero		1


	//   ....[33]....
        /*0974*/ 	.word	0x00005de0
        /*0978*/ 	.word	0x000000ff
        /*097c*/ 	.word	0x00016850
        /*0980*/ 	.short	0x010a
        /*0982*/ 	.byte	0x04
	.zero		1


	//   ....[34]....
        /*0984*/ 	.word	0x00006500
        /*0988*/ 	.word	0x000000ff
        /*098c*/ 	.word	0x00000000
        /*0990*/ 	.short	0x0101
        /*0992*/ 	.byte	0x04
	.zero		1


	//   ....[35]....
        /*0994*/ 	.word	0x00006fa0
        /*0998*/ 	.word	0x000000ff
        /*099c*/ 	.word	0x00000000
        /*09a0*/ 	.short	0x0101
        /*09a2*/ 	.byte	0x2c
	.zero		1


	//   ....[36]....
        /*09a4*/ 	.word	0x00007f70
        /*09a8*/ 	.word	0x00000000
        /*09ac*/ 	.word	0x00016840
        /*09b0*/ 	.short	0x010a
        /*09b2*/ 	.byte	0x3f
	.zero		1


	//   ....[37]....
        /*09b4*/ 	.word	0x00008690
        /*09b8*/ 	.word	0x00000000
        /*09bc*/ 	.word	0x00016830
        /*09c0*/ 	.short	0x0107
        /*09c2*/ 	.byte	0x3f
	.zero		1


	//   ....[38]....
        /*09c4*/ 	.word	0x00008750
        /*09c8*/ 	.word	0x00000000
        /*09cc*/ 	.word	0x00016830
        /*09d0*/ 	.short	0x0101
        /*09d2*/ 	.byte	0x3f
	.zero		1


	//   ....[39]....
        /*09d4*/ 	.word	0x000094b0
        /*09d8*/ 	.word	0x000000ff
        /*09dc*/ 	.word	0x00016800
        /*09e0*/ 	.short	0x0107
        /*09e2*/ 	.byte	0x26
	.zero		1


	//   ....[40]....
        /*09e4*/ 	.word	0x00009510
        /*09e8*/ 	.word	0x000000ff
        /*09ec*/ 	.word	0x00016800
        /*09f0*/ 	.short	0x0101
        /*09f2*/ 	.byte	0x26
	.zero		1


	//   ....[41]....
        /*09f4*/ 	.word	0x00009530
        /*09f8*/ 	.word	0x000000ff
        /*09fc*/ 	.word	0x00016820
        /*0a00*/ 	.short	0x010a
        /*0a02*/ 	.byte	0x26
	.zero		1


	//   ....[42]....
        /*0a04*/ 	.word	0x000098a0
        /*0a08*/ 	.word	0x00000005
        /*0a0c*/ 	.word	0x00016840
        /*0a10*/ 	.short	0x010a
        /*0a12*/ 	.byte	0x3f
	.zero		1


	//   ....[43]....
        /*0a14*/ 	.word	0x00009d60
        /*0a18*/ 	.word	0x00000005
        /*0a1c*/ 	.word	0x00016830
        /*0a20*/ 	.short	0x0107
        /*0a22*/ 	.byte	0x3f
	.zero		1


	//   ....[44]....
        /*0a24*/ 	.word	0x00009e20
        /*0a28*/ 	.word	0x00000005
        /*0a2c*/ 	.word	0x00016830
        /*0a30*/ 	.short	0x0101
        /*0a32*/ 	.byte	0x3f
	.zero		1


	//   ....[45]....
        /*0a34*/ 	.word	0x00009e80
        /*0a38*/ 	.word	0x00000005
        /*0a3c*/ 	.word	0x00016860
        /*0a40*/ 	.short	0x010a
        /*0a42*/ 	.byte	0x3f
	.zero		1


	//   ....[46]....
        /*0a44*/ 	.word	0x0000a2e0
        /*0a48*/ 	.word	0x00000005
        /*0a4c*/ 	.word	0x00016850
        /*0a50*/ 	.short	0x0107
        /*0a52*/ 	.byte	0x3f
	.zero		1


	//   ....[47]....
        /*0a54*/ 	.word	0x0000a4a0
        /*0a58*/ 	.word	0x00000005
        /*0a5c*/ 	.word	0x00016850
        /*0a60*/ 	.short	0x0101
        /*0a62*/ 	.byte	0x3f
	.zero		1


	//   ....[48]....
        /*0a64*/ 	.word	0x0000a5a0
        /*0a68*/ 	.word	0x00000004
        /*0a6c*/ 	.word	0x00016860
        /*0a70*/ 	.short	0x010a
        /*0a72*/ 	.byte	0x3f
	.zero		1


	//   ....[49]....
        /*0a74*/ 	.word	0x0000a9e0
        /*0a78*/ 	.word	0x00000004
        /*0a7c*/ 	.word	0x00016850
        /*0a80*/ 	.short	0x0107
        /*0a82*/ 	.byte	0x3f
	.zero		1


	//   ....[50]....
        /*0a84*/ 	.word	0x0000aac0
        /*0a88*/ 	.word	0x00000004
        /*0a8c*/ 	.word	0x00016850
        /*0a90*/ 	.short	0x0101
        /*0a92*/ 	.byte	0x3f
	.zero		1


	//   ....[51]....
        /*0a94*/ 	.word	0x0000abf0
        /*0a98*/ 	.word	0x00000007
        /*0a9c*/ 	.word	0x00016820
        /*0aa0*/ 	.short	0x010a
        /*0aa2*/ 	.byte	0x3f
	.zero		1


	//   ....[52]....
        /*0aa4*/ 	.word	0x0000ad70
        /*0aa8*/ 	.word	0x00000005
        /*0aac*/ 	.word	0x00016840
        /*0ab0*/ 	.short	0x010a
        /*0ab2*/ 	.byte	0x3f
	.zero		1


	//   ....[53]....
        /*0ab4*/ 	.word	0x0000ae10
        /*0ab8*/ 	.word	0x00000003
        /*0abc*/ 	.word	0x00016840
        /*0ac0*/ 	.short	0x010a
        /*0ac2*/ 	.byte	0x3f
	.zero		1


	//   ....[54]....
        /*0ac4*/ 	.word	0x0000ae50
        /*0ac8*/ 	.word	0x00000005
        /*0acc*/ 	.word	0x00016860
        /*0ad0*/ 	.short	0x010a
        /*0ad2*/ 	.byte	0x3f
	.zero		1


	//   ....[55]....
        /*0ad4*/ 	.word	0x0000ae90
        /*0ad8*/ 	.word	0x00000003
        /*0adc*/ 	.word	0x00016860
        /*0ae0*/ 	.short	0x010a
        /*0ae2*/ 	.byte	0x3f
	.zero		1


	//   ....[56]....
        /*0ae4*/ 	.word	0x0000af00
        /*0ae8*/ 	.word	0x00000003
        /*0aec*/ 	.word	0x00016800
        /*0af0*/ 	.short	0x010a
        /*0af2*/ 	.byte	0x3f
	.zero		1


	//   ....[57]....
        /*0af4*/ 	.word	0x0000af50
        /*0af8*/ 	.word	0x00000000
        /*0afc*/ 	.word	0x00016830
        /*0b00*/ 	.short	0x010a
        /*0b02*/ 	.byte	0x3f
	.zero		1


	//   ....[58]....
        /*0b04*/ 	.word	0x0000afb0
        /*0b08*/ 	.word	0x00000007
        /*0b0c*/ 	.word	0x00016830
        /*0b10*/ 	.short	0x010a
        /*0b12*/ 	.byte	0x3f
	.zero		1


	//   ....[59]....
        /*0b14*/ 	.word	0x0000b010
        /*0b18*/ 	.word	0x00000007
        /*0b1c*/ 	.word	0x00016850
        /*0b20*/ 	.short	0x010a
        /*0b22*/ 	.byte	0x3f
	.zero		1


	//   ....[60]....
        /*0b24*/ 	.word	0x0000b070
        /*0b28*/ 	.word	0x00000007
        /*0b2c*/ 	.word	0x00016850
        /*0b30*/ 	.short	0x010a
        /*0b32*/ 	.byte	0x3f
	.zero		1


	//   ....[61]....
        /*0b34*/ 	.word	0x0000b190
        /*0b38*/ 	.word	0x00000000
        /*0b3c*/ 	.word	0x00016840
        /*0b40*/ 	.short	0x010a
        /*0b42*/ 	.byte	0x3f
	.zero		1


	//   ....[62]....
        /*0b44*/ 	.word	0x0000cc20
        /*0b48*/ 	.word	0x00000003
        /*0b4c*/ 	.word	0x00016820
        /*0b50*/ 	.short	0x010a
        /*0b52*/ 	.byte	0x3f
	.zero		1


	//   ....[63]....
        /*0b54*/ 	.word	0x0000cc70
        /*0b58*/ 	.word	0x00000005
        /*0b5c*/ 	.word	0x00016840
        /*0b60*/ 	.short	0x010a
        /*0b62*/ 	.byte	0x3f
	.zero		1


	//   ....[64]....
        /*0b64*/ 	.word	0x0000d5b0
        /*0b68*/ 	.word	0x00000005
        /*0b6c*/ 	.word	0x00016860
        /*0b70*/ 	.short	0x010a
        /*0b72*/ 	.byte	0x3f
	.zero		1


	//   ....[65]....
        /*0b74*/ 	.word	0x0000df20
        /*0b78*/ 	.word	0x00000004
        /*0b7c*/ 	.word	0x00016860
        /*0b80*/ 	.short	0x010a
        /*0b82*/ 	.byte	0x3f
	.zero		1


	//   ....[66]....
        /*0b84*/ 	.word	0x0000e890
        /*0b88*/ 	.word	0x00000007
        /*0b8c*/ 	.word	0x00016820
        /*0b90*/ 	.short	0x010a
        /*0b92*/ 	.byte	0x3f
	.zero		1


	//   ....[67]....
        /*0b94*/ 	.word	0x0000ea30
        /*0b98*/ 	.word	0x00000005
        /*0b9c*/ 	.word	0x00016840
        /*0ba0*/ 	.short	0x010a
        /*0ba2*/ 	.byte	0x3f
	.zero		1


	//   ....[68]....
        /*0ba4*/ 	.word	0x0000ea80
        /*0ba8*/ 	.word	0x00000003
        /*0bac*/ 	.word	0x00016840
        /*0bb0*/ 	.short	0x010a
        /*0bb2*/ 	.byte	0x3f
	.zero		1


	//   ....[69]....
        /*0bb4*/ 	.word	0x0000ead0
        /*0bb8*/ 	.word	0x00000005
        /*0bbc*/ 	.word	0x00016860
        /*0bc0*/ 	.short	0x010a
        /*0bc2*/ 	.byte	0x3f
	.zero		1


	//----- nvinfo : EIATTR_NUM_MBARRIERS
	.align		4
.L_89:
        /*0bc4*/ 	.byte	0x03, 0x38
        /*0bc6*/ 	.short	0x0016


	//----- nvinfo : EIATTR_EXIT_INSTR_OFFSETS
	.align		4
        /*0bc8*/ 	.byte	0x04, 0x1c
        /*0bca*/ 	.short	(.L_91 - .L_90)


	//   ....[0]....
.L_90:
        /*0bcc*/ 	.word	0x00000960


	//   ....[1]....
        /*0bd0*/ 	.word	0x00007200


	//   ....[2]....
        /*0bd4*/ 	.word	0x0000aee0


	//----- nvinfo : EIATTR_MAX_THREADS
	.align		4
.L_91:
        /*0bd8*/ 	.byte	0x04, 0x05
        /*0bda*/ 	.short	(.L_93 - .L_92)
.L_92:
        /*0bdc*/ 	.word	0x00000200
        /*0be0*/ 	.word	0x00000001
        /*0be4*/ 	.word	0x00000001


	//----- nvinfo : EIATTR_CRS_STACK_SIZE
	.align		4
.L_93:
        /*0be8*/ 	.byte	0x04, 0x1e
        /*0bea*/ 	.short	(.L_95 - .L_94)
.L_94:
        /*0bec*/ 	.word	0x00000000


	//----- nvinfo : EIATTR_CBANK_PARAM_SIZE
	.align		4
.L_95:
        /*0bf0*/ 	.byte	0x03, 0x19
        /*0bf2*/ 	.short	0x0a70


	//----- nvinfo : EIATTR_PARAM_CBANK
	.align		4
        /*0bf4*/ 	.byte	0x04, 0x0a
        /*0bf6*/ 	.short	(.L_97 - .L_96)
	.align		4
.L_96:
        /*0bf8*/ 	.word	index@(.nv.constant0._ZN7cutlass13device_kernelIN5flash11enable_sm90INS1_16FlashAttnFwdSm90INS1_25CollectiveMainloopFwdSm90ILi2EN4cute5tupleIJNS5_1CILi1EEES8_S8_EEENS6_IJNS7_ILi192EEENS7_ILi128EEENS7_ILi64EEEEEELi64ENS_10bfloat16_tEfNS_4arch4Sm90ELb0ELb0ELb1ELb0ELb1ELb0ELb0ELb1ELb1ELb1ELb0ELb0EEENS1_21CollectiveEpilogueFwdINS6_IJSA_SC_SB_EEES9_SE_SG_Li384ELb0ELb1ELb0ELb0EEENS1_29StaticPersistentTileSchedulerILb0EEEEEEEEEvNT_6ParamsE)
        /*0bfc*/ 	.short	0x0210
        /*0bfe*/ 	.short	0x0a70


	//----- nvinfo : EIATTR_SW_WAR
	.align		4
.L_97:
        /*0c00*/ 	.byte	0x04, 0x36
        /*0c02*/ 	.short	(.L_99 - .L_98)
.L_98:
        /*0c04*/ 	.word	0x00000008
.L_99:


//--------------------- .nv.info._ZN7cutlass13device_kernelIN5flash11enable_sm90INS1_16FlashAttnFwdSm90INS1_25CollectiveMainloopFwdSm90ILi2EN4cute5tupleIJNS5_1CILi1EEES8_S8_EEENS6_IJNS7_ILi192EEENS7_ILi128EEENS7_ILi64EEEEEELi64ENS_10bfloat16_tEfNS_4arch4Sm90ELb0ELb0ELb1ELb1ELb1ELb0ELb0ELb1ELb1ELb1ELb0ELb0EEENS1_21CollectiveEpilogueFwdINS6_IJSA_SC_SB_EEES9_SE_SG_Li384ELb1ELb1ELb0ELb0EEENS1_36VarlenDynamicPersistentTileSchedulerILi192ELi128ELi384ELi128ELb0ELb1ELb1ELb0ELb1ELb1EEEEEEEEEvNT_6ParamsE --------------------------
	.section	.nv.info._ZN7cutlass13device_kernelIN5flash11enable_sm90INS1_16FlashAttnFwdSm90INS1_25CollectiveMainloopFwdSm90ILi2EN4cute5tupleIJNS5_1CILi1EEES8_S8_EEENS6_IJNS7_ILi192EEENS7_ILi128EEENS7_ILi64EEEEEELi64ENS_10bfloat16_tEfNS_4arch4Sm90ELb0ELb0ELb1ELb1ELb1ELb0ELb0ELb1ELb1ELb1ELb0ELb0EEENS1_21CollectiveEpilogueFwdINS6_IJSA_SC_SB_EEES9_SE_SG_Li384ELb1ELb1ELb0ELb0EEENS1_36VarlenDynamicPersistentTileSchedulerILi192ELi128ELi384ELi128ELb0ELb1ELb1ELb0ELb1ELb1EEEEEEEEEvNT_6ParamsE,"",@"SHT_CUDA_INFO"
	.sectionflags	@""
	.align	4


	//----- nvinfo : EIATTR_CUDA_API_VERSION
	.align		4
        /*0000*/ 	.byte	0x04, 0x37
        /*0002*/ 	.short	(.L_101 - .L_100)
.L_100:
        /*0004*/ 	.word	0x00000082


	//----- nvinfo : EIATTR_KPARAM_INFO
	.align		4
.L_101:
        /*0008*/ 	.byte	0x04, 0x17
        /*000a*/ 	.short	(.L_103 - .L_102)
.L_102:
        /*000c*/ 	.word	0x00000000
        /*0010*/ 	.short	0x0000
        /*0012*/ 	.short	0x0070
        /*0014*/ 	.byte	0x00, 0xf0, 0x01, 0x2a


	//----- nvinfo : EIATTR_SPARSE_MMA_MASK
	.align		4
.L_103:
        /*0018*/ 	.byte	0x03, 0x50
        /*001a*/ 	.short	0x0000


	//----- nvinfo : EIATTR_MAXREG_COUNT
	.align		4
        /*001c*/ 	.byte	0x03, 0x1b
        /*001e*/ 	.short	0x0080


	//----- nvinfo : EIATTR_NUM_BARRIERS
	.align		4
        /*0020*/ 	.byte	0x02, 0x4c
        /*0022*/ 	.byte	0x10
	.zero		1


	//----- nvinfo : EIATTR_EXTERNS
	.align		4
        /*0024*/ 	.byte	0x04, 0x0f
        /*0026*/ 	.short	(.L_105 - .L_104)


	//   ....[0]....
	.align		4
.L_104:
        /*0028*/ 	.word	index@(__assertfail)


	//----- nvinfo : EIATTR_ANNOTATIONS
	.align		4
.L_105:
        /*002c*/ 	.byte	0x04, 0x55
        /*002e*/ 	.short	(.L_107 - .L_106)


	//   ....[0]....
.L_106:
        /*0030*/ 	.word	0x00000001
        /*0034*/ 	.byte	0xe0, 0x83, 0x00, 0x00, 0x01, 0x00, 0x00, 0x00, 0x50, 0x84, 0x00, 0x00, 0x01, 0x00, 0x00, 0x00
        /* <DEDUP_REMOVED lines=26> */
        /*01e4*/ 	.byte	0x70, 0xd7, 0x00, 0x00


	//----- nvinfo : EIATTR_MERCURY_ISA_VERSION
	.align		4
.L_107:
        /*01e8*/ 	.byte	0x03, 0x5f
        /*01ea*/ 	.short	0x0101


	//----- nvinfo : EIATTR_UNUSED_LOAD_BYTE_OFFSET
	.align		4
        /*01ec*/ 	.byte	0x04, 0x44
        /*01ee*/ 	.short	(.L_109 - .L_108)


	//   ....[0]....
.L_108:
        /*01f0*/ 	.word	0x00000970
        /*01f4*/ 	.word	0x0000fff0


	//   ....[1]....
        /*01f8*/ 	.word	0x00006aa0
        /*01fc*/ 	.word	0x0000fff0


	//----- nvinfo : EIATTR_INT_WARP_WIDE_INSTR_OFFSETS
	.align		4
.L_109:
        /*0200*/ 	.byte	0x04, 0x31
        /*0202*/ 	.short	(.L_111 - .L_110)


	//   ....[0]....
.L_110:
        /*0204*/ 	.word	0x000000c0


	//   ....[1]....
        /*0208*/ 	.word	0x000000d0


	//   ....[2]....
        /*020c*/ 	.word	0x00000170


	//   ....[3]....
        /*0210*/ 	.word	0x00009400


	//   ....[4]....
        /*0214*/ 	.word	0x00009490


	//   ....[5]....
        /*0218*/ 	.word	0x0000c680


	//   ....[6]....
        /*021c*/ 	.word	0x0000c710


	//----- nvinfo : EIATTR_COOP_GROUP_MASK_REGIDS
	.align		4
.L_111:
        /*0220*/ 	.byte	0x04, 0x29
        /*0222*/ 	.short	(.L_113 - .L_112)


	//   ....[0]....
.L_112:
        /*0224*/ 	.word	0xffffffff


	//   ....[1]....
        /*0228*/ 	.word	0xffffffff


	//   ....[2]....
        /*022c*/ 	.word	0xffffffff


	//   ....[3]....
        /*0230*/ 	.word	0xffffffff


	//   ....[4]....
        /*0234*/ 	.word	0xffffffff


	//   ....[5]....
        /*0238*/ 	.word	0xffffffff


	//   ....[6]....
        /*023c*/ 	.word	0xffffffff


	//   ....[7]....
        /*0240*/ 	.word	0xffffffff


	//   ....[8]....
        /*0244*/ 	.word	0xffffffff


	//   ....[9]....
        /*0248*/ 	.word	0xffffffff


	//   ....[10]....
        /*024c*/ 	.word	0xffffffff


	//   ....[11]....
        /*0250*/ 	.word	0xffffffff


	//   ....[12]....
        /*0254*/ 	.word	0xffffffff


	//   ....[13]....
        /*0258*/ 	.word	0xffffffff


	//   ....[14]....
        /*025c*/ 	.word	0xffffffff


	//   ....[15]....
        /*0260*/ 	.word	0xffffffff


	//   ....[16]....
        /*0264*/ 	.word	0xffffffff


	//   ....[17]....
        /*0268*/ 	.word	0xffffffff


	//   ....[18]....
        /*026c*/ 	.word	0xffffffff


	//   ....[19]....
        /*0270*/ 	.word	0xffffffff


	//   ....[20]....
        /*0274*/ 	.word	0xffffffff


	//   ....[21]....
        /*0278*/ 	.word	0xffffffff


	//   ....[22]....
        /*027c*/ 	.word	0xffffffff


	//   ....[23]....
        /*0280*/ 	.word	0xffffffff


	//   ....[24]....
        /*0284*/ 	.word	0xffffffff


	//   ....[25]....
        /*0288*/ 	.word	0xffffffff


	//   ....[26]....
        /*028c*/ 	.word	0xffffffff


	//   ....[27]....
        /*0290*/ 	.word	0xffffffff


	//   ....[28]....
        /*0294*/ 	.word	0xffffffff


	//   ....[29]....
        /*0298*/ 	.word	0xffffffff


	//   ....[30]....
        /*029c*/ 	.word	0xffffffff


	//   ....[31]....
        /*02a0*/ 	.word	0xffffffff


	//   ....[32]....
        /*02a4*/ 	.word	0xffffffff


	//   ....[33]....
        /*02a8*/ 	.word	0xffffffff


	//   ....[34]....
        /*02ac*/ 	.word	0xffffffff


	//   ....[35]....
        /*02b0*/ 	.word	0xffffffff


	//   ....[36]....
        /*02b4*/ 	.word	0xffffffff


	//   ....[37]....
        /*02b8*/ 	.word	0xffffffff


	//   ....[38]....
        /*02bc*/ 	.word	0xffffffff


	//   ....[39]....
        /*02c0*/ 	.word	0xffffffff


	//   ....[40]....
        /*02c4*/ 	.word	0xffffffff


	//   ....[41]....
        /*02c8*/ 	.word	0xffffffff


	//   ....[42]....
        /*02cc*/ 	.word	0xffffffff


	//   ....[43]....
        /*02d0*/ 	.word	0xffffffff


	//   ....[44]....
        /*02d4*/ 	.word	0xffffffff


	//   ....[45]....
        /*02d8*/ 	.word	0xffffffff


	//   ....[46]....
        /*02dc*/ 	.word	0xffffffff


	//   ....[47]....
        /*02e0*/ 	.word	0xffffffff


	//   ....[48]....
        /*02e4*/ 	.word	0xffffffff


	//   ....[49]....
        /*02e8*/ 	.word	0xffffffff


	//   ....[50]....
        /*02ec*/ 	.word	0xffffffff


	//   ....[51]....
        /*02f0*/ 	.word	0xffffffff


	//   ....[52]....
        /*02f4*/ 	.word	0xffffffff


	//   ....[53]....
        /*02f8*/ 	.word	0xffffffff


	//   ....[54]....
        /*02fc*/ 	.word	0xffffffff


	//   ....[55]....
        /*0300*/ 	.word	0xffffffff


	//   ....[56]....
        /*0304*/ 	.word	0xffffffff


	//   ....[57]....
        /*0308*/ 	.word	0xffffffff


	//   ....[58]....
        /*030c*/ 	.word	0xffffffff


	//   ....[59]....
        /*0310*/ 	.word	0xffffffff


	//   ....[60]....
        /*0314*/ 	.word	0xffffffff


	//   ....[61]....
        /*0318*/ 	.word	0xffffffff


	//   ....[62]....
        /*031c*/ 	.word	0xffffffff


	//   ....[63]....
        /*0320*/ 	.word	0xffffffff


	//   ....[64]....
        /*0324*/ 	.word	0xffffffff


	//   ....[65]....
        /*0328*/ 	.word	0xffffffff


	//   ....[66]....
        /*032c*/ 	.word	0xffffffff


	//   ....[67]....
        /*0330*/ 	.word	0xffffffff


	//   ....[68]....
        /*0334*/ 	.word	0xffffffff


	//   ....[69]....
        /*0338*/ 	.word	0xffffffff


	//   ....[70]....
        /*033c*/ 	.word	0xffffffff


	//   ....[71]....
        /*0340*/ 	.word	0xffffffff


	//   ....[72]....
        /*0344*/ 	.word	0xffffffff


	//   ....[73]....
        /*0348*/ 	.word	0xffffffff


	//   ....[74]....
        /*034c*/ 	.word	0xffffffff


	//   ....[75]....
        /*0350*/ 	.word	0xffffffff


	//   ....[76]....
        /*0354*/ 	.word	0xffffffff


	//   ....[77]....
        /*0358*/ 	.word	0xffffffff


	//   ....[78]....
        /*035c*/ 	.word	0xffffffff


	//   ....[79]....
        /*0360*/ 	.word	0xffffffff


	//   ....[80]....
        /*0364*/ 	.word	0xffffffff


	//   ....[81]....
        /*0368*/ 	.word	0xffffffff


	//   ....[82]....
        /*036c*/ 	.word	0xffffffff


	//   ....[83]....
        /*0370*/ 	.word	0xffffffff


	//   ....[84]....
        /*0374*/ 	.word	0xffffffff


	//   ....[85]....
        /*0378*/ 	.word	0xffffffff


	//   ....[86]....
        /*037c*/ 	.word	0xffffffff


	//   ....[87]....
        /*0380*/ 	.word	0xffffffff


	//   ....[88]....
        /*0384*/ 	.word	0xffffffff


	//   ....[89]....
        /*0388*/ 	.word	0xffffffff


	//   ....[90]....
        /*038c*/ 	.word	0xffffffff


	//   ....[91]....
        /*0390*/ 	.word	0xffffffff


	//   ....[92]....
        /*0394*/ 	.word	0xffffffff


	//   ....[93]....
        /*0398*/ 	.word	0xffffffff


	//   ....[94]....
        /*039c*/ 	.word	0xffffffff


	//   ....[95]....
        /*03a0*/ 	.word	0xffffffff


	//   ....[96]....
        /*03a4*/ 	.word	0xffffffff


	//   ....[97]....
        /*03a8*/ 	.word	0xffffffff


	//   ....[98]....
        /*03ac*/ 	.word	0xffffffff


	//   ....[99]....
        /*03b0*/ 	.word	0xffffffff


	//   ....[100]....
        /*03b4*/ 	.word	0xffffffff


	//   ....[101]....
        /*03b8*/ 	.word	0xffffffff


	//   ....[102]....
        /*03bc*/ 	.word	0xffffffff


	//   ....[103]....
        /*03c0*/ 	.word	0xffffffff


	//   ....[104]....
        /*03c4*/ 	.word	0xffffffff


	//   ....[105]....
        /*03c8*/ 	.word	0xffffffff


	//   ....[106]....
        /*03cc*/ 	.word	0xffffffff


	//   ....[107]....
        /*03d0*/ 	.word	0xffffffff


	//   ....[108]....
        /*03d4*/ 	.word	0xffffffff


	//   ....[109]....
        /*03d8*/ 	.word	0xffffffff


	//   ....[110]....
        /*03dc*/ 	.word	0xffffffff


	//   ....[111]....
        /*03e0*/ 	.word	0xffffffff


	//   ....[112]....
        /*03e4*/ 	.word	0xffffffff


	//   ....[113]....
        /*03e8*/ 	.word	0xffffffff


	//   ....[114]....
        /*03ec*/ 	.word	0xffffffff


	//   ....[115]....
        /*03f0*/ 	.word	0xffffffff


	//   ....[116]....
        /*03f4*/ 	.word	0xffffffff


	//   ....[117]....
        /*03f8*/ 	.word	0xffffffff


	//   ....[118]....
        /*03fc*/ 	.word	0xffffffff


	//   ....[119]....
        /*0400*/ 	.word	0xffffffff


	//   ....[120]....
        /*0404*/ 	.word	0xffffffff


	//   ....[121]....
        /*0408*/ 	.word	0xffffffff


	//   ....[122]....
        /*040c*/ 	.word	0xffffffff


	//   ....[123]....
        /*0410*/ 	.word	0xffffffff


	//   ....[124]....
        /*0414*/ 	.word	0xffffffff


	//   ....[125]....
        /*0418*/ 	.word	0xffffffff


	//   ....[126]....
        /*041c*/ 	.word	0xffffffff


	//   ....[127]....
        /*0420*/ 	.word	0xffffffff


	//   ....[128]....
        /*0424*/ 	.word	0xffffffff


	//   ....[129]....
        /*0428*/ 	.word	0xffffffff


	//   ....[130]....
        /*042c*/ 	.word	0xffffffff


	//   ....[131]....
        /*0430*/ 	.word	0xffffffff


	//   ....[132]....
        /*0434*/ 	.word	0xffffffff


	//   ....[133]....
        /*0438*/ 	.word	0xffffffff


	//   ....[134]....
        /*043c*/ 	.word	0xffffffff


	//   ....[135]....
        /*0440*/ 	.word	0xffffffff


	//   ....[136]....
        /*0444*/ 	.word	0xffffffff


	//   ....[137]....
        /*0448*/ 	.word	0xffffffff


	//   ....[138]....
        /*044c*/ 	.word	0xffffffff


	//   ....[139]....
        /*0450*/ 	.word	0xffffffff


	//   ....[140]....
        /*0454*/ 	.word	0xffffffff


	//   ....[141]....
        /*0458*/ 	.word	0xffffffff


	//   ....[142]....
        /*045c*/ 	.word	0xffffffff


	//   ....[143]....
        /*0460*/ 	.word	0xffffffff


	//   ....[144]....
        /*0464*/ 	.word	0xffffffff


	//   ....[145]....
        /*0468*/ 	.word	0xffffffff


	//   ....[146]....
        /*046c*/ 	.word	0xffffffff


	//   ....[147]....
        /*0470*/ 	.word	0xffffffff


	//   ....[148]....
        /*0474*/ 	.word	0xffffffff


	//   ....[149]....
        /*0478*/ 	.word	0xffffffff


	//   ....[150]....
        /*047c*/ 	.word	0xffffffff


	//   ....[151]....
        /*0480*/ 	.word	0xffffffff


	//   ....[152]....
        /*0484*/ 	.word	0xffffffff


	//   ....[153]....
        /*0488*/ 	.word	0xffffffff


	//   ....[154]....
        /*048c*/ 	.word	0xffffffff


	//   ....[155]....
        /*0490*/ 	.word	0xffffffff


	//   ....[156]....
        /*0494*/ 	.word	0xffffffff


	//   ....[157]....
        /*0498*/ 	.word	0xffffffff


	//   ....[158]....
        /*049c*/ 	.word	0xffffffff


	//   ....[159]....
        /*04a0*/ 	.word	0xffffffff


	//   ....[160]....
        /*04a4*/ 	.word	0xffffffff


	//   ....[161]....
        /*04a8*/ 	.word	0x0500000f


	//   ....[162]....
        /*04ac*/ 	.word	0x0500000f


	//   ....[163]....
        /*04b0*/ 	.word	0x0500000f


	//   ....[164]....
        /*04b4*/ 	.word	0x0500000f


	//   ....[165]....
        /*04b8*/ 	.word	0x0500000f


	//   ....[166]....
        /*04bc*/ 	.word	0x0500000f


	//   ....[167]....
        /*04c0*/ 	.word	0x0500000f


	//   ....[168]....
        /*04c4*/ 	.word	0x0500000f


	//   ....[169]....
        /*04c8*/ 	.word	0x0500000f


	//   ....[170]....
        /*04cc*/ 	.word	0x0500000f


	//   ....[171]....
        /*04d0*/ 	.word	0x0500000f


	//   ....[172]....
        /*04d4*/ 	.word	0x0500000f


	//   ....[173]....
        /*04d8*/ 	.word	0x0500000f


	//   ....[174]....
        /*04dc*/ 	.word	0x0500000f


	//   ....[175]....
        /*04e0*/ 	.word	0x0500000f


	//   ....[176]....
        /*04e4*/ 	.word	0x0500000f


	//   ....[177]....
        /*04e8*/ 	.word	0x0500000f


	//   ....[178]....
        /*04ec*/ 	.word	0x0500000f


	//   ....[179]....
        /*04f0*/ 	.word	0x0500000f


	//   ....[180]....
        /*04f4*/ 	.word	0x0500000f


	//   ....[181]....
        /*04f8*/ 	.word	0x0500000f


	//   ....[182]....
        /*04fc*/ 	.word	0x0500000f


	//   ....[183]....
        /*0500*/ 	.word	0x0500000f


	//   ....[184]....
        /*0504*/ 	.word	0x0500000f


	//   ....[185]....
        /*0508*/ 	.word	0x0500000f


	//   ....[186]....
        /*050c*/ 	.word	0x0500000f


	//   ....[187]....
        /*0510*/ 	.word	0x0500000f


	//   ....[188]....
        /*0514*/ 	.word	0x0500000f


	//   ....[189]....
        /*0518*/ 	.word	0x0500000f


	//   ....[190]....
        /*051c*/ 	.word	0x0500000f


	//   ....[191]....
        /*0520*/ 	.word	0x0500000f


	//   ....[192]....
        /*0524*/ 	.word	0x0500000f


	//   ....[193]....
        /*0528*/ 	.word	0x0500000f


	//   ....[194]....
        /*052c*/ 	.word	0x0500000f


	//   ....[195]....
        /*0530*/ 	.word	0x0500000f


	//   ....[196]....
        /*0534*/ 	.word	0x0500000f


	//   ....[197]....
        /*0538*/ 	.word	0x0500000f


	//   ....[198]....
        /*053c*/ 	.word	0x0500000f


	//   ....[199]....
        /*0540*/ 	.word	0x0500000f


	//   ....[200]....
        /*0544*/ 	.word	0x0500000f


	//   ....[201]....
        /*0548*/ 	.word	0x0500000f


	//   ....[202]....
        /*054c*/ 	.word	0x0500000f


	//   ....[203]....
        /*0550*/ 	.word	0x0500000f


	//   ....[204]....
        /*0554*/ 	.word	0x0500000f


	//   ....[205]....
        /*0558*/ 	.word	0x0500000f


	//   ....[206]....
        /*055c*/ 	.word	0x0500000f


	//   ....[207]....
        /*0560*/ 	.word	0x0500000f


	//   ....[208]....
        /*0564*/ 	.word	0x0500000f


	//   ....[209]....
        /*0568*/ 	.word	0x0500000f


	//   ....[210]....
        /*056c*/ 	.word	0x0500000f


	//   ....[211]....
        /*0570*/ 	.word	0x0500000f


	//   ....[212]....
        /*0574*/ 	.word	0x0500000f


	//   ....[213]....
        /*0578*/ 	.word	0x0500000f


	//   ....[214]....
        /*057c*/ 	.word	0x0500000f


	//   ....[215]....
        /*0580*/ 	.word	0x0500000f


	//   ....[216]....
        /*0584*/ 	.word	0x0500000f


	//   ....[217]....
        /*0588*/ 	.word	0x0500000f


	//   ....[218]....
        /*058c*/ 	.word	0x0500000f


	//   ....[219]....
        /*0590*/ 	.word	0x0500000f


	//   ....[220]....
        /*0594*/ 	.word	0x0500000f


	//   ....[221]....
        /*0598*/ 	.word	0x0500000f


	//   ....[222]....
        /*059c*/ 	.word	0x0500000f


	//   ....[223]....
        /*05a0*/ 	.word	0x0500000f


	//   ....[224]....
        /*05a4*/ 	.word	0x0500000f


	//   ....[225]....
        /*05a8*/ 	.word	0x0500000f


	//   ....[226]....
        /*05ac*/ 	.word	0x0500000f


	//   ....[227]....
        /*05b0*/ 	.word	0x0500000f


	//   ....[228]....
        /*05b4*/ 	.word	0x0500000f


	//   ....[229]....
        /*05b8*/ 	.word	0x0500000f


	//   ....[230]....
        /*05bc*/ 	.word	0x0500000f


	//   ....[231]....
        /*05c0*/ 	.word	0x0500000f


	//   ....[232]....
        /*05c4*/ 	.word	0x0500000f


	//   ....[233]....
        /*05c8*/ 	.word	0x0500000f


	//   ....[234]....
        /*05cc*/ 	.word	0x0500000f


	//   ....[235]....
        /*05d0*/ 	.word	0x0500000f


	//   ....[236]....
        /*05d4*/ 	.word	0x0500000f


	//   ....[237]....
        /*05d8*/ 	.word	0x0500000f


	//   ....[238]....
        /*05dc*/ 	.word	0x0500000f


	//   ....[239]....
        /*05e0*/ 	.word	0x0500000f


	//   ....[240]....
        /*05e4*/ 	.word	0x0500000f


	//   ....[241]....
        /*05e8*/ 	.word	0x0500000f


	//   ....[242]....
        /*05ec*/ 	.word	0x0500000f


	//   ....[243]....
        /*05f0*/ 	.word	0x0500000f


	//   ....[244]....
        /*05f4*/ 	.word	0x0500000f


	//   ....[245]....
        /*05f8*/ 	.word	0x0500000f


	//   ....[246]....
        /*05fc*/ 	.word	0x0500000f


	//   ....[247]....
        /*0600*/ 	.word	0x0500000f


	//   ....[248]....
        /*0604*/ 	.word	0x0500000f


	//   ....[249]....
        /*0608*/ 	.word	0x0500000f


	//   ....[250]....
        /*060c*/ 	.word	0x0500000f


	//   ....[251]....
        /*0610*/ 	.word	0x0500000f


	//   ....[252]....
        /*0614*/ 	.word	0x0500000f


	//   ....[253]....
        /*0618*/ 	.word	0x0500000f


	//   ....[254]....
        /*061c*/ 	.word	0x0500000f


	//   ....[255]....
        /*0620*/ 	.word	0x0500000f


	//   ....[0]....
        /*0624*/ 	.word	0x0500000f


	//   ....[1]....
        /*0628*/ 	.word	0x0500000f


	//   ....[2]....
        /*062c*/ 	.word	0x0500000f


	//   ....[3]....
        /*0630*/ 	.word	0x0500000f


	//   ....[4]....
        /*0634*/ 	.word	0x0500000f


	//   ....[5]....
        /*0638*/ 	.word	0x0500000f


	//   ....[6]....
        /*063c*/ 	.word	0x0500000f


	//   ....[7]....
        /*0640*/ 	.word	0x0500000f


	//   ....[8]....
        /*0644*/ 	.word	0x0500000f


	//   ....[9]....
        /*0648*/ 	.word	0x0500000f


	//   ....[10]....
        /*064c*/ 	.word	0x0500000f


	//   ....[11]....
        /*0650*/ 	.word	0x0500000f


	//----- nvinfo : EIATTR_COOP_GROUP_INSTR_OFFSETS
	.align		4
.L_113:
        /*0654*/ 	.byte	0x04, 0x28
        /*0656*/ 	.short	(.L_115 - .L_114)


	//   ....[0]....
.L_114:
        /*0658*/ 	.word	0x00000080


	//   ....[1]....
        /*065c*/ 	.word	0x00000090


	//   ....[2]....
        /*0660*/ 	.word	0x000002d0


	//   ....[3]....
        /*0664*/ 	.word	0x00000430


	//   ....[4]....
        /*0668*/ 	.word	0x00000550


	//   ....[5]....
        /*066c*/ 	.word	0x000006b0


	//   ....[6]....
        /*0670*/ 	.word	0x00001210


	//   ....[7]....
        /*0674*/ 	.word	0x00002a50


	//   ....[8]....
        /*0678*/ 	.word	0x00002aa0


	//   ....[9]....
        /*067c*/ 	.word	0x00002cf0


	//   ....[10]....
        /*0680*/ 	.word	0x00002e90


	//   ....[11]....
        /*0684*/ 	.word	0x00004fe0


	//   ....[12]....
        /*0688*/ 	.word	0x00005020


	//   ....[13]....
        /*068c*/ 	.word	0x00005040


	//   ....[14]....
        /*0690*/ 	.word	0x00005060


	//   ....[15]....
        /*0694*/ 	.word	0x00006310


	//   ....[16]....
        /*0698*/ 	.word	0x00006350


	//   ....[17]....
        /*069c*/ 	.word	0x00006410


	//   ....[18]....
        /*06a0*/ 	.word	0x00006420


	//   ....[19]....
        /*06a4*/ 	.word	0x00007240


	//   ....[20]....
        /*06a8*/ 	.word	0x00007280


	//   ....[21]....
        /*06ac*/ 	.word	0x000072c0


	//   ....[22]....
        /*06b0*/ 	.word	0x000072f0


	//   ....[23]....
        /*06b4*/ 	.word	0x000077d0


	//   ....[24]....
        /*06b8*/ 	.word	0x00007800


	//   ....[25]....
        /*06bc*/ 	.word	0x00007830


	//   ....[26]....
        /*06c0*/ 	.word	0x00007860


	//   ....[27]....
        /*06c4*/ 	.word	0x00007880


	//   ....[28]....
        /*06c8*/ 	.word	0x000078a0


	//   ....[29]....
        /*06cc*/ 	.word	0x000078d0


	//   ....[30]....
        /*06d0*/ 	.word	0x00007900


	//   ....[31]....
        /*06d4*/ 	.word	0x000081a0


	//   ....[32]....
        /*06d8*/ 	.word	0x000081d0


	//   ....[33]....
        /*06dc*/ 	.word	0x00008210


	//   ....[34]....
        /*06e0*/ 	.word	0x00008240


	//   ....[35]....
        /*06e4*/ 	.word	0x00008270


	//   ....[36]....
        /*06e8*/ 	.word	0x00008280


	//   ....[37]....
        /*06ec*/ 	.word	0x00008290


	//   ....[38]....
        /*06f0*/ 	.word	0x000082b0


	//   ....[39]....
        /*06f4*/ 	.word	0x00008400


	//   ....[40]....
        /*06f8*/ 	.word	0x000085f0


	//   ....[41]....
        /*06fc*/ 	.word	0x00008620


	//   ....[42]....
        /*0700*/ 	.word	0x00008650


	//   ....[43]....
        /*0704*/ 	.word	0x00008680


	//   ....[44]....
        /*0708*/ 	.word	0x000086b0


	//   ....[45]....
        /*070c*/ 	.word	0x000086e0


	//   ....[46]....
        /*0710*/ 	.word	0x00008830


	//   ....[47]....
        /*0714*/ 	.word	0x00008860


	//   ....[48]....
        /*0718*/ 	.word	0x00008890


	//   ....[49]....
        /*071c*/ 	.word	0x000088c0


	//   ....[50]....
        /*0720*/ 	.word	0x000088f0


	//   ....[51]....
        /*0724*/ 	.word	0x00008920


	//   ....[52]....
        /*0728*/ 	.word	0x000089b0


	//   ....[53]....
        /*072c*/ 	.word	0x000089e0


	//   ....[54]....
        /*0730*/ 	.word	0x00008a60


	//   ....[55]....
        /*0734*/ 	.word	0x0000a010


	//   ....[56]....
        /*0738*/ 	.word	0x0000a030


	//   ....[57]....
        /*073c*/ 	.word	0x0000a0c0


	//   ....[58]....
        /*0740*/ 	.word	0x0000a0e0


	//   ....[59]....
        /*0744*/ 	.word	0x0000a160


	//   ....[60]....
        /*0748*/ 	.word	0x0000a180


	//   ....[61]....
        /*074c*/ 	.word	0x0000a200


	//   ....[62]....
        /*0750*/ 	.word	0x0000a220


	//   ....[63]....
        /*0754*/ 	.word	0x0000a2a0


	//   ....[64]....
        /*0758*/ 	.word	0x0000a2c0


	//   ....[65]....
        /*075c*/ 	.word	0x0000a340


	//   ....[66]....
        /*0760*/ 	.word	0x0000a360


	//   ....[67]....
        /*0764*/ 	.word	0x0000a3e0


	//   ....[68]....
        /*0768*/ 	.word	0x0000a400


	//   ....[69]....
        /*076c*/ 	.word	0x0000a410


	//   ....[70]....
        /*0770*/ 	.word	0x0000a420


	//   ....[71]....
        /*0774*/ 	.word	0x0000ad20


	//   ....[72]....
        /*0778*/ 	.word	0x0000ad50


	//   ....[73]....
        /*077c*/ 	.word	0x0000adf0


	//   ....[74]....
        /*0780*/ 	.word	0x0000ae10


	//   ....[75]....
        /*0784*/ 	.word	0x0000ae90


	//   ....[76]....
        /*0788*/ 	.word	0x0000aeb0


	//   ....[77]....
        /*078c*/ 	.word	0x0000af30


	//   ....[78]....
        /*0790*/ 	.word	0x0000af50


	//   ....[79]....
        /*0794*/ 	.word	0x0000afd0


	//   ....[80]....
        /*0798*/ 	.word	0x0000aff0


	//   ....[81]....
        /*079c*/ 	.word	0x0000b070


	//   ....[82]....
        /*07a0*/ 	.word	0x0000b090


	//   ....[83]....
        /*07a4*/ 	.word	0x0000b110


	//   ....[84]....
        /*07a8*/ 	.word	0x0000b130


	//   ....[85]....
        /*07ac*/ 	.word	0x0000b140


	//   ....[86]....
        /*07b0*/ 	.word	0x0000b1b0


	//   ....[87]....
        /*07b4*/ 	.word	0x0000b200


	//   ....[88]....
        /*07b8*/ 	.word	0x0000b230


	//   ....[89]....
        /*07bc*/ 	.word	0x0000b2c0


	//   ....[90]....
        /*07c0*/ 	.word	0x0000b2d0


	//   ....[91]....
        /*07c4*/ 	.word	0x0000b340


	//   ....[92]....
        /*07c8*/ 	.word	0x0000b350


	//   ....[93]....
        /*07cc*/ 	.word	0x0000b390


	//   ....[94]....
        /*07d0*/ 	.word	0x0000b3b0


	//   ....[95]....
        /*07d4*/ 	.word	0x0000bb30


	//   ....[96]....
        /*07d8*/ 	.word	0x0000bb60


	//   ....[97]....
        /*07dc*/ 	.word	0x0000bbb0


	//   ....[98]....
        /*07e0*/ 	.word	0x0000bbc0


	//   ....[99]....
        /*07e4*/ 	.word	0x0000bc00


	//   ....[100]....
        /*07e8*/ 	.word	0x0000bc10


	//   ....[101]....
        /*07ec*/ 	.word	0x0000bc50


	//   ....[102]....
        /*07f0*/ 	.word	0x0000bc60


	//   ....[103]....
        /*07f4*/ 	.word	0x0000bca0


	//   ....[104]....
        /*07f8*/ 	.word	0x0000bcb0


	//   ....[105]....
        /*07fc*/ 	.word	0x0000bcf0


	//   ....[106]....
        /*0800*/ 	.word	0x0000bd00


	//   ....[107]....
        /*0804*/ 	.word	0x0000bd40


	//   ....[108]....
        /*0808*/ 	.word	0x0000bd50


	//   ....[109]....
        /*080c*/ 	.word	0x0000bd60


	//   ....[110]....
        /*0810*/ 	.word	0x0000bda0


	//   ....[111]....
        /*0814*/ 	.word	0x0000c050


	//   ....[112]....
        /*0818*/ 	.word	0x0000c080


	//   ....[113]....
        /*081c*/ 	.word	0x0000c0e0


	//   ....[114]....
        /*0820*/ 	.word	0x0000c0f0


	//   ....[115]....
        /*0824*/ 	.word	0x0000c140


	//   ....[116]....
        /*0828*/ 	.word	0x0000c150


	//   ....[117]....
        /*082c*/ 	.word	0x0000c1a0


	//   ....[118]....
        /*0830*/ 	.word	0x0000c1b0


	//   ....[119]....
        /*0834*/ 	.word	0x0000c200


	//   ....[120]....
        /*0838*/ 	.word	0x0000c210


	//   ....[121]....
        /*083c*/ 	.word	0x0000c260


	//   ....[122]....
        /*0840*/ 	.word	0x0000c270


	//   ....[123]....
        /*0844*/ 	.word	0x0000c2c0


	//   ....[124]....
        /*0848*/ 	.word	0x0000c2d0


	//   ....[125]....
        /*084c*/ 	.word	0x0000c2e0


	//   ....[126]....
        /*0850*/ 	.word	0x0000c320


	//   ....[127]....
        /*0854*/ 	.word	0x0000c8e0


	//   ....[128]....
        /*0858*/ 	.word	0x0000c910


	//   ....[129]....
        /*085c*/ 	.word	0x0000c930


	//   ....[130]....
        /*0860*/ 	.word	0x0000c940


	//   ....[131]....
        /*0864*/ 	.word	0x0000c950


	//   ....[132]....
        /*0868*/ 	.word	0x0000c960


	//   ....[133]....
        /*086c*/ 	.word	0x0000c980


	//   ....[134]....
        /*0870*/ 	.word	0x0000c9d0


	//   ....[135]....
        /*0874*/ 	.word	0x0000c9f0


	//   ....[136]....
        /*0878*/ 	.word	0x0000ca30


	//   ....[137]....
        /*087c*/ 	.word	0x0000ca50


	//   ....[138]....
        /*0880*/ 	.word	0x0000ca90


	//   ....[139]....
        /*0884*/ 	.word	0x0000cab0


	//   ....[140]....
        /*0888*/ 	.word	0x0000cb00


	//   ....[141]....
        /*088c*/ 	.word	0x0000cb30


	//   ....[142]....
        /*0890*/ 	.word	0x0000cb90


	//   ....[143]....
        /*0894*/ 	.word	0x0000cf10


	//   ....[144]....
        /*0898*/ 	.word	0x0000cf40


	//   ....[145]....
        /*089c*/ 	.word	0x0000cf70


	//   ....[146]....
        /*08a0*/ 	.word	0x0000cfa0


	//   ....[147]....
        /*08a4*/ 	.word	0x0000cfd0


	//   ....[148]....
        /*08a8*/ 	.word	0x0000d000


	//   ....[149]....
        /*08ac*/ 	.word	0x0000d030


	//   ....[150]....
        /*08b0*/ 	.word	0x0000d060


	//   ....[151]....
        /*08b4*/ 	.word	0x0000d1e0


	//   ....[152]....
        /*08b8*/ 	.word	0x0000d210


	//   ....[153]....
        /*08bc*/ 	.word	0x0000d240


	//   ....[154]....
        /*08c0*/ 	.word	0x0000d270


	//   ....[155]....
        /*08c4*/ 	.word	0x0000d2a0


	//   ....[156]....
        /*08c8*/ 	.word	0x0000d2d0


	//   ....[157]....
        /*08cc*/ 	.word	0x0000d390


	//   ....[158]....
        /*08d0*/ 	.word	0x0000d3b0


	//   ....[159]....
        /*08d4*/ 	.word	0x0000d420


	//   ....[160]....
        /*08d8*/ 	.word	0x0000d890


	//   ....[161]....
        /*08dc*/ 	.word	0x0000dd70


	//   ....[162]....
        /*08e0*/ 	.word	0x0000de60


	//   ....[163]....
        /*08e4*/ 	.word	0x0000df00


	//   ....[164]....
        /*08e8*/ 	.word	0x0000df60


	//   ....[165]....
        /*08ec*/ 	.word	0x0000e050


	//   ....[166]....
        /*08f0*/ 	.word	0x0000e0c0


	//   ....[167]....
        /*08f4*/ 	.word	0x0000e1b0


	//   ....[168]....
        /*08f8*/ 	.word	0x0000e220


	//   ....[169]....
        /*08fc*/ 	.word	0x0000e310


	//   ....[170]....
        /*0900*/ 	.word	0x0000e380


	//   ....[171]....
        /*0904*/ 	.word	0x0000e470


	//   ....[172]....
        /*0908*/ 	.word	0x0000e4e0


	//   ....[173]....
        /*090c*/ 	.word	0x0000e5d0


	//   ....[174]....
        /*0910*/ 	.word	0x0000e640


	//   ....[175]....
        /*0914*/ 	.word	0x0000e730


	//   ....[176]....
        /*0918*/ 	.word	0x0000e7a0


	//   ....[177]....
        /*091c*/ 	.word	0x0000e880


	//   ....[178]....
        /*0920*/ 	.word	0x0000e930


	//   ....[179]....
        /*0924*/ 	.word	0x0000e9a0


	//   ....[180]....
        /*0928*/ 	.word	0x0000ea00


	//   ....[181]....
        /*092c*/ 	.word	0x0000eaf0


	//   ....[182]....
        /*0930*/ 	.word	0x0000eb50


	//   ....[183]....
        /*0934*/ 	.word	0x0000ec50


	//   ....[184]....
        /*0938*/ 	.word	0x0000ecb0


	//   ....[185]....
        /*093c*/ 	.word	0x0000edb0


	//   ....[186]....
        /*0940*/ 	.word	0x0000ee10


	//   ....[187]....
        /*0944*/ 	.word	0x0000ef10


	//   ....[188]....
        /*0948*/ 	.word	0x0000ef70


	//   ....[189]....
        /*094c*/ 	.word	0x0000f070


	//   ....[190]....
        /*0950*/ 	.word	0x0000f0d0


	//   ....[191]....
        /*0954*/ 	.word	0x0000f1d0


	//   ....[192]....
        /*0958*/ 	.word	0x0000f230


	//   ....[193]....
        /*095c*/ 	.word	0x0000f340


	//   ....[194]....
        /*0960*/ 	.word	0x0000f3a0


	//   ....[195]....
        /*0964*/ 	.word	0x0000f460


	//   ....[196]....
        /*0968*/ 	.word	0x0000f4c0


	//   ....[197]....
        /*096c*/ 	.word	0x0000f5c0


	//   ....[198]....
        /*0970*/ 	.word	0x0000f620


	//   ....[199]....
        /*0974*/ 	.word	0x0000f6f0


	//   ....[200]....
        /*0978*/ 	.word	0x0000f750


	//   ....[201]....
        /*097c*/ 	.word	0x0000f810


	//   ....[202]....
        /*0980*/ 	.word	0x0000f950


	//   ....[203]....
        /*0984*/ 	.word	0x0000fa00


	//   ....[204]....
        /*0988*/ 	.word	0x0000fa60


	//   ....[205]....
        /*098c*/ 	.word	0x0000fb10


	//   ....[206]....
        /*0990*/ 	.word	0x0000fb70


	//   ....[207]....
        /*0994*/ 	.word	0x0000fc20


	//   ....[208]....
        /*0998*/ 	.word	0x0000fc80


	//   ....[209]....
        /*099c*/ 	.word	0x0000fd30


	//   ....[210]....
        /*09a0*/ 	.word	0x0000fd90


	//   ....[211]....
        /*09a4*/ 	.word	0x0000fe40


	//   ....[212]....
        /*09a8*/ 	.word	0x0000fea0


	//   ....[213]....
        /*09ac*/ 	.word	0x0000ff50


	//   ....[214]....
        /*09b0*/ 	.word	0x0000ffb0


	//   ....[215]....
        /*09b4*/ 	.word	0x00010060


	//   ....[216]....
        /*09b8*/ 	.word	0x000100c0


	//   ....[217]....
        /*09bc*/ 	.word	0x00010170


	//   ....[218]....
        /*09c0*/ 	.word	0x00010260


	//   ....[219]....
        /*09c4*/ 	.word	0x00010310


	//   ....[220]....
        /*09c8*/ 	.word	0x00010370


	//   ....[221]....
        /*09cc*/ 	.word	0x00010430


	//   ....[222]....
        /*09d0*/ 	.word	0x00010490


	//   ....[223]....
        /*09d4*/ 	.word	0x00010550


	//   ....[224]....
        /*09d8*/ 	.word	0x000105b0


	//   ....[225]....
        /*09dc*/ 	.word	0x00010670


	//   ....[226]....
        /*09e0*/ 	.word	0x000106d0


	//   ....[227]....
        /*09e4*/ 	.word	0x00010790


	//   ....[228]....
        /*09e8*/ 	.word	0x000107f0


	//   ....[229]....
        /*09ec*/ 	.word	0x000108b0


	//   ....[230]....
        /*09f0*/ 	.word	0x00010910


	//   ....[231]....
        /*09f4*/ 	.word	0x000109d0


	//   ....[232]....
        /*09f8*/ 	.word	0x00010a30


	//   ....[233]....
        /*09fc*/ 	.word	0x00010ae0


	//   ....[234]....
        /*0a00*/ 	.word	0x00010bd0


	//   ....[235]....
        /*0a04*/ 	.word	0x00010c90


	//   ....[236]....
        /*0a08*/ 	.word	0x00010cf0


	//   ....[237]....
        /*0a0c*/ 	.word	0x00010da0


	//   ....[238]....
        /*0a10*/ 	.word	0x00010e00


	//   ....[239]....
        /*0a14*/ 	.word	0x00010ec0


	//   ....[240]....
        /*0a18*/ 	.word	0x00010f20


	//   ....[241]....
        /*0a1c*/ 	.word	0x00010fe0


	//   ....[242]....
        /*0a20*/ 	.word	0x00011040


	//   ....[243]....
        /*0a24*/ 	.word	0x00011100


	//   ....[244]....
        /*0a28*/ 	.word	0x00011160


	//   ....[245]....
        /*0a2c*/ 	.word	0x00011220


	//   ....[246]....
        /*0a30*/ 	.word	0x00011280


	//   ....[247]....
        /*0a34*/ 	.word	0x00011340


	//   ....[248]....
        /*0a38*/ 	.word	0x000113a0


	//   ....[249]....
        /*0a3c*/ 	.word	0x00011440


	//   ....[250]....
        /*0a40*/ 	.word	0x000114d0


	//   ....[251]....
        /*0a44*/ 	.word	0x00011570


	//   ....[252]....
        /*0a48*/ 	.word	0x00011690


	//   ....[253]....
        /*0a4c*/ 	.word	0x00011700


	//   ....[254]....
        /*0a50*/ 	.word	0x00011770


	//   ....[255]....
        /*0a54*/ 	.word	0x000117e0


	//   ....[0]....
        /*0a58*/ 	.word	0x00011850


	//   ....[1]....
        /*0a5c*/ 	.word	0x000118d0


	//   ....[2]....
        /*0a60*/ 	.word	0x00011960


	//   ....[3]....
        /*0a64*/ 	.word	0x000119f0


	//   ....[4]....
        /*0a68*/ 	.word	0x00011a60


	//   ....[5]....
        /*0a6c*/ 	.word	0x00011ad0


	//   ....[6]....
        /*0a70*/ 	.word	0x00011b40


	//   ....[7]....
        /*0a74*/ 	.word	0x00011bc0


	//   ....[8]....
        /*0a78*/ 	.word	0x00011c30


	//   ....[9]....
        /*0a7c*/ 	.word	0x00011cd0


	//   ....[10]....
        /*0a80*/ 	.word	0x00011d60


	//   ....[11]....
        /*0a84*/ 	.word	0x00011e80


	//----- nvinfo : EIATTR_REG_RECONFIG
	.align		4
.L_115:
        /*0a88*/ 	.byte	0x01, 0x54
	.zero		2


	//----- nvinfo : EIATTR_SYSCALL_OFFSETS
	.align		4
        /*0a8c*/ 	.byte	0x04, 0x46
        /*0a8e*/ 	.short	(.L_117 - .L_116)


	//   ....[0]....
.L_116:
        /*0a90*/ 	.word	0x00001400


	//   ....[1]....
        /*0a94*/ 	.word	0x000095f0


	//   ....[2]....
        /*0a98*/ 	.word	0x00009740


	//   ....[3]....
        /*0a9c*/ 	.word	0x00009830


	//   ....[4]....
        /*0aa0*/ 	.word	0x0000a830


	//----- nvinfo : EIATTR_MBARRIER_INSTR_OFFSETS
	.align		4
.L_117:
        /*0aa4*/ 	.byte	0x04, 0x39
        /*0aa6*/ 	.short	(.L_119 - .L_118)


	//   ....[0]....
.L_118:
        /*0aa8*/ 	.word	0x00000180
        /*0aac*/ 	.word	0x000000ff
        /*0ab0*/ 	.word	0x00016800
        /*0ab4*/ 	.short	0x0100
        /*0ab6*/ 	.byte	0x08
	.zero		1


	//   ....[1]....
        /*0ab8*/ 	.word	0x00000190
        /*0abc*/ 	.word	0x000000ff
        /*0ac0*/ 	.word	0x00016820
        /*0ac4*/ 	.short	0x0100
        /*0ac6*/ 	.byte	0x08
	.zero		1


	//   ....[2]....
        /*0ac8*/ 	.word	0x00000280
        /*0acc*/ 	.word	0x000000ff
        /*0ad0*/ 	.word	0x00016830
        /*0ad4*/ 	.short	0x0100
        /*0ad6*/ 	.byte	0x08
	.zero		1


	//   ....[3]....
        /*0ad8*/ 	.word	0x00000290
        /*0adc*/ 	.word	0x000000ff
        /*0ae0*/ 	.word	0x00016840
        /*0ae4*/ 	.short	0x0100
        /*0ae6*/ 	.byte	0x08
	.zero		1


	//   ....[4]....
        /*0ae8*/ 	.word	0x000002a0
        /*0aec*/ 	.word	0x000000ff
        /*0af0*/ 	.word	0x00016838
        /*0af4*/ 	.short	0x0100
        /*0af6*/ 	.byte	0x08
	.zero		1


	//   ....[5]....
        /*0af8*/ 	.word	0x000002b0
        /*0afc*/ 	.word	0x000000ff
        /*0b00*/ 	.word	0x00016848
        /*0b04*/ 	.short	0x0100
        /*0b06*/ 	.byte	0x08
	.zero		1


	//   ....[6]....
        /*0b08*/ 	.word	0x000003e0
        /*0b0c*/ 	.word	0x000000ff
        /*0b10*/ 	.word	0x00016850
        /*0b14*/ 	.short	0x0100
        /*0b16*/ 	.byte	0x08
	.zero		1


	//   ....[7]....
        /*0b18*/ 	.word	0x000003f0
        /*0b1c*/ 	.word	0x000000ff
        /*0b20*/ 	.word	0x00016860
        /*0b24*/ 	.short	0x0100
        /*0b26*/ 	.byte	0x08
	.zero		1


	//   ....[8]....
        /*0b28*/ 	.word	0x00000400
        /*0b2c*/ 	.word	0x000000ff
        /*0b30*/ 	.word	0x00016858
        /*0b34*/ 	.short	0x0100
        /*0b36*/ 	.byte	0x08
	.zero		1


	//   ....[9]....
        /*0b38*/ 	.word	0x00000410
        /*0b3c*/ 	.word	0x000000ff
        /*0b40*/ 	.word	0x00016868
        /*0b44*/ 	.short	0x0100
        /*0b46*/ 	.byte	0x08
	.zero		1


	//   ....[10]....
        /*0b48*/ 	.word	0x00000500
        /*0b4c*/ 	.word	0x000000ff
        /*0b50*/ 	.word	0x00016870
        /*0b54*/ 	.short	0x0100
        /*0b56*/ 	.byte	0x06
	.zero		1


	//   ....[11]....
        /*0b58*/ 	.word	0x00000510
        /*0b5c*/ 	.word	0x000000ff
        /*0b60*/ 	.word	0x00016880
        /*0b64*/ 	.short	0x0100
        /*0b66*/ 	.byte	0x06
	.zero		1


	//   ....[12]....
        /*0b68*/ 	.word	0x00000520
        /*0b6c*/ 	.word	0x000000ff
        /*0b70*/ 	.word	0x00016878
        /*0b74*/ 	.short	0x0100
        /*0b76*/ 	.byte	0x06
	.zero		1


	//   ....[13]....
        /*0b78*/ 	.word	0x00000530
        /*0b7c*/ 	.word	0x000000ff
        /*0b80*/ 	.word	0x00016888
        /*0b84*/ 	.short	0x0100
        /*0b86*/ 	.byte	0x06
	.zero		1


	//   ....[14]....
        /*0b88*/ 	.word	0x00000660
        /*0b8c*/ 	.word	0x000000ff
        /*0b90*/ 	.word	0x00016890
        /*0b94*/ 	.short	0x0100
        /*0b96*/ 	.byte	0x08
	.zero		1


	//   ....[15]....
        /*0b98*/ 	.word	0x00000670
        /*0b9c*/ 	.word	0x000000ff
        /*0ba0*/ 	.word	0x000168a0
        /*0ba4*/ 	.short	0x0100
        /*0ba6*/ 	.byte	0x08
	.zero		1


	//   ....[16]....
        /*0ba8*/ 	.word	0x00000680
        /*0bac*/ 	.word	0x000000ff
        /*0bb0*/ 	.word	0x00016898
        /*0bb4*/ 	.short	0x0100
        /*0bb6*/ 	.byte	0x08
	.zero		1


	//   ....[17]....
        /*0bb8*/ 	.word	0x00000690
        /*0bbc*/ 	.word	0x000000ff
        /*0bc0*/ 	.word	0x000168a8
        /*0bc4*/ 	.short	0x0100
        /*0bc6*/ 	.byte	0x08
	.zero		1


	//   ....[18]....
        /*0bc8*/ 	.word	0x000007d0
        /*0bcc*/ 	.word	0x000000ff
        /*0bd0*/ 	.word	0x000168b0
        /*0bd4*/ 	.short	0x0100
        /*0bd6*/ 	.byte	0x08
	.zero		1


	//   ....[19]....
        /*0bd8*/ 	.word	0x000007e0
        /*0bdc*/ 	.word	0x000000ff
        /*0be0*/ 	.word	0x000168c0
        /*0be4*/ 	.short	0x0100
        /*0be6*/ 	.byte	0x08
	.zero		1


	//   ....[20]....
        /*0be8*/ 	.word	0x000007f0
        /*0bec*/ 	.word	0x000000ff
        /*0bf0*/ 	.word	0x000168b8
        /*0bf4*/ 	.short	0x0100
        /*0bf6*/ 	.byte	0x08
	.zero		1


	//   ....[21]....
        /*0bf8*/ 	.word	0x00000800
        /*0bfc*/ 	.word	0x000000ff
        /*0c00*/ 	.word	0x000168c8
        /*0c04*/ 	.short	0x0100
        /*0c06*/ 	.byte	0x08
	.zero		1


	//   ....[22]....
        /*0c08*/ 	.word	0x00001480
        /*0c0c*/ 	.word	0x000000ff
        /*0c10*/ 	.word	0x00016800
        /*0c14*/ 	.short	0x010a
        /*0c16*/ 	.byte	0x31
	.zero		1


	//   ....[23]....
        /*0c18*/ 	.word	0x00001500
        /*0c1c*/ 	.word	0x00000000
        /*0c20*/ 	.word	0x00016830
        /*0c24*/ 	.short	0x010a
        /*0c26*/ 	.byte	0x3f
	.zero		1


	//   ....[24]....
        /*0c28*/ 	.word	0x00001550
        /*0c2c*/ 	.word	0x00000000
        /*0c30*/ 	.word	0x00016830
        /*0c34*/ 	.short	0x010a
        /*0c36*/ 	.byte	0x3f
	.zero		1


	//   ....[25]....
        /*0c38*/ 	.word	0x00002100
        /*0c3c*/ 	.word	0x000000ff
        /*0c40*/ 	.word	0x00000000
        /*0c44*/ 	.short	0x0101
        /*0c46*/ 	.byte	0x06
	.zero		1


	//   ....[26]....
        /*0c48*/ 	.word	0x00003d80
        /*0c4c*/ 	.word	0x000000ff
        /*0c50*/ 	.word	0x00016830
        /*0c54*/ 	.short	0x010a
        /*0c56*/ 	.byte	0x06
	.zero		1


	//   ....[27]....
        /*0c58*/ 	.word	0x00003dc0
        /*0c5c*/ 	.word	0x000000ff
        /*0c60*/ 	.word	0x00016830
        /*0c64*/ 	.short	0x010a
        /*0c66*/ 	.byte	0x06
	.zero		1


	//   ....[28]....
        /*0c68*/ 	.word	0x00004000
        /*0c6c*/ 	.word	0x000000ff
        /*0c70*/ 	.word	0x00016850
        /*0c74*/ 	.short	0x010a
        /*0c76*/ 	.byte	0x06
	.zero		1


	//   ....[29]....
        /*0c78*/ 	.word	0x00004040
        /*0c7c*/ 	.word	0x000000ff
        /*0c80*/ 	.word	0x00016850
        /*0c84*/ 	.short	0x010a
        /*0c86*/ 	.byte	0x06
	.zero		1


	//   ....[30]....
        /*0c88*/ 	.word	0x00004950
        /*0c8c*/ 	.word	0x000000ff
        /*0c90*/ 	.word	0x00000000
        /*0c94*/ 	.short	0x0101
        /*0c96*/ 	.byte	0x06
	.zero		1


	//   ....[31]....
        /*0c98*/ 	.word	0x00005e40
        /*0c9c*/ 	.word	0x000000ff
        /*0ca0*/ 	.word	0x00000000
        /*0ca4*/ 	.short	0x0101
        /*0ca6*/ 	.byte	0x06
	.zero		1


	//   ....[32]....
        /*0ca8*/ 	.word	0x00006280
        /*0cac*/ 	.word	0x000000ff
        /*0cb0*/ 	.word	0x00016850
        /*0cb4*/ 	.short	0x010a
        /*0cb6*/ 	.byte	0x05
	.zero		1


	//   ....[33]....
        /*0cb8*/ 	.word	0x000062c0
        /*0cbc*/ 	.word	0x000000ff
        /*0cc0*/ 	.word	0x00016850
        /*0cc4*/ 	.short	0x010a
        /*0cc6*/ 	.byte	0x05
	.zero		1


	//   ....[34]....
        /*0cc8*/ 	.word	0x00006880
        /*0ccc*/ 	.word	0x000000ff
        /*0cd0*/ 	.word	0x00000000
        /*0cd4*/ 	.short	0x0101
        /*0cd6*/ 	.byte	0x04
	.zero		1


	//   ....[35]....
        /*0cd8*/ 	.word	0x00007890
        /*0cdc*/ 	.word	0x00000000
        /*0ce0*/ 	.word	0x00000000
        /*0ce4*/ 	.short	0x0101
        /*0ce6*/ 	.byte	0x3f
	.zero		1


	//   ....[36]....
        /*0ce8*/ 	.word	0x00009d60
        /*0cec*/ 	.word	0x00000003
        /*0cf0*/ 	.word	0x00016840
        /*0cf4*/ 	.short	0x010a
        /*0cf6*/ 	.byte	0x3f
	.zero		1


	//   ....[37]....
        /*0cf8*/ 	.word	0x0000a520
        /*0cfc*/ 	.word	0x00000003
        /*0d00*/ 	.word	0x00016830
        /*0d04*/ 	.short	0x0107
        /*0d06*/ 	.byte	0x3f
	.zero		1


	//   ....[38]....
        /*0d08*/ 	.word	0x0000a5f0
        /*0d0c*/ 	.word	0x00000003
        /*0d10*/ 	.word	0x00016830
        /*0d14*/ 	.short	0x0101
        /*0d16*/ 	.byte	0x3f
	.zero		1


	//   ....[39]....
        /*0d18*/ 	.word	0x0000b450
        /*0d1c*/ 	.word	0x00000016
        /*0d20*/ 	.word	0x00016800
        /*0d24*/ 	.short	0x0107
        /*0d26*/ 	.byte	0x3f
	.zero		1


	//   ....[40]....
        /*0d28*/ 	.word	0x0000b550
        /*0d2c*/ 	.word	0x00000016
        /*0d30*/ 	.word	0x00016800
        /*0d34*/ 	.short	0x0101
        /*0d36*/ 	.byte	0x3f
	.zero		1


	//   ....[41]....
        /*0d38*/ 	.word	0x0000b570
        /*0d3c*/ 	.word	0x00000016
        /*0d40*/ 	.word	0x00016820
        /*0d44*/ 	.short	0x010a
        /*0d46*/ 	.byte	0x3f
	.zero		1


	//   ....[42]....
        /*0d48*/ 	.word	0x0000b910
        /*0d4c*/ 	.word	0x00000005
        /*0d50*/ 	.word	0x00016840
        /*0d54*/ 	.short	0x010a
        /*0d56*/ 	.byte	0x3f
	.zero		1


	//   ....[43]....
        /*0d58*/ 	.word	0x0000be20
        /*0d5c*/ 	.word	0x00000005
        /*0d60*/ 	.word	0x00016830
        /*0d64*/ 	.short	0x0107
        /*0d66*/ 	.byte	0x3f
	.zero		1


	//   ....[44]....
        /*0d68*/ 	.word	0x0000bee0
        /*0d6c*/ 	.word	0x00000005
        /*0d70*/ 	.word	0x00016830
        /*0d74*/ 	.short	0x0101
        /*0d76*/ 	.byte	0x3f
	.zero		1


	//   ....[45]....
        /*0d78*/ 	.word	0x0000bf40
        /*0d7c*/ 	.word	0x00000005
        /*0d80*/ 	.word	0x00016860
        /*0d84*/ 	.short	0x010a
        /*0d86*/ 	.byte	0x3f
	.zero		1


	//   ....[46]....
        /*0d88*/ 	.word	0x0000c410
        /*0d8c*/ 	.word	0x00000005
        /*0d90*/ 	.word	0x00016850
        /*0d94*/ 	.short	0x0107
        /*0d96*/ 	.byte	0x3f
	.zero		1


	//   ....[47]....
        /*0d98*/ 	.word	0x0000c5b0
        /*0d9c*/ 	.word	0x00000005
        /*0da0*/ 	.word	0x00016850
        /*0da4*/ 	.short	0x0101
        /*0da6*/ 	.byte	0x3f
	.zero		1


	//   ....[48]....
        /*0da8*/ 	.word	0x0000c7c0
        /*0dac*/ 	.word	0x00000000
        /*0db0*/ 	.word	0x00016860
        /*0db4*/ 	.short	0x010a
        /*0db6*/ 	.byte	0x3f
	.zero		1


	//   ....[49]....
        /*0db8*/ 	.word	0x0000cc40
        /*0dbc*/ 	.word	0x00000000
        /*0dc0*/ 	.word	0x00016850
        /*0dc4*/ 	.short	0x0107
        /*0dc6*/ 	.byte	0x3f
	.zero		1


	//   ....[50]....
        /*0dc8*/ 	.word	0x0000cd10
        /*0dcc*/ 	.word	0x00000000
        /*0dd0*/ 	.word	0x00016850
        /*0dd4*/ 	.short	0x0101
        /*0dd6*/ 	.byte	0x3f
	.zero		1


	//   ....[51]....
        /*0dd8*/ 	.word	0x0000d810
        /*0ddc*/ 	.word	0x00000005
        /*0de0*/ 	.word	0x00016820
        /*0de4*/ 	.short	0x010a
        /*0de6*/ 	.byte	0x3f
	.zero		1


	//   ....[52]....
        /*0de8*/ 	.word	0x0000d990
        /*0dec*/ 	.word	0x00000003
        /*0df0*/ 	.word	0x00016840
        /*0df4*/ 	.short	0x010a
        /*0df6*/ 	.byte	0x3f
	.zero		1


	//   ....[53]....
        /*0df8*/ 	.word	0x0000da30
        /*0dfc*/ 	.word	0x00000019
        /*0e00*/ 	.word	0x00016840
        /*0e04*/ 	.short	0x010a
        /*0e06*/ 	.byte	0x3f
	.zero		1


	//   ....[54]....
        /*0e08*/ 	.word	0x0000da70
        /*0e0c*/ 	.word	0x00000003
        /*0e10*/ 	.word	0x00016860
        /*0e14*/ 	.short	0x010a
        /*0e16*/ 	.byte	0x3f
	.zero		1


	//   ....[55]....
        /*0e18*/ 	.word	0x0000dab0
        /*0e1c*/ 	.word	0x00000019
        /*0e20*/ 	.word	0x00016860
        /*0e24*/ 	.short	0x010a
        /*0e26*/ 	.byte	0x3f
	.zero		1


	//   ....[56]....
        /*0e28*/ 	.word	0x0000db20
        /*0e2c*/ 	.word	0x00000003
        /*0e30*/ 	.word	0x00016800
        /*0e34*/ 	.short	0x010a
        /*0e36*/ 	.byte	0x3f
	.zero		1


	//   ....[57]....
        /*0e38*/ 	.word	0x0000db70
        /*0e3c*/ 	.word	0x00000000
        /*0e40*/ 	.word	0x00016830
        /*0e44*/ 	.short	0x010a
        /*0e46*/ 	.byte	0x3f
	.zero		1


	//   ....[58]....
        /*0e48*/ 	.word	0x0000dbd0
        /*0e4c*/ 	.word	0x00000007
        /*0e50*/ 	.word	0x00016830
        /*0e54*/ 	.short	0x010a
        /*0e56*/ 	.byte	0x3f
	.zero		1


	//   ....[59]....
        /*0e58*/ 	.word	0x0000dc30
        /*0e5c*/ 	.word	0x00000007
        /*0e60*/ 	.word	0x00016850
        /*0e64*/ 	.short	0x010a
        /*0e66*/ 	.byte	0x3f
	.zero		1


	//   ....[60]....
        /*0e68*/ 	.word	0x0000dc90
        /*0e6c*/ 	.word	0x00000007
        /*0e70*/ 	.word	0x00016850
        /*0e74*/ 	.short	0x010a
        /*0e76*/ 	.byte	0x3f
	.zero		1


	//   ....[61]....
        /*0e78*/ 	.word	0x0000ddb0
        /*0e7c*/ 	.word	0x00000003
        /*0e80*/ 	.word	0x00016840
        /*0e84*/ 	.short	0x010a
        /*0e86*/ 	.byte	0x3f
	.zero		1


	//   ....[62]....
        /*0e88*/ 	.word	0x0000f850
        /*0e8c*/ 	.word	0x00000016
        /*0e90*/ 	.word	0x00016820
        /*0e94*/ 	.short	0x010a
        /*0e96*/ 	.byte	0x3f
	.zero		1


	//   ....[63]....
        /*0e98*/ 	.word	0x0000f8a0
        /*0e9c*/ 	.word	0x00000005
        /*0ea0*/ 	.word	0x00016840
        /*0ea4*/ 	.short	0x010a
        /*0ea6*/ 	.byte	0x3f
	.zero		1


	//   ....[64]....
        /*0ea8*/ 	.word	0x000101b0
        /*0eac*/ 	.word	0x00000005
        /*0eb0*/ 	.word	0x00016860
        /*0eb4*/ 	.short	0x010a
        /*0eb6*/ 	.byte	0x3f
	.zero		1


	//   ....[65]....
        /*0eb8*/ 	.word	0x00010b20
        /*0ebc*/ 	.word	0x00000000
        /*0ec0*/ 	.word	0x00016860
        /*0ec4*/ 	.short	0x010a
        /*0ec6*/ 	.byte	0x3f
	.zero		1


	//   ....[66]....
        /*0ec8*/ 	.word	0x00011da0
        /*0ecc*/ 	.word	0x00000005
        /*0ed0*/ 	.word	0x00016820
        /*0ed4*/ 	.short	0x010a
        /*0ed6*/ 	.byte	0x3f
	.zero		1


	//   ....[67]....
        /*0ed8*/ 	.word	0x00011f40
        /*0edc*/ 	.word	0x00000003
        /*0ee0*/ 	.word	0x00016840
        /*0ee4*/ 	.short	0x010a
        /*0ee6*/ 	.byte	0x3f
	.zero		1


	//   ....[68]....
        /*0ee8*/ 	.word	0x00011f90
        /*0eec*/ 	.word	0x00000019
        /*0ef0*/ 	.word	0x00016840
        /*0ef4*/ 	.short	0x010a
        /*0ef6*/ 	.byte	0x3f
	.zero		1


	//   ....[69]....
        /*0ef8*/ 	.word	0x00011fe0
        /*0efc*/ 	.word	0x00000003
        /*0f00*/ 	.word	0x00016860
        /*0f04*/ 	.short	0x010a
        /*0f06*/ 	.byte	0x3f
	.zero		1


	//----- nvinfo : EIATTR_NUM_MBARRIERS
	.align		4
.L_119:
        /*0f08*/ 	.byte	0x03, 0x38
        /*0f0a*/ 	.short	0x0016


	//----- nvinfo : EIATTR_EXIT_INSTR_OFFSETS
	.align		4
        /*0f0c*/ 	.byte	0x04, 0x1c
        /*0f0e*/ 	.short	(.L_121 - .L_120)


	//   ....[0]....
.L_120:
        /*0f10*/ 	.word	0x000009b0


	//   ....[1]....
        /*0f14*/ 	.word	0x000083b0


	//   ....[2]....
        /*0f18*/ 	.word	0x0000db00


	//----- nvinfo : EIATTR_MAX_THREADS
	.align		4
.L_121:
        /*0f1c*/ 	.byte	0x04, 0x05
        /*0f1e*/ 	.short	(.L_123 - .L_122)
.L_122:
        /*0f20*/ 	.word	0x00000200
        /*0f24*/ 	.word	0x00000001
        /*0f28*/ 	.word	0x00000001


	//----- nvinfo : EIATTR_CRS_STACK_SIZE
	.align		4
.L_123:
        /*0f2c*/ 	.byte	0x04, 0x1e
        /*0f2e*/ 	.short	(.L_125 - .L_124)
.L_124:
        /*0f30*/ 	.word	0x00000000


	//----- nvinfo : EIATTR_CBANK_PARAM_SIZE
	.align		4
.L_125:
        /*0f34*/ 	.byte	0x03, 0x19
        /*0f36*/ 	.short	0x0af0


	//----- nvinfo : EIATTR_PARAM_CBANK
	.align		4
        /*0f38*/ 	.byte	0x04, 0x0a
        /*0f3a*/ 	.short	(.L_127 - .L_126)
	.align		4
.L_126:
        /*0f3c*/ 	.word	index@(.nv.constant0._ZN7cutlass13device_kernelIN5flash11enable_sm90INS1_16FlashAttnFwdSm90INS1_25CollectiveMainloopFwdSm90ILi2EN4cute5tupleIJNS5_1CILi1EEES8_S8_EEENS6_IJNS7_ILi192EEENS7_ILi128EEENS7_ILi64EEEEEELi64ENS_10bfloat16_tEfNS_4arch4Sm90ELb0ELb0ELb1ELb1ELb1ELb0ELb0ELb1ELb1ELb1ELb0ELb0EEENS1_21CollectiveEpilogueFwdINS6_IJSA_SC_SB_EEES9_SE_SG_Li384ELb1ELb1ELb0ELb0EEENS1_36VarlenDynamicPersistentTileSchedulerILi192ELi128ELi384ELi128ELb0ELb1ELb1ELb0ELb1ELb1EEEEEEEEEvNT_6ParamsE)
        /*0f40*/ 	.short	0x0210
        /*0f42*/ 	.short	0x0af0


	//----- nvinfo : EIATTR_SW_WAR
	.align		4
.L_127:
        /*0f44*/ 	.byte	0x04, 0x36
        /*0f46*/ 	.short	(.L_129 - .L_128)
.L_128:
        /*0f48*/ 	.word	0x00000008
.L_129:


//--------------------- .nv.info._ZN7cutlass13device_kernelIN5flash11enable_sm90INS1_16FlashAttnFwdSm90INS1_25CollectiveMainloopFwdSm90ILi2EN4cute5tupleIJNS5_1CILi1EEES8_S8_EEENS6_IJNS7_ILi192EEENS7_ILi128EEENS7_ILi64EEEEEELi64ENS_10bfloat16_tEfNS_4arch4Sm90ELb0ELb0ELb1ELb1ELb1ELb1ELb0ELb1ELb1ELb1ELb0ELb0EEENS1_21CollectiveEpilogueFwdINS6_IJSA_SC_SB_EEES9_SE_SG_Li384ELb1ELb1ELb0ELb0EEENS1_36VarlenDynamicPersistentTileSchedulerILi192ELi128ELi384ELi128ELb0ELb1ELb1ELb0ELb1ELb1EEEEEEEEEvNT_6ParamsE --------------------------
	.section	.nv.info._ZN7cutlass13device_kernelIN5flash11enable_sm90INS1_16FlashAttnFwdSm90INS1_25CollectiveMainloopFwdSm90ILi2EN4cute5tupleIJNS5_1CILi1EEES8_S8_EEENS6_IJNS7_ILi192EEENS7_ILi128EEENS7_ILi64EEEEEELi64ENS_10bfloat16_tEfNS_4arch4Sm90ELb0ELb0ELb1ELb1ELb1ELb1ELb0ELb1ELb1ELb1ELb0ELb0EEENS1_21CollectiveEpilogueFwdINS6_IJSA_SC_SB_EEES9_SE_SG_Li384ELb1ELb1ELb0ELb0EEENS1_36VarlenDynamicPersistentTileSchedulerILi192ELi128ELi384ELi128ELb0ELb1ELb1ELb0ELb1ELb1EEEEEEEEEvNT_6ParamsE,"",@"SHT_CUDA_INFO"
	.sectionflags	@""
	.align	4


	//----- nvinfo : EIATTR_CUDA_API_VERSION
	.align		4
        /*0000*/ 	.byte	0x04, 0x37
        /*0002*/ 	.short	(.L_131 - .L_130)
.L_130:
        /*0004*/ 	.word	0x00000082


	//----- nvinfo : EIATTR_KPARAM_INFO
	.align		4
.L_131:
        /*0008*/ 	.byte	0x04, 0x17
        /*000a*/ 	.short	(.L_133 - .L_132)
.L_132:
        /*000c*/ 	.word	0x00000000
        /*0010*/ 	.short	0x0000
        /*0012*/ 	.short	0x0070
        /*0014*/ 	.byte	0x00, 0xf0, 0x01, 0x2a


	//----- nvinfo : EIATTR_SPARSE_MMA_MASK
	.align		4
.L_133:
        /*0018*/ 	.byte	0x03, 0x50
        /*001a*/ 	.short	0x0000


	//----- nvinfo : EIATTR_MAXREG_COUNT
	.align		4
        /*001c*/ 	.byte	0x03, 0x1b
        /*001e*/ 	.short	0x0080


	//----- nvinfo : EIATTR_NUM_BARRIERS
	.align		4
        /*0020*/ 	.byte	0x02, 0x4c
        /*0022*/ 	.byte	0x10
	.zero		1


	//----- nvinfo : EIATTR_EXTERNS
	.align		4
        /*0024*/ 	.byte	0x04, 0x0f
        /*0026*/ 	.short	(.L_135 - .L_134)


	//   ....[0]....
	.align		4
.L_134:
        /*0028*/ 	.word	index@(__assertfail)


	//----- nvinfo : EIATTR_ANNOTATIONS
	.align		4
.L_135:
        /*002c*/ 	.byte	0x04, 0x55
        /*002e*/ 	.short	(.L_137 - .L_136)


	//   ....[0]....
.L_136:
        /* <DEDUP_REMOVED lines=65> */


	//----- nvinfo : EIATTR_MERCURY_ISA_VERSION
	.align		4
.L_137:
        /*0428*/ 	.byte	0x03, 0x5f
        /*042a*/ 	.short	0x0101


	//----- nvinfo : EIATTR_UNUSED_LOAD_BYTE_OFFSET
	.align		4
        /*042c*/ 	.byte	0x04, 0x44
        /*042e*/ 	.short	(.L_139 - .L_138)


	//   ....[0]....
.L_138:
        /*0430*/ 	.word	0x00000a80
        /*0434*/ 	.word	0x0000fff0


	//   ....[1]....
        /*0438*/ 	.word	0x0000dd60
        /*043c*/ 	.word	0x0000fff0


	//----- nvinfo : EIATTR_INT_WARP_WIDE_INSTR_OFFSETS
	.align		4
.L_139:
        /*0440*/ 	.byte	0x04, 0x31
        /*0442*/ 	.short	(.L_141 - .L_140)


	//   ....[0]....
.L_140:
        /*0444*/ 	.word	0x00000130


	//   ....[1]....
        /*0448*/ 	.word	0x00000170


	//   ....[2]....
        /*044c*/ 	.word	0x000001e0


	//   ....[3]....
        /*0450*/ 	.word	0x000115f0


	//   ....[4]....
        /*0454*/ 	.word	0x00011680


	//   ....[5]....
        /*0458*/ 	.word	0x00014950


	//   ....[6]....
        /*045c*/ 	.word	0x000149e0


	//----- nvinfo : EIATTR_COOP_GROUP_MASK_REGIDS
	.align		4
.L_141:
        /*0460*/ 	.byte	0x04, 0x29
        /*0462*/ 	.short	(.L_143 - .L_142)


	//   ....[0]....
.L_142:
        /*0464*/ 	.word	0xffffffff


	//   ....[1]....
        /*0468*/ 	.word	0xffffffff


	//   ....[2]....
        /*046c*/ 	.word	0xffffffff


	//   ....[3]....
        /*0470*/ 	.word	0xffffffff


	//   ....[4]....
        /*0474*/ 	.word	0xffffffff


	//   ....[5]....
        /*0478*/ 	.word	0xffffffff


	//   ....[6]....
        /*047c*/ 	.word	0xffffffff


	//   ....[7]....
        /*0480*/ 	.word	0xffffffff


	//   ....[8]....
        /*0484*/ 	.word	0xffffffff


	//   ....[9]....
        /*0488*/ 	.word	0xffffffff


	//   ....[10]....
        /*048c*/ 	.word	0xffffffff


	//   ....[11]....
        /*0490*/ 	.word	0xffffffff


	//   ....[12]....
        /*0494*/ 	.word	0xffffffff


	//   ....[13]....
        /*0498*/ 	.word	0xffffffff


	//   ....[14]....
        /*049c*/ 	.word	0xffffffff


	//   ....[15]....
        /*04a0*/ 	.word	0xffffffff


	//   ....[16]....
        /*04a4*/ 	.word	0xffffffff


	//   ....[17]....
        /*04a8*/ 	.word	0xffffffff


	//   ....[18]....
        /*04ac*/ 	.word	0xffffffff


	//   ....[19]....
        /*04b0*/ 	.word	0xffffffff


	//   ....[20]....
        /*04b4*/ 	.word	0xffffffff


	//   ....[21]....
        /*04b8*/ 	.word	0xffffffff


	//   ....[22]....
        /*04bc*/ 	.word	0xffffffff


	//   ....[23]....
        /*04c0*/ 	.word	0xffffffff


	//   ....[24]....
        /*04c4*/ 	.word	0xffffffff


	//   ....[25]....
        /*04c8*/ 	.word	0xffffffff


	//   ....[26]....
        /*04cc*/ 	.word	0xffffffff


	//   ....[27]....
        /*04d0*/ 	.word	0xffffffff


	//   ....[28]....
        /*04d4*/ 	.word	0xffffffff


	//   ....[29]....
        /*04d8*/ 	.word	0xffffffff


	//   ....[30]....
        /*04dc*/ 	.word	0xffffffff


	//   ....[31]....
        /*04e0*/ 	.word	0xffffffff


	//   ....[32]....
        /*04e4*/ 	.word	0xffffffff


	//   ....[33]....
        /*04e8*/ 	.word	0xffffffff


	//   ....[34]....
        /*04ec*/ 	.word	0xffffffff


	//   ....[35]....
        /*04f0*/ 	.word	0xffffffff


	//   ....[36]....
        /*04f4*/ 	.word	0xffffffff


	//   ....[37]....
        /*04f8*/ 	.word	0xffffffff


	//   ....[38]....
        /*04fc*/ 	.word	0xffffffff


	//   ....[39]....
        /*0500*/ 	.word	0xffffffff


	//   ....[40]....
        /*0504*/ 	.word	0xffffffff


	//   ....[41]....
        /*0508*/ 	.word	0xffffffff


	//   ....[42]....
        /*050c*/ 	.word	0xffffffff


	//   ....[43]....
        /*0510*/ 	.word	0xffffffff


	//   ....[44]....
        /*0514*/ 	.word	0xffffffff


	//   ....[45]....
        /*0518*/ 	.word	0xffffffff


	//   ....[46]....
        /*051c*/ 	.word	0xffffffff


	//   ....[47]....
        /*0520*/ 	.word	0xffffffff


	//   ....[48]....
        /*0524*/ 	.word	0xffffffff


	//   ....[49]....
        /*0528*/ 	.word	0xffffffff


	//   ....[50]....
        /*052c*/ 	.word	0xffffffff


	//   ....[51]....
        /*0530*/ 	.word	0xffffffff


	//   ....[52]....
        /*0534*/ 	.word	0xffffffff


	//   ....[53]....
        /*0538*/ 	.word	0xffffffff


	//   ....[54]....
        /*053c*/ 	.word	0xffffffff


	//   ....[55]....
        /*0540*/ 	.word	0xffffffff


	//   ....[56]....
        /*0544*/ 	.word	0xffffffff


	//   ....[57]....
        /*0548*/ 	.word	0xffffffff


	//   ....[58]....
        /*054c*/ 	.word	0xffffffff


	//   ....[59]....
        /*0550*/ 	.word	0xffffffff


	//   ....[60]....
        /*0554*/ 	.word	0xffffffff


	//   ....[61]....
        /*0558*/ 	.word	0xffffffff


	//   ....[62]....
        /*055c*/ 	.word	0xffffffff


	//   ....[63]....
        /*0560*/ 	.word	0xffffffff


	//   ....[64]....
        /*0564*/ 	.word	0xffffffff


	//   ....[65]....
        /*0568*/ 	.word	0xffffffff


	//   ....[66]....
        /*056c*/ 	.word	0xffffffff


	//   ....[67]....
        /*0570*/ 	.word	0xffffffff


	//   ....[68]....
        /*0574*/ 	.word	0xffffffff


	//   ....[69]....
        /*0578*/ 	.word	0xffffffff


	//   ....[70]....
        /*057c*/ 	.word	0xffffffff


	//   ....[71]....
        /*0580*/ 	.word	0xffffffff


	//   ....[72]....
        /*0584*/ 	.word	0xffffffff


	//   ....[73]....
        /*0588*/ 	.word	0xffffffff


	//   ....[74]....
        /*058c*/ 	.word	0xffffffff


	//   ....[75]....
        /*0590*/ 	.word	0xffffffff


	//   ....[76]....
        /*0594*/ 	.word	0xffffffff


	//   ....[77]....
        /*0598*/ 	.word	0xffffffff


	//   ....[78]....
        /*059c*/ 	.word	0xffffffff


	//   ....[79]....
        /*05a0*/ 	.word	0xffffffff


	//   ....[80]....
        /*05a4*/ 	.word	0xffffffff


	//   ....[81]....
        /*05a8*/ 	.word	0xffffffff


	//   ....[82]....
        /*05ac*/ 	.word	0xffffffff


	//   ....[83]....
        /*05b0*/ 	.word	0xffffffff


	//   ....[84]....
        /*05b4*/ 	.word	0xffffffff


	//   ....[85]....
        /*05b8*/ 	.word	0xffffffff


	//   ....[86]....
        /*05bc*/ 	.word	0xffffffff


	//   ....[87]....
        /*05c0*/ 	.word	0xffffffff


	//   ....[88]....
        /*05c4*/ 	.word	0xffffffff


	//   ....[89]....
        /*05c8*/ 	.word	0xffffffff


	//   ....[90]....
        /*05cc*/ 	.word	0xffffffff


	//   ....[91]....
        /*05d0*/ 	.word	0xffffffff


	//   ....[92]....
        /*05d4*/ 	.word	0xffffffff


	//   ....[93]....
        /*05d8*/ 	.word	0xffffffff


	//   ....[94]....
        /*05dc*/ 	.word	0xffffffff


	//   ....[95]....
        /*05e0*/ 	.word	0xffffffff


	//   ....[96]....
        /*05e4*/ 	.word	0xffffffff


	//   ....[97]....
        /*05e8*/ 	.word	0xffffffff


	//   ....[98]....
        /*05ec*/ 	.word	0xffffffff


	//   ....[99]....
        /*05f0*/ 	.word	0xffffffff


	//   ....[100]....
        /*05f4*/ 	.word	0xffffffff


	//   ....[101]....
        /*05f8*/ 	.word	0xffffffff


	//   ....[102]....
        /*05fc*/ 	.word	0xffffffff


	//   ....[103]....
        /*0600*/ 	.word	0xffffffff


	//   ....[104]....
        /*0604*/ 	.word	0xffffffff


	//   ....[105]....
        /*0608*/ 	.word	0xffffffff


	//   ....[106]....
        /*060c*/ 	.word	0xffffffff


	//   ....[107]....
        /*0610*/ 	.word	0xffffffff


	//   ....[108]....
        /*0614*/ 	.word	0xffffffff


	//   ....[109]....
        /*0618*/ 	.word	0xffffffff


	//   ....[110]....
        /*061c*/ 	.word	0xffffffff


	//   ....[111]....
        /*0620*/ 	.word	0xffffffff


	//   ....[112]....
        /*0624*/ 	.word	0xffffffff


	//   ....[113]....
        /*0628*/ 	.word	0xffffffff


	//   ....[114]....
        /*062c*/ 	.word	0xffffffff


	//   ....[115]....
        /*0630*/ 	.word	0xffffffff


	//   ....[116]....
        /*0634*/ 	.word	0xffffffff


	//   ....[117]....
        /*0638*/ 	.word	0xffffffff


	//   ....[118]....
        /*063c*/ 	.word	0xffffffff


	//   ....[119]....
        /*0640*/ 	.word	0xffffffff


	//   ....[120]....
        /*0644*/ 	.word	0xffffffff


	//   ....[121]....
        /*0648*/ 	.word	0xffffffff


	//   ....[122]....
        /*064c*/ 	.word	0xffffffff


	//   ....[123]....
        /*0650*/ 	.word	0xffffffff


	//   ....[124]....
        /*0654*/ 	.word	0xffffffff


	//   ....[125]....
        /*0658*/ 	.word	0xffffffff


	//   ....[126]....
        /*065c*/ 	.word	0xffffffff


	//   ....[127]....
        /*0660*/ 	.word	0xffffffff


	//   ....[128]....
        /*0664*/ 	.word	0xffffffff


	//   ....[129]....
        /*0668*/ 	.word	0xffffffff


	//   ....[130]....
        /*066c*/ 	.word	0xffffffff


	//   ....[131]....
        /*0670*/ 	.word	0xffffffff


	//   ....[132]....
        /*0674*/ 	.word	0xffffffff


	//   ....[133]....
        /*0678*/ 	.word	0xffffffff


	//   ....[134]....
        /*067c*/ 	.word	0xffffffff


	//   ....[135]....
        /*0680*/ 	.word	0xffffffff


	//   ....[136]....
        /*0684*/ 	.word	0xffffffff


	//   ....[137]....
        /*0688*/ 	.word	0xffffffff


	//   ....[138]....
        /*068c*/ 	.word	0xffffffff


	//   ....[139]....
        /*0690*/ 	.word	0xffffffff


	//   ....[140]....
        /*0694*/ 	.word	0xffffffff


	//   ....[141]....
        /*0698*/ 	.word	0xffffffff


	//   ....[142]....
        /*069c*/ 	.word	0xffffffff


	//   ....[143]....
        /*06a0*/ 	.word	0xffffffff


	//   ....[144]....
        /*06a4*/ 	.word	0xffffffff


	//   ....[145]....
        /*06a8*/ 	.word	0xffffffff


	//   ....[146]....
        /*06ac*/ 	.word	0xffffffff


	//   ....[147]....
        /*06b0*/ 	.word	0xffffffff


	//   ....[148]....
        /*06b4*/ 	.word	0xffffffff


	//   ....[149]....
        /*06b8*/ 	.word	0xffffffff


	//   ....[150]....
        /*06bc*/ 	.word	0xffffffff


	//   ....[151]....
        /*06c0*/ 	.word	0xffffffff


	//   ....[152]....
        /*06c4*/ 	.word	0xffffffff


	//   ....[153]....
        /*06c8*/ 	.word	0xffffffff


	//   ....[154]....
        /*06cc*/ 	.word	0xffffffff


	//   ....[155]....
        /*06d0*/ 	.word	0xffffffff


	//   ....[156]....
        /*06d4*/ 	.word	0xffffffff


	//   ....[157]....
        /*06d8*/ 	.word	0xffffffff


	//   ....[158]....
        /*06dc*/ 	.word	0xffffffff


	//   ....[159]....
        /*06e0*/ 	.word	0xffffffff


	//   ....[160]....
        /*06e4*/ 	.word	0xffffffff


	//   ....[161]....
        /*06e8*/ 	.word	0xffffffff


	//   ....[162]....
        /*06ec*/ 	.word	0xffffffff


	//   ....[163]....
        /*06f0*/ 	.word	0xffffffff


	//   ....[164]....
        /*06f4*/ 	.word	0xffffffff


	//   ....[165]....
        /*06f8*/ 	.word	0xffffffff


	//   ....[166]....
        /*06fc*/ 	.word	0xffffffff


	//   ....[167]....
        /*0700*/ 	.word	0xffffffff


	//   ....[168]....
        /*0704*/ 	.word	0xffffffff


	//   ....[169]....
        /*0708*/ 	.word	0xffffffff


	//   ....[170]....
        /*070c*/ 	.word	0xffffffff


	//   ....[171]....
        /*0710*/ 	.word	0xffffffff


	//   ....[172]....
        /*0714*/ 	.word	0xffffffff


	//   ....[173]....
        /*0718*/ 	.word	0xffffffff


	//   ....[174]....
        /*071c*/ 	.word	0xffffffff


	//   ....[175]....
        /*0720*/ 	.word	0xffffffff


	//   ....[176]....
        /*0724*/ 	.word	0xffffffff


	//   ....[177]....
        /*0728*/ 	.word	0xffffffff


	//   ....[178]....
        /*072c*/ 	.word	0xffffffff


	//   ....[179]....
        /*0730*/ 	.word	0xffffffff


	//   ....[180]....
        /*0734*/ 	.word	0xffffffff


	//   ....[181]....
        /*0738*/ 	.word	0xffffffff


	//   ....[182]....
        /*073c*/ 	.word	0xffffffff


	//   ....[183]....
        /*0740*/ 	.word	0xffffffff


	//   ....[184]....
        /*0744*/ 	.word	0xffffffff


	//   ....[185]....
        /*0748*/ 	.word	0xffffffff


	//   ....[186]....
        /*074c*/ 	.word	0xffffffff


	//   ....[187]....
        /*0750*/ 	.word	0x0500000f


	//   ....[188]....
        /*0754*/ 	.word	0x0500000f


	//   ....[189]....
        /*0758*/ 	.word	0x0500000f


	//   ....[190]....
        /*075c*/ 	.word	0x0500000f


	//   ....[191]....
        /*0760*/ 	.word	0x0500000f


	//   ....[192]....
        /*0764*/ 	.word	0x0500000f


	//   ....[193]....
        /*0768*/ 	.word	0x0500000f


	//   ....[194]....
        /*076c*/ 	.word	0x0500000f


	//   ....[195]....
        /*0770*/ 	.word	0x0500000f


	//   ....[196]....
        /*0774*/ 	.word	0x0500000f


	//   ....[197]....
        /*0778*/ 	.word	0x0500000f


	//   ....[198]....
        /*077c*/ 	.word	0x0500000f


	//   ....[199]....
        /*0780*/ 	.word	0x0500000f


	//   ....[200]....
        /*0784*/ 	.word	0x0500000f


	//   ....[201]....
        /*0788*/ 	.word	0x0500000f


	//   ....[202]....
        /*078c*/ 	.word	0x0500000f


	//   ....[203]....
        /*0790*/ 	.word	0x0500000f


	//   ....[204]....
        /*0794*/ 	.word	0x0500000f


	//   ....[205]....
        /*0798*/ 	.word	0x0500000f


	//   ....[206]....
        /*079c*/ 	.word	0x0500000f


	//   ....[207]....
        /*07a0*/ 	.word	0x0500000f


	//   ....[208]....
        /*07a4*/ 	.word	0x0500000f


	//   ....[209]....
        /*07a8*/ 	.word	0x0500000f


	//   ....[210]....
        /*07ac*/ 	.word	0x0500000f


	//   ....[211]....
        /*07b0*/ 	.word	0x0500000f


	//   ....[212]....
        /*07b4*/ 	.word	0x0500000f


	//   ....[213]....
        /*07b8*/ 	.word	0x0500000f


	//   ....[214]....
        /*07bc*/ 	.word	0x0500000f


	//   ....[215]....
        /*07c0*/ 	.word	0x0500000f


	//   ....[216]....
        /*07c4*/ 	.word	0x0500000f


	//   ....[217]....
        /*07c8*/ 	.word	0x0500000f


	//   ....[218]....
        /*07cc*/ 	.word	0x0500000f


	//   ....[219]....
        /*07d0*/ 	.word	0x0500000f


	//   ....[220]....
        /*07d4*/ 	.word	0x0500000f


	//   ....[221]....
        /*07d8*/ 	.word	0x0500000f


	//   ....[222]....
        /*07dc*/ 	.word	0x0500000f


	//   ....[223]....
        /*07e0*/ 	.word	0x0500000f


	//   ....[224]....
        /*07e4*/ 	.word	0x0500000f


	//   ....[225]....
        /*07e8*/ 	.word	0x0500000f


	//   ....[226]....
        /*07ec*/ 	.word	0x0500000f


	//   ....[227]....
        /*07f0*/ 	.word	0x0500000f


	//   ....[228]....
        /*07f4*/ 	.word	0x0500000f


	//   ....[229]....
        /*07f8*/ 	.word	0x0500000f


	//   ....[230]....
        /*07fc*/ 	.word	0x0500000f


	//   ....[231]....
        /*0800*/ 	.word	0x0500000f


	//   ....[232]....
        /*0804*/ 	.word	0x0500000f


	//   ....[233]....
        /*0808*/ 	.word	0x0500000f


	//   ....[234]....
        /*080c*/ 	.word	0x0500000f


	//   ....[235]....
        /*0810*/ 	.word	0x0500000f


	//   ....[236]....
        /*0814*/ 	.word	0x0500000f


	//   ....[237]....
        /*0818*/ 	.word	0x0500000f


	//   ....[238]....
        /*081c*/ 	.word	0x0500000f


	//   ....[239]....
        /*0820*/ 	.word	0x0500000f


	//   ....[240]....
        /*0824*/ 	.word	0x0500000f


	//   ....[241]....
        /*0828*/ 	.word	0x0500000f


	//   ....[242]....
        /*082c*/ 	.word	0x0500000f


	//   ....[243]....
        /*0830*/ 	.word	0x0500000f


	//   ....[244]....
        /*0834*/ 	.word	0x0500000f


	//   ....[245]....
        /*0838*/ 	.word	0x0500000f


	//   ....[246]....
        /*083c*/ 	.word	0x0500000f


	//   ....[247]....
        /*0840*/ 	.word	0x0500000f


	//   ....[248]....
        /*0844*/ 	.word	0x0500000f


	//   ....[249]....
        /*0848*/ 	.word	0x0500000f


	//   ....[250]....
        /*084c*/ 	.word	0x0500000f


	//   ....[251]....
        /*0850*/ 	.word	0x0500000f


	//   ....[252]....
        /*0854*/ 	.word	0x0500000f


	//   ....[253]....
        /*0858*/ 	.word	0x0500000f


	//   ....[254]....
        /*085c*/ 	.word	0x0500000f


	//   ....[255]....
        /*0860*/ 	.word	0x0500000f


	//   ....[0]....
        /*0864*/ 	.word	0x0500000f


	//   ....[1]....
        /*0868*/ 	.word	0x0500000f


	//   ....[2]....
        /*086c*/ 	.word	0x0500000f


	//   ....[3]....
        /*0870*/ 	.word	0x0500000f


	//   ....[4]....
        /*0874*/ 	.word	0x0500000f


	//   ....[5]....
        /*0878*/ 	.word	0x0500000f


	//   ....[6]....
        /*087c*/ 	.word	0x0500000f


	//   ....[7]....
        /*0880*/ 	.word	0x0500000f


	//   ....[8]....
        /*0884*/ 	.word	0x0500000f


	//   ....[9]....
        /*0888*/ 	.word	0x0500000f


	//   ....[10]....
        /*088c*/ 	.word	0x0500000f


	//   ....[11]....
        /*0890*/ 	.word	0x0500000f


	//   ....[12]....
        /*0894*/ 	.word	0x0500000f


	//   ....[13]....
        /*0898*/ 	.word	0x0500000f


	//   ....[14]....
        /*089c*/ 	.word	0x0500000f


	//   ....[15]....
        /*08a0*/ 	.word	0x0500000f


	//   ....[16]....
        /*08a4*/ 	.word	0x0500000f


	//   ....[17]....
        /*08a8*/ 	.word	0x0500000f


	//   ....[18]....
        /*08ac*/ 	.word	0x0500000f


	//   ....[19]....
        /*08b0*/ 	.word	0x0500000f


	//   ....[20]....
        /*08b4*/ 	.word	0x0500000f


	//   ....[21]....
        /*08b8*/ 	.word	0x0500000f


	//   ....[22]....
        /*08bc*/ 	.word	0x0500000f


	//   ....[23]....
        /*08c0*/ 	.word	0x0500000f


	//   ....[24]....
        /*08c4*/ 	.word	0x0500000f


	//   ....[25]....
        /*08c8*/ 	.word	0x0500000f


	//   ....[26]....
        /*08cc*/ 	.word	0x0500000f


	//   ....[27]....
        /*08d0*/ 	.word	0x0500000f


	//   ....[28]....
        /*08d4*/ 	.word	0x0500000f


	//   ....[29]....
        /*08d8*/ 	.word	0x0500000f


	//   ....[30]....
        /*08dc*/ 	.word	0x0500000f


	//   ....[31]....
        /*08e0*/ 	.word	0x0500000f


	//   ....[32]....
        /*08e4*/ 	.word	0x0500000f


	//   ....[33]....
        /*08e8*/ 	.word	0x0500000f


	//   ....[34]....
        /*08ec*/ 	.word	0x0500000f


	//   ....[35]....
        /*08f0*/ 	.word	0x0500000f


	//   ....[36]....
        /*08f4*/ 	.word	0x0500000f


	//   ....[37]....
        /*08f8*/ 	.word	0x0500000f


	//   ....[38]....
        /*08fc*/ 	.word	0x0500000f


	//   ....[39]....
        /*0900*/ 	.word	0x0500000f


	//   ....[40]....
        /*0904*/ 	.word	0x0500000f


	//   ....[41]....
        /*0908*/ 	.word	0x0500000f


	//   ....[42]....
        /*090c*/ 	.word	0x0500000f


	//   ....[43]....
        /*0910*/ 	.word	0x0500000f


	//   ....[44]....
        /*0914*/ 	.word	0x0500000f


	//   ....[45]....
        /*0918*/ 	.word	0x0500000f


	//   ....[46]....
        /*091c*/ 	.word	0x0500000f


	//   ....[47]....
        /*0920*/ 	.word	0x0500000f


	//   ....[48]....
        /*0924*/ 	.word	0x0500000f


	//   ....[49]....
        /*0928*/ 	.word	0x0500000f


	//   ....[50]....
        /*092c*/ 	.word	0x0500000f


	//   ....[51]....
        /*0930*/ 	.word	0x0500000f


	//   ....[52]....
        /*0934*/ 	.word	0x0500000f


	//   ....[53]....
        /*0938*/ 	.word	0x0500000f


	//   ....[54]....
        /*093c*/ 	.word	0x0500000f


	//   ....[55]....
        /*0940*/ 	.word	0x0500000f


	//   ....[56]....
        /*0944*/ 	.word	0x0500000f


	//   ....[57]....
        /*0948*/ 	.word	0x0500000f


	//   ....[58]....
        /*094c*/ 	.word	0x0500000f


	//   ....[59]....
        /*0950*/ 	.word	0x0500000f


	//   ....[60]....
        /*0954*/ 	.word	0x0500000f


	//   ....[61]....
        /*0958*/ 	.word	0x0500000f


	//   ....[62]....
        /*095c*/ 	.word	0x0500000f


	//   ....[63]....
        /*0960*/ 	.word	0x0500000f


	//   ....[64]....
        /*0964*/ 	.word	0x0500000f


	//   ....[65]....
        /*0968*/ 	.word	0x0500000f


	//   ....[66]....
        /*096c*/ 	.word	0x0500000f


	//   ....[67]....
        /*0970*/ 	.word	0x0500000f


	//----- nvinfo : EIATTR_COOP_GROUP_INSTR_OFFSETS
	.align		4
.L_143:
        /*0974*/ 	.byte	0x04, 0x28
        /*0976*/ 	.short	(.L_145 - .L_144)


	//   ....[0]....
.L_144:
        /*0978*/ 	.word	0x00000070


	//   ....[1]....
        /*097c*/ 	.word	0x00000140


	//   ....[2]....
        /*0980*/ 	.word	0x00000190


	//   ....[3]....
        /*0984*/ 	.word	0x000003c0


	//   ....[4]....
        /*0988*/ 	.word	0x00000520


	//   ....[5]....
        /*098c*/ 	.word	0x00000640


	//   ....[6]....
        /*0990*/ 	.word	0x000007a0


	//   ....[7]....
        /*0994*/ 	.word	0x00002b50


	//   ....[8]....
        /*0998*/ 	.word	0x00002b60


	//   ....[9]....
        /*099c*/ 	.word	0x000032a0


	//   ....[10]....
        /*09a0*/ 	.word	0x000032b0


	//   ....[11]....
        /*09a4*/ 	.word	0x00003fd0


	//   ....[12]....
        /*09a8*/ 	.word	0x00003fe0


	//   ....[13]....
        /*09ac*/ 	.word	0x000047f0


	//   ....[14]....
        /*09b0*/ 	.word	0x00004800


	//   ....[15]....
        /*09b4*/ 	.word	0x00005280


	//   ....[16]....
        /*09b8*/ 	.word	0x00005290


	//   ....[17]....
        /*09bc*/ 	.word	0x000053a0


	//   ....[18]....
        /*09c0*/ 	.word	0x000053b0


	//   ....[19]....
        /*09c4*/ 	.word	0x00005740


	//   ....[20]....
        /*09c8*/ 	.word	0x00005760


	//   ....[21]....
        /*09cc*/ 	.word	0x00005840


	//   ....[22]....
        /*09d0*/ 	.word	0x00005860


	//   ....[23]....
        /*09d4*/ 	.word	0x00005cd0


	//   ....[24]....
        /*09d8*/ 	.word	0x000062b0


	//   ....[25]....
        /*09dc*/ 	.word	0x000062c0


	//   ....[26]....
        /*09e0*/ 	.word	0x000062d0


	//   ....[27]....
        /*09e4*/ 	.word	0x000062e0


	//   ....[28]....
        /*09e8*/ 	.word	0x00007330


	//   ....[29]....
        /*09ec*/ 	.word	0x00007340


	//   ....[30]....
        /*09f0*/ 	.word	0x00007350


	//   ....[31]....
        /*09f4*/ 	.word	0x00007360


	//   ....[32]....
        /*09f8*/ 	.word	0x00009990


	//   ....[33]....
        /*09fc*/ 	.word	0x000099c0


	//   ....[34]....
        /*0a00*/ 	.word	0x00009f70


	//   ....[35]....
        /*0a04*/ 	.word	0x00009fd0


	//   ....[36]....
        /*0a08*/ 	.word	0x0000be40


	//   ....[37]....
        /*0a0c*/ 	.word	0x0000bea0


	//   ....[38]....
        /*0a10*/ 	.word	0x0000c280


	//   ....[39]....
        /*0a14*/ 	.word	0x0000c2a0


	//   ....[40]....
        /*0a18*/ 	.word	0x0000d800


	//   ....[41]....
        /*0a1c*/ 	.word	0x0000d810


	//   ....[42]....
        /*0a20*/ 	.word	0x0000d8b0


	//   ....[43]....
        /*0a24*/ 	.word	0x0000d8c0


	//   ....[44]....
        /*0a28*/ 	.word	0x0000e570


	//   ....[45]....
        /*0a2c*/ 	.word	0x0000e5a0


	//   ....[46]....
        /*0a30*/ 	.word	0x0000e5b0


	//   ....[47]....
        /*0a34*/ 	.word	0x0000e5c0


	//   ....[48]....
        /*0a38*/ 	.word	0x0000ead0


	//   ....[49]....
        /*0a3c*/ 	.word	0x0000eaf0


	//   ....[50]....
        /*0a40*/ 	.word	0x0000eb10


	//   ....[51]....
        /*0a44*/ 	.word	0x0000eb20


	//   ....[52]....
        /*0a48*/ 	.word	0x0000eb40


	//   ....[53]....
        /*0a4c*/ 	.word	0x0000eb70


	//   ....[54]....
        /*0a50*/ 	.word	0x0000ec10


	//   ....[55]....
        /*0a54*/ 	.word	0x0000ec20


	//   ....[56]....
        /*0a58*/ 	.word	0x0000f520


	//   ....[57]....
        /*0a5c*/ 	.word	0x0000f550


	//   ....[58]....
        /*0a60*/ 	.word	0x0000f570


	//   ....[59]....
        /*0a64*/ 	.word	0x0000f5a0


	//   ....[60]....
        /*0a68*/ 	.word	0x0000f5d0


	//   ....[61]....
        /*0a6c*/ 	.word	0x0000f5e0


	//   ....[62]....
        /*0a70*/ 	.word	0x0000f610


	//   ....[63]....
        /*0a74*/ 	.word	0x0000f680


	//   ....[64]....
        /*0a78*/ 	.word	0x0000f7a0


	//   ....[65]....
        /*0a7c*/ 	.word	0x0000f990


	//   ....[66]....
        /*0a80*/ 	.word	0x0000f9c0


	//   ....[67]....
        /*0a84*/ 	.word	0x0000f9f0


	//   ....[68]....
        /*0a88*/ 	.word	0x0000fa20


	//   ....[69]....
        /*0a8c*/ 	.word	0x0000fa50


	//   ....[70]....
        /*0a90*/ 	.word	0x0000fa80


	//   ....[71]....
        /*0a94*/ 	.word	0x0000fbf0


	//   ....[72]....
        /*0a98*/ 	.word	0x0000fc20


	//   ....[73]....
        /*0a9c*/ 	.word	0x0000fc50


	//   ....[74]....
        /*0aa0*/ 	.word	0x0000fc80


	//   ....[75]....
        /*0aa4*/ 	.word	0x0000fcb0


	//   ....[76]....
        /*0aa8*/ 	.word	0x0000fce0


	//   ....[77]....
        /*0aac*/ 	.word	0x0000fd70


	//   ....[78]....
        /*0ab0*/ 	.word	0x0000fda0


	//   ....[79]....
        /*0ab4*/ 	.word	0x0000fe20


	//   ....[80]....
        /*0ab8*/ 	.word	0x00010930


	//   ....[81]....
        /*0abc*/ 	.word	0x00012200


	//   ....[82]....
        /*0ac0*/ 	.word	0x00012220


	//   ....[83]....
        /*0ac4*/ 	.word	0x000122b0


	//   ....[84]....
        /*0ac8*/ 	.word	0x000122d0


	//   ....[85]....
        /*0acc*/ 	.word	0x00012350


	//   ....[86]....
        /*0ad0*/ 	.word	0x00012370


	//   ....[87]....
        /*0ad4*/ 	.word	0x000123f0


	//   ....[88]....
        /*0ad8*/ 	.word	0x00012410


	//   ....[89]....
        /*0adc*/ 	.word	0x00012490


	//   ....[90]....
        /*0ae0*/ 	.word	0x000124b0


	//   ....[91]....
        /*0ae4*/ 	.word	0x00012530


	//   ....[92]....
        /*0ae8*/ 	.word	0x00012550


	//   ....[93]....
        /*0aec*/ 	.word	0x000125d0


	//   ....[94]....
        /*0af0*/ 	.word	0x000125f0


	//   ....[95]....
        /*0af4*/ 	.word	0x00012600


	//   ....[96]....
        /*0af8*/ 	.word	0x00012610


	//   ....[97]....
        /*0afc*/ 	.word	0x00012f80


	//   ....[98]....
        /*0b00*/ 	.word	0x00012f90


	//   ....[99]....
        /*0b04*/ 	.word	0x00012fb0


	//   ....[100]....
        /*0b08*/ 	.word	0x00013040


	//   ....[101]....
        /*0b0c*/ 	.word	0x00013060


	//   ....[102]....
        /*0b10*/ 	.word	0x000130e0


	//   ....[103]....
        /*0b14*/ 	.word	0x00013100


	//   ....[104]....
        /*0b18*/ 	.word	0x00013180


	//   ....[105]....
        /*0b1c*/ 	.word	0x000131a0


	//   ....[106]....
        /*0b20*/ 	.word	0x00013220


	//   ....[107]....
        /*0b24*/ 	.word	0x00013240


	//   ....[108]....
        /*0b28*/ 	.word	0x000132c0


	//   ....[109]....
        /*0b2c*/ 	.word	0x000132e0


	//   ....[110]....
        /*0b30*/ 	.word	0x00013360


	//   ....[111]....
        /*0b34*/ 	.word	0x00013380


	//   ....[112]....
        /*0b38*/ 	.word	0x00013390


	//   ....[113]....
        /*0b3c*/ 	.word	0x00013400


	//   ....[114]....
        /*0b40*/ 	.word	0x00013450


	//   ....[115]....
        /*0b44*/ 	.word	0x000134e0


	//   ....[116]....
        /*0b48*/ 	.word	0x00013510


	//   ....[117]....
        /*0b4c*/ 	.word	0x00013520


	//   ....[118]....
        /*0b50*/ 	.word	0x00013590


	//   ....[119]....
        /*0b54*/ 	.word	0x000135a0


	//   ....[120]....
        /*0b58*/ 	.word	0x000135b0


	//   ....[121]....
        /*0b5c*/ 	.word	0x00013dd0


	//   ....[122]....
        /*0b60*/ 	.word	0x00013df0


	//   ....[123]....
        /*0b64*/ 	.word	0x00013e60


	//   ....[124]....
        /*0b68*/ 	.word	0x00013e70


	//   ....[125]....
        /*0b6c*/ 	.word	0x00013eb0


	//   ....[126]....
        /*0b70*/ 	.word	0x00013ec0


	//   ....[127]....
        /*0b74*/ 	.word	0x00013f00


	//   ....[128]....
        /*0b78*/ 	.word	0x00013f10


	//   ....[129]....
        /*0b7c*/ 	.word	0x00013f50


	//   ....[130]....
        /*0b80*/ 	.word	0x00013f60


	//   ....[131]....
        /*0b84*/ 	.word	0x00013fa0


	//   ....[132]....
        /*0b88*/ 	.word	0x00013fb0


	//   ....[133]....
        /*0b8c*/ 	.word	0x00013ff0


	//   ....[134]....
        /*0b90*/ 	.word	0x00014000


	//   ....[135]....
        /*0b94*/ 	.word	0x00014010


	//   ....[136]....
        /*0b98*/ 	.word	0x00014050


	//   ....[137]....
        /*0b9c*/ 	.word	0x00014310


	//   ....[138]....
        /*0ba0*/ 	.word	0x00014340


	//   ....[139]....
        /*0ba4*/ 	.word	0x000143a0


	//   ....[140]....
        /*0ba8*/ 	.word	0x000143b0


	//   ....[141]....
        /*0bac*/ 	.word	0x00014400


	//   ....[142]....
        /*0bb0*/ 	.word	0x00014410


	//   ....[143]....
        /*0bb4*/ 	.word	0x00014460


	//   ....[144]....
        /*0bb8*/ 	.word	0x00014470


	//   ....[145]....
        /*0bbc*/ 	.word	0x000144c0


	//   ....[146]....
        /*0bc0*/ 	.word	0x000144d0


	//   ....[147]....
        /*0bc4*/ 	.word	0x00014520


	//   ....[148]....
        /*0bc8*/ 	.word	0x00014530


	//   ....[149]....
        /*0bcc*/ 	.word	0x00014580


	//   ....[150]....
        /*0bd0*/ 	.word	0x00014590


	//   ....[151]....
        /*0bd4*/ 	.word	0x000145a0


	//   ....[152]....
        /*0bd8*/ 	.word	0x000145e0


	//   ....[153]....
        /*0bdc*/ 	.word	0x00014bd0


	//   ....[154]....
        /*0be0*/ 	.word	0x00014c10


	//   ....[155]....
        /*0be4*/ 	.word	0x00014c30


	//   ....[156]....
        /*0be8*/ 	.word	0x00014c70


	//   ....[157]....
        /*0bec*/ 	.word	0x00014c90


	//   ....[158]....
        /*0bf0*/ 	.word	0x00014cd0


	//   ....[159]....
        /*0bf4*/ 	.word	0x00014cf0


	//   ....[160]....
        /*0bf8*/ 	.word	0x00014d30


	//   ....[161]....
        /*0bfc*/ 	.word	0x00014d50


	//   ....[162]....
        /*0c00*/ 	.word	0x00014d90


	//   ....[163]....
        /*0c04*/ 	.word	0x00014db0


	//   ....[164]....
        /*0c08*/ 	.word	0x00014df0


	//   ....[165]....
        /*0c0c*/ 	.word	0x00014e10


	//   ....[166]....
        /*0c10*/ 	.word	0x00014e50


	//   ....[167]....
        /*0c14*/ 	.word	0x00014e70


	//   ....[168]....
        /*0c18*/ 	.word	0x00014e80


	//   ....[169]....
        /*0c1c*/ 	.word	0x000151f0


	//   ....[170]....
        /*0c20*/ 	.word	0x00015220


	//   ....[171]....
        /*0c24*/ 	.word	0x00015260


	//   ....[172]....
        /*0c28*/ 	.word	0x00015290


	//   ....[173]....
        /*0c2c*/ 	.word	0x000152c0


	//   ....[174]....
        /*0c30*/ 	.word	0x000152f0


	//   ....[175]....
        /*0c34*/ 	.word	0x00015320


	//   ....[176]....
        /*0c38*/ 	.word	0x00015350


	//   ....[177]....
        /*0c3c*/ 	.word	0x000154d0


	//   ....[178]....
        /*0c40*/ 	.word	0x00015500


	//   ....[179]....
        /*0c44*/ 	.word	0x00015530


	//   ....[180]....
        /*0c48*/ 	.word	0x00015560


	//   ....[181]....
        /*0c4c*/ 	.word	0x00015590


	//   ....[182]....
        /*0c50*/ 	.word	0x000155c0


	//   ....[183]....
        /*0c54*/ 	.word	0x00015680


	//   ....[184]....
        /*0c58*/ 	.word	0x000156a0


	//   ....[185]....
        /*0c5c*/ 	.word	0x00015710


	//   ....[186]....
        /*0c60*/ 	.word	0x00015b80


	//   ....[187]....
        /*0c64*/ 	.word	0x00015ea0


	//   ....[188]....
        /*0c68*/ 	.word	0x00015f30


	//   ....[189]....
        /*0c6c*/ 	.word	0x00015fc0


	//   ....[190]....
        /*0c70*/ 	.word	0x00016050


	//   ....[191]....
        /*0c74*/ 	.word	0x00016130


	//   ....[192]....
        /*0c78*/ 	.word	0x000161c0


	//   ....[193]....
        /*0c7c*/ 	.word	0x00016260


	//   ....[194]....
        /*0c80*/ 	.word	0x000162f0


	//   ....[195]....
        /*0c84*/ 	.word	0x000163e0


	//   ....[196]....
        /*0c88*/ 	.word	0x00016470


	//   ....[197]....
        /*0c8c*/ 	.word	0x00016510


	//   ....[198]....
        /*0c90*/ 	.word	0x000165a0


	//   ....[199]....
        /*0c94*/ 	.word	0x000166e0


	//   ....[200]....
        /*0c98*/ 	.word	0x00016790


	//   ....[201]....
        /*0c9c*/ 	.word	0x00016820


	//   ....[202]....
        /*0ca0*/ 	.word	0x00016870


	//   ....[203]....
        /*0ca4*/ 	.word	0x000168c0


	//   ....[204]....
        /*0ca8*/ 	.word	0x000169a0


	//   ....[205]....
        /*0cac*/ 	.word	0x00016a30


	//   ....[206]....
        /*0cb0*/ 	.word	0x00016a80


	//   ....[207]....
        /*0cb4*/ 	.word	0x00016ad0


	//   ....[208]....
        /*0cb8*/ 	.word	0x00016d00


	//   ....[209]....
        /*0cbc*/ 	.word	0x00016da0


	//   ....[210]....
        /*0cc0*/ 	.word	0x00016e00


	//   ....[211]....
        /*0cc4*/ 	.word	0x00016e70


	//   ....[212]....
        /*0cc8*/ 	.word	0x00016ed0


	//   ....[213]....
        /*0ccc*/ 	.word	0x00016f40


	//   ....[214]....
        /*0cd0*/ 	.word	0x00017000


	//   ....[215]....
        /*0cd4*/ 	.word	0x00017060


	//   ....[216]....
        /*0cd8*/ 	.word	0x00017120


	//   ....[217]....
        /*0cdc*/ 	.word	0x00017400


	//   ....[218]....
        /*0ce0*/ 	.word	0x000174f0


	//   ....[219]....
        /*0ce4*/ 	.word	0x00017590


	//   ....[220]....
        /*0ce8*/ 	.word	0x000175f0


	//   ....[221]....
        /*0cec*/ 	.word	0x000176e0


	//   ....[222]....
        /*0cf0*/ 	.word	0x00017750


	//   ....[223]....
        /*0cf4*/ 	.word	0x00017840


	//   ....[224]....
        /*0cf8*/ 	.word	0x000178b0


	//   ....[225]....
        /*0cfc*/ 	.word	0x000179a0


	//   ....[226]....
        /*0d00*/ 	.word	0x00017a10


	//   ....[227]....
        /*0d04*/ 	.word	0x00017b00


	//   ....[228]....
        /*0d08*/ 	.word	0x00017b70


	//   ....[229]....
        /*0d0c*/ 	.word	0x00017c60


	//   ....[230]....
        /*0d10*/ 	.word	0x00017cd0


	//   ....[231]....
        /*0d14*/ 	.word	0x00017dc0


	//   ....[232]....
        /*0d18*/ 	.word	0x00017e30


	//   ....[233]....
        /*0d1c*/ 	.word	0x00017ed0


	//   ....[234]....
        /*0d20*/ 	.word	0x00017ff0


	//   ....[235]....
        /*0d24*/ 	.word	0x00018040


	//   ....[236]....
        /*0d28*/ 	.word	0x000180a0


	//   ....[237]....
        /*0d2c*/ 	.word	0x00018190


	//   ....[238]....
        /*0d30*/ 	.word	0x000181f0


	//   ....[239]....
        /*0d34*/ 	.word	0x000182f0


	//   ....[240]....
        /*0d38*/ 	.word	0x00018350


	//   ....[241]....
        /*0d3c*/ 	.word	0x00018450


	//   ....[242]....
        /*0d40*/ 	.word	0x000184b0


	//   ....[243]....
        /*0d44*/ 	.word	0x000185b0


	//   ....[244]....
        /*0d48*/ 	.word	0x00018610


	//   ....[245]....
        /*0d4c*/ 	.word	0x00018710


	//   ....[246]....
        /*0d50*/ 	.word	0x00018770


	//   ....[247]....
        /*0d54*/ 	.word	0x00018870


	//   ....[248]....
        /*0d58*/ 	.word	0x000188d0


	//   ....[249]....
        /*0d5c*/ 	.word	0x00018980


	//   ....[250]....
        /*0d60*/ 	.word	0x00018a30


	//   ....[251]....
        /*0d64*/ 	.word	0x00018b20


	//   ....[252]....
        /*0d68*/ 	.word	0x00018b80


	//   ....[253]....
        /*0d6c*/ 	.word	0x00018c60


	//   ....[254]....
        /*0d70*/ 	.word	0x00018cc0


	//   ....[255]....
        /*0d74*/ 	.word	0x00018d90


	//   ....[0]....
        /*0d78*/ 	.word	0x00018df0


	//   ....[1]....
        /*0d7c*/ 	.word	0x00018eb0


	//   ....[2]....
        /*0d80*/ 	.word	0x00018ff0


	//   ....[3]....
        /*0d84*/ 	.word	0x000190a0


	//   ....[4]....
        /*0d88*/ 	.word	0x00019110


	//   ....[5]....
        /*0d8c*/ 	.word	0x000191e0


	//   ....[6]....
        /*0d90*/ 	.word	0x00019240


	//   ....[7]....
        /*0d94*/ 	.word	0x000192f0


	//   ....[8]....
        /*0d98*/ 	.word	0x00019350


	//   ....[9]....
        /*0d9c*/ 	.word	0x00019400


	//   ....[10]....
        /*0da0*/ 	.word	0x00019460


	//   ....[11]....
        /*0da4*/ 	.word	0x00019510


	//   ....[12]....
        /*0da8*/ 	.word	0x00019570


	//   ....[13]....
        /*0dac*/ 	.word	0x00019620


	//   ....[14]....
        /*0db0*/ 	.word	0x00019680


	//   ....[15]....
        /*0db4*/ 	.word	0x00019730


	//   ....[16]....
        /*0db8*/ 	.word	0x00019790


	//   ....[17]....
        /*0dbc*/ 	.word	0x00019840


	//   ....[18]....
        /*0dc0*/ 	.word	0x00019930


	//   ....[19]....
        /*0dc4*/ 	.word	0x000199e0


	//   ....[20]....
        /*0dc8*/ 	.word	0x00019a40


	//   ....[21]....
        /*0dcc*/ 	.word	0x00019b00


	//   ....[22]....
        /*0dd0*/ 	.word	0x00019b60


	//   ....[23]....
        /*0dd4*/ 	.word	0x00019c20


	//   ....[24]....
        /*0dd8*/ 	.word	0x00019c80


	//   ....[25]....
        /*0ddc*/ 	.word	0x00019d40


	//   ....[26]....
        /*0de0*/ 	.word	0x00019da0


	//   ....[27]....
        /*0de4*/ 	.word	0x00019e60


	//   ....[28]....
        /*0de8*/ 	.word	0x00019ec0


	//   ....[29]....
        /*0dec*/ 	.word	0x00019f80


	//   ....[30]....
        /*0df0*/ 	.word	0x00019fe0


	//   ....[31]....
        /*0df4*/ 	.word	0x0001a0a0


	//   ....[32]....
        /*0df8*/ 	.word	0x0001a100


	//   ....[33]....
        /*0dfc*/ 	.word	0x0001a1b0


	//   ....[34]....
        /*0e00*/ 	.word	0x0001a2a0


	//   ....[35]....
        /*0e04*/ 	.word	0x0001a350


	//   ....[36]....
        /*0e08*/ 	.word	0x0001a3c0


	//   ....[37]....
        /*0e0c*/ 	.word	0x0001a470


	//   ....[38]....
        /*0e10*/ 	.word	0x0001a4d0


	//   ....[39]....
        /*0e14*/ 	.word	0x0001a580


	//   ....[40]....
        /*0e18*/ 	.word	0x0001a5e0


	//   ....[41]....
        /*0e1c*/ 	.word	0x0001a690


	//   ....[42]....
        /*0e20*/ 	.word	0x0001a6f0


	//   ....[43]....
        /*0e24*/ 	.word	0x0001a7a0


	//   ....[44]....
        /*0e28*/ 	.word	0x0001a800


	//   ....[45]....
        /*0e2c*/ 	.word	0x0001a8b0


	//   ....[46]....
        /*0e30*/ 	.word	0x0001a910


	//   ....[47]....
        /*0e34*/ 	.word	0x0001a9c0


	//   ....[48]....
        /*0e38*/ 	.word	0x0001aa20


	//   ....[49]....
        /*0e3c*/ 	.word	0x0001aac0


	//   ....[50]....
        /*0e40*/ 	.word	0x0001ab50


	//   ....[51]....
        /*0e44*/ 	.word	0x0001abf0


	//   ....[52]....
        /*0e48*/ 	.word	0x0001ad10


	//   ....[53]....
        /*0e4c*/ 	.word	0x0001ad80


	//   ....[54]....
        /*0e50*/ 	.word	0x0001adf0


	//   ....[55]....
        /*0e54*/ 	.word	0x0001ae60


	//   ....[56]....
        /*0e58*/ 	.word	0x0001aed0


	//   ....[57]....
        /*0e5c*/ 	.word	0x0001af50


	//   ....[58]....
        /*0e60*/ 	.word	0x0001afe0


	//   ....[59]....
        /*0e64*/ 	.word	0x0001b070


	//   ....[60]....
        /*0e68*/ 	.word	0x0001b0e0


	//   ....[61]....
        /*0e6c*/ 	.word	0x0001b150


	//   ....[62]....
        /*0e70*/ 	.word	0x0001b1c0


	//   ....[63]....
        /*0e74*/ 	.word	0x0001b240


	//   ....[64]....
        /*0e78*/ 	.word	0x0001b2b0


	//   ....[65]....
        /*0e7c*/ 	.word	0x0001b350


	//   ....[66]....
        /*0e80*/ 	.word	0x0001b3e0


	//   ....[67]....
        /*0e84*/ 	.word	0x0001b500


	//----- nvinfo : EIATTR_REG_RECONFIG
	.align		4
.L_145:
        /*0e88*/ 	.byte	0x01, 0x54
	.zero		2


	//----- nvinfo : EIATTR_SYSCALL_OFFSETS
	.align		4
        /*0e8c*/ 	.byte	0x04, 0x46
        /*0e8e*/ 	.short	(.L_147 - .L_146)


	//   ....[0]....
.L_146:
        /*0e90*/ 	.word	0x00001850


	//   ....[1]....
        /*0e94*/ 	.word	0x000019a0


	//   ....[2]....
        /*0e98*/ 	.word	0x00005ea0


	//   ....[3]....
        /*0e9c*/ 	.word	0x00006220


	//   ....[4]....
        /*0ea0*/ 	.word	0x000117e0


	//   ....[5]....
        /*0ea4*/ 	.word	0x00011930


	//   ....[6]....
        /*0ea8*/ 	.word	0x00011a20


	//   ....[7]....
        /*0eac*/ 	.word	0x00012a50


	//----- nvinfo : EIATTR_MBARRIER_INSTR_OFFSETS
	.align		4
.L_147:
        /*0eb0*/ 	.byte	0x04, 0x39
        /*0eb2*/ 	.short	(.L_149 - .L_148)


	//   ....[0]....
.L_148:
        /*0eb4*/ 	.word	0x00000270
        /*0eb8*/ 	.word	0x000000ff
        /*0ebc*/ 	.word	0x00016800
        /*0ec0*/ 	.short	0x0100
        /*0ec2*/ 	.byte	0x08
	.zero		1


	//   ....[1]....
        /*0ec4*/ 	.word	0x00000280
        /*0ec8*/ 	.word	0x000000ff
        /*0ecc*/ 	.word	0x00016820
        /*0ed0*/ 	.short	0x0100
        /*0ed2*/ 	.byte	0x08
	.zero		1


	//   ....[2]....
        /*0ed4*/ 	.word	0x00000370
        /*0ed8*/ 	.word	0x000000ff
        /*0edc*/ 	.word	0x00016830
        /*0ee0*/ 	.short	0x0100
        /*0ee2*/ 	.byte	0x08
	.zero		1


	//   ....[3]....
        /*0ee4*/ 	.word	0x00000380
        /*0ee8*/ 	.word	0x000000ff
        /*0eec*/ 	.word	0x00016840
        /*0ef0*/ 	.short	0x0100
        /*0ef2*/ 	.byte	0x08
	.zero		1


	//   ....[4]....
        /*0ef4*/ 	.word	0x00000390
        /*0ef8*/ 	.word	0x000000ff
        /*0efc*/ 	.word	0x00016838
        /*0f00*/ 	.short	0x0100
        /*0f02*/ 	.byte	0x08
	.zero		1


	//   ....[5]....
        /*0f04*/ 	.word	0x000003a0
        /*0f08*/ 	.word	0x000000ff
        /*0f0c*/ 	.word	0x00016848
        /*0f10*/ 	.short	0x0100
        /*0f12*/ 	.byte	0x08
	.zero		1


	//   ....[6]....
        /*0f14*/ 	.word	0x000004d0
        /*0f18*/ 	.word	0x000000ff
        /*0f1c*/ 	.word	0x00016850
        /*0f20*/ 	.short	0x0100
        /*0f22*/ 	.byte	0x08
	.zero		1


	//   ....[7]....
        /*0f24*/ 	.word	0x000004e0
        /*0f28*/ 	.word	0x000000ff
        /*0f2c*/ 	.word	0x00016860
        /*0f30*/ 	.short	0x0100
        /*0f32*/ 	.byte	0x08
	.zero		1


	//   ....[8]....
        /*0f34*/ 	.word	0x000004f0
        /*0f38*/ 	.word	0x000000ff
        /*0f3c*/ 	.word	0x00016858
        /*0f40*/ 	.short	0x0100
        /*0f42*/ 	.byte	0x08
	.zero		1


	//   ....[9]....
        /*0f44*/ 	.word	0x00000500
        /*0f48*/ 	.word	0x000000ff
        /*0f4c*/ 	.word	0x00016868
        /*0f50*/ 	.short	0x0100
        /*0f52*/ 	.byte	0x08
	.zero		1


	//   ....[10]....
        /*0f54*/ 	.word	0x000005f0
        /*0f58*/ 	.word	0x000000ff
        /*0f5c*/ 	.word	0x00016870
        /*0f60*/ 	.short	0x0100
        /*0f62*/ 	.byte	0x06
	.zero		1


	//   ....[11]....
        /*0f64*/ 	.word	0x00000600
        /*0f68*/ 	.word	0x000000ff
        /*0f6c*/ 	.word	0x00016880
        /*0f70*/ 	.short	0x0100
        /*0f72*/ 	.byte	0x06
	.zero		1


	//   ....[12]....
        /*0f74*/ 	.word	0x00000610
        /*0f78*/ 	.word	0x000000ff
        /*0f7c*/ 	.word	0x00016878
        /*0f80*/ 	.short	0x0100
        /*0f82*/ 	.byte	0x06
	.zero		1


	//   ....[13]....
        /*0f84*/ 	.word	0x00000620
        /*0f88*/ 	.word	0x000000ff
        /*0f8c*/ 	.word	0x00016888
        /*0f90*/ 	.short	0x0100
        /*0f92*/ 	.byte	0x06
	.zero		1


	//   ....[14]....
        /*0f94*/ 	.word	0x00000750
        /*0f98*/ 	.word	0x000000ff
        /*0f9c*/ 	.word	0x00016890
        /*0fa0*/ 	.short	0x0100
        /*0fa2*/ 	.byte	0x08
	.zero		1


	//   ....[15]....
        /*0fa4*/ 	.word	0x00000760
        /*0fa8*/ 	.word	0x000000ff
        /*0fac*/ 	.word	0x000168a0
        /*0fb0*/ 	.short	0x0100
        /*0fb2*/ 	.byte	0x08
	.zero		1


	//   ....[16]....
        /*0fb4*/ 	.word	0x00000770
        /*0fb8*/ 	.word	0x000000ff
        /*0fbc*/ 	.word	0x00016898
        /*0fc0*/ 	.short	0x0100
        /*0fc2*/ 	.byte	0x08
	.zero		1


	//   ....[17]....
        /*0fc4*/ 	.word	0x00000780
        /*0fc8*/ 	.word	0x000000ff
        /*0fcc*/ 	.word	0x000168a8
        /*0fd0*/ 	.short	0x0100
        /*0fd2*/ 	.byte	0x08
	.zero		1


	//   ....[18]....
        /*0fd4*/ 	.word	0x000008b0
        /*0fd8*/ 	.word	0x000000ff
        /*0fdc*/ 	.word	0x000168b0
        /*0fe0*/ 	.short	0x0100
        /*0fe2*/ 	.byte	0x08
	.zero		1


	//   ....[19]....
        /*0fe4*/ 	.word	0x000008c0
        /*0fe8*/ 	.word	0x000000ff
        /*0fec*/ 	.word	0x000168c0
        /*0ff0*/ 	.short	0x0100
        /*0ff2*/ 	.byte	0x08
	.zero		1


	//   ....[20]....
        /*0ff4*/ 	.word	0x000008d0
        /*0ff8*/ 	.word	0x000000ff
        /*0ffc*/ 	.word	0x000168b8
        /*1000*/ 	.short	0x0100
        /*1002*/ 	.byte	0x08
	.zero		1


	//   ....[21]....
        /*1004*/ 	.word	0x000008e0
        /*1008*/ 	.word	0x000000ff
        /*100c*/ 	.word	0x000168c8
        /*1010*/ 	.short	0x0100
        /*1012*/ 	.byte	0x08
	.zero		1


	//   ....[22]....
        /*1014*/ 	.word	0x00002b00
        /*1018*/ 	.word	0x00000047
        /*101c*/ 	.word	0x00016890
        /*1020*/ 	.short	0x010a
        /*1022*/ 	.byte	0x3f
	.zero		1


	//   ....[23]....
        /*1024*/ 	.word	0x00003f70
        /*1028*/ 	.word	0x00000047
        /*102c*/ 	.word	0x00016890
        /*1030*/ 	.short	0x010a
        /*1032*/ 	.byte	0x3f
	.zero		1


	//   ....[24]....
        /*1034*/ 	.word	0x000050c0
        /*1038*/ 	.word	0x00000047
        /*103c*/ 	.word	0x00016890
        /*1040*/ 	.short	0x010a
        /*1042*/ 	.byte	0x3f
	.zero		1


	//   ....[25]....
        /*1044*/ 	.word	0x00005570
        /*1048*/ 	.word	0x00000008
        /*104c*/ 	.word	0x00000000
        /*1050*/ 	.short	0x0101
        /*1052*/ 	.byte	0x3f
	.zero		1


	//   ....[26]....
        /*1054*/ 	.word	0x000055b0
        /*1058*/ 	.word	0x00000047
        /*105c*/ 	.word	0x000168b0
        /*1060*/ 	.short	0x010a
        /*1062*/ 	.byte	0x3f
	.zero		1


	//   ....[27]....
        /*1064*/ 	.word	0x000059e0
        /*1068*/ 	.word	0x00000047
        /*106c*/ 	.word	0x00000000
        /*1070*/ 	.short	0x0101
        /*1072*/ 	.byte	0x3f
	.zero		1


	//   ....[28]....
        /*1074*/ 	.word	0x00005f40
        /*1078*/ 	.word	0x00000012
        /*107c*/ 	.word	0x00016800
        /*1080*/ 	.short	0x010a
        /*1082*/ 	.byte	0x3f
	.zero		1


	//   ....[29]....
        /*1084*/ 	.word	0x00005f90
        /*1088*/ 	.word	0x00000012
        /*108c*/ 	.word	0x00016800
        /*1090*/ 	.short	0x010a
        /*1092*/ 	.byte	0x3f
	.zero		1


	//   ....[30]....
        /*1094*/ 	.word	0x00006630
        /*1098*/ 	.word	0x00000012
        /*109c*/ 	.word	0x00016800
        /*10a0*/ 	.short	0x010a
        /*10a2*/ 	.byte	0x3f
	.zero		1


	//   ....[31]....
        /*10a4*/ 	.word	0x00007640
        /*10a8*/ 	.word	0x00000012
        /*10ac*/ 	.word	0x00016800
        /*10b0*/ 	.short	0x010a
        /*10b2*/ 	.byte	0x3f
	.zero		1


	//   ....[32]....
        /*10b4*/ 	.word	0x00008400
        /*10b8*/ 	.word	0x00000000
        /*10bc*/ 	.word	0x00016830
        /*10c0*/ 	.short	0x010a
        /*10c2*/ 	.byte	0x3f
	.zero		1


	//   ....[33]....
        /*10c4*/ 	.word	0x000084b0
        /*10c8*/ 	.word	0x00000000
        /*10cc*/ 	.word	0x00016830
        /*10d0*/ 	.short	0x010a
        /*10d2*/ 	.byte	0x3f
	.zero		1


	//   ....[34]....
        /*10d4*/ 	.word	0x0000a2b0
        /*10d8*/ 	.word	0x00000000
        /*10dc*/ 	.word	0x00000000
        /*10e0*/ 	.short	0x0101
        /*10e2*/ 	.byte	0x3f
	.zero		1


	//   ....[35]....
        /*10e4*/ 	.word	0x0000ad80
        /*10e8*/ 	.word	0x00000005
        /*10ec*/ 	.word	0x00016830
        /*10f0*/ 	.short	0x010a
        /*10f2*/ 	.byte	0x3f
	.zero		1


	//   ....[36]....
        /*10f4*/ 	.word	0x0000add0
        /*10f8*/ 	.word	0x00000005
        /*10fc*/ 	.word	0x00016830
        /*1100*/ 	.short	0x010a
        /*1102*/ 	.byte	0x3f
	.zero		1


	//   ....[37]....
        /*1104*/ 	.word	0x0000b120
        /*1108*/ 	.word	0x00000005
        /*110c*/ 	.word	0x00016850
        /*1110*/ 	.short	0x010a
        /*1112*/ 	.byte	0x3f
	.zero		1


	//   ....[38]....
        /*1114*/ 	.word	0x0000b160
        /*1118*/ 	.word	0x00000005
        /*111c*/ 	.word	0x00016850
        /*1120*/ 	.short	0x010a
        /*1122*/ 	.byte	0x3f
	.zero		1


	//   ....[39]....
        /*1124*/ 	.word	0x0000b790
        /*1128*/ 	.word	0x0000001f
        /*112c*/ 	.word	0x00000000
        /*1130*/ 	.short	0x0101
        /*1132*/ 	.byte	0x3f
	.zero		1


	//   ....[40]....
        /*1134*/ 	.word	0x0000d010
        /*1138*/ 	.word	0x0000000b
        /*113c*/ 	.word	0x00000000
        /*1140*/ 	.short	0x0101
        /*1142*/ 	.byte	0x3f
	.zero		1


	//   ....[41]....
        /*1144*/ 	.word	0x0000d460
        /*1148*/ 	.word	0x0000000b
        /*114c*/ 	.word	0x00016850
        /*1150*/ 	.short	0x010a
        /*1152*/ 	.byte	0x3f
	.zero		1


	//   ....[42]....
        /*1154*/ 	.word	0x0000d4d0
        /*1158*/ 	.word	0x0000000b
        /*115c*/ 	.word	0x00016850
        /*1160*/ 	.short	0x010a
        /*1162*/ 	.byte	0x3f
	.zero		1


	//   ....[43]....
        /*1164*/ 	.word	0x0000dad0
        /*1168*/ 	.word	0x00000004
        /*116c*/ 	.word	0x00000000
        /*1170*/ 	.short	0x0101
        /*1172*/ 	.byte	0x3f
	.zero		1


	//   ....[44]....
        /*1174*/ 	.word	0x0000ebe0
        /*1178*/ 	.word	0x00000000
        /*117c*/ 	.word	0x00000000
        /*1180*/ 	.short	0x0101
        /*1182*/ 	.byte	0x3f
	.zero		1


	//   ....[45]....
        /*1184*/ 	.word	0x00010a10
        /*1188*/ 	.word	0x00000016
        /*118c*/ 	.word	0x00016820
        /*1190*/ 	.short	0x010a
        /*1192*/ 	.byte	0x3f
	.zero		1


	//   ....[46]....
        /*1194*/ 	.word	0x00010ac0
        /*1198*/ 	.word	0x00000005
        /*119c*/ 	.word	0x000168a0
        /*11a0*/ 	.short	0x010a
        /*11a2*/ 	.byte	0x3f
	.zero		1


	//   ....[47]....
        /*11a4*/ 	.word	0x00010d00
        /*11a8*/ 	.word	0x00000005
        /*11ac*/ 	.word	0x000168c0
        /*11b0*/ 	.short	0x010a
        /*11b2*/ 	.byte	0x3f
	.zero		1


	//   ....[48]....
        /*11b4*/ 	.word	0x00011060
        /*11b8*/ 	.word	0x00000005
        /*11bc*/ 	.word	0x000168a0
        /*11c0*/ 	.short	0x010a
        /*11c2*/ 	.byte	0x3f
	.zero		1


	//   ....[49]....
        /*11c4*/ 	.word	0x00011280
        /*11c8*/ 	.word	0x00000005
        /*11cc*/ 	.word	0x000168c0
        /*11d0*/ 	.short	0x010a
        /*11d2*/ 	.byte	0x3f
	.zero		1


	//   ....[50]....
        /*11d4*/ 	.word	0x00011f30
        /*11d8*/ 	.word	0x00000003
        /*11dc*/ 	.word	0x00016840
        /*11e0*/ 	.short	0x010a
        /*11e2*/ 	.byte	0x3f
	.zero		1


	//   ....[51]....
        /*11e4*/ 	.word	0x00012710
        /*11e8*/ 	.word	0x00000003
        /*11ec*/ 	.word	0x00016830
        /*11f0*/ 	.short	0x0107
        /*11f2*/ 	.byte	0x3f
	.zero		1


	//   ....[52]....
        /*11f4*/ 	.word	0x000127e0
        /*11f8*/ 	.word	0x00000003
        /*11fc*/ 	.word	0x00016830
        /*1200*/ 	.short	0x0101
        /*1202*/ 	.byte	0x3f
	.zero		1


	//   ....[53]....
        /*1204*/ 	.word	0x00013690
        /*1208*/ 	.word	0x00000016
        /*120c*/ 	.word	0x00016800
        /*1210*/ 	.short	0x0107
        /*1212*/ 	.byte	0x3f
	.zero		1


	//   ....[54]....
        /*1214*/ 	.word	0x00013780
        /*1218*/ 	.word	0x00000016
        /*121c*/ 	.word	0x00016800
        /*1220*/ 	.short	0x0101
        /*1222*/ 	.byte	0x3f
	.zero		1


	//   ....[55]....
        /*1224*/ 	.word	0x000137a0
        /*1228*/ 	.word	0x00000016
        /*122c*/ 	.word	0x00016820
        /*1230*/ 	.short	0x010a
        /*1232*/ 	.byte	0x3f
	.zero		1


	//   ....[56]....
        /*1234*/ 	.word	0x00013b70
        /*1238*/ 	.word	0x00000005
        /*123c*/ 	.word	0x00016840
        /*1240*/ 	.short	0x010a
        /*1242*/ 	.byte	0x3f
	.zero		1


	//   ....[57]....
        /*1244*/ 	.word	0x000140d0
        /*1248*/ 	.word	0x00000005
        /*124c*/ 	.word	0x00016830
        /*1250*/ 	.short	0x0107
        /*1252*/ 	.byte	0x3f
	.zero		1


	//   ....[58]....
        /*1254*/ 	.word	0x00014190
        /*1258*/ 	.word	0x00000005
        /*125c*/ 	.word	0x00016830
        /*1260*/ 	.short	0x0101
        /*1262*/ 	.byte	0x3f
	.zero		1


	//   ....[59]....
        /*1264*/ 	.word	0x000141f0
        /*1268*/ 	.word	0x00000005
        /*126c*/ 	.word	0x00016860
        /*1270*/ 	.short	0x010a
        /*1272*/ 	.byte	0x3f
	.zero		1


	//   ....[60]....
        /*1274*/ 	.word	0x000146d0
        /*1278*/ 	.word	0x00000005
        /*127c*/ 	.word	0x00016850
        /*1280*/ 	.short	0x0107
        /*1282*/ 	.byte	0x3f
	.zero		1


	//   ....[61]....
        /*1284*/ 	.word	0x00014890
        /*1288*/ 	.word	0x00000005
        /*128c*/ 	.word	0x00016850
        /*1290*/ 	.short	0x0101
        /*1292*/ 	.byte	0x3f
	.zero		1


	//   ....[62]....
        /*1294*/ 	.word	0x00014a90
        /*1298*/ 	.word	0x00000000
        /*129c*/ 	.word	0x00016860
        /*12a0*/ 	.short	0x010a
        /*12a2*/ 	.byte	0x3f
	.zero		1


	//   ....[63]....
        /*12a4*/ 	.word	0x00014f30
        /*12a8*/ 	.word	0x00000000
        /*12ac*/ 	.word	0x00016850
        /*12b0*/ 	.short	0x0107
        /*12b2*/ 	.byte	0x3f
	.zero		1


	//   ....[64]....
        /*12b4*/ 	.word	0x00014ff0
        /*12b8*/ 	.word	0x00000000
        /*12bc*/ 	.word	0x00016850
        /*12c0*/ 	.short	0x0101
        /*12c2*/ 	.byte	0x3f
	.zero		1


	//   ....[65]....
        /*12c4*/ 	.word	0x00015b00
        /*12c8*/ 	.word	0x00000004
        /*12cc*/ 	.word	0x00016820
        /*12d0*/ 	.short	0x010a
        /*12d2*/ 	.byte	0x3f
	.zero		1


	//   ....[66]....
        /*12d4*/ 	.word	0x00015c70
        /*12d8*/ 	.word	0x00000005
        /*12dc*/ 	.word	0x00016840
        /*12e0*/ 	.short	0x010a
        /*12e2*/ 	.byte	0x3f
	.zero		1


	//   ....[67]....
        /*12e4*/ 	.word	0x00015d10
        /*12e8*/ 	.word	0x00000019
        /*12ec*/ 	.word	0x00016840
        /*12f0*/ 	.short	0x010a
        /*12f2*/ 	.byte	0x3f
	.zero		1


	//   ....[68]....
        /*12f4*/ 	.word	0x00015d50
        /*12f8*/ 	.word	0x00000005
        /*12fc*/ 	.word	0x00016860
        /*1300*/ 	.short	0x010a
        /*1302*/ 	.byte	0x3f
	.zero		1


	//   ....[69]....
        /*1304*/ 	.word	0x00015d90
        /*1308*/ 	.word	0x00000019
        /*130c*/ 	.word	0x00016860
        /*1310*/ 	.short	0x010a
        /*1312*/ 	.byte	0x3f
	.zero		1


	//   ....[70]....
        /*1314*/ 	.word	0x00015df0
        /*1318*/ 	.word	0x00000047
        /*131c*/ 	.word	0x00016890
        /*1320*/ 	.short	0x010a
        /*1322*/ 	.byte	0x3f
	.zero		1


	//   ....[71]....
        /*1324*/ 	.word	0x00016080
        /*1328*/ 	.word	0x00000047
        /*132c*/ 	.word	0x00016890
        /*1330*/ 	.short	0x010a
        /*1332*/ 	.byte	0x3f
	.zero		1


	//   ....[72]....
        /*1334*/ 	.word	0x00016330
        /*1338*/ 	.word	0x00000047
        /*133c*/ 	.word	0x00016890
        /*1340*/ 	.short	0x010a
        /*1342*/ 	.byte	0x3f
	.zero		1


	//   ....[73]....
        /*1344*/ 	.word	0x000165e0
        /*1348*/ 	.word	0x00000047
        /*134c*/ 	.word	0x000168b0
        /*1350*/ 	.short	0x010a
        /*1352*/ 	.byte	0x3f
	.zero		1


	//   ....[74]....
        /*1354*/ 	.word	0x000168f0
        /*1358*/ 	.word	0x00000012
        /*135c*/ 	.word	0x00016800
        /*1360*/ 	.short	0x010a
        /*1362*/ 	.byte	0x3f
	.zero		1


	//   ....[75]....
        /*1364*/ 	.word	0x00016b00
        /*1368*/ 	.word	0x00000012
        /*136c*/ 	.word	0x00016800
        /*1370*/ 	.short	0x010a
        /*1372*/ 	.byte	0x3f
	.zero		1


	//   ....[76]....
        /*1374*/ 	.word	0x00016b50
        /*1378*/ 	.word	0x00000000
        /*137c*/ 	.word	0x00016830
        /*1380*/ 	.short	0x010a
        /*1382*/ 	.byte	0x3f
	.zero		1


	//   ....[77]....
        /*1384*/ 	.word	0x00016ba0
        /*1388*/ 	.word	0x00000005
        /*138c*/ 	.word	0x00016830
        /*1390*/ 	.short	0x010a
        /*1392*/ 	.byte	0x3f
	.zero		1


	//   ....[78]....
        /*1394*/ 	.word	0x00016bf0
        /*1398*/ 	.word	0x00000005
        /*139c*/ 	.word	0x00016850
        /*13a0*/ 	.short	0x010a
        /*13a2*/ 	.byte	0x3f
	.zero		1


	//   ....[79]....
        /*13a4*/ 	.word	0x00016c40
        /*13a8*/ 	.word	0x0000000b
        /*13ac*/ 	.word	0x00016850
        /*13b0*/ 	.short	0x010a
        /*13b2*/ 	.byte	0x3f
	.zero		1


	//   ....[80]....
        /*13b4*/ 	.word	0x000171e0
        /*13b8*/ 	.word	0x00000016
        /*13bc*/ 	.word	0x00016820
        /*13c0*/ 	.short	0x010a
        /*13c2*/ 	.byte	0x3f
	.zero		1


	//   ....[81]....
        /*13c4*/ 	.word	0x00017230
        /*13c8*/ 	.word	0x00000005
        /*13cc*/ 	.word	0x000168a0
        /*13d0*/ 	.short	0x010a
        /*13d2*/ 	.byte	0x3f
	.zero		1


	//   ....[82]....
        /*13d4*/ 	.word	0x00017280
        /*13d8*/ 	.word	0x00000005
        /*13dc*/ 	.word	0x000168c0
        /*13e0*/ 	.short	0x010a
        /*13e2*/ 	.byte	0x3f
	.zero		1


	//   ....[83]....
        /*13e4*/ 	.word	0x000172d0
        /*13e8*/ 	.word	0x00000005
        /*13ec*/ 	.word	0x000168a0
        /*13f0*/ 	.short	0x010a
        /*13f2*/ 	.byte	0x3f
	.zero		1


	//   ....[84]....
        /*13f4*/ 	.word	0x00017320
        /*13f8*/ 	.word	0x00000005
        /*13fc*/ 	.word	0x000168c0
        /*1400*/ 	.short	0x010a
        /*1402*/ 	.byte	0x3f
	.zero		1


	//   ....[85]....
        /*1404*/ 	.word	0x00017440
        /*1408*/ 	.word	0x00000003
        /*140c*/ 	.word	0x00016840
        /*1410*/ 	.short	0x010a
        /*1412*/ 	.byte	0x3f
	.zero		1


	//   ....[86]....
        /*1414*/ 	.word	0x00018ef0
        /*1418*/ 	.word	0x00000016
        /*141c*/ 	.word	0x00016820
        /*1420*/ 	.short	0x010a
        /*1422*/ 	.byte	0x3f
	.zero		1


	//   ....[87]....
        /*1424*/ 	.word	0x00018f40
        /*1428*/ 	.word	0x00000005
        /*142c*/ 	.word	0x00016840
        /*1430*/ 	.short	0x010a
        /*1432*/ 	.byte	0x3f
	.zero		1


	//   ....[88]....
        /*1434*/ 	.word	0x00019880
        /*1438*/ 	.word	0x00000005
        /*143c*/ 	.word	0x00016860
        /*1440*/ 	.short	0x010a
        /*1442*/ 	.byte	0x3f
	.zero		1


	//   ....[89]....
        /*1444*/ 	.word	0x0001a1f0
        /*1448*/ 	.word	0x00000000
        /*144c*/ 	.word	0x00016860
        /*1450*/ 	.short	0x010a
        /*1452*/ 	.byte	0x3f
	.zero		1


	//   ....[90]....
        /*1454*/ 	.word	0x0001b420
        /*1458*/ 	.word	0x00000004
        /*145c*/ 	.word	0x00016820
        /*1460*/ 	.short	0x010a
        /*1462*/ 	.byte	0x3f
	.zero		1


	//   ....[91]....
        /*1464*/ 	.word	0x0001b5c0
        /*1468*/ 	.word	0x00000005
        /*146c*/ 	.word	0x00016840
        /*1470*/ 	.short	0x010a
        /*1472*/ 	.byte	0x3f
	.zero		1


	//   ....[92]....
        /*1474*/ 	.word	0x0001b610
        /*1478*/ 	.word	0x00000019
        /*147c*/ 	.word	0x00016840
        /*1480*/ 	.short	0x010a
        /*1482*/ 	.byte	0x3f
	.zero		1


	//   ....[93]....
        /*1484*/ 	.word	0x0001b660
        /*1488*/ 	.word	0x00000005
        /*148c*/ 	.word	0x00016860
        /*1490*/ 	.short	0x010a
        /*1492*/ 	.byte	0x3f
	.zero		1


	//----- nvinfo : EIATTR_NUM_MBARRIERS
	.align		4
.L_149:
        /*1494*/ 	.byte	0x03, 0x38
        /*1496*/ 	.short	0x0016


	//----- nvinfo : EIATTR_EXIT_INSTR_OFFSETS
	.align		4
        /*1498*/ 	.byte	0x04, 0x1c
        /*149a*/ 	.short	(.L_151 - .L_150)


	//   ....[0]....
.L_150:
        /*149c*/ 	.word	0x00015de0


	//----- nvinfo : EIATTR_MAX_THREADS
	.align		4
.L_151:
        /*14a0*/ 	.byte	0x04, 0x05
        /*14a2*/ 	.short	(.L_153 - .L_152)
.L_152:
        /*14a4*/ 	.word	0x00000200
        /*14a8*/ 	.word	0x00000001
        /*14ac*/ 	.word	0x00000001


	//----- nvinfo : EIATTR_CRS_STACK_SIZE
	.align		4
.L_153:
        /*14b0*/ 	.byte	0x04, 0x1e
        /*14b2*/ 	.short	(.L_155 - .L_154)
.L_154:
        /*14b4*/ 	.word	0x00000000


	//----- nvinfo : EIATTR_CBANK_PARAM_SIZE
	.align		4
.L_155:
        /*14b8*/ 	.byte	0x03, 0x19
        /*14ba*/ 	.short	0x0af0


	//----- nvinfo : EIATTR_PARAM_CBANK
	.align		4
        /*14bc*/ 	.byte	0x04, 0x0a
        /*14be*/ 	.short	(.L_157 - .L_156)
	.align		4
.L_156:
        /*14c0*/ 	.word	index@(.nv.constant0._ZN7cutlass13device_kernelIN5flash11enable_sm90INS1_16FlashAttnFwdSm90INS1_25CollectiveMainloopFwdSm90ILi2EN4cute5tupleIJNS5_1CILi1EEES8_S8_EEENS6_IJNS7_ILi192EEENS7_ILi128EEENS7_ILi64EEEEEELi64ENS_10bfloat16_tEfNS_4arch4Sm90ELb0ELb0ELb1ELb1ELb1ELb1ELb0ELb1ELb1ELb1ELb0ELb0EEENS1_21CollectiveEpilogueFwdINS6_IJSA_SC_SB_EEES9_SE_SG_Li384ELb1ELb1ELb0ELb0EEENS1_36VarlenDynamicPersistentTileSchedulerILi192ELi128ELi384ELi128ELb0ELb1ELb1ELb0ELb1ELb1EEEEEEEEEvNT_6ParamsE)
        /*14c4*/ 	.short	0x0210
        /*14c6*/ 	.short	0x0af0


	//----- nvinfo : EIATTR_SW_WAR
	.align		4
.L_157:
        /*14c8*/ 	.byte	0x04, 0x36
        /*14ca*/ 	.short	(.L_159 - .L_158)
.L_158:
        /*14cc*/ 	.word	0x00000008
.L_159:


//--------------------- .nv.info._ZN7cutlass13device_kernelIN5flash11enable_sm90INS1_16FlashAttnFwdSm90INS1_25CollectiveMainloopFwdSm90ILi2EN4cute5tupleIJNS5_1CILi1EEES8_S8_EEENS6_IJNS7_ILi192EEENS7_ILi128EEENS7_ILi64EEEEEELi64ENS_10bfloat16_tEfNS_4arch4Sm90ELb0ELb1ELb1ELb0ELb1ELb0ELb0ELb1ELb1ELb1ELb0ELb0EEENS1_21CollectiveEpilogueFwdINS6_IJSA_SC_SB_EEES9_SE_SG_Li384ELb0ELb1ELb0ELb0EEENS1_30DynamicPersistentTileSchedulerILi384ELi128ELb0ELb1ELb1EEEEEEEEEvNT_6ParamsE --------------------------
	.section	.nv.info._ZN7cutlass13device_kernelIN5flash11enable_sm90INS1_16FlashAttnFwdSm90INS1_25CollectiveMainloopFwdSm90ILi2EN4cute5tupleIJNS5_1CILi1EEES8_S8_EEENS6_IJNS7_ILi192EEENS7_ILi128EEENS7_ILi64EEEEEELi64ENS_10bfloat16_tEfNS_4arch4Sm90ELb0ELb1ELb1ELb0ELb1ELb0ELb0ELb1ELb1ELb1ELb0ELb0EEENS1_21CollectiveEpilogueFwdINS6_IJSA_SC_SB_EEES9_SE_SG_Li384ELb0ELb1ELb0ELb0EEENS1_30DynamicPersistentTileSchedulerILi384ELi128ELb0ELb1ELb1EEEEEEEEEvNT_6ParamsE,"",@"SHT_CUDA_INFO"
	.sectionflags	@""
	.align	4


	//----- nvinfo : EIATTR_CUDA_API_VERSION
	.align		4
        /*0000*/ 	.byte	0x04, 0x37
        /*0002*/ 	.short	(.L_161 - .L_160)
.L_160:
        /*0004*/ 	.word	0x00000082


	//----- nvinfo : EIATTR_KPARAM_INFO
	.align		4
.L_161:
        /*0008*/ 	.byte	0x04, 0x17
        /*000a*/ 	.short	(.L_163 - .L_162)
.L_162:
        /*000c*/ 	.word	0x00000000
        /*0010*/ 	.short	0x0000
        /*0012*/ 	.short	0x0070
        /*0014*/ 	.byte	0x00, 0xf0, 0x01, 0x2a


	//----- nvinfo : EIATTR_SPARSE_MMA_MASK
	.align		4
.L_163:
        /*0018*/ 	.byte	0x03, 0x50
        /*001a*/ 	.short	0x0000


	//----- nvinfo : EIATTR_MAXREG_COUNT
	.align		4
        /*001c*/ 	.byte	0x03, 0x1b
        /*001e*/ 	.short	0x0080


	//----- nvinfo : EIATTR_NUM_BARRIERS
	.align		4
        /*0020*/ 	.byte	0x02, 0x4c
        /*0022*/ 	.byte	0x10
	.zero		1


	//----- nvinfo : EIATTR_EXTERNS
	.align		4
        /*0024*/ 	.byte	0x04, 0x0f
        /*0026*/ 	.short	(.L_165 - .L_164)


	//   ....[0]....
	.align		4
.L_164:
        /*0028*/ 	.word	index@(__assertfail)


	//----- nvinfo : EIATTR_ANNOTATIONS
	.align		4
.L_165:
        /*002c*/ 	.byte	0x04, 0x55
        /*002e*/ 	.short	(.L_167 - .L_166)


	//   ....[0]....
.L_166:
        /* <DEDUP_REMOVED lines=11> */


	//----- nvinfo : EIATTR_MERCURY_ISA_VERSION
	.align		4
.L_167:
        /*00c8*/ 	.byte	0x03, 0x5f
        /*00ca*/ 	.short	0x0101


	//----- nvinfo : EIATTR_INT_WARP_WIDE_INSTR_OFFSETS
	.align		4
        /*00cc*/ 	.byte	0x04, 0x31
        /*00ce*/ 	.short	(.L_169 - .L_168)


	//   ....[0]....
.L_168:
        /*00d0*/ 	.word	0x000000c0


	//   ....[1]....
        /*00d4*/ 	.word	0x000000d0


	//   ....[2]....
        /*00d8*/ 	.word	0x00000170


	//   ....[3]....
        /*00dc*/ 	.word	0x00010fe0


	//   ....[4]....
        /*00e0*/ 	.word	0x00011070


	//   ....[5]....
        /*00e4*/ 	.word	0x00014100


	//   ....[6]....
        /*00e8*/ 	.word	0x00014190


	//----- nvinfo : EIATTR_COOP_GROUP_MASK_REGIDS
	.align		4
.L_169:
        /*00ec*/ 	.byte	0x04, 0x29
        /*00ee*/ 	.short	(.L_171 - .L_170)


	//   ....[0]....
.L_170:
        /*00f0*/ 	.word	0xffffffff


	//   ....[1]....
        /*00f4*/ 	.word	0xffffffff


	//   ....[2]....
        /*00f8*/ 	.word	0xffffffff


	//   ....[3]....
        /*00fc*/ 	.word	0xffffffff


	//   ....[4]....
        /*0100*/ 	.word	0xffffffff


	//   ....[5]....
        /*0104*/ 	.word	0xffffffff


	//   ....[6]....
        /*0108*/ 	.word	0xffffffff


	//   ....[7]....
        /*010c*/ 	.word	0xffffffff


	//   ....[8]....
        /*0110*/ 	.word	0xffffffff


	//   ....[9]....
        /*0114*/ 	.word	0xffffffff


	//   ....[10]....
        /*0118*/ 	.word	0xffffffff


	//   ....[11]....
        /*011c*/ 	.word	0xffffffff


	//   ....[12]....
        /*0120*/ 	.word	0xffffffff


	//   ....[13]....
        /*0124*/ 	.word	0xffffffff


	//   ....[14]....
        /*0128*/ 	.word	0xffffffff


	//   ....[15]....
        /*012c*/ 	.word	0xffffffff


	//   ....[16]....
        /*0130*/ 	.word	0xffffffff


	//   ....[17]....
        /*0134*/ 	.word	0xffffffff


	//   ....[18]....
        /*0138*/ 	.word	0xffffffff


	//   ....[19]....
        /*013c*/ 	.word	0xffffffff


	//   ....[20]....
        /*0140*/ 	.word	0xffffffff


	//   ....[21]....
        /*0144*/ 	.word	0xffffffff


	//   ....[22]....
        /*0148*/ 	.word	0xffffffff


	//   ....[23]....
        /*014c*/ 	.word	0xffffffff


	//   ....[24]....
        /*0150*/ 	.word	0xffffffff


	//   ....[25]....
        /*0154*/ 	.word	0xffffffff


	//   ....[26]....
        /*0158*/ 	.word	0xffffffff


	//   ....[27]....
        /*015c*/ 	.word	0xffffffff


	//   ....[28]....
        /*0160*/ 	.word	0xffffffff


	//   ....[29]....
        /*0164*/ 	.word	0xffffffff


	//   ....[30]....
        /*0168*/ 	.word	0xffffffff


	//   ....[31]....
        /*016c*/ 	.word	0xffffffff


	//   ....[32]....
        /*0170*/ 	.word	0xffffffff


	//   ....[33]....
        /*0174*/ 	.word	0xffffffff


	//   ....[34]....
        /*0178*/ 	.word	0xffffffff


	//   ....[35]....
        /*017c*/ 	.word	0xffffffff


	//   ....[36]....
        /*0180*/ 	.word	0xffffffff


	//   ....[37]....
        /*0184*/ 	.word	0xffffffff


	//   ....[38]....
        /*0188*/ 	.word	0xffffffff


	//   ....[39]....
        /*018c*/ 	.word	0xffffffff


	//   ....[40]....
        /*0190*/ 	.word	0xffffffff


	//   ....[41]....
        /*0194*/ 	.word	0xffffffff


	//   ....[42]....
        /*0198*/ 	.word	0xffffffff


	//   ....[43]....
        /*019c*/ 	.word	0xffffffff


	//   ....[44]....
        /*01a0*/ 	.word	0xffffffff


	//   ....[45]....
        /*01a4*/ 	.word	0xffffffff


	//   ....[46]....
        /*01a8*/ 	.word	0xffffffff


	//   ....[47]....
        /*01ac*/ 	.word	0xffffffff


	//   ....[48]....
        /*01b0*/ 	.word	0xffffffff


	//   ....[49]....
        /*01b4*/ 	.word	0xffffffff


	//   ....[50]....
        /*01b8*/ 	.word	0xffffffff


	//   ....[51]....
        /*01bc*/ 	.word	0xffffffff


	//   ....[52]....
        /*01c0*/ 	.word	0xffffffff


	//   ....[53]....
        /*01c4*/ 	.word	0xffffffff


	//   ....[54]....
        /*01c8*/ 	.word	0xffffffff


	//   ....[55]....
        /*01cc*/ 	.word	0xffffffff


	//   ....[56]....
        /*01d0*/ 	.word	0xffffffff


	//   ....[57]....
        /*01d4*/ 	.word	0xffffffff


	//   ....[58]....
        /*01d8*/ 	.word	0xffffffff


	//   ....[59]....
        /*01dc*/ 	.word	0xffffffff


	//   ....[60]....
        /*01e0*/ 	.word	0xffffffff


	//   ....[61]....
        /*01e4*/ 	.word	0xffffffff


	//   ....[62]....
        /*01e8*/ 	.word	0xffffffff


	//   ....[63]....
        /*01ec*/ 	.word	0xffffffff


	//   ....[64]....
        /*01f0*/ 	.word	0xffffffff


	//   ....[65]....
        /*01f4*/ 	.word	0xffffffff


	//   ....[66]....
        /*01f8*/ 	.word	0xffffffff


	//   ....[67]....
        /*01fc*/ 	.word	0xffffffff


	//   ....[68]....
        /*0200*/ 	.word	0xffffffff


	//   ....[69]....
        /*0204*/ 	.word	0xffffffff


	//   ....[70]....
        /*0208*/ 	.word	0xffffffff


	//   ....[71]....
        /*020c*/ 	.word	0xffffffff


	//   ....[72]....
        /*0210*/ 	.word	0xffffffff


	//   ....[73]....
        /*0214*/ 	.word	0xffffffff


	//   ....[74]....
        /*0218*/ 	.word	0xffffffff


	//   ....[75]....
        /*021c*/ 	.word	0xffffffff


	//   ....[76]....
        /*0220*/ 	.word	0xffffffff


	//   ....[77]....
        /*0224*/ 	.word	0xffffffff


	//   ....[78]....
        /*0228*/ 	.word	0xffffffff


	//   ....[79]....
        /*022c*/ 	.word	0xffffffff


	//   ....[80]....
        /*0230*/ 	.word	0xffffffff


	//   ....[81]....
        /*0234*/ 	.word	0xffffffff


	//   ....[82]....
        /*0238*/ 	.word	0xffffffff


	//   ....[83]....
        /*023c*/ 	.word	0xffffffff


	//   ....[84]....
        /*0240*/ 	.word	0xffffffff


	//   ....[85]....
        /*0244*/ 	.word	0xffffffff


	//   ....[86]....
        /*0248*/ 	.word	0xffffffff


	//   ....[87]....
        /*024c*/ 	.word	0xffffffff


	//   ....[88]....
        /*0250*/ 	.word	0xffffffff


	//   ....[89]....
        /*0254*/ 	.word	0xffffffff


	//   ....[90]....
        /*0258*/ 	.word	0xffffffff


	//   ....[91]....
        /*025c*/ 	.word	0xffffffff


	//   ....[92]....
        /*0260*/ 	.word	0xffffffff


	//   ....[93]....
        /*0264*/ 	.word	0xffffffff


	//   ....[94]....
        /*0268*/ 	.word	0xffffffff


	//   ....[95]....
        /*026c*/ 	.word	0xffffffff


	//   ....[96]....
        /*0270*/ 	.word	0xffffffff


	//   ....[97]....
        /*0274*/ 	.word	0xffffffff


	//   ....[98]....
        /*0278*/ 	.word	0xffffffff


	//   ....[99]....
        /*027c*/ 	.word	0xffffffff


	//   ....[100]....
        /*0280*/ 	.word	0xffffffff


	//   ....[101]....
        /*0284*/ 	.word	0xffffffff


	//   ....[102]....
        /*0288*/ 	.word	0xffffffff


	//   ....[103]....
        /*028c*/ 	.word	0xffffffff


	//   ....[104]....
        /*0290*/ 	.word	0xffffffff


	//   ....[105]....
        /*0294*/ 	.word	0xffffffff


	//   ....[106]....
        /*0298*/ 	.word	0xffffffff


	//   ....[107]....
        /*029c*/ 	.word	0xffffffff


	//   ....[108]....
        /*02a0*/ 	.word	0xffffffff


	//   ....[109]....
        /*02a4*/ 	.word	0xffffffff


	//   ....[110]....
        /*02a8*/ 	.word	0xffffffff


	//   ....[111]....
        /*02ac*/ 	.word	0xffffffff


	//   ....[112]....
        /*02b0*/ 	.word	0xffffffff


	//   ....[113]....
        /*02b4*/ 	.word	0xffffffff


	//   ....[114]....
        /*02b8*/ 	.word	0xffffffff


	//   ....[115]....
        /*02bc*/ 	.word	0xffffffff


	//   ....[116]....
        /*02c0*/ 	.word	0xffffffff


	//   ....[117]....
        /*02c4*/ 	.word	0xffffffff


	//   ....[118]....
        /*02c8*/ 	.word	0xffffffff


	//   ....[119]....
        /*02cc*/ 	.word	0xffffffff


	//   ....[120]....
        /*02d0*/ 	.word	0xffffffff


	//   ....[121]....
        /*02d4*/ 	.word	0xffffffff


	//   ....[122]....
        /*02d8*/ 	.word	0xffffffff


	//   ....[123]....
        /*02dc*/ 	.word	0xffffffff


	//   ....[124]....
        /*02e0*/ 	.word	0xffffffff


	//   ....[125]....
        /*02e4*/ 	.word	0xffffffff


	//   ....[126]....
        /*02e8*/ 	.word	0xffffffff


	//   ....[127]....
        /*02ec*/ 	.word	0xffffffff


	//   ....[128]....
        /*02f0*/ 	.word	0xffffffff


	//   ....[129]....
        /*02f4*/ 	.word	0xffffffff


	//   ....[130]....
        /*02f8*/ 	.word	0xffffffff


	//   ....[131]....
        /*02fc*/ 	.word	0xffffffff


	//   ....[132]....
        /*0300*/ 	.word	0xffffffff


	//   ....[133]....
        /*0304*/ 	.word	0xffffffff


	//   ....[134]....
        /*0308*/ 	.word	0xffffffff


	//   ....[135]....
        /*030c*/ 	.word	0xffffffff


	//   ....[136]....
        /*0310*/ 	.word	0xffffffff


	//   ....[137]....
        /*0314*/ 	.word	0xffffffff


	//   ....[138]....
        /*0318*/ 	.word	0xffffffff


	//   ....[139]....
        /*031c*/ 	.word	0xffffffff


	//   ....[140]....
        /*0320*/ 	.word	0xffffffff


	//   ....[141]....
        /*0324*/ 	.word	0xffffffff


	//   ....[142]....
        /*0328*/ 	.word	0xffffffff


	//   ....[143]....
        /*032c*/ 	.word	0xffffffff


	//   ....[144]....
        /*0330*/ 	.word	0x0500000f


	//   ....[145]....
        /*0334*/ 	.word	0x0500000f


	//   ....[146]....
        /*0338*/ 	.word	0x0500000f


	//   ....[147]....
        /*033c*/ 	.word	0x0500000f


	//   ....[148]....
        /*0340*/ 	.word	0x0500000f


	//   ....[149]....
        /*0344*/ 	.word	0x0500000f


	//   ....[150]....
        /*0348*/ 	.word	0x0500000f


	//   ....[151]....
        /*034c*/ 	.word	0x0500000f


	//   ....[152]....
        /*0350*/ 	.word	0x0500000f


	//   ....[153]....
        /*0354*/ 	.word	0x0500000f


	//   ....[154]....
        /*0358*/ 	.word	0x0500000f


	//   ....[155]....
        /*035c*/ 	.word	0x0500000f


	//   ....[156]....
        /*0360*/ 	.word	0x0500000f


	//   ....[157]....
        /*0364*/ 	.word	0x0500000f


	//   ....[158]....
        /*0368*/ 	.word	0x0500000f


	//   ....[159]....
        /*036c*/ 	.word	0x0500000f


	//   ....[160]....
        /*0370*/ 	.word	0x0500000f


	//   ....[161]....
        /*0374*/ 	.word	0x0500000f


	//   ....[162]....
        /*0378*/ 	.word	0x0500000f


	//   ....[163]....
        /*037c*/ 	.word	0x0500000f


	//   ....[164]....
        /*0380*/ 	.word	0x0500000f


	//   ....[165]....
        /*0384*/ 	.word	0x0500000f


	//   ....[166]....
        /*0388*/ 	.word	0x0500000f


	//   ....[167]....
        /*038c*/ 	.word	0x0500000f


	//   ....[168]....
        /*0390*/ 	.word	0x0500000f


	//   ....[169]....
        /*0394*/ 	.word	0x0500000f


	//   ....[170]....
        /*0398*/ 	.word	0x0500000f


	//   ....[171]....
        /*039c*/ 	.word	0x0500000f


	//   ....[172]....
        /*03a0*/ 	.word	0x0500000f


	//   ....[173]....
        /*03a4*/ 	.word	0x0500000f


	//   ....[174]....
        /*03a8*/ 	.word	0x0500000f


	//   ....[175]....
        /*03ac*/ 	.word	0x0500000f


	//   ....[176]....
        /*03b0*/ 	.word	0x0500000f


	//   ....[177]....
        /*03b4*/ 	.word	0x0500000f


	//   ....[178]....
        /*03b8*/ 	.word	0x0500000f


	//   ....[179]....
        /*03bc*/ 	.word	0x0500000f


	//   ....[180]....
        /*03c0*/ 	.word	0x0500000f


	//   ....[181]....
        /*03c4*/ 	.word	0x0500000f


	//   ....[182]....
        /*03c8*/ 	.word	0x0500000f


	//   ....[183]....
        /*03cc*/ 	.word	0x0500000f


	//   ....[184]....
        /*03d0*/ 	.word	0x0500000f


	//   ....[185]....
        /*03d4*/ 	.word	0x0500000f


	//   ....[186]....
        /*03d8*/ 	.word	0x0500000f


	//   ....[187]....
        /*03dc*/ 	.word	0x0500000f


	//   ....[188]....
        /*03e0*/ 	.word	0x0500000f


	//   ....[189]....
        /*03e4*/ 	.word	0x0500000f


	//   ....[190]....
        /*03e8*/ 	.word	0x0500000f


	//   ....[191]....
        /*03ec*/ 	.word	0x0500000f


	//   ....[192]....
        /*03f0*/ 	.word	0x0500000f


	//   ....[193]....
        /*03f4*/ 	.word	0x0500000f


	//   ....[194]....
        /*03f8*/ 	.word	0x0500000f


	//   ....[195]....
        /*03fc*/ 	.word	0x0500000f


	//   ....[196]....
        /*0400*/ 	.word	0x0500000f


	//   ....[197]....
        /*0404*/ 	.word	0x0500000f


	//   ....[198]....
        /*0408*/ 	.word	0x0500000f


	//   ....[199]....
        /*040c*/ 	.word	0x0500000f


	//   ....[200]....
        /*0410*/ 	.word	0x0500000f


	//   ....[201]....
        /*0414*/ 	.word	0x0500000f


	//   ....[202]....
        /*0418*/ 	.word	0x0500000f


	//   ....[203]....
        /*041c*/ 	.word	0x0500000f


	//   ....[204]....
        /*0420*/ 	.word	0x0500000f


	//   ....[205]....
        /*0424*/ 	.word	0x0500000f


	//   ....[206]....
        /*0428*/ 	.word	0x0500000f


	//   ....[207]....
        /*042c*/ 	.word	0x0500000f


	//   ....[208]....
        /*0430*/ 	.word	0x0500000f


	//   ....[209]....
        /*0434*/ 	.word	0x0500000f


	//   ....[210]....
        /*0438*/ 	.word	0x0500000f


	//   ....[211]....
        /*043c*/ 	.word	0x0500000f


	//   ....[212]....
        /*0440*/ 	.word	0x0500000f


	//   ....[213]....
        /*0444*/ 	.word	0x0500000f


	//   ....[214]....
        /*0448*/ 	.word	0x0500000f


	//   ....[215]....
        /*044c*/ 	.word	0x0500000f


	//   ....[216]....
        /*0450*/ 	.word	0x0500000f


	//   ....[217]....
        /*0454*/ 	.word	0x0500000f


	//   ....[218]....
        /*0458*/ 	.word	0x0500000f


	//   ....[219]....
        /*045c*/ 	.word	0x0500000f


	//   ....[220]....
        /*0460*/ 	.word	0x0500000f


	//   ....[221]....
        /*0464*/ 	.word	0x0500000f


	//   ....[222]....
        /*0468*/ 	.word	0x0500000f


	//   ....[223]....
        /*046c*/ 	.word	0x0500000f


	//   ....[224]....
        /*0470*/ 	.word	0x0500000f


	//   ....[225]....
        /*0474*/ 	.word	0x0500000f


	//   ....[226]....
        /*0478*/ 	.word	0x0500000f


	//   ....[227]....
        /*047c*/ 	.word	0x0500000f


	//   ....[228]....
        /*0480*/ 	.word	0x0500000f


	//   ....[229]....
        /*0484*/ 	.word	0x0500000f


	//   ....[230]....
        /*0488*/ 	.word	0x0500000f


	//   ....[231]....
        /*048c*/ 	.word	0x0500000f


	//   ....[232]....
        /*0490*/ 	.word	0x0500000f


	//   ....[233]....
        /*0494*/ 	.word	0x0500000f


	//   ....[234]....
        /*0498*/ 	.word	0x0500000f


	//----- nvinfo : EIATTR_COOP_GROUP_INSTR_OFFSETS
	.align		4
.L_171:
        /*049c*/ 	.byte	0x04, 0x28
        /*049e*/ 	.short	(.L_173 - .L_172)


	//   ....[0]....
.L_172:
        /*04a0*/ 	.word	0x00000080


	//   ....[1]....
        /*04a4*/ 	.word	0x00000090


	//   ....[2]....
        /*04a8*/ 	.word	0x000002d0


	//   ....[3]....
        /*04ac*/ 	.word	0x00000430


	//   ....[4]....
        /*04b0*/ 	.word	0x00000550


	//   ....[5]....
        /*04b4*/ 	.word	0x000006b0


	//   ....[6]....
        /*04b8*/ 	.word	0x00001650


	//   ....[7]....
        /*04bc*/ 	.word	0x00001d90


	//   ....[8]....
        /*04c0*/ 	.word	0x00002860


	//   ....[9]....
        /*04c4*/ 	.word	0x00003b10


	//   ....[10]....
        /*04c8*/ 	.word	0x00003c20


	//   ....[11]....
        /*04cc*/ 	.word	0x00004500


	//   ....[12]....
        /*04d0*/ 	.word	0x00004560


	//   ....[13]....
        /*04d4*/ 	.word	0x00005c10


	//   ....[14]....
        /*04d8*/ 	.word	0x00006520


	//   ....[15]....
        /*04dc*/ 	.word	0x00007100


	//   ....[16]....
        /*04e0*/ 	.word	0x00007170


	//   ....[17]....
        /*04e4*/ 	.word	0x00007ab0


	//   ....[18]....
        /*04e8*/ 	.word	0x00007b40


	//   ....[19]....
        /*04ec*/ 	.word	0x00009eb0


	//   ....[20]....
        /*04f0*/ 	.word	0x00009ee0


	//   ....[21]....
        /*04f4*/ 	.word	0x00009f10


	//   ....[22]....
        /*04f8*/ 	.word	0x00009f20


	//   ....[23]....
        /*04fc*/ 	.word	0x0000b9c0


	//   ....[24]....
        /*0500*/ 	.word	0x0000c2f0


	//   ....[25]....
        /*0504*/ 	.word	0x0000cee0


	//   ....[26]....
        /*0508*/ 	.word	0x0000cf90


	//   ....[27]....
        /*050c*/ 	.word	0x0000d860


	//   ....[28]....
        /*0510*/ 	.word	0x0000d8e0


	//   ....[29]....
        /*0514*/ 	.word	0x0000e7f0


	//   ....[30]....
        /*0518*/ 	.word	0x0000e830


	//   ....[31]....
        /*051c*/ 	.word	0x0000e8c0


	//   ....[32]....
        /*0520*/ 	.word	0x0000e8e0


	//   ....[33]....
        /*0524*/ 	.word	0x0000f4f0


	//   ....[34]....
        /*0528*/ 	.word	0x0000f520


	//   ....[35]....
        /*052c*/ 	.word	0x0000f550


	//   ....[36]....
        /*0530*/ 	.word	0x0000f5b0


	//   ....[37]....
        /*0534*/ 	.word	0x0000f9d0


	//   ....[38]....
        /*0538*/ 	.word	0x0000fa10


	//   ....[39]....
        /*053c*/ 	.word	0x0000fa30


	//   ....[40]....
        /*0540*/ 	.word	0x0000fa70


	//   ....[41]....
        /*0544*/ 	.word	0x0000fa90


	//   ....[42]....
        /*0548*/ 	.word	0x0000faa0


	//   ....[43]....
        /*054c*/ 	.word	0x0000fac0


	//   ....[44]....
        /*0550*/ 	.word	0x0000fae0


	//   ....[45]....
        /*0554*/ 	.word	0x00010150


	//   ....[46]....
        /*0558*/ 	.word	0x00010190


	//   ....[47]....
        /*055c*/ 	.word	0x000101d0


	//   ....[48]....
        /*0560*/ 	.word	0x00010200


	//   ....[49]....
        /*0564*/ 	.word	0x00010220


	//   ....[50]....
        /*0568*/ 	.word	0x00010230


	//   ....[51]....
        /*056c*/ 	.word	0x00010240


	//   ....[52]....
        /*0570*/ 	.word	0x00010260


	//   ....[53]....
        /*0574*/ 	.word	0x00010400


	//   ....[54]....
        /*0578*/ 	.word	0x00011be0


	//   ....[55]....
        /*057c*/ 	.word	0x00011c00


	//   ....[56]....
        /*0580*/ 	.word	0x00011c10


	//   ....[57]....
        /*0584*/ 	.word	0x00011c90


	//   ....[58]....
        /*0588*/ 	.word	0x00011cb0


	//   ....[59]....
        /*058c*/ 	.word	0x00011d30


	//   ....[60]....
        /*0590*/ 	.word	0x00011d50


	//   ....[61]....
        /*0594*/ 	.word	0x00011dd0


	//   ....[62]....
        /*0598*/ 	.word	0x00011df0


	//   ....[63]....
        /*059c*/ 	.word	0x00011e70


	//   ....[64]....
        /*05a0*/ 	.word	0x00011e90


	//   ....[65]....
        /*05a4*/ 	.word	0x00011f10


	//   ....[66]....
        /*05a8*/ 	.word	0x00011f30


	//   ....[67]....
        /*05ac*/ 	.word	0x00011fb0


	//   ....[68]....
        /*05b0*/ 	.word	0x00011fd0


	//   ....[69]....
        /*05b4*/ 	.word	0x00011fe0


	//   ....[70]....
        /*05b8*/ 	.word	0x00012820


	//   ....[71]....
        /*05bc*/ 	.word	0x00012840


	//   ....[72]....
        /*05c0*/ 	.word	0x00012870


	//   ....[73]....
        /*05c4*/ 	.word	0x000128f0


	//   ....[74]....
        /*05c8*/ 	.word	0x00012910


	//   ....[75]....
        /*05cc*/ 	.word	0x00012990


	//   ....[76]....
        /*05d0*/ 	.word	0x000129b0


	//   ....[77]....
        /*05d4*/ 	.word	0x00012a30


	//   ....[78]....
        /*05d8*/ 	.word	0x00012a50


	//   ....[79]....
        /*05dc*/ 	.word	0x00012ad0


	//   ....[80]....
        /*05e0*/ 	.word	0x00012af0


	//   ....[81]....
        /*05e4*/ 	.word	0x00012b70


	//   ....[82]....
        /*05e8*/ 	.word	0x00012b90


	//   ....[83]....
        /*05ec*/ 	.word	0x00012c10


	//   ....[84]....
        /*05f0*/ 	.word	0x00012c30


	//   ....[85]....
        /*05f4*/ 	.word	0x00012c40


	//   ....[86]....
        /*05f8*/ 	.word	0x00012c50


	//   ....[87]....
        /*05fc*/ 	.word	0x00012cf0


	//   ....[88]....
        /*0600*/ 	.word	0x00012d40


	//   ....[89]....
        /*0604*/ 	.word	0x00012d60


	//   ....[90]....
        /*0608*/ 	.word	0x00012d80


	//   ....[91]....
        /*060c*/ 	.word	0x00012dd0


	//   ....[92]....
        /*0610*/ 	.word	0x00012df0


	//   ....[93]....
        /*0614*/ 	.word	0x00012e00


	//   ....[94]....
        /*0618*/ 	.word	0x000135a0


	//   ....[95]....
        /*061c*/ 	.word	0x000135c0


	//   ....[96]....
        /*0620*/ 	.word	0x00013630


	//   ....[97]....
        /*0624*/ 	.word	0x00013640


	//   ....[98]....
        /*0628*/ 	.word	0x00013680


	//   ....[99]....
        /*062c*/ 	.word	0x00013690


	//   ....[100]....
        /*0630*/ 	.word	0x000136d0


	//   ....[101]....
        /*0634*/ 	.word	0x000136e0


	//   ....[102]....
        /*0638*/ 	.word	0x00013720


	//   ....[103]....
        /*063c*/ 	.word	0x00013730


	//   ....[104]....
        /*0640*/ 	.word	0x00013770


	//   ....[105]....
        /*0644*/ 	.word	0x00013780


	//   ....[106]....
        /*0648*/ 	.word	0x000137c0


	//   ....[107]....
        /*064c*/ 	.word	0x000137d0


	//   ....[108]....
        /*0650*/ 	.word	0x000137e0


	//   ....[109]....
        /*0654*/ 	.word	0x00013820


	//   ....[110]....
        /*0658*/ 	.word	0x00013ae0


	//   ....[111]....
        /*065c*/ 	.word	0x00013b00


	//   ....[112]....
        /*0660*/ 	.word	0x00013b60


	//   ....[113]....
        /*0664*/ 	.word	0x00013b70


	//   ....[114]....
        /*0668*/ 	.word	0x00013bc0


	//   ....[115]....
        /*066c*/ 	.word	0x00013bd0


	//   ....[116]....
        /*0670*/ 	.word	0x00013c20


	//   ....[117]....
        /*0674*/ 	.word	0x00013c30


	//   ....[118]....
        /*0678*/ 	.word	0x00013c80


	//   ....[119]....
        /*067c*/ 	.word	0x00013c90


	//   ....[120]....
        /*0680*/ 	.word	0x00013ce0


	//   ....[121]....
        /*0684*/ 	.word	0x00013cf0


	//   ....[122]....
        /*0688*/ 	.word	0x00013d40


	//   ....[123]....
        /*068c*/ 	.word	0x00013d50


	//   ....[124]....
        /*0690*/ 	.word	0x00013d60


	//   ....[125]....
        /*0694*/ 	.word	0x00013db0


	//   ....[126]....
        /*0698*/ 	.word	0x00014380


	//   ....[127]....
        /*069c*/ 	.word	0x00014390


	//   ....[128]....
        /*06a0*/ 	.word	0x000143a0


	//   ....[129]....
        /*06a4*/ 	.word	0x000143b0


	//   ....[130]....
        /*06a8*/ 	.word	0x000143c0


	//   ....[131]....
        /*06ac*/ 	.word	0x00014410


	//   ....[132]....
        /*06b0*/ 	.word	0x00014460


	//   ....[133]....
        /*06b4*/ 	.word	0x00014490


	//   ....[134]....
        /*06b8*/ 	.word	0x000144c0


	//   ....[135]....
        /*06bc*/ 	.word	0x000144f0


	//   ....[136]....
        /*06c0*/ 	.word	0x00014520


	//   ....[137]....
        /*06c4*/ 	.word	0x00014550


	//   ....[138]....
        /*06c8*/ 	.word	0x00014580


	//   ....[139]....
        /*06cc*/ 	.word	0x000145b0


	//   ....[140]....
        /*06d0*/ 	.word	0x000145e0


	//   ....[141]....
        /*06d4*/ 	.word	0x00014610


	//   ....[142]....
        /*06d8*/ 	.word	0x00014910


	//   ....[143]....
        /*06dc*/ 	.word	0x00014b00


	//   ....[144]....
        /*06e0*/ 	.word	0x00015150


	//   ....[145]....
        /*06e4*/ 	.word	0x00015230


	//   ....[146]....
        /*06e8*/ 	.word	0x000152d0


	//   ....[147]....
        /*06ec*/ 	.word	0x00015330


	//   ....[148]....
        /*06f0*/ 	.word	0x00015420


	//   ....[149]....
        /*06f4*/ 	.word	0x00015490


	//   ....[150]....
        /*06f8*/ 	.word	0x00015580


	//   ....[151]....
        /*06fc*/ 	.word	0x000155f0


	//   ....[152]....
        /*0700*/ 	.word	0x000156e0


	//   ....[153]....
        /*0704*/ 	.word	0x00015750


	//   ....[154]....
        /*0708*/ 	.word	0x00015840


	//   ....[155]....
        /*070c*/ 	.word	0x000158b0


	//   ....[156]....
        /*0710*/ 	.word	0x000159a0


	//   ....[157]....
        /*0714*/ 	.word	0x00015a10


	//   ....[158]....
        /*0718*/ 	.word	0x00015b00


	//   ....[159]....
        /*071c*/ 	.word	0x00015b70


	//   ....[160]....
        /*0720*/ 	.word	0x00015c50


	//   ....[161]....
        /*0724*/ 	.word	0x00015ce0


	//   ....[162]....
        /*0728*/ 	.word	0x00015d50


	//   ....[163]....
        /*072c*/ 	.word	0x00015db0


	//   ....[164]....
        /*0730*/ 	.word	0x00015ea0


	//   ....[165]....
        /*0734*/ 	.word	0x00015f00


	//   ....[166]....
        /*0738*/ 	.word	0x00016000


	//   ....[167]....
        /*073c*/ 	.word	0x00016060


	//   ....[168]....
        /*0740*/ 	.word	0x00016160


	//   ....[169]....
        /*0744*/ 	.word	0x000161c0


	//   ....[170]....
        /*0748*/ 	.word	0x000162c0


	//   ....[171]....
        /*074c*/ 	.word	0x00016320


	//   ....[172]....
        /*0750*/ 	.word	0x00016420


	//   ....[173]....
        /*0754*/ 	.word	0x00016480


	//   ....[174]....
        /*0758*/ 	.word	0x00016580


	//   ....[175]....
        /*075c*/ 	.word	0x000165e0


	//   ....[176]....
        /*0760*/ 	.word	0x00016680


	//   ....[177]....
        /*0764*/ 	.word	0x00016740


	//   ....[178]....
        /*0768*/ 	.word	0x00016810


	//   ....[179]....
        /*076c*/ 	.word	0x00016870


	//   ....[180]....
        /*0770*/ 	.word	0x00016930


	//   ....[181]....
        /*0774*/ 	.word	0x00016990


	//   ....[182]....
        /*0778*/ 	.word	0x00016a40


	//   ....[183]....
        /*077c*/ 	.word	0x00016ac0


	//   ....[184]....
        /*0780*/ 	.word	0x00016b70


	//   ....[185]....
        /*0784*/ 	.word	0x00016ca0


	//   ....[186]....
        /*0788*/ 	.word	0x00016d50


	//   ....[187]....
        /*078c*/ 	.word	0x00016dd0


	//   ....[188]....
        /*0790*/ 	.word	0x00016e90


	//   ....[189]....
        /*0794*/ 	.word	0x00016ef0


	//   ....[190]....
        /*0798*/ 	.word	0x00016fa0


	//   ....[191]....
        /*079c*/ 	.word	0x00017000


	//   ....[192]....
        /*07a0*/ 	.word	0x000170b0


	//   ....[193]....
        /*07a4*/ 	.word	0x00017110


	//   ....[194]....
        /*07a8*/ 	.word	0x000171c0


	//   ....[195]....
        /*07ac*/ 	.word	0x00017220


	//   ....[196]....
        /*07b0*/ 	.word	0x000172d0


	//   ....[197]....
        /*07b4*/ 	.word	0x00017330


	//   ....[198]....
        /*07b8*/ 	.word	0x000173e0


	//   ....[199]....
        /*07bc*/ 	.word	0x00017440


	//   ....[200]....
        /*07c0*/ 	.word	0x000174f0


	//   ....[201]....
        /*07c4*/ 	.word	0x000175e0


	//   ....[202]....
        /*07c8*/ 	.word	0x00017680


	//   ....[203]....
        /*07cc*/ 	.word	0x000176e0


	//   ....[204]....
        /*07d0*/ 	.word	0x000177a0


	//   ....[205]....
        /*07d4*/ 	.word	0x00017800


	//   ....[206]....
        /*07d8*/ 	.word	0x000178c0


	//   ....[207]....
        /*07dc*/ 	.word	0x00017920


	//   ....[208]....
        /*07e0*/ 	.word	0x000179e0


	//   ....[209]....
        /*07e4*/ 	.word	0x00017a40


	//   ....[210]....
        /*07e8*/ 	.word	0x00017b00


	//   ....[211]....
        /*07ec*/ 	.word	0x00017b60


	//   ....[212]....
        /*07f0*/ 	.word	0x00017c20


	//   ....[213]....
        /*07f4*/ 	.word	0x00017c80


	//   ....[214]....
        /*07f8*/ 	.word	0x00017d40


	//   ....[215]....
        /*07fc*/ 	.word	0x00017da0


	//   ....[216]....
        /*0800*/ 	.word	0x00017e60


	//   ....[217]....
        /*0804*/ 	.word	0x00017f50


	//   ....[218]....
        /*0808*/ 	.word	0x00018000


	//   ....[219]....
        /*080c*/ 	.word	0x00018090


	//   ....[220]....
        /*0810*/ 	.word	0x00018140


	//   ....[221]....
        /*0814*/ 	.word	0x000181a0


	//   ....[222]....
        /*0818*/ 	.word	0x00018250


	//   ....[223]....
        /*081c*/ 	.word	0x000182b0


	//   ....[224]....
        /*0820*/ 	.word	0x00018370


	//   ....[225]....
        /*0824*/ 	.word	0x000183d0


	//   ....[226]....
        /*0828*/ 	.word	0x00018480


	//   ....[227]....
        /*082c*/ 	.word	0x000184e0


	//   ....[228]....
        /*0830*/ 	.word	0x000185a0


	//   ....[229]....
        /*0834*/ 	.word	0x00018600


	//   ....[230]....
        /*0838*/ 	.word	0x000186b0


	//   ....[231]....
        /*083c*/ 	.word	0x00018710


	//   ....[232]....
        /*0840*/ 	.word	0x000187d0


	//   ....[233]....
        /*0844*/ 	.word	0x00018860


	//   ....[234]....
        /*0848*/ 	.word	0x00018980


	//----- nvinfo : EIATTR_REG_RECONFIG
	.align		4
.L_173:
        /*084c*/ 	.byte	0x01, 0x54
	.zero		2


	//----- nvinfo : EIATTR_SYSCALL_OFFSETS
	.align		4
        /*0850*/ 	.byte	0x04, 0x46
        /*0852*/ 	.short	(.L_175 - .L_174)


	//   ....[0]....
.L_174:
        /*0854*/ 	.word	0x00001830


	//   ....[1]....
        /*0858*/ 	.word	0x000111e0


	//   ....[2]....
        /*085c*/ 	.word	0x00011330


	//   ....[3]....
        /*0860*/ 	.word	0x00011420


	//   ....[4]....
        /*0864*/ 	.word	0x00012300


	//----- nvinfo : EIATTR_MBARRIER_INSTR_OFFSETS
	.align		4
.L_175:
        /*0868*/ 	.byte	0x04, 0x39
        /*086a*/ 	.short	(.L_177 - .L_176)


	//   ....[0]....
.L_176:
        /*086c*/ 	.word	0x00000180
        /*0870*/ 	.word	0x000000ff
        /*0874*/ 	.word	0x00016800
        /*0878*/ 	.short	0x0100
        /*087a*/ 	.byte	0x08
	.zero		1


	//   ....[1]....
        /*087c*/ 	.word	0x00000190
        /*0880*/ 	.word	0x000000ff
        /*0884*/ 	.word	0x00016820
        /*0888*/ 	.short	0x0100
        /*088a*/ 	.byte	0x08
	.zero		1


	//   ....[2]....
        /*088c*/ 	.word	0x00000280
        /*0890*/ 	.word	0x000000ff
        /*0894*/ 	.word	0x00016830
        /*0898*/ 	.short	0x0100
        /*089a*/ 	.byte	0x08
	.zero		1


	//   ....[3]....
        /*089c*/ 	.word	0x00000290
        /*08a0*/ 	.word	0x000000ff
        /*08a4*/ 	.word	0x00016840
        /*08a8*/ 	.short	0x0100
        /*08aa*/ 	.byte	0x08
	.zero		1


	//   ....[4]....
        /*08ac*/ 	.word	0x000002a0
        /*08b0*/ 	.word	0x000000ff
        /*08b4*/ 	.word	0x00016838
        /*08b8*/ 	.short	0x0100
        /*08ba*/ 	.byte	0x08
	.zero		1


	//   ....[5]....
        /*08bc*/ 	.word	0x000002b0
        /*08c0*/ 	.word	0x000000ff
        /*08c4*/ 	.word	0x00016848
        /*08c8*/ 	.short	0x0100
        /*08ca*/ 	.byte	0x08
	.zero		1


	//   ....[6]....
        /*08cc*/ 	.word	0x000003e0
        /*08d0*/ 	.word	0x000000ff
        /*08d4*/ 	.word	0x00016850
        /*08d8*/ 	.short	0x0100
        /*08da*/ 	.byte	0x08
	.zero		1


	//   ....[7]....
        /*08dc*/ 	.word	0x000003f0
        /*08e0*/ 	.word	0x000000ff
        /*08e4*/ 	.word	0x00016860
        /*08e8*/ 	.short	0x0100
        /*08ea*/ 	.byte	0x08
	.zero		1


	//   ....[8]....
        /*08ec*/ 	.word	0x00000400
        /*08f0*/ 	.word	0x000000ff
        /*08f4*/ 	.word	0x00016858
        /*08f8*/ 	.short	0x0100
        /*08fa*/ 	.byte	0x08
	.zero		1


	//   ....[9]....
        /*08fc*/ 	.word	0x00000410
        /*0900*/ 	.word	0x000000ff
        /*0904*/ 	.word	0x00016868
        /*0908*/ 	.short	0x0100
        /*090a*/ 	.byte	0x08
	.zero		1


	//   ....[10]....
        /*090c*/ 	.word	0x00000500
        /*0910*/ 	.word	0x000000ff
        /*0914*/ 	.word	0x00016870
        /*0918*/ 	.short	0x0100
        /*091a*/ 	.byte	0x06
	.zero		1


	//   ....[11]....
        /*091c*/ 	.word	0x00000510
        /*0920*/ 	.word	0x000000ff
        /*0924*/ 	.word	0x00016880
        /*0928*/ 	.short	0x0100
        /*092a*/ 	.byte	0x06
	.zero		1


	//   ....[12]....
        /*092c*/ 	.word	0x00000520
        /*0930*/ 	.word	0x000000ff
        /*0934*/ 	.word	0x00016878
        /*0938*/ 	.short	0x0100
        /*093a*/ 	.byte	0x06
	.zero		1


	//   ....[13]....
        /*093c*/ 	.word	0x00000530
        /*0940*/ 	.word	0x000000ff
        /*0944*/ 	.word	0x00016888
        /*0948*/ 	.short	0x0100
        /*094a*/ 	.byte	0x06
	.zero		1


	//   ....[14]....
        /*094c*/ 	.word	0x00000660
        /*0950*/ 	.word	0x000000ff
        /*0954*/ 	.word	0x00016890
        /*0958*/ 	.short	0x0100
        /*095a*/ 	.byte	0x08
	.zero		1


	//   ....[15]....
        /*095c*/ 	.word	0x00000670
        /*0960*/ 	.word	0x000000ff
        /*0964*/ 	.word	0x000168a0
        /*0968*/ 	.short	0x0100
        /*096a*/ 	.byte	0x08
	.zero		1


	//   ....[16]....
        /*096c*/ 	.word	0x00000680
        /*0970*/ 	.word	0x000000ff
        /*0974*/ 	.word	0x00016898
        /*0978*/ 	.short	0x0100
        /*097a*/ 	.byte	0x08
	.zero		1


	//   ....[17]....
        /*097c*/ 	.word	0x00000690
        /*0980*/ 	.word	0x000000ff
        /*0984*/ 	.word	0x000168a8
        /*0988*/ 	.short	0x0100
        /*098a*/ 	.byte	0x08
	.zero		1


	//   ....[18]....
        /*098c*/ 	.word	0x000007d0
        /*0990*/ 	.word	0x000000ff
        /*0994*/ 	.word	0x000168b0
        /*0998*/ 	.short	0x0100
        /*099a*/ 	.byte	0x08
	.zero		1


	//   ....[19]....
        /*099c*/ 	.word	0x000007e0
        /*09a0*/ 	.word	0x000000ff
        /*09a4*/ 	.word	0x000168c0
        /*09a8*/ 	.short	0x0100
        /*09aa*/ 	.byte	0x08
	.zero		1


	//   ....[20]....
        /*09ac*/ 	.word	0x000007f0
        /*09b0*/ 	.word	0x000000ff
        /*09b4*/ 	.word	0x000168b8
        /*09b8*/ 	.short	0x0100
        /*09ba*/ 	.byte	0x08
	.zero		1


	//   ....[21]....
        /*09bc*/ 	.word	0x00000800
        /*09c0*/ 	.word	0x000000ff
        /*09c4*/ 	.word	0x000168c8
        /*09c8*/ 	.short	0x0100
        /*09ca*/ 	.byte	0x08
	.zero		1


	//   ....[22]....
        /*09cc*/ 	.word	0x000018b0
        /*09d0*/ 	.word	0x000000ff
        /*09d4*/ 	.word	0x00016800
        /*09d8*/ 	.short	0x010a
        /*09da*/ 	.byte	0x2d
	.zero		1


	//   ....[23]....
        /*09dc*/ 	.word	0x00001930
        /*09e0*/ 	.word	0x00000059
        /*09e4*/ 	.word	0x00016830
        /*09e8*/ 	.short	0x010a
        /*09ea*/ 	.byte	0x3f
	.zero		1


	//   ....[24]....
        /*09ec*/ 	.word	0x00001970
        /*09f0*/ 	.word	0x00000059
        /*09f4*/ 	.word	0x00016830
        /*09f8*/ 	.short	0x010a
        /*09fa*/ 	.byte	0x3f
	.zero		1


	//   ....[25]....
        /*09fc*/ 	.word	0x00002140
        /*0a00*/ 	.word	0x000000ff
        /*0a04*/ 	.word	0x00000000
        /*0a08*/ 	.short	0x0101
        /*0a0a*/ 	.byte	0x06
	.zero		1


	//   ....[26]....
        /*0a0c*/ 	.word	0x00005400
        /*0a10*/ 	.word	0x000000ff
        /*0a14*/ 	.word	0x00016830
        /*0a18*/ 	.short	0x010a
        /*0a1a*/ 	.byte	0x06
	.zero		1


	//   ....[27]....
        /*0a1c*/ 	.word	0x00005440
        /*0a20*/ 	.word	0x000000ff
        /*0a24*/ 	.word	0x00016830
        /*0a28*/ 	.short	0x010a
        /*0a2a*/ 	.byte	0x06
	.zero		1


	//   ....[28]....
        /*0a2c*/ 	.word	0x00005650
        /*0a30*/ 	.word	0x000000ff
        /*0a34*/ 	.word	0x00016850
        /*0a38*/ 	.short	0x010a
        /*0a3a*/ 	.byte	0x06
	.zero		1


	//   ....[29]....
        /*0a3c*/ 	.word	0x00005690
        /*0a40*/ 	.word	0x000000ff
        /*0a44*/ 	.word	0x00016850
        /*0a48*/ 	.short	0x010a
        /*0a4a*/ 	.byte	0x06
	.zero		1


	//   ....[30]....
        /*0a4c*/ 	.word	0x00005f20
        /*0a50*/ 	.word	0x000000ff
        /*0a54*/ 	.word	0x00000000
        /*0a58*/ 	.short	0x0101
        /*0a5a*/ 	.byte	0x06
	.zero		1


	//   ....[31]....
        /*0a5c*/ 	.word	0x00008590
        /*0a60*/ 	.word	0x000000ff
        /*0a64*/ 	.word	0x00000000
        /*0a68*/ 	.short	0x0101
        /*0a6a*/ 	.byte	0x06
	.zero		1


	//   ....[32]....
        /*0a6c*/ 	.word	0x00008ca0
        /*0a70*/ 	.word	0x000000ff
        /*0a74*/ 	.word	0x00016830
        /*0a78*/ 	.short	0x010a
        /*0a7a*/ 	.byte	0x06
	.zero		1


	//   ....[33]....
        /*0a7c*/ 	.word	0x00008ce0
        /*0a80*/ 	.word	0x000000ff
        /*0a84*/ 	.word	0x00016830
        /*0a88*/ 	.short	0x010a
        /*0a8a*/ 	.byte	0x06
	.zero		1


	//   ....[34]....
        /*0a8c*/ 	.word	0x00008ef0
        /*0a90*/ 	.word	0x000000ff
        /*0a94*/ 	.word	0x00016850
        /*0a98*/ 	.short	0x010a
        /*0a9a*/ 	.byte	0x06
	.zero		1


	//   ....[35]....
        /*0a9c*/ 	.word	0x00008f30
        /*0aa0*/ 	.word	0x000000ff
        /*0aa4*/ 	.word	0x00016850
        /*0aa8*/ 	.short	0x010a
        /*0aaa*/ 	.byte	0x06
	.zero		1


	//   ....[36]....
        /*0aac*/ 	.word	0x00009810
        /*0ab0*/ 	.word	0x000000ff
        /*0ab4*/ 	.word	0x00000000
        /*0ab8*/ 	.short	0x0101
        /*0aba*/ 	.byte	0x06
	.zero		1


	//   ....[37]....
        /*0abc*/ 	.word	0x0000ad00
        /*0ac0*/ 	.word	0x000000ff
        /*0ac4*/ 	.word	0x00000000
        /*0ac8*/ 	.short	0x0101
        /*0aca*/ 	.byte	0x06
	.zero		1


	//   ....[38]....
        /*0acc*/ 	.word	0x0000b210
        /*0ad0*/ 	.word	0x000000ff
        /*0ad4*/ 	.word	0x00016830
        /*0ad8*/ 	.short	0x010a
        /*0ada*/ 	.byte	0x06
	.zero		1


	//   ....[39]....
        /*0adc*/ 	.word	0x0000b250
        /*0ae0*/ 	.word	0x000000ff
        /*0ae4*/ 	.word	0x00016830
        /*0ae8*/ 	.short	0x010a
        /*0aea*/ 	.byte	0x06
	.zero		1


	//   ....[40]....
        /*0aec*/ 	.word	0x0000b430
        /*0af0*/ 	.word	0x000000ff
        /*0af4*/ 	.word	0x00016850
        /*0af8*/ 	.short	0x010a
        /*0afa*/ 	.byte	0x06
	.zero		1


	//   ....[41]....
        /*0afc*/ 	.word	0x0000b470
        /*0b00*/ 	.word	0x000000ff
        /*0b04*/ 	.word	0x00016850
        /*0b08*/ 	.short	0x010a
        /*0b0a*/ 	.byte	0x06
	.zero		1


	//   ....[42]....
        /*0b0c*/ 	.word	0x0000bcf0
        /*0b10*/ 	.word	0x000000ff
        /*0b14*/ 	.word	0x00000000
        /*0b18*/ 	.short	0x0101
        /*0b1a*/ 	.byte	0x06
	.zero		1


	//   ....[43]....
        /*0b1c*/ 	.word	0x0000e360
        /*0b20*/ 	.word	0x000000ff
        /*0b24*/ 	.word	0x00000000
        /*0b28*/ 	.short	0x0101
        /*0b2a*/ 	.byte	0x06
	.zero		1


	//   ....[44]....
        /*0b2c*/ 	.word	0x0000e760
        /*0b30*/ 	.word	0x000000ff
        /*0b34*/ 	.word	0x00016850
        /*0b38*/ 	.short	0x010a
        /*0b3a*/ 	.byte	0x05
	.zero		1


	//   ....[45]....
        /*0b3c*/ 	.word	0x0000e7a0
        /*0b40*/ 	.word	0x000000ff
        /*0b44*/ 	.word	0x00016850
        /*0b48*/ 	.short	0x010a
        /*0b4a*/ 	.byte	0x05
	.zero		1


	//   ....[46]....
        /*0b4c*/ 	.word	0x0000ecf0
        /*0b50*/ 	.word	0x000000ff
        /*0b54*/ 	.word	0x00000000
        /*0b58*/ 	.short	0x0101
        /*0b5a*/ 	.byte	0x04
	.zero		1


	//   ....[47]....
        /*0b5c*/ 	.word	0x0000f9c0
        /*0b60*/ 	.word	0x0000001f
        /*0b64*/ 	.word	0x00000000
        /*0b68*/ 	.short	0x0101
        /*0b6a*/ 	.byte	0x3f
	.zero		1


	//   ....[48]....
        /*0b6c*/ 	.word	0x00011980
        /*0b70*/ 	.word	0x00000000
        /*0b74*/ 	.word	0x00016840
        /*0b78*/ 	.short	0x010a
        /*0b7a*/ 	.byte	0x3f
	.zero		1


	//   ....[49]....
        /*0b7c*/ 	.word	0x000120e0
        /*0b80*/ 	.word	0x00000000
        /*0b84*/ 	.word	0x00016830
        /*0b88*/ 	.short	0x0107
        /*0b8a*/ 	.byte	0x3f
	.zero		1


	//   ....[50]....
        /*0b8c*/ 	.word	0x000121a0
        /*0b90*/ 	.word	0x00000000
        /*0b94*/ 	.word	0x00016830
        /*0b98*/ 	.short	0x0101
        /*0b9a*/ 	.byte	0x3f
	.zero		1


	//   ....[51]....
        /*0b9c*/ 	.word	0x00012ef0
        /*0ba0*/ 	.word	0x00000010
        /*0ba4*/ 	.word	0x00016800
        /*0ba8*/ 	.short	0x0107
        /*0baa*/ 	.byte	0x3f
	.zero		1


	//   ....[52]....
        /*0bac*/ 	.word	0x00012fe0
        /*0bb0*/ 	.word	0x00000010
        /*0bb4*/ 	.word	0x00016800
        /*0bb8*/ 	.short	0x0101
        /*0bba*/ 	.byte	0x3f
	.zero		1


	//   ....[53]....
        /*0bbc*/ 	.word	0x00013000
        /*0bc0*/ 	.word	0x00000010
        /*0bc4*/ 	.word	0x00016820
        /*0bc8*/ 	.short	0x010a
        /*0bca*/ 	.byte	0x3f
	.zero		1


	//   ....[54]....
        /*0bcc*/ 	.word	0x00013380
        /*0bd0*/ 	.word	0x00000005
        /*0bd4*/ 	.word	0x00016840
        /*0bd8*/ 	.short	0x010a
        /*0bda*/ 	.byte	0x3f
	.zero		1


	//   ....[55]....
        /*0bdc*/ 	.word	0x000138a0
        /*0be0*/ 	.word	0x00000005
        /*0be4*/ 	.word	0x00016830
        /*0be8*/ 	.short	0x0107
        /*0bea*/ 	.byte	0x3f
	.zero		1


	//   ....[56]....
        /*0bec*/ 	.word	0x00013960
        /*0bf0*/ 	.word	0x00000005
        /*0bf4*/ 	.word	0x00016830
        /*0bf8*/ 	.short	0x0101
        /*0bfa*/ 	.byte	0x3f
	.zero		1


	//   ....[57]....
        /*0bfc*/ 	.word	0x000139c0
        /*0c00*/ 	.word	0x00000005
        /*0c04*/ 	.word	0x00016860
        /*0c08*/ 	.short	0x010a
        /*0c0a*/ 	.byte	0x3f
	.zero		1


	//   ....[58]....
        /*0c0c*/ 	.word	0x00013e80
        /*0c10*/ 	.word	0x00000005
        /*0c14*/ 	.word	0x00016850
        /*0c18*/ 	.short	0x0107
        /*0c1a*/ 	.byte	0x3f
	.zero		1


	//   ....[59]....
        /*0c1c*/ 	.word	0x00014030
        /*0c20*/ 	.word	0x00000005
        /*0c24*/ 	.word	0x00016850
        /*0c28*/ 	.short	0x0101
        /*0c2a*/ 	.byte	0x3f
	.zero		1


	//   ....[60]....
        /*0c2c*/ 	.word	0x00014240
        /*0c30*/ 	.word	0x00000004
        /*0c34*/ 	.word	0x00016860
        /*0c38*/ 	.short	0x010a
        /*0c3a*/ 	.byte	0x3f
	.zero		1


	//   ....[61]....
        /*0c3c*/ 	.word	0x000146f0
        /*0c40*/ 	.word	0x00000004
        /*0c44*/ 	.word	0x00016850
        /*0c48*/ 	.short	0x0107
        /*0c4a*/ 	.byte	0x3f
	.zero		1


	//   ....[62]....
        /*0c4c*/ 	.word	0x000147b0
        /*0c50*/ 	.word	0x00000004
        /*0c54*/ 	.word	0x00016850
        /*0c58*/ 	.short	0x0101
        /*0c5a*/ 	.byte	0x3f
	.zero		1


	//   ....[63]....
        /*0c5c*/ 	.word	0x00014a80
        /*0c60*/ 	.word	0x00000004
        /*0c64*/ 	.word	0x00016820
        /*0c68*/ 	.short	0x010a
        /*0c6a*/ 	.byte	0x3f
	.zero		1


	//   ....[64]....
        /*0c6c*/ 	.word	0x00014c00
        /*0c70*/ 	.word	0x00000005
        /*0c74*/ 	.word	0x00016840
        /*0c78*/ 	.short	0x010a
        /*0c7a*/ 	.byte	0x3f
	.zero		1


	//   ....[65]....
        /*0c7c*/ 	.word	0x00014ca0
        /*0c80*/ 	.word	0x00000017
        /*0c84*/ 	.word	0x00016840
        /*0c88*/ 	.short	0x010a
        /*0c8a*/ 	.byte	0x3f
	.zero		1


	//   ....[66]....
        /*0c8c*/ 	.word	0x00014ce0
        /*0c90*/ 	.word	0x00000005
        /*0c94*/ 	.word	0x00016860
        /*0c98*/ 	.short	0x010a
        /*0c9a*/ 	.byte	0x3f
	.zero		1


	//   ....[67]....
        /*0c9c*/ 	.word	0x00014d20
        /*0ca0*/ 	.word	0x00000017
        /*0ca4*/ 	.word	0x00016860
        /*0ca8*/ 	.short	0x010a
        /*0caa*/ 	.byte	0x3f
	.zero		1


	//   ....[68]....
        /*0cac*/ 	.word	0x00014d90
        /*0cb0*/ 	.word	0x00000003
        /*0cb4*/ 	.word	0x00016800
        /*0cb8*/ 	.short	0x010a
        /*0cba*/ 	.byte	0x3f
	.zero		1


	//   ....[69]....
        /*0cbc*/ 	.word	0x00014de0
        /*0cc0*/ 	.word	0x00000059
        /*0cc4*/ 	.word	0x00016830
        /*0cc8*/ 	.short	0x010a
        /*0cca*/ 	.byte	0x3f
	.zero		1


	//   ....[70]....
        /*0ccc*/ 	.word	0x00014e40
        /*0cd0*/ 	.word	0x00000007
        /*0cd4*/ 	.word	0x00016830
        /*0cd8*/ 	.short	0x010a
        /*0cda*/ 	.byte	0x3f
	.zero		1


	//   ....[71]....
        /*0cdc*/ 	.word	0x00014ea0
        /*0ce0*/ 	.word	0x00000007
        /*0ce4*/ 	.word	0x00016850
        /*0ce8*/ 	.short	0x010a
        /*0cea*/ 	.byte	0x3f
	.zero		1


	//   ....[72]....
        /*0cec*/ 	.word	0x00014f00
        /*0cf0*/ 	.word	0x00000008
        /*0cf4*/ 	.word	0x00016830
        /*0cf8*/ 	.short	0x010a
        /*0cfa*/ 	.byte	0x3f
	.zero		1


	//   ....[73]....
        /*0cfc*/ 	.word	0x00014f60
        /*0d00*/ 	.word	0x00000008
        /*0d04*/ 	.word	0x00016850
        /*0d08*/ 	.short	0x010a
        /*0d0a*/ 	.byte	0x3f
	.zero		1


	//   ....[74]....
        /*0d0c*/ 	.word	0x00014fc0
        /*0d10*/ 	.word	0x00000007
        /*0d14*/ 	.word	0x00016830
        /*0d18*/ 	.short	0x010a
        /*0d1a*/ 	.byte	0x3f
	.zero		1


	//   ....[75]....
        /*0d1c*/ 	.word	0x00015020
        /*0d20*/ 	.word	0x00000007
        /*0d24*/ 	.word	0x00016850
        /*0d28*/ 	.short	0x010a
        /*0d2a*/ 	.byte	0x3f
	.zero		1


	//   ....[76]....
        /*0d2c*/ 	.word	0x00015080
        /*0d30*/ 	.word	0x00000004
        /*0d34*/ 	.word	0x00016850
        /*0d38*/ 	.short	0x010a
        /*0d3a*/ 	.byte	0x3f
	.zero		1


	//   ....[77]....
        /*0d3c*/ 	.word	0x00015180
        /*0d40*/ 	.word	0x00000000
        /*0d44*/ 	.word	0x00016840
        /*0d48*/ 	.short	0x010a
        /*0d4a*/ 	.byte	0x3f
	.zero		1


	//   ....[78]....
        /*0d4c*/ 	.word	0x00016ba0
        /*0d50*/ 	.word	0x00000010
        /*0d54*/ 	.word	0x00016820
        /*0d58*/ 	.short	0x010a
        /*0d5a*/ 	.byte	0x3f
	.zero		1


	//   ....[79]....
        /*0d5c*/ 	.word	0x00016bf0
        /*0d60*/ 	.word	0x00000005
        /*0d64*/ 	.word	0x00016840
        /*0d68*/ 	.short	0x010a
        /*0d6a*/ 	.byte	0x3f
	.zero		1


	//   ....[80]....
        /*0d6c*/ 	.word	0x00017530
        /*0d70*/ 	.word	0x00000005
        /*0d74*/ 	.word	0x00016860
        /*0d78*/ 	.short	0x010a
        /*0d7a*/ 	.byte	0x3f
	.zero		1


	//   ....[81]....
        /*0d7c*/ 	.word	0x00017ea0
        /*0d80*/ 	.word	0x00000004
        /*0d84*/ 	.word	0x00016860
        /*0d88*/ 	.short	0x010a
        /*0d8a*/ 	.byte	0x3f
	.zero		1


	//   ....[82]....
        /*0d8c*/ 	.word	0x000188a0
        /*0d90*/ 	.word	0x00000004
        /*0d94*/ 	.word	0x00016820
        /*0d98*/ 	.short	0x010a
        /*0d9a*/ 	.byte	0x3f
	.zero		1


	//   ....[83]....
        /*0d9c*/ 	.word	0x00018a40
        /*0da0*/ 	.word	0x00000005
        /*0da4*/ 	.word	0x00016840
        /*0da8*/ 	.short	0x010a
        /*0daa*/ 	.byte	0x3f
	.zero		1


	//   ....[84]....
        /*0dac*/ 	.word	0x00018a90
        /*0db0*/ 	.word	0x00000017
        /*0db4*/ 	.word	0x00016840
        /*0db8*/ 	.short	0x010a
        /*0dba*/ 	.byte	0x3f
	.zero		1


	//   ....[85]....
        /*0dbc*/ 	.word	0x00018ae0
        /*0dc0*/ 	.word	0x00000005
        /*0dc4*/ 	.word	0x00016860
        /*0dc8*/ 	.short	0x010a
        /*0dca*/ 	.byte	0x3f
	.zero		1


	//----- nvinfo : EIATTR_NUM_MBARRIERS
	.align		4
.L_177:
        /*0dcc*/ 	.byte	0x03, 0x38
        /*0dce*/ 	.short	0x0016


	//----- nvinfo : EIATTR_EXIT_INSTR_OFFSETS
	.align		4
        /*0dd0*/ 	.byte	0x04, 0x1c
        /*0dd2*/ 	.short	(.L_179 - .L_178)


	//   ....[0]....
.L_178:
        /*0dd4*/ 	.word	0x00000970


	//   ....[1]....
        /*0dd8*/ 	.word	0x00010370


	//   ....[2]....
        /*0ddc*/ 	.word	0x00014d70


	//----- nvinfo : EIATTR_MAX_THREADS
	.align		4
.L_179:
        /*0de0*/ 	.byte	0x04, 0x05
        /*0de2*/ 	.short	(.L_181 - .L_180)
.L_180:
        /*0de4*/ 	.word	0x00000200
        /*0de8*/ 	.word	0x00000001
        /*0dec*/ 	.word	0x00000001


	//----- nvinfo : EIATTR_CRS_STACK_SIZE
	.align		4
.L_181:
        /*0df0*/ 	.byte	0x04, 0x1e
        /*0df2*/ 	.short	(.L_183 - .L_182)
.L_182:
        /*0df4*/ 	.word	0x00000000


	//----- nvinfo : EIATTR_CBANK_PARAM_SIZE
	.align		4
.L_183:
        /*0df8*/ 	.byte	0x03, 0x19
        /*0dfa*/ 	.short	0x0af0


	//----- nvinfo : EIATTR_PARAM_CBANK
	.align		4
        /*0dfc*/ 	.byte	0x04, 0x0a
        /*0dfe*/ 	.short	(.L_185 - .L_184)
	.align		4
.L_184:
        /*0e00*/ 	.word	index@(.nv.constant0._ZN7cutlass13device_kernelIN5flash11enable_sm90INS1_16FlashAttnFwdSm90INS1_25CollectiveMainloopFwdSm90ILi2EN4cute5tupleIJNS5_1CILi1EEES8_S8_EEENS6_IJNS7_ILi192EEENS7_ILi128EEENS7_ILi64EEEEEELi64ENS_10bfloat16_tEfNS_4arch4Sm90ELb0ELb1ELb1ELb0ELb1ELb0ELb0ELb1ELb1ELb1ELb0ELb0EEENS1_21CollectiveEpilogueFwdINS6_IJSA_SC_SB_EEES9_SE_SG_Li384ELb0ELb1ELb0ELb0EEENS1_30DynamicPersistentTileSchedulerILi384ELi128ELb0ELb1ELb1EEEEEEEEEvNT_6ParamsE)
        /*0e04*/ 	.short	0x0210
        /*0e06*/ 	.short	0x0af0


	//----- nvinfo : EIATTR_SW_WAR
	.align		4
.L_185:
        /*0e08*/ 	.byte	0x04, 0x36
        /*0e0a*/ 	.short	(.L_187 - .L_186)
.L_186:
        /*0e0c*/ 	.word	0x00000008
.L_187:


//--------------------- .nv.info._ZN7cutlass13device_kernelIN5flash11enable_sm90INS1_16FlashAttnFwdSm90INS1_25CollectiveMainloopFwdSm90ILi2EN4cute5tupleIJNS5_1CILi1EEES8_S8_EEENS6_IJNS7_ILi192EEENS7_ILi128EEENS7_ILi64EEEEEELi64ENS_10bfloat16_tEfNS_4arch4Sm90ELb0ELb1ELb1ELb1ELb1ELb0ELb0ELb1ELb1ELb1ELb0ELb0EEENS1_21CollectiveEpilogueFwdINS6_IJSA_SC_SB_EEES9_SE_SG_Li384ELb1ELb1ELb0ELb0EEENS1_36VarlenDynamicPersistentTileSchedulerILi192ELi128ELi384ELi128ELb0ELb1ELb1ELb1ELb0ELb1EEEEEEEEEvNT_6ParamsE --------------------------
	.section	.nv.info._ZN7cutlass13device_kernelIN5flash11enable_sm90INS1_16FlashAttnFwdSm90INS1_25CollectiveMainloopFwdSm90ILi2EN4cute5tupleIJNS5_1CILi1EEES8_S8_EEENS6_IJNS7_ILi192EEENS7_ILi128EEENS7_ILi64EEEEEELi64ENS_10bfloat16_tEfNS_4arch4Sm90ELb0ELb1ELb1ELb1ELb1ELb0ELb0ELb1ELb1ELb1ELb0ELb0EEENS1_21CollectiveEpilogueFwdINS6_IJSA_SC_SB_EEES9_SE_SG_Li384ELb1ELb1ELb0ELb0EEENS1_36VarlenDynamicPersistentTileSchedulerILi192ELi128ELi384ELi128ELb0ELb1ELb1ELb1ELb0ELb1EEEEEEEEEvNT_6ParamsE,"",@"SHT_CUDA_INFO"
	.sectionflags	@""
	.align	4


	//----- nvinfo : EIATTR_CUDA_API_VERSION
	.align		4
        /*0000*/ 	.byte	0x04, 0x37
        /*0002*/ 	.short	(.L_189 - .L_188)
.L_188:
        /*0004*/ 	.word	0x00000082


	//----- nvinfo : EIATTR_KPARAM_INFO
	.align		4
.L_189:
        /*0008*/ 	.byte	0x04, 0x17
        /*000a*/ 	.short	(.L_191 - .L_190)
.L_190:
        /*000c*/ 	.word	0x00000000
        /*0010*/ 	.short	0x0000
        /*0012*/ 	.short	0x0070
        /*0014*/ 	.byte	0x00, 0xf0, 0x01, 0x2a


	//----- nvinfo : EIATTR_SPARSE_MMA_MASK
	.align		4
.L_191:
        /*0018*/ 	.byte	0x03, 0x50
        /*001a*/ 	.short	0x0000


	//----- nvinfo : EIATTR_MAXREG_COUNT
	.align		4
        /*001c*/ 	.byte	0x03, 0x1b
        /*001e*/ 	.short	0x0080


	//----- nvinfo : EIATTR_NUM_BARRIERS
	.align		4
        /*0020*/ 	.byte	0x02, 0x4c
        /*0022*/ 	.byte	0x10
	.zero		1


	//----- nvinfo : EIATTR_EXTERNS
	.align		4
        /*0024*/ 	.byte	0x04, 0x0f
        /*0026*/ 	.short	(.L_193 - .L_192)


	//   ....[0]....
	.align		4
.L_192:
        /*0028*/ 	.word	index@(__assertfail)


	//----- nvinfo : EIATTR_ANNOTATIONS
	.align		4
.L_193:
        /*002c*/ 	.byte	0x04, 0x55
        /*002e*/ 	.short	(.L_195 - .L_194)


	//   ....[0]....
.L_194:
        /* <DEDUP_REMOVED lines=24> */
        /*01a4*/ 	.byte	0xf0, 0x58, 0x01, 0x00, 0x01, 0x00, 0x00, 0x00, 0x20, 0x65, 0x01, 0x00


	//----- nvinfo : EIATTR_MERCURY_ISA_VERSION
	.align		4
.L_195:
        /*01b0*/ 	.byte	0x03, 0x5f
        /*01b2*/ 	.short	0x0101


	//----- nvinfo : EIATTR_UNUSED_LOAD_BYTE_OFFSET
	.align		4
        /*01b4*/ 	.byte	0x04, 0x44
        /*01b6*/ 	.short	(.L_197 - .L_196)


	//   ....[0]....
.L_196:
        /*01b8*/ 	.word	0x00000970
        /*01bc*/ 	.word	0x0000fff0


	//   ....[1]....
        /*01c0*/ 	.word	0x0000f080
        /*01c4*/ 	.word	0x0000fff0


	//----- nvinfo : EIATTR_INT_WARP_WIDE_INSTR_OFFSETS
	.align		4
.L_197:
        /*01c8*/ 	.byte	0x04, 0x31
        /*01ca*/ 	.short	(.L_199 - .L_198)


	//   ....[0]....
.L_198:
        /*01cc*/ 	.word	0x000000c0


	//   ....[1]....
        /*01d0*/ 	.word	0x000000d0


	//   ....[2]....
        /*01d4*/ 	.word	0x00000170


	//   ....[3]....
        /*01d8*/ 	.word	0x00011f90


	//   ....[4]....
        /*01dc*/ 	.word	0x00012020


	//   ....[5]....
        /*01e0*/ 	.word	0x00015200


	//   ....[6]....
        /*01e4*/ 	.word	0x00015290


	//----- nvinfo : EIATTR_COOP_GROUP_MASK_REGIDS
	.align		4
.L_199:
        /*01e8*/ 	.byte	0x04, 0x29
        /*01ea*/ 	.short	(.L_201 - .L_200)


	//   ....[0]....
.L_200:
        /*01ec*/ 	.word	0xffffffff


	//   ....[1]....
        /*01f0*/ 	.word	0xffffffff


	//   ....[2]....
        /*01f4*/ 	.word	0xffffffff


	//   ....[3]....
        /*01f8*/ 	.word	0xffffffff


	//   ....[4]....
        /*01fc*/ 	.word	0xffffffff


	//   ....[5]....
        /*0200*/ 	.word	0xffffffff


	//   ....[6]....
        /*0204*/ 	.word	0xffffffff


	//   ....[7]....
        /*0208*/ 	.word	0xffffffff


	//   ....[8]....
        /*020c*/ 	.word	0xffffffff


	//   ....[9]....
        /*0210*/ 	.word	0xffffffff


	//   ....[10]....
        /*0214*/ 	.word	0xffffffff


	//   ....[11]....
        /*0218*/ 	.word	0xffffffff


	//   ....[12]....
        /*021c*/ 	.word	0xffffffff


	//   ....[13]....
        /*0220*/ 	.word	0xffffffff


	//   ....[14]....
        /*0224*/ 	.word	0xffffffff


	//   ....[15]....
        /*0228*/ 	.word	0xffffffff


	//   ....[16]....
        /*022c*/ 	.word	0xffffffff


	//   ....[17]....
        /*0230*/ 	.word	0xffffffff


	//   ....[18]....
        /*0234*/ 	.word	0xffffffff


	//   ....[19]....
        /*0238*/ 	.word	0xffffffff


	//   ....[20]....
        /*023c*/ 	.word	0xffffffff


	//   ....[21]....
        /*0240*/ 	.word	0xffffffff


	//   ....[22]....
        /*0244*/ 	.word	0xffffffff


	//   ....[23]....
        /*0248*/ 	.word	0xffffffff


	//   ....[24]....
        /*024c*/ 	.word	0xffffffff


	//   ....[25]....
        /*0250*/ 	.word	0xffffffff


	//   ....[26]....
        /*0254*/ 	.word	0xffffffff


	//   ....[27]....
        /*0258*/ 	.word	0xffffffff


	//   ....[28]....
        /*025c*/ 	.word	0xffffffff


	//   ....[29]....
        /*0260*/ 	.word	0xffffffff


	//   ....[30]....
        /*0264*/ 	.word	0xffffffff


	//   ....[31]....
        /*0268*/ 	.word	0xffffffff


	//   ....[32]....
        /*026c*/ 	.word	0xffffffff


	//   ....[33]....
        /*0270*/ 	.word	0xffffffff


	//   ....[34]....
        /*0274*/ 	.word	0xffffffff


	//   ....[35]....
        /*0278*/ 	.word	0xffffffff


	//   ....[36]....
        /*027c*/ 	.word	0xffffffff


	//   ....[37]....
        /*0280*/ 	.word	0xffffffff


	//   ....[38]....
        /*0284*/ 	.word	0xffffffff


	//   ....[39]....
        /*0288*/ 	.word	0xffffffff


	//   ....[40]....
        /*028c*/ 	.word	0xffffffff


	//   ....[41]....
        /*0290*/ 	.word	0xffffffff


	//   ....[42]....
        /*0294*/ 	.word	0xffffffff


	//   ....[43]....
        /*0298*/ 	.word	0xffffffff


	//   ....[44]....
        /*029c*/ 	.word	0xffffffff


	//   ....[45]....
        /*02a0*/ 	.word	0xffffffff


	//   ....[46]....
        /*02a4*/ 	.word	0xffffffff


	//   ....[47]....
        /*02a8*/ 	.word	0xffffffff


	//   ....[48]....
        /*02ac*/ 	.word	0xffffffff


	//   ....[49]....
        /*02b0*/ 	.word	0xffffffff


	//   ....[50]....
        /*02b4*/ 	.word	0xffffffff


	//   ....[51]....
        /*02b8*/ 	.word	0xffffffff


	//   ....[52]....
        /*02bc*/ 	.word	0xffffffff


	//   ....[53]....
        /*02c0*/ 	.word	0xffffffff


	//   ....[54]....
        /*02c4*/ 	.word	0xffffffff


	//   ....[55]....
        /*02c8*/ 	.word	0xffffffff


	//   ....[56]....
        /*02cc*/ 	.word	0xffffffff


	//   ....[57]....
        /*02d0*/ 	.word	0xffffffff


	//   ....[58]....
        /*02d4*/ 	.word	0xffffffff


	//   ....[59]....
        /*02d8*/ 	.word	0xffffffff


	//   ....[60]....
        /*02dc*/ 	.word	0xffffffff


	//   ....[61]....
        /*02e0*/ 	.word	0xffffffff


	//   ....[62]....
        /*02e4*/ 	.word	0xffffffff


	//   ....[63]....
        /*02e8*/ 	.word	0xffffffff


	//   ....[64]....
        /*02ec*/ 	.word	0xffffffff


	//   ....[65]....
        /*02f0*/ 	.word	0xffffffff


	//   ....[66]....
        /*02f4*/ 	.word	0xffffffff


	//   ....[67]....
        /*02f8*/ 	.word	0xffffffff


	//   ....[68]....
        /*02fc*/ 	.word	0xffffffff


	//   ....[69]....
        /*0300*/ 	.word	0xffffffff


	//   ....[70]....
        /*0304*/ 	.word	0xffffffff


	//   ....[71]....
        /*0308*/ 	.word	0xffffffff


	//   ....[72]....
        /*030c*/ 	.word	0xffffffff


	//   ....[73]....
        /*0310*/ 	.word	0xffffffff


	//   ....[74]....
        /*0314*/ 	.word	0xffffffff


	//   ....[75]....
        /*0318*/ 	.word	0xffffffff


	//   ....[76]....
        /*031c*/ 	.word	0xffffffff


	//   ....[77]....
        /*0320*/ 	.word	0xffffffff


	//   ....[78]....
        /*0324*/ 	.word	0xffffffff


	//   ....[79]....
        /*0328*/ 	.word	0xffffffff


	//   ....[80]....
        /*032c*/ 	.word	0xffffffff


	//   ....[81]....
        /*0330*/ 	.word	0xffffffff


	//   ....[82]....
        /*0334*/ 	.word	0xffffffff


	//   ....[83]....
        /*0338*/ 	.word	0xffffffff


	//   ....[84]....
        /*033c*/ 	.word	0xffffffff


	//   ....[85]....
        /*0340*/ 	.word	0xffffffff


	//   ....[86]....
        /*0344*/ 	.word	0xffffffff


	//   ....[87]....
        /*0348*/ 	.word	0xffffffff


	//   ....[88]....
        /*034c*/ 	.word	0xffffffff


	//   ....[89]....
        /*0350*/ 	.word	0xffffffff


	//   ....[90]....
        /*0354*/ 	.word	0xffffffff


	//   ....[91]....
        /*0358*/ 	.word	0xffffffff


	//   ....[92]....
        /*035c*/ 	.word	0xffffffff


	//   ....[93]....
        /*0360*/ 	.word	0xffffffff


	//   ....[94]....
        /*0364*/ 	.word	0xffffffff


	//   ....[95]....
        /*0368*/ 	.word	0xffffffff


	//   ....[96]....
        /*036c*/ 	.word	0xffffffff


	//   ....[97]....
        /*0370*/ 	.word	0xffffffff


	//   ....[98]....
        /*0374*/ 	.word	0xffffffff


	//   ....[99]....
        /*0378*/ 	.word	0xffffffff


	//   ....[100]....
        /*037c*/ 	.word	0xffffffff


	//   ....[101]....
        /*0380*/ 	.word	0xffffffff


	//   ....[102]....
        /*0384*/ 	.word	0xffffffff


	//   ....[103]....
        /*0388*/ 	.word	0xffffffff


	//   ....[104]....
        /*038c*/ 	.word	0xffffffff


	//   ....[105]....
        /*0390*/ 	.word	0xffffffff


	//   ....[106]....
        /*0394*/ 	.word	0xffffffff


	//   ....[107]....
        /*0398*/ 	.word	0xffffffff


	//   ....[108]....
        /*039c*/ 	.word	0xffffffff


	//   ....[109]....
        /*03a0*/ 	.word	0xffffffff


	//   ....[110]....
        /*03a4*/ 	.word	0xffffffff


	//   ....[111]....
        /*03a8*/ 	.word	0xffffffff


	//   ....[112]....
        /*03ac*/ 	.word	0xffffffff


	//   ....[113]....
        /*03b0*/ 	.word	0xffffffff


	//   ....[114]....
        /*03b4*/ 	.word	0xffffffff


	//   ....[115]....
        /*03b8*/ 	.word	0xffffffff


	//   ....[116]....
        /*03bc*/ 	.word	0xffffffff


	//   ....[117]....
        /*03c0*/ 	.word	0xffffffff


	//   ....[118]....
        /*03c4*/ 	.word	0xffffffff


	//   ....[119]....
        /*03c8*/ 	.word	0xffffffff


	//   ....[120]....
        /*03cc*/ 	.word	0xffffffff


	//   ....[121]....
        /*03d0*/ 	.word	0xffffffff


	//   ....[122]....
        /*03d4*/ 	.word	0xffffffff


	//   ....[123]....
        /*03d8*/ 	.word	0xffffffff


	//   ....[124]....
        /*03dc*/ 	.word	0xffffffff


	//   ....[125]....
        /*03e0*/ 	.word	0xffffffff


	//   ....[126]....
        /*03e4*/ 	.word	0xffffffff


	//   ....[127]....
        /*03e8*/ 	.word	0xffffffff


	//   ....[128]....
        /*03ec*/ 	.word	0xffffffff


	//   ....[129]....
        /*03f0*/ 	.word	0xffffffff


	//   ....[130]....
        /*03f4*/ 	.word	0xffffffff


	//   ....[131]....
        /*03f8*/ 	.word	0xffffffff


	//   ....[132]....
        /*03fc*/ 	.word	0xffffffff


	//   ....[133]....
        /*0400*/ 	.word	0xffffffff


	//   ....[134]....
        /*0404*/ 	.word	0xffffffff


	//   ....[135]....
        /*0408*/ 	.word	0xffffffff


	//   ....[136]....
        /*040c*/ 	.word	0xffffffff


	//   ....[137]....
        /*0410*/ 	.word	0xffffffff


	//   ....[138]....
        /*0414*/ 	.word	0xffffffff


	//   ....[139]....
        /*0418*/ 	.word	0xffffffff


	//   ....[140]....
        /*041c*/ 	.word	0xffffffff


	//   ....[141]....
        /*0420*/ 	.word	0xffffffff


	//   ....[142]....
        /*0424*/ 	.word	0xffffffff


	//   ....[143]....
        /*0428*/ 	.word	0xffffffff


	//   ....[144]....
        /*042c*/ 	.word	0xffffffff


	//   ....[145]....
        /*0430*/ 	.word	0xffffffff


	//   ....[146]....
        /*0434*/ 	.word	0xffffffff


	//   ....[147]....
        /*0438*/ 	.word	0xffffffff


	//   ....[148]....
        /*043c*/ 	.word	0xffffffff


	//   ....[149]....
        /*0440*/ 	.word	0xffffffff


	//   ....[150]....
        /*0444*/ 	.word	0xffffffff


	//   ....[151]....
        /*0448*/ 	.word	0xffffffff


	//   ....[152]....
        /*044c*/ 	.word	0xffffffff


	//   ....[153]....
        /*0450*/ 	.word	0xffffffff


	//   ....[154]....
        /*0454*/ 	.word	0xffffffff


	//   ....[155]....
        /*0458*/ 	.word	0xffffffff


	//   ....[156]....
        /*045c*/ 	.word	0xffffffff


	//   ....[157]....
        /*0460*/ 	.word	0xffffffff


	//   ....[158]....
        /*0464*/ 	.word	0xffffffff


	//   ....[159]....
        /*0468*/ 	.word	0xffffffff


	//   ....[160]....
        /*046c*/ 	.word	0xffffffff


	//   ....[161]....
        /*0470*/ 	.word	0xffffffff


	//   ....[162]....
        /*0474*/ 	.word	0xffffffff


	//   ....[163]....
        /*0478*/ 	.word	0xffffffff


	//   ....[164]....
        /*047c*/ 	.word	0xffffffff


	//   ....[165]....
        /*0480*/ 	.word	0xffffffff


	//   ....[166]....
        /*0484*/ 	.word	0xffffffff


	//   ....[167]....
        /*0488*/ 	.word	0xffffffff


	//   ....[168]....
        /*048c*/ 	.word	0xffffffff


	//   ....[169]....
        /*0490*/ 	.word	0xffffffff


	//   ....[170]....
        /*0494*/ 	.word	0xffffffff


	//   ....[171]....
        /*0498*/ 	.word	0xffffffff


	//   ....[172]....
        /*049c*/ 	.word	0xffffffff


	//   ....[173]....
        /*04a0*/ 	.word	0xffffffff


	//   ....[174]....
        /*04a4*/ 	.word	0xffffffff


	//   ....[175]....
        /*04a8*/ 	.word	0x0500000f


	//   ....[176]....
        /*04ac*/ 	.word	0x0500000f


	//   ....[177]....
        /*04b0*/ 	.word	0x0500000f


	//   ....[178]....
        /*04b4*/ 	.word	0x0500000f


	//   ....[179]....
        /*04b8*/ 	.word	0x0500000f


	//   ....[180]....
        /*04bc*/ 	.word	0x0500000f


	//   ....[181]....
        /*04c0*/ 	.word	0x0500000f


	//   ....[182]....
        /*04c4*/ 	.word	0x0500000f


	//   ....[183]....
        /*04c8*/ 	.word	0x0500000f


	//   ....[184]....
        /*04cc*/ 	.word	0x0500000f


	//   ....[185]....
        /*04d0*/ 	.word	0x0500000f


	//   ....[186]....
        /*04d4*/ 	.word	0x0500000f


	//   ....[187]....
        /*04d8*/ 	.word	0x0500000f


	//   ....[188]....
        /*04dc*/ 	.word	0x0500000f


	//   ....[189]....
        /*04e0*/ 	.word	0x0500000f


	//   ....[190]....
        /*04e4*/ 	.word	0x0500000f


	//   ....[191]....
        /*04e8*/ 	.word	0x0500000f


	//   ....[192]....
        /*04ec*/ 	.word	0x0500000f


	//   ....[193]....
        /*04f0*/ 	.word	0x0500000f


	//   ....[194]....
        /*04f4*/ 	.word	0x0500000f


	//   ....[195]....
        /*04f8*/ 	.word	0x0500000f


	//   ....[196]....
        /*04fc*/ 	.word	0x0500000f


	//   ....[197]....
        /*0500*/ 	.word	0x0500000f


	//   ....[198]....
        /*0504*/ 	.word	0x0500000f


	//   ....[199]....
        /*0508*/ 	.word	0x0500000f


	//   ....[200]....
        /*050c*/ 	.word	0x0500000f


	//   ....[201]....
        /*0510*/ 	.word	0x0500000f


	//   ....[202]....
        /*0514*/ 	.word	0x0500000f


	//   ....[203]....
        /*0518*/ 	.word	0x0500000f


	//   ....[204]....
        /*051c*/ 	.word	0x0500000f


	//   ....[205]....
        /*0520*/ 	.word	0x0500000f


	//   ....[206]....
        /*0524*/ 	.word	0x0500000f


	//   ....[207]....
        /*0528*/ 	.word	0x0500000f


	//   ....[208]....
        /*052c*/ 	.word	0x0500000f


	//   ....[209]....
        /*0530*/ 	.word	0x0500000f


	//   ....[210]....
        /*0534*/ 	.word	0x0500000f


	//   ....[211]....
        /*0538*/ 	.word	0x0500000f


	//   ....[212]....
        /*053c*/ 	.word	0x0500000f


	//   ....[213]....
        /*0540*/ 	.word	0x0500000f


	//   ....[214]....
        /*0544*/ 	.word	0x0500000f


	//   ....[215]....
        /*0548*/ 	.word	0x0500000f


	//   ....[216]....
        /*054c*/ 	.word	0x0500000f


	//   ....[217]....
        /*0550*/ 	.word	0x0500000f


	//   ....[218]....
        /*0554*/ 	.word	0x0500000f


	//   ....[219]....
        /*0558*/ 	.word	0x0500000f


	//   ....[220]....
        /*055c*/ 	.word	0x0500000f


	//   ....[221]....
        /*0560*/ 	.word	0x0500000f


	//   ....[222]....
        /*0564*/ 	.word	0x0500000f


	//   ....[223]....
        /*0568*/ 	.word	0x0500000f


	//   ....[224]....
        /*056c*/ 	.word	0x0500000f


	//   ....[225]....
        /*0570*/ 	.word	0x0500000f


	//   ....[226]....
        /*0574*/ 	.word	0x0500000f


	//   ....[227]....
        /*0578*/ 	.word	0x0500000f


	//   ....[228]....
        /*057c*/ 	.word	0x0500000f


	//   ....[229]....
        /*0580*/ 	.word	0x0500000f


	//   ....[230]....
        /*0584*/ 	.word	0x0500000f


	//   ....[231]....
        /*0588*/ 	.word	0x0500000f


	//   ....[232]....
        /*058c*/ 	.word	0x0500000f


	//   ....[233]....
        /*0590*/ 	.word	0x0500000f


	//   ....[234]....
        /*0594*/ 	.word	0x0500000f


	//   ....[235]....
        /*0598*/ 	.word	0x0500000f


	//   ....[236]....
        /*059c*/ 	.word	0x0500000f


	//   ....[237]....
        /*05a0*/ 	.word	0x0500000f


	//   ....[238]....
        /*05a4*/ 	.word	0x0500000f


	//   ....[239]....
        /*05a8*/ 	.word	0x0500000f


	//   ....[240]....
        /*05ac*/ 	.word	0x0500000f


	//   ....[241]....
        /*05b0*/ 	.word	0x0500000f


	//   ....[242]....
        /*05b4*/ 	.word	0x0500000f


	//   ....[243]....
        /*05b8*/ 	.word	0x0500000f


	//   ....[244]....
        /*05bc*/ 	.word	0x0500000f


	//   ....[245]....
        /*05c0*/ 	.word	0x0500000f


	//   ....[246]....
        /*05c4*/ 	.word	0x0500000f


	//   ....[247]....
        /*05c8*/ 	.word	0x0500000f


	//   ....[248]....
        /*05cc*/ 	.word	0x0500000f


	//   ....[249]....
        /*05d0*/ 	.word	0x0500000f


	//   ....[250]....
        /*05d4*/ 	.word	0x0500000f


	//   ....[251]....
        /*05d8*/ 	.word	0x0500000f


	//   ....[252]....
        /*05dc*/ 	.word	0x0500000f


	//   ....[253]....
        /*05e0*/ 	.word	0x0500000f


	//   ....[254]....
        /*05e4*/ 	.word	0x0500000f


	//   ....[255]....
        /*05e8*/ 	.word	0x0500000f


	//   ....[0]....
        /*05ec*/ 	.word	0x0500000f


	//   ....[1]....
        /*05f0*/ 	.word	0x0500000f


	//   ....[2]....
        /*05f4*/ 	.word	0x0500000f


	//   ....[3]....
        /*05f8*/ 	.word	0x0500000f


	//   ....[4]....
        /*05fc*/ 	.word	0x0500000f


	//   ....[5]....
        /*0600*/ 	.word	0x0500000f


	//   ....[6]....
        /*0604*/ 	.word	0x0500000f


	//   ....[7]....
        /*0608*/ 	.word	0x0500000f


	//   ....[8]....
        /*060c*/ 	.word	0x0500000f


	//   ....[9]....
        /*0610*/ 	.word	0x0500000f


	//   ....[10]....
        /*0614*/ 	.word	0x0500000f


	//   ....[11]....
        /*0618*/ 	.word	0x0500000f


	//   ....[12]....
        /*061c*/ 	.word	0x0500000f


	//   ....[13]....
        /*0620*/ 	.word	0x0500000f


	//   ....[14]....
        /*0624*/ 	.word	0x0500000f


	//   ....[15]....
        /*0628*/ 	.word	0x0500000f


	//   ....[16]....
        /*062c*/ 	.word	0x0500000f


	//   ....[17]....
        /*0630*/ 	.word	0x0500000f


	//   ....[18]....
        /*0634*/ 	.word	0x0500000f


	//   ....[19]....
        /*0638*/ 	.word	0x0500000f


	//   ....[20]....
        /*063c*/ 	.word	0x0500000f


	//   ....[21]....
        /*0640*/ 	.word	0x0500000f


	//   ....[22]....
        /*0644*/ 	.word	0x0500000f


	//   ....[23]....
        /*0648*/ 	.word	0x0500000f


	//   ....[24]....
        /*064c*/ 	.word	0x0500000f


	//   ....[25]....
        /*0650*/ 	.word	0x0500000f


	//----- nvinfo : EIATTR_COOP_GROUP_INSTR_OFFSETS
	.align		4
.L_201:
        /*0654*/ 	.byte	0x04, 0x28
        /*0656*/ 	.short	(.L_203 - .L_202)


	//   ....[0]....
.L_202:
        /*0658*/ 	.word	0x00000080


	//   ....[1]....
        /*065c*/ 	.word	0x00000090


	//   ....[2]....
        /*0660*/ 	.word	0x000002d0


	//   ....[3]....
        /*0664*/ 	.word	0x00000430


	//   ....[4]....
        /*0668*/ 	.word	0x00000550


	//   ....[5]....
        /*066c*/ 	.word	0x000006b0


	//   ....[6]....
        /*0670*/ 	.word	0x000017d0


	//   ....[7]....
        /*0674*/ 	.word	0x00001f10


	//   ....[8]....
        /*0678*/ 	.word	0x000029a0


	//   ....[9]....
        /*067c*/ 	.word	0x00003c90


	//   ....[10]....
        /*0680*/ 	.word	0x00003da0


	//   ....[11]....
        /*0684*/ 	.word	0x00004660


	//   ....[12]....
        /*0688*/ 	.word	0x000046e0


	//   ....[13]....
        /*068c*/ 	.word	0x00005d30


	//   ....[14]....
        /*0690*/ 	.word	0x00006680


	//   ....[15]....
        /*0694*/ 	.word	0x00007260


	//   ....[16]....
        /*0698*/ 	.word	0x00007310


	//   ....[17]....
        /*069c*/ 	.word	0x00007c30


	//   ....[18]....
        /*06a0*/ 	.word	0x00007cc0


	//   ....[19]....
        /*06a4*/ 	.word	0x0000a030


	//   ....[20]....
        /*06a8*/ 	.word	0x0000a060


	//   ....[21]....
        /*06ac*/ 	.word	0x0000a090


	//   ....[22]....
        /*06b0*/ 	.word	0x0000a0a0


	//   ....[23]....
        /*06b4*/ 	.word	0x0000bb00


	//   ....[24]....
        /*06b8*/ 	.word	0x0000c450


	//   ....[25]....
        /*06bc*/ 	.word	0x0000d030


	//   ....[26]....
        /*06c0*/ 	.word	0x0000d0e0


	//   ....[27]....
        /*06c4*/ 	.word	0x0000da00


	//   ....[28]....
        /*06c8*/ 	.word	0x0000da90


	//   ....[29]....
        /*06cc*/ 	.word	0x0000e950


	//   ....[30]....
        /*06d0*/ 	.word	0x0000e980


	//   ....[31]....
        /*06d4*/ 	.word	0x0000ea20


	//   ....[32]....
        /*06d8*/ 	.word	0x0000ea40


	//   ....[33]....
        /*06dc*/ 	.word	0x0000f800


	//   ....[34]....
        /*06e0*/ 	.word	0x0000f840


	//   ....[35]....
        /*06e4*/ 	.word	0x0000f880


	//   ....[36]....
        /*06e8*/ 	.word	0x0000f8c0


	//   ....[37]....
        /*06ec*/ 	.word	0x0000fd90


	//   ....[38]....
        /*06f0*/ 	.word	0x0000fdd0


	//   ....[39]....
        /*06f4*/ 	.word	0x0000fdf0


	//   ....[40]....
        /*06f8*/ 	.word	0x0000fe30


	//   ....[41]....
        /*06fc*/ 	.word	0x0000fe50


	//   ....[42]....
        /*0700*/ 	.word	0x0000fe60


	//   ....[43]....
        /*0704*/ 	.word	0x0000fe80


	//   ....[44]....
        /*0708*/ 	.word	0x0000fea0


	//   ....[45]....
        /*070c*/ 	.word	0x00010740


	//   ....[46]....
        /*0710*/ 	.word	0x00010770


	//   ....[47]....
        /*0714*/ 	.word	0x000107b0


	//   ....[48]....
        /*0718*/ 	.word	0x000107e0


	//   ....[49]....
        /*071c*/ 	.word	0x000107f0


	//   ....[50]....
        /*0720*/ 	.word	0x00010800


	//   ....[51]....
        /*0724*/ 	.word	0x00010810


	//   ....[52]....
        /*0728*/ 	.word	0x00010830


	//   ....[53]....
        /*072c*/ 	.word	0x00010990


	//   ....[54]....
        /*0730*/ 	.word	0x00010b80


	//   ....[55]....
        /*0734*/ 	.word	0x00010bb0


	//   ....[56]....
        /*0738*/ 	.word	0x00010be0


	//   ....[57]....
        /*073c*/ 	.word	0x00010c10


	//   ....[58]....
        /*0740*/ 	.word	0x00010c40


	//   ....[59]....
        /*0744*/ 	.word	0x00010c70


	//   ....[60]....
        /*0748*/ 	.word	0x00010dc0


	//   ....[61]....
        /*074c*/ 	.word	0x00010df0


	//   ....[62]....
        /*0750*/ 	.word	0x00010e20


	//   ....[63]....
        /*0754*/ 	.word	0x00010e50


	//   ....[64]....
        /*0758*/ 	.word	0x00010e80


	//   ....[65]....
        /*075c*/ 	.word	0x00010eb0


	//   ....[66]....
        /*0760*/ 	.word	0x00010f40


	//   ....[67]....
        /*0764*/ 	.word	0x00010fa0


	//   ....[68]....
        /*0768*/ 	.word	0x00011030


	//   ....[69]....
        /*076c*/ 	.word	0x00012b90


	//   ....[70]....
        /*0770*/ 	.word	0x00012bb0


	//   ....[71]....
        /*0774*/ 	.word	0x00012c40


	//   ....[72]....
        /*0778*/ 	.word	0x00012c60


	//   ....[73]....
        /*077c*/ 	.word	0x00012ce0


	//   ....[74]....
        /*0780*/ 	.word	0x00012d00


	//   ....[75]....
        /*0784*/ 	.word	0x00012d80


	//   ....[76]....
        /*0788*/ 	.word	0x00012da0


	//   ....[77]....
        /*078c*/ 	.word	0x00012e20


	//   ....[78]....
        /*0790*/ 	.word	0x00012e40


	//   ....[79]....
        /*0794*/ 	.word	0x00012ec0


	//   ....[80]....
        /*0798*/ 	.word	0x00012ee0


	//   ....[81]....
        /*079c*/ 	.word	0x00012f60


	//   ....[82]....
        /*07a0*/ 	.word	0x00012f80


	//   ....[83]....
        /*07a4*/ 	.word	0x00012f90


	//   ....[84]....
        /*07a8*/ 	.word	0x00012fa0


	//   ....[85]....
        /*07ac*/ 	.word	0x00013880


	//   ....[86]....
        /*07b0*/ 	.word	0x000138b0


	//   ....[87]....
        /*07b4*/ 	.word	0x00013950


	//   ....[88]....
        /*07b8*/ 	.word	0x00013970


	//   ....[89]....
        /*07bc*/ 	.word	0x000139f0


	//   ....[90]....
        /*07c0*/ 	.word	0x00013a10


	//   ....[91]....
        /*07c4*/ 	.word	0x00013a90


	//   ....[92]....
        /*07c8*/ 	.word	0x00013ab0


	//   ....[93]....
        /*07cc*/ 	.word	0x00013b30


	//   ....[94]....
        /*07d0*/ 	.word	0x00013b50


	//   ....[95]....
        /*07d4*/ 	.word	0x00013bd0


	//   ....[96]....
        /*07d8*/ 	.word	0x00013bf0


	//   ....[97]....
        /*07dc*/ 	.word	0x00013c70


	//   ....[98]....
        /*07e0*/ 	.word	0x00013c90


	//   ....[99]....
        /*07e4*/ 	.word	0x00013ca0


	//   ....[100]....
        /*07e8*/ 	.word	0x00013d10


	//   ....[101]....
        /*07ec*/ 	.word	0x00013d60


	//   ....[102]....
        /*07f0*/ 	.word	0x00013d90


	//   ....[103]....
        /*07f4*/ 	.word	0x00013e20


	//   ....[104]....
        /*07f8*/ 	.word	0x00013e30


	//   ....[105]....
        /*07fc*/ 	.word	0x00013ea0


	//   ....[106]....
        /*0800*/ 	.word	0x00013eb0


	//   ....[107]....
        /*0804*/ 	.word	0x00013ef0


	//   ....[108]....
        /*0808*/ 	.word	0x00013f10


	//   ....[109]....
        /*080c*/ 	.word	0x00014690


	//   ....[110]....
        /*0810*/ 	.word	0x000146c0


	//   ....[111]....
        /*0814*/ 	.word	0x00014710


	//   ....[112]....
        /*0818*/ 	.word	0x00014720


	//   ....[113]....
        /*081c*/ 	.word	0x00014760


	//   ....[114]....
        /*0820*/ 	.word	0x00014770


	//   ....[115]....
        /*0824*/ 	.word	0x000147b0


	//   ....[116]....
        /*0828*/ 	.word	0x000147c0


	//   ....[117]....
        /*082c*/ 	.word	0x00014800


	//   ....[118]....
        /*0830*/ 	.word	0x00014810


	//   ....[119]....
        /*0834*/ 	.word	0x00014850


	//   ....[120]....
        /*0838*/ 	.word	0x00014860


	//   ....[121]....
        /*083c*/ 	.word	0x000148a0


	//   ....[122]....
        /*0840*/ 	.word	0x000148b0


	//   ....[123]....
        /*0844*/ 	.word	0x000148c0


	//   ....[124]....
        /*0848*/ 	.word	0x00014900


	//   ....[125]....
        /*084c*/ 	.word	0x00014bb0


	//   ....[126]....
        /*0850*/ 	.word	0x00014be0


	//   ....[127]....
        /*0854*/ 	.word	0x00014c40


	//   ....[128]....
        /*0858*/ 	.word	0x00014c50


	//   ....[129]....
        /*085c*/ 	.word	0x00014ca0


	//   ....[130]....
        /*0860*/ 	.word	0x00014cb0


	//   ....[131]....
        /*0864*/ 	.word	0x00014d00


	//   ....[132]....
        /*0868*/ 	.word	0x00014d10


	//   ....[133]....
        /*086c*/ 	.word	0x00014d60


	//   ....[134]....
        /*0870*/ 	.word	0x00014d70


	//   ....[135]....
        /*0874*/ 	.word	0x00014dc0


	//   ....[136]....
        /*0878*/ 	.word	0x00014dd0


	//   ....[137]....
        /*087c*/ 	.word	0x00014e20


	//   ....[138]....
        /*0880*/ 	.word	0x00014e30


	//   ....[139]....
        /*0884*/ 	.word	0x00014e40


	//   ....[140]....
        /*0888*/ 	.word	0x00014e80


	//   ....[141]....
        /*088c*/ 	.word	0x00015460


	//   ....[142]....
        /*0890*/ 	.word	0x000154a0


	//   ....[143]....
        /*0894*/ 	.word	0x000154b0


	//   ....[144]....
        /*0898*/ 	.word	0x000154c0


	//   ....[145]....
        /*089c*/ 	.word	0x000154d0


	//   ....[146]....
        /*08a0*/ 	.word	0x000154e0


	//   ....[147]....
        /*08a4*/ 	.word	0x00015500


	//   ....[148]....
        /*08a8*/ 	.word	0x00015550


	//   ....[149]....
        /*08ac*/ 	.word	0x00015570


	//   ....[150]....
        /*08b0*/ 	.word	0x000155b0


	//   ....[151]....
        /*08b4*/ 	.word	0x000155d0


	//   ....[152]....
        /*08b8*/ 	.word	0x00015610


	//   ....[153]....
        /*08bc*/ 	.word	0x00015630


	//   ....[154]....
        /*08c0*/ 	.word	0x00015680


	//   ....[155]....
        /*08c4*/ 	.word	0x000156b0


	//   ....[156]....
        /*08c8*/ 	.word	0x00015710


	//   ....[157]....
        /*08cc*/ 	.word	0x00015a90


	//   ....[158]....
        /*08d0*/ 	.word	0x00015ae0


	//   ....[159]....
        /*08d4*/ 	.word	0x00015b10


	//   ....[160]....
        /*08d8*/ 	.word	0x00015b40


	//   ....[161]....
        /*08dc*/ 	.word	0x00015b50


	//   ....[162]....
        /*08e0*/ 	.word	0x00015b80


	//   ....[163]....
        /*08e4*/ 	.word	0x00015bb0


	//   ....[164]....
        /*08e8*/ 	.word	0x00015be0


	//   ....[165]....
        /*08ec*/ 	.word	0x00015d60


	//   ....[166]....
        /*08f0*/ 	.word	0x00015d90


	//   ....[167]....
        /*08f4*/ 	.word	0x00015dc0


	//   ....[168]....
        /*08f8*/ 	.word	0x00015df0


	//   ....[169]....
        /*08fc*/ 	.word	0x00015e20


	//   ....[170]....
        /*0900*/ 	.word	0x00015e50


	//   ....[171]....
        /*0904*/ 	.word	0x00015f10


	//   ....[172]....
        /*0908*/ 	.word	0x00015f30


	//   ....[173]....
        /*090c*/ 	.word	0x00015fa0


	//   ....[174]....
        /*0910*/ 	.word	0x00016640


	//   ....[175]....
        /*0914*/ 	.word	0x00016ca0


	//   ....[176]....
        /*0918*/ 	.word	0x00016d90


	//   ....[177]....
        /*091c*/ 	.word	0x00016e30


	//   ....[178]....
        /*0920*/ 	.word	0x00016e90


	//   ....[179]....
        /*0924*/ 	.word	0x00016f80


	//   ....[180]....
        /*0928*/ 	.word	0x00016ff0


	//   ....[181]....
        /*092c*/ 	.word	0x000170e0


	//   ....[182]....
        /*0930*/ 	.word	0x00017150


	//   ....[183]....
        /*0934*/ 	.word	0x00017240


	//   ....[184]....
        /*0938*/ 	.word	0x000172b0


	//   ....[185]....
        /*093c*/ 	.word	0x000173a0


	//   ....[186]....
        /*0940*/ 	.word	0x00017410


	//   ....[187]....
        /*0944*/ 	.word	0x00017500


	//   ....[188]....
        /*0948*/ 	.word	0x00017570


	//   ....[189]....
        /*094c*/ 	.word	0x00017660


	//   ....[190]....
        /*0950*/ 	.word	0x000176d0


	//   ....[191]....
        /*0954*/ 	.word	0x00017770


	//   ....[192]....
        /*0958*/ 	.word	0x00017860


	//   ....[193]....
        /*095c*/ 	.word	0x000178d0


	//   ....[194]....
        /*0960*/ 	.word	0x00017930


	//   ....[195]....
        /*0964*/ 	.word	0x00017a20


	//   ....[196]....
        /*0968*/ 	.word	0x00017a80


	//   ....[197]....
        /*096c*/ 	.word	0x00017b80


	//   ....[198]....
        /*0970*/ 	.word	0x00017be0


	//   ....[199]....
        /*0974*/ 	.word	0x00017ce0


	//   ....[200]....
        /*0978*/ 	.word	0x00017d40


	//   ....[201]....
        /*097c*/ 	.word	0x00017e40


	//   ....[202]....
        /*0980*/ 	.word	0x00017ea0


	//   ....[203]....
        /*0984*/ 	.word	0x00017fa0


	//   ....[204]....
        /*0988*/ 	.word	0x00018000


	//   ....[205]....
        /*098c*/ 	.word	0x00018100


	//   ....[206]....
        /*0990*/ 	.word	0x00018160


	//   ....[207]....
        /*0994*/ 	.word	0x00018210


	//   ....[208]....
        /*0998*/ 	.word	0x000182c0


	//   ....[209]....
        /*099c*/ 	.word	0x00018390


	//   ....[210]....
        /*09a0*/ 	.word	0x000183f0


	//   ....[211]....
        /*09a4*/ 	.word	0x000184f0


	//   ....[212]....
        /*09a8*/ 	.word	0x00018550


	//   ....[213]....
        /*09ac*/ 	.word	0x00018620


	//   ....[214]....
        /*09b0*/ 	.word	0x00018680


	//   ....[215]....
        /*09b4*/ 	.word	0x00018740


	//   ....[216]....
        /*09b8*/ 	.word	0x00018880


	//   ....[217]....
        /*09bc*/ 	.word	0x00018920


	//   ....[218]....
        /*09c0*/ 	.word	0x00018990


	//   ....[219]....
        /*09c4*/ 	.word	0x00018a40


	//   ....[220]....
        /*09c8*/ 	.word	0x00018aa0


	//   ....[221]....
        /*09cc*/ 	.word	0x00018b50


	//   ....[222]....
        /*09d0*/ 	.word	0x00018bb0


	//   ....[223]....
        /*09d4*/ 	.word	0x00018c60


	//   ....[224]....
        /*09d8*/ 	.word	0x00018cc0


	//   ....[225]....
        /*09dc*/ 	.word	0x00018d70


	//   ....[226]....
        /*09e0*/ 	.word	0x00018dd0


	//   ....[227]....
        /*09e4*/ 	.word	0x00018e80


	//   ....[228]....
        /*09e8*/ 	.word	0x00018ee0


	//   ....[229]....
        /*09ec*/ 	.word	0x00018f90


	//   ....[230]....
        /*09f0*/ 	.word	0x00018ff0


	//   ....[231]....
        /*09f4*/ 	.word	0x000190a0


	//   ....[232]....
        /*09f8*/ 	.word	0x00019190


	//   ....[233]....
        /*09fc*/ 	.word	0x00019240


	//   ....[234]....
        /*0a00*/ 	.word	0x000192a0


	//   ....[235]....
        /*0a04*/ 	.word	0x00019360


	//   ....[236]....
        /*0a08*/ 	.word	0x000193c0


	//   ....[237]....
        /*0a0c*/ 	.word	0x00019480


	//   ....[238]....
        /*0a10*/ 	.word	0x000194e0


	//   ....[239]....
        /*0a14*/ 	.word	0x000195a0


	//   ....[240]....
        /*0a18*/ 	.word	0x00019600


	//   ....[241]....
        /*0a1c*/ 	.word	0x000196c0


	//   ....[242]....
        /*0a20*/ 	.word	0x00019720


	//   ....[243]....
        /*0a24*/ 	.word	0x000197e0


	//   ....[244]....
        /*0a28*/ 	.word	0x00019840


	//   ....[245]....
        /*0a2c*/ 	.word	0x00019900


	//   ....[246]....
        /*0a30*/ 	.word	0x00019960


	//   ....[247]....
        /*0a34*/ 	.word	0x00019a10


	//   ....[248]....
        /*0a38*/ 	.word	0x00019b00


	//   ....[249]....
        /*0a3c*/ 	.word	0x00019bb0


	//   ....[250]....
        /*0a40*/ 	.word	0x00019c20


	//   ....[251]....
        /*0a44*/ 	.word	0x00019cd0


	//   ....[252]....
        /*0a48*/ 	.word	0x00019d30


	//   ....[253]....
        /*0a4c*/ 	.word	0x00019df0


	//   ....[254]....
        /*0a50*/ 	.word	0x00019e50


	//   ....[255]....
        /*0a54*/ 	.word	0x00019f10


	//   ....[0]....
        /*0a58*/ 	.word	0x00019f70


	//   ....[1]....
        /*0a5c*/ 	.word	0x0001a030


	//   ....[2]....
        /*0a60*/ 	.word	0x0001a090


	//   ....[3]....
        /*0a64*/ 	.word	0x0001a150


	//   ....[4]....
        /*0a68*/ 	.word	0x0001a1b0


	//   ....[5]....
        /*0a6c*/ 	.word	0x0001a270


	//   ....[6]....
        /*0a70*/ 	.word	0x0001a2d0


	//   ....[7]....
        /*0a74*/ 	.word	0x0001a370


	//   ....[8]....
        /*0a78*/ 	.word	0x0001a400


	//   ....[9]....
        /*0a7c*/ 	.word	0x0001a4a0


	//   ....[10]....
        /*0a80*/ 	.word	0x0001a5c0


	//   ....[11]....
        /*0a84*/ 	.word	0x0001a630


	//   ....[12]....
        /*0a88*/ 	.word	0x0001a6a0


	//   ....[13]....
        /*0a8c*/ 	.word	0x0001a710


	//   ....[14]....
        /*0a90*/ 	.word	0x0001a780


	//   ....[15]....
        /*0a94*/ 	.word	0x0001a800


	//   ....[16]....
        /*0a98*/ 	.word	0x0001a890


	//   ....[17]....
        /*0a9c*/ 	.word	0x0001a920


	//   ....[18]....
        /*0aa0*/ 	.word	0x0001a990


	//   ....[19]....
        /*0aa4*/ 	.word	0x0001aa00


	//   ....[20]....
        /*0aa8*/ 	.word	0x0001aa70


	//   ....[21]....
        /*0aac*/ 	.word	0x0001aaf0


	//   ....[22]....
        /*0ab0*/ 	.word	0x0001ab60


	//   ....[23]....
        /*0ab4*/ 	.word	0x0001ac00


	//   ....[24]....
        /*0ab8*/ 	.word	0x0001ac90


	//   ....[25]....
        /*0abc*/ 	.word	0x0001adb0


	//----- nvinfo : EIATTR_REG_RECONFIG
	.align		4
.L_203:
        /*0ac0*/ 	.byte	0x01, 0x54
	.zero		2


	//----- nvinfo : EIATTR_SYSCALL_OFFSETS
	.align		4
        /*0ac4*/ 	.byte	0x04, 0x46
        /*0ac6*/ 	.short	(.L_205 - .L_204)


	//   ....[0]....
.L_204:
        /*0ac8*/ 	.word	0x000019b0


	//   ....[1]....
        /*0acc*/ 	.word	0x00012180


	//   ....[2]....
        /*0ad0*/ 	.word	0x000122d0


	//   ....[3]....
        /*0ad4*/ 	.word	0x000123c0


	//   ....[4]....
        /*0ad8*/ 	.word	0x00013350


	//----- nvinfo : EIATTR_MBARRIER_INSTR_OFFSETS
	.align		4
.L_205:
        /*0adc*/ 	.byte	0x04, 0x39
        /*0ade*/ 	.short	(.L_207 - .L_206)


	//   ....[0]....
.L_206:
        /*0ae0*/ 	.word	0x00000180
        /*0ae4*/ 	.word	0x000000ff
        /*0ae8*/ 	.word	0x00016800
        /*0aec*/ 	.short	0x0100
        /*0aee*/ 	.byte	0x08
	.zero		1


	//   ....[1]....
        /*0af0*/ 	.word	0x00000190
        /*0af4*/ 	.word	0x000000ff
        /*0af8*/ 	.word	0x00016820
        /*0afc*/ 	.short	0x0100
        /*0afe*/ 	.byte	0x08
	.zero		1


	//   ....[2]....
        /*0b00*/ 	.word	0x00000280
        /*0b04*/ 	.word	0x000000ff
        /*0b08*/ 	.word	0x00016830
        /*0b0c*/ 	.short	0x0100
        /*0b0e*/ 	.byte	0x08
	.zero		1


	//   ....[3]....
        /*0b10*/ 	.word	0x00000290
        /*0b14*/ 	.word	0x000000ff
        /*0b18*/ 	.word	0x00016840
        /*0b1c*/ 	.short	0x0100
        /*0b1e*/ 	.byte	0x08
	.zero		1


	//   ....[4]....
        /*0b20*/ 	.word	0x000002a0
        /*0b24*/ 	.word	0x000000ff
        /*0b28*/ 	.word	0x00016838
        /*0b2c*/ 	.short	0x0100
        /*0b2e*/ 	.byte	0x08
	.zero		1


	//   ....[5]....
        /*0b30*/ 	.word	0x000002b0
        /*0b34*/ 	.word	0x000000ff
        /*0b38*/ 	.word	0x00016848
        /*0b3c*/ 	.short	0x0100
        /*0b3e*/ 	.byte	0x08
	.zero		1


	//   ....[6]....
        /*0b40*/ 	.word	0x000003e0
        /*0b44*/ 	.word	0x000000ff
        /*0b48*/ 	.word	0x00016850
        /*0b4c*/ 	.short	0x0100
        /*0b4e*/ 	.byte	0x08
	.zero		1


	//   ....[7]....
        /*0b50*/ 	.word	0x000003f0
        /*0b54*/ 	.word	0x000000ff
        /*0b58*/ 	.word	0x00016860
        /*0b5c*/ 	.short	0x0100
        /*0b5e*/ 	.byte	0x08
	.zero		1


	//   ....[8]....
        /*0b60*/ 	.word	0x00000400
        /*0b64*/ 	.word	0x000000ff
        /*0b68*/ 	.word	0x00016858
        /*0b6c*/ 	.short	0x0100
        /*0b6e*/ 	.byte	0x08
	.zero		1


	//   ....[9]....
        /*0b70*/ 	.word	0x00000410
        /*0b74*/ 	.word	0x000000ff
        /*0b78*/ 	.word	0x00016868
        /*0b7c*/ 	.short	0x0100
        /*0b7e*/ 	.byte	0x08
	.zero		1


	//   ....[10]....
        /*0b80*/ 	.word	0x00000500
        /*0b84*/ 	.word	0x000000ff
        /*0b88*/ 	.word	0x00016870
        /*0b8c*/ 	.short	0x0100
        /*0b8e*/ 	.byte	0x06
	.zero		1


	//   ....[11]....
        /*0b90*/ 	.word	0x00000510
        /*0b94*/ 	.word	0x000000ff
        /*0b98*/ 	.word	0x00016880
        /*0b9c*/ 	.short	0x0100
        /*0b9e*/ 	.byte	0x06
	.zero		1


	//   ....[12]....
        /*0ba0*/ 	.word	0x00000520
        /*0ba4*/ 	.word	0x000000ff
        /*0ba8*/ 	.word	0x00016878
        /*0bac*/ 	.short	0x0100
        /*0bae*/ 	.byte	0x06
	.zero		1


	//   ....[13]....
        /*0bb0*/ 	.word	0x00000530
        /*0bb4*/ 	.word	0x000000ff
        /*0bb8*/ 	.word	0x00016888
        /*0bbc*/ 	.short	0x0100
        /*0bbe*/ 	.byte	0x06
	.zero		1


	//   ....[14]....
        /*0bc0*/ 	.word	0x00000660
        /*0bc4*/ 	.word	0x000000ff
        /*0bc8*/ 	.word	0x00016890
        /*0bcc*/ 	.short	0x0100
        /*0bce*/ 	.byte	0x08
	.zero		1


	//   ....[15]....
        /*0bd0*/ 	.word	0x00000670
        /*0bd4*/ 	.word	0x000000ff
        /*0bd8*/ 	.word	0x000168a0
        /*0bdc*/ 	.short	0x0100
        /*0bde*/ 	.byte	0x08
	.zero		1


	//   ....[16]....
        /*0be0*/ 	.word	0x00000680
        /*0be4*/ 	.word	0x000000ff
        /*0be8*/ 	.word	0x00016898
        /*0bec*/ 	.short	0x0100
        /*0bee*/ 	.byte	0x08
	.zero		1


	//   ....[17]....
        /*0bf0*/ 	.word	0x00000690
        /*0bf4*/ 	.word	0x000000ff
        /*0bf8*/ 	.word	0x000168a8
        /*0bfc*/ 	.short	0x0100
        /*0bfe*/ 	.byte	0x08
	.zero		1


	//   ....[18]....
        /*0c00*/ 	.word	0x000007d0
        /*0c04*/ 	.word	0x000000ff
        /*0c08*/ 	.word	0x000168b0
        /*0c0c*/ 	.short	0x0100
        /*0c0e*/ 	.byte	0x08
	.zero		1


	//   ....[19]....
        /*0c10*/ 	.word	0x000007e0
        /*0c14*/ 	.word	0x000000ff
        /*0c18*/ 	.word	0x000168c0
        /*0c1c*/ 	.short	0x0100
        /*0c1e*/ 	.byte	0x08
	.zero		1


	//   ....[20]....
        /*0c20*/ 	.word	0x000007f0
        /*0c24*/ 	.word	0x000000ff
        /*0c28*/ 	.word	0x000168b8
        /*0c2c*/ 	.short	0x0100
        /*0c2e*/ 	.byte	0x08
	.zero		1


	//   ....[21]....
        /*0c30*/ 	.word	0x00000800
        /*0c34*/ 	.word	0x000000ff
        /*0c38*/ 	.word	0x000168c8
        /*0c3c*/ 	.short	0x0100
        /*0c3e*/ 	.byte	0x08
	.zero		1


	//   ....[22]....
        /*0c40*/ 	.word	0x00001a30
        /*0c44*/ 	.word	0x000000ff
        /*0c48*/ 	.word	0x00016800
        /*0c4c*/ 	.short	0x010a
        /*0c4e*/ 	.byte	0x2d
	.zero		1


	//   ....[23]....
        /*0c50*/ 	.word	0x00001ab0
        /*0c54*/ 	.word	0x0000000d
        /*0c58*/ 	.word	0x00016830
        /*0c5c*/ 	.short	0x010a
        /*0c5e*/ 	.byte	0x3f
	.zero		1


	//   ....[24]....
        /*0c60*/ 	.word	0x00001af0
        /*0c64*/ 	.word	0x0000000d
        /*0c68*/ 	.word	0x00016830
        /*0c6c*/ 	.short	0x010a
        /*0c6e*/ 	.byte	0x3f
	.zero		1


	//   ....[25]....
        /*0c70*/ 	.word	0x000022a0
        /*0c74*/ 	.word	0x000000ff
        /*0c78*/ 	.word	0x00000000
        /*0c7c*/ 	.short	0x0101
        /*0c7e*/ 	.byte	0x06
	.zero		1


	//   ....[26]....
        /*0c80*/ 	.word	0x00005580
        /*0c84*/ 	.word	0x000000ff
        /*0c88*/ 	.word	0x00016830
        /*0c8c*/ 	.short	0x010a
        /*0c8e*/ 	.byte	0x06
	.zero		1


	//   ....[27]....
        /*0c90*/ 	.word	0x000055c0
        /*0c94*/ 	.word	0x000000ff
        /*0c98*/ 	.word	0x00016830
        /*0c9c*/ 	.short	0x010a
        /*0c9e*/ 	.byte	0x06
	.zero		1


	//   ....[28]....
        /*0ca0*/ 	.word	0x000057d0
        /*0ca4*/ 	.word	0x000000ff
        /*0ca8*/ 	.word	0x00016850
        /*0cac*/ 	.short	0x010a
        /*0cae*/ 	.byte	0x06
	.zero		1


	//   ....[29]....
        /*0cb0*/ 	.word	0x00005810
        /*0cb4*/ 	.word	0x000000ff
        /*0cb8*/ 	.word	0x00016850
        /*0cbc*/ 	.short	0x010a
        /*0cbe*/ 	.byte	0x06
	.zero		1


	//   ....[30]....
        /*0cc0*/ 	.word	0x00006090
        /*0cc4*/ 	.word	0x000000ff
        /*0cc8*/ 	.word	0x00000000
        /*0ccc*/ 	.short	0x0101
        /*0cce*/ 	.byte	0x06
	.zero		1


	//   ....[31]....
        /*0cd0*/ 	.word	0x000086f0
        /*0cd4*/ 	.word	0x000000ff
        /*0cd8*/ 	.word	0x00000000
        /*0cdc*/ 	.short	0x0101
        /*0cde*/ 	.byte	0x06
	.zero		1


	//   ....[32]....
        /*0ce0*/ 	.word	0x00008e20
        /*0ce4*/ 	.word	0x000000ff
        /*0ce8*/ 	.word	0x00016830
        /*0cec*/ 	.short	0x010a
        /*0cee*/ 	.byte	0x06
	.zero		1


	//   ....[33]....
        /*0cf0*/ 	.word	0x00008e60
        /*0cf4*/ 	.word	0x000000ff
        /*0cf8*/ 	.word	0x00016830
        /*0cfc*/ 	.short	0x010a
        /*0cfe*/ 	.byte	0x06
	.zero		1


	//   ....[34]....
        /*0d00*/ 	.word	0x00009070
        /*0d04*/ 	.word	0x000000ff
        /*0d08*/ 	.word	0x00016850
        /*0d0c*/ 	.short	0x010a
        /*0d0e*/ 	.byte	0x06
	.zero		1


	//   ....[35]....
        /*0d10*/ 	.word	0x000090b0
        /*0d14*/ 	.word	0x000000ff
        /*0d18*/ 	.word	0x00016850
        /*0d1c*/ 	.short	0x010a
        /*0d1e*/ 	.byte	0x06
	.zero		1


	//   ....[36]....
        /*0d20*/ 	.word	0x00009990
        /*0d24*/ 	.word	0x000000ff
        /*0d28*/ 	.word	0x00000000
        /*0d2c*/ 	.short	0x0101
        /*0d2e*/ 	.byte	0x06
	.zero		1


	//   ....[37]....
        /*0d30*/ 	.word	0x0000ae80
        /*0d34*/ 	.word	0x000000ff
        /*0d38*/ 	.word	0x00000000
        /*0d3c*/ 	.short	0x0101
        /*0d3e*/ 	.byte	0x06
	.zero		1


	//   ....[38]....
        /*0d40*/ 	.word	0x0000b380
        /*0d44*/ 	.word	0x000000ff
        /*0d48*/ 	.word	0x00016830
        /*0d4c*/ 	.short	0x010a
        /*0d4e*/ 	.byte	0x06
	.zero		1


	//   ....[39]....
        /*0d50*/ 	.word	0x0000b3c0
        /*0d54*/ 	.word	0x000000ff
        /*0d58*/ 	.word	0x00016830
        /*0d5c*/ 	.short	0x010a
        /*0d5e*/ 	.byte	0x06
	.zero		1


	//   ....[40]....
        /*0d60*/ 	.word	0x0000b5a0
        /*0d64*/ 	.word	0x000000ff
        /*0d68*/ 	.word	0x00016850
        /*0d6c*/ 	.short	0x010a
        /*0d6e*/ 	.byte	0x06
	.zero		1


	//   ....[41]....
        /*0d70*/ 	.word	0x0000b5e0
        /*0d74*/ 	.word	0x000000ff
        /*0d78*/ 	.word	0x00016850
        /*0d7c*/ 	.short	0x010a
        /*0d7e*/ 	.byte	0x06
	.zero		1


	//   ....[42]....
        /*0d80*/ 	.word	0x0000be60
        /*0d84*/ 	.word	0x000000ff
        /*0d88*/ 	.word	0x00000000
        /*0d8c*/ 	.short	0x0101
        /*0d8e*/ 	.byte	0x06
	.zero		1


	//   ....[43]....
        /*0d90*/ 	.word	0x0000e4c0
        /*0d94*/ 	.word	0x000000ff
        /*0d98*/ 	.word	0x00000000
        /*0d9c*/ 	.short	0x0101
        /*0d9e*/ 	.byte	0x06
	.zero		1


	//   ....[44]....
        /*0da0*/ 	.word	0x0000e8c0
        /*0da4*/ 	.word	0x000000ff
        /*0da8*/ 	.word	0x00016850
        /*0dac*/ 	.short	0x010a
        /*0dae*/ 	.byte	0x05
	.zero		1


	//   ....[45]....
        /*0db0*/ 	.word	0x0000e900
        /*0db4*/ 	.word	0x000000ff
        /*0db8*/ 	.word	0x00016850
        /*0dbc*/ 	.short	0x010a
        /*0dbe*/ 	.byte	0x05
	.zero		1


	//   ....[46]....
        /*0dc0*/ 	.word	0x0000ee60
        /*0dc4*/ 	.word	0x000000ff
        /*0dc8*/ 	.word	0x00000000
        /*0dcc*/ 	.short	0x0101
        /*0dce*/ 	.byte	0x04
	.zero		1


	//   ....[47]....
        /*0dd0*/ 	.word	0x0000fd10
        /*0dd4*/ 	.word	0x00000015
        /*0dd8*/ 	.word	0x00000000
        /*0ddc*/ 	.short	0x0101
        /*0dde*/ 	.byte	0x3f
	.zero		1


	//   ....[48]....
        /*0de0*/ 	.word	0x000128e0
        /*0de4*/ 	.word	0x00000003
        /*0de8*/ 	.word	0x00016840
        /*0dec*/ 	.short	0x010a
        /*0dee*/ 	.byte	0x3f
	.zero		1


	//   ....[49]....
        /*0df0*/ 	.word	0x000130a0
        /*0df4*/ 	.word	0x00000003
        /*0df8*/ 	.word	0x00016830
        /*0dfc*/ 	.short	0x0107
        /*0dfe*/ 	.byte	0x3f
	.zero		1


	//   ....[50]....
        /*0e00*/ 	.word	0x00013170
        /*0e04*/ 	.word	0x00000003
        /*0e08*/ 	.word	0x00016830
        /*0e0c*/ 	.short	0x0101
        /*0e0e*/ 	.byte	0x3f
	.zero		1


	//   ....[51]....
        /*0e10*/ 	.word	0x00013fb0
        /*0e14*/ 	.word	0x00000016
        /*0e18*/ 	.word	0x00016800
        /*0e1c*/ 	.short	0x0107
        /*0e1e*/ 	.byte	0x3f
	.zero		1


	//   ....[52]....
        /*0e20*/ 	.word	0x000140a0
        /*0e24*/ 	.word	0x00000016
        /*0e28*/ 	.word	0x00016800
        /*0e2c*/ 	.short	0x0101
        /*0e2e*/ 	.byte	0x3f
	.zero		1


	//   ....[53]....
        /*0e30*/ 	.word	0x000140c0
        /*0e34*/ 	.word	0x00000016
        /*0e38*/ 	.word	0x00016820
        /*0e3c*/ 	.short	0x010a
        /*0e3e*/ 	.byte	0x3f
	.zero		1


	//   ....[54]....
        /*0e40*/ 	.word	0x00014470
        /*0e44*/ 	.word	0x00000005
        /*0e48*/ 	.word	0x00016840
        /*0e4c*/ 	.short	0x010a
        /*0e4e*/ 	.byte	0x3f
	.zero		1


	//   ....[55]....
        /*0e50*/ 	.word	0x00014980
        /*0e54*/ 	.word	0x00000005
        /*0e58*/ 	.word	0x00016830
        /*0e5c*/ 	.short	0x0107
        /*0e5e*/ 	.byte	0x3f
	.zero		1


	//   ....[56]....
        /*0e60*/ 	.word	0x00014a40
        /*0e64*/ 	.word	0x00000005
        /*0e68*/ 	.word	0x00016830
        /*0e6c*/ 	.short	0x0101
        /*0e6e*/ 	.byte	0x3f
	.zero		1


	//   ....[57]....
        /*0e70*/ 	.word	0x00014aa0
        /*0e74*/ 	.word	0x00000005
        /*0e78*/ 	.word	0x00016860
        /*0e7c*/ 	.short	0x010a
        /*0e7e*/ 	.byte	0x3f
	.zero		1


	//   ....[58]....
        /*0e80*/ 	.word	0x00014f70
        /*0e84*/ 	.word	0x00000005
        /*0e88*/ 	.word	0x00016850
        /*0e8c*/ 	.short	0x0107
        /*0e8e*/ 	.byte	0x3f
	.zero		1


	//   ....[59]....
        /*0e90*/ 	.word	0x00015120
        /*0e94*/ 	.word	0x00000005
        /*0e98*/ 	.word	0x00016850
        /*0e9c*/ 	.short	0x0101
        /*0e9e*/ 	.byte	0x3f
	.zero		1


	//   ....[60]....
        /*0ea0*/ 	.word	0x00015340
        /*0ea4*/ 	.word	0x00000000
        /*0ea8*/ 	.word	0x00016860
        /*0eac*/ 	.short	0x010a
        /*0eae*/ 	.byte	0x3f
	.zero		1


	//   ....[61]....
        /*0eb0*/ 	.word	0x000157c0
        /*0eb4*/ 	.word	0x00000000
        /*0eb8*/ 	.word	0x00016850
        /*0ebc*/ 	.short	0x0107
        /*0ebe*/ 	.byte	0x3f
	.zero		1


	//   ....[62]....
        /*0ec0*/ 	.word	0x00015890
        /*0ec4*/ 	.word	0x00000000
        /*0ec8*/ 	.word	0x00016850
        /*0ecc*/ 	.short	0x0101
        /*0ece*/ 	.byte	0x3f
	.zero		1


	//   ....[63]....
        /*0ed0*/ 	.word	0x000165c0
        /*0ed4*/ 	.word	0x00000005
        /*0ed8*/ 	.word	0x00016820
        /*0edc*/ 	.short	0x010a
        /*0ede*/ 	.byte	0x3f
	.zero		1


	//   ....[64]....
        /*0ee0*/ 	.word	0x00016740
        /*0ee4*/ 	.word	0x00000003
        /*0ee8*/ 	.word	0x00016840
        /*0eec*/ 	.short	0x010a
        /*0eee*/ 	.byte	0x3f
	.zero		1


	//   ....[65]....
        /*0ef0*/ 	.word	0x000167e0
        /*0ef4*/ 	.word	0x00000005
        /*0ef8*/ 	.word	0x00016840
        /*0efc*/ 	.short	0x010a
        /*0efe*/ 	.byte	0x3f
	.zero		1


	//   ....[66]....
        /*0f00*/ 	.word	0x00016820
        /*0f04*/ 	.word	0x00000003
        /*0f08*/ 	.word	0x00016860
        /*0f0c*/ 	.short	0x010a
        /*0f0e*/ 	.byte	0x3f
	.zero		1


	//   ....[67]....
        /*0f10*/ 	.word	0x00016860
        /*0f14*/ 	.word	0x00000005
        /*0f18*/ 	.word	0x00016860
        /*0f1c*/ 	.short	0x010a
        /*0f1e*/ 	.byte	0x3f
	.zero		1


	//   ....[68]....
        /*0f20*/ 	.word	0x000168d0
        /*0f24*/ 	.word	0x00000003
        /*0f28*/ 	.word	0x00016800
        /*0f2c*/ 	.short	0x010a
        /*0f2e*/ 	.byte	0x3f
	.zero		1


	//   ....[69]....
        /*0f30*/ 	.word	0x00016920
        /*0f34*/ 	.word	0x0000000d
        /*0f38*/ 	.word	0x00016830
        /*0f3c*/ 	.short	0x010a
        /*0f3e*/ 	.byte	0x3f
	.zero		1


	//   ....[70]....
        /*0f40*/ 	.word	0x00016980
        /*0f44*/ 	.word	0x00000007
        /*0f48*/ 	.word	0x00016830
        /*0f4c*/ 	.short	0x010a
        /*0f4e*/ 	.byte	0x3f
	.zero		1


	//   ....[71]....
        /*0f50*/ 	.word	0x000169e0
        /*0f54*/ 	.word	0x00000007
        /*0f58*/ 	.word	0x00016850
        /*0f5c*/ 	.short	0x010a
        /*0f5e*/ 	.byte	0x3f
	.zero		1


	//   ....[72]....
        /*0f60*/ 	.word	0x00016a40
        /*0f64*/ 	.word	0x00000007
        /*0f68*/ 	.word	0x00016830
        /*0f6c*/ 	.short	0x010a
        /*0f6e*/ 	.byte	0x3f
	.zero		1


	//   ....[73]....
        /*0f70*/ 	.word	0x00016aa0
        /*0f74*/ 	.word	0x00000007
        /*0f78*/ 	.word	0x00016850
        /*0f7c*/ 	.short	0x010a
        /*0f7e*/ 	.byte	0x3f
	.zero		1


	//   ....[74]....
        /*0f80*/ 	.word	0x00016b00
        /*0f84*/ 	.word	0x00000007
        /*0f88*/ 	.word	0x00016830
        /*0f8c*/ 	.short	0x010a
        /*0f8e*/ 	.byte	0x3f
	.zero		1


	//   ....[75]....
        /*0f90*/ 	.word	0x00016b60
        /*0f94*/ 	.word	0x00000007
        /*0f98*/ 	.word	0x00016850
        /*0f9c*/ 	.short	0x010a
        /*0f9e*/ 	.byte	0x3f
	.zero		1


	//   ....[76]....
        /*0fa0*/ 	.word	0x00016bc0
        /*0fa4*/ 	.word	0x00000004
        /*0fa8*/ 	.word	0x00016850
        /*0fac*/ 	.short	0x010a
        /*0fae*/ 	.byte	0x3f
	.zero		1


	//   ....[77]....
        /*0fb0*/ 	.word	0x00016ce0
        /*0fb4*/ 	.word	0x00000003
        /*0fb8*/ 	.word	0x00016840
        /*0fbc*/ 	.short	0x010a
        /*0fbe*/ 	.byte	0x3f
	.zero		1


	//   ....[78]....
        /*0fc0*/ 	.word	0x00018780
        /*0fc4*/ 	.word	0x00000016
        /*0fc8*/ 	.word	0x00016820
        /*0fcc*/ 	.short	0x010a
        /*0fce*/ 	.byte	0x3f
	.zero		1


	//   ....[79]....
        /*0fd0*/ 	.word	0x000187d0
        /*0fd4*/ 	.word	0x00000005
        /*0fd8*/ 	.word	0x00016840
        /*0fdc*/ 	.short	0x010a
        /*0fde*/ 	.byte	0x3f
	.zero		1


	//   ....[80]....
        /*0fe0*/ 	.word	0x000190e0
        /*0fe4*/ 	.word	0x00000005
        /*0fe8*/ 	.word	0x00016860
        /*0fec*/ 	.short	0x010a
        /*0fee*/ 	.byte	0x3f
	.zero		1


	//   ....[81]....
        /*0ff0*/ 	.word	0x00019a50
        /*0ff4*/ 	.word	0x00000000
        /*0ff8*/ 	.word	0x00016860
        /*0ffc*/ 	.short	0x010a
        /*0ffe*/ 	.byte	0x3f
	.zero		1


	//   ....[82]....
        /*1000*/ 	.word	0x0001acd0
        /*1004*/ 	.word	0x00000005
        /*1008*/ 	.word	0x00016820
        /*100c*/ 	.short	0x010a
        /*100e*/ 	.byte	0x3f
	.zero		1


	//   ....[83]....
        /*1010*/ 	.word	0x0001ae70
        /*1014*/ 	.word	0x00000003
        /*1018*/ 	.word	0x00016840
        /*101c*/ 	.short	0x010a
        /*101e*/ 	.byte	0x3f
	.zero		1


	//   ....[84]....
        /*1020*/ 	.word	0x0001aec0
        /*1024*/ 	.word	0x00000005
        /*1028*/ 	.word	0x00016840
        /*102c*/ 	.short	0x010a
        /*102e*/ 	.byte	0x3f
	.zero		1


	//   ....[85]....
        /*1030*/ 	.word	0x0001af10
        /*1034*/ 	.word	0x00000003
        /*1038*/ 	.word	0x00016860
        /*103c*/ 	.short	0x010a
        /*103e*/ 	.byte	0x3f
	.zero		1


	//----- nvinfo : EIATTR_NUM_MBARRIERS
	.align		4
.L_207:
        /*1040*/ 	.byte	0x03, 0x38
        /*1042*/ 	.short	0x0016


	//----- nvinfo : EIATTR_EXIT_INSTR_OFFSETS
	.align		4
        /*1044*/ 	.byte	0x04, 0x1c
        /*1046*/ 	.short	(.L_209 - .L_208)


	//   ....[0]....
.L_208:
        /*1048*/ 	.word	0x000009b0


	//   ....[1]....
        /*104c*/ 	.word	0x00010940


	//   ....[2]....
        /*1050*/ 	.word	0x000168b0


	//----- nvinfo : EIATTR_MAX_THREADS
	.align		4
.L_209:
        /*1054*/ 	.byte	0x04, 0x05
        /*1056*/ 	.short	(.L_211 - .L_210)
.L_210:
        /*1058*/ 	.word	0x00000200
        /*105c*/ 	.word	0x00000001
        /*1060*/ 	.word	0x00000001


	//----- nvinfo : EIATTR_CRS_STACK_SIZE
	.align		4
.L_211:
        /*1064*/ 	.byte	0x04, 0x1e
        /*1066*/ 	.short	(.L_213 - .L_212)
.L_212:
        /*1068*/ 	.word	0x00000000


	//----- nvinfo : EIATTR_CBANK_PARAM_SIZE
	.align		4
.L_213:
        /*106c*/ 	.byte	0x03, 0x19
        /*106e*/ 	.short	0x0af0


	//----- nvinfo : EIATTR_PARAM_CBANK
	.align		4
        /*1070*/ 	.byte	0x04, 0x0a
        /*1072*/ 	.short	(.L_215 - .L_214)
	.align		4
.L_214:
        /*1074*/ 	.word	index@(.nv.constant0._ZN7cutlass13device_kernelIN5flash11enable_sm90INS1_16FlashAttnFwdSm90INS1_25CollectiveMainloopFwdSm90ILi2EN4cute5tupleIJNS5_1CILi1EEES8_S8_EEENS6_IJNS7_ILi192EEENS7_ILi128EEENS7_ILi64EEEEEELi64ENS_10bfloat16_tEfNS_4arch4Sm90ELb0ELb1ELb1ELb1ELb1ELb0ELb0ELb1ELb1ELb1ELb0ELb0EEENS1_21CollectiveEpilogueFwdINS6_IJSA_SC_SB_EEES9_SE_SG_Li384ELb1ELb1ELb0ELb0EEENS1_36VarlenDynamicPersistentTileSchedulerILi192ELi128ELi384ELi128ELb0ELb1ELb1ELb1ELb0ELb1EEEEEEEEEvNT_6ParamsE)
        /*1078*/ 	.short	0x0210
        /*107a*/ 	.short	0x0af0


	//----- nvinfo : EIATTR_SW_WAR
	.align		4
.L_215:
        /*107c*/ 	.byte	0x04, 0x36
        /*107e*/ 	.short	(.L_217 - .L_216)
.L_216:
        /*1080*/ 	.word	0x00000008
.L_217:


//--------------------- .nv.info._ZN7cutlass13device_kernelIN5flash11enable_sm90INS1_16FlashAttnFwdSm90INS1_25CollectiveMainloopFwdSm90ILi2EN4cute5tupleIJNS5_1CILi1EEES8_S8_EEENS6_IJNS7_ILi192EEENS7_ILi128EEENS7_ILi64EEEEEELi64ENS_10bfloat16_tEfNS_4arch4Sm90ELb0ELb1ELb1ELb1ELb1ELb1ELb0ELb1ELb1ELb1ELb0ELb0EEENS1_21CollectiveEpilogueFwdINS6_IJSA_SC_SB_EEES9_SE_SG_Li384ELb1ELb1ELb0ELb0EEENS1_36VarlenDynamicPersistentTileSchedulerILi192ELi128ELi384ELi128ELb0ELb1ELb1ELb1ELb0ELb1EEEEEEEEEvNT_6ParamsE --------------------------
	.section	.nv.info._ZN7cutlass13device_kernelIN5flash11enable_sm90INS1_16FlashAttnFwdSm90INS1_25CollectiveMainloopFwdSm90ILi2EN4cute5tupleIJNS5_1CILi1EEES8_S8_EEENS6_IJNS7_ILi192EEENS7_ILi128EEENS7_ILi64EEEEEELi64ENS_10bfloat16_tEfNS_4arch4Sm90ELb0ELb1ELb1ELb1ELb1ELb1ELb0ELb1ELb1ELb1ELb0ELb0EEENS1_21CollectiveEpilogueFwdINS6_IJSA_SC_SB_EEES9_SE_SG_Li384ELb1ELb1ELb0ELb0EEENS1_36VarlenDynamicPersistentTileSchedulerILi192ELi128ELi384ELi128ELb0ELb1ELb1ELb1ELb0ELb1EEEEEEEEEvNT_6ParamsE,"",@"SHT_CUDA_INFO"
	.sectionflags	@""
	.align	4


	//----- nvinfo : EIATTR_CUDA_API_VERSION
	.align		4
        /*0000*/ 	.byte	0x04, 0x37
        /*0002*/ 	.short	(.L_219 - .L_218)
.L_218:
        /*0004*/ 	.word	0x00000082


	//----- nvinfo : EIATTR_KPARAM_INFO
	.align		4
.L_219:
        /*0008*/ 	.byte	0x04, 0x17
        /*000a*/ 	.short	(.L_221 - .L_220)
.L_220:
        /*000c*/ 	.word	0x00000000
        /*0010*/ 	.short	0x0000
        /*0012*/ 	.short	0x0070
        /*0014*/ 	.byte	0x00, 0xf0, 0x01, 0x2a


	//----- nvinfo : EIATTR_SPARSE_MMA_MASK
	.align		4
.L_221:
        /*0018*/ 	.byte	0x03, 0x50
        /*001a*/ 	.short	0x0000


	//----- nvinfo : EIATTR_MAXREG_COUNT
	.align		4
        /*001c*/ 	.byte	0x03, 0x1b
        /*001e*/ 	.short	0x0080


	//----- nvinfo : EIATTR_NUM_BARRIERS
	.align		4
        /*0020*/ 	.byte	0x02, 0x4c
        /*0022*/ 	.byte	0x10
	.zero		1


	//----- nvinfo : EIATTR_EXTERNS
	.align		4
        /*0024*/ 	.byte	0x04, 0x0f
        /*0026*/ 	.short	(.L_223 - .L_222)


	//   ....[0]....
	.align		4
.L_222:
        /*0028*/ 	.word	index@(__assertfail)


	//----- nvinfo : EIATTR_ANNOTATIONS
	.align		4
.L_223:
        /*002c*/ 	.byte	0x04, 0x55
        /*002e*/ 	.short	(.L_225 - .L_224)


	//   ....[0]....
.L_224:
        /* <DEDUP_REMOVED lines=76> */


	//----- nvinfo : EIATTR_MERCURY_ISA_VERSION
	.align		4
.L_225:
        /*04e0*/ 	.byte	0x03, 0x5f
        /*04e2*/ 	.short	0x0101


	//----- nvinfo : EIATTR_UNUSED_LOAD_BYTE_OFFSET
	.align		4
        /*04e4*/ 	.byte	0x04, 0x44
        /*04e6*/ 	.short	(.L_227 - .L_226)


	//   ....[0]....
.L_226:
        /*04e8*/ 	.word	0x00000a90
        /*04ec*/ 	.word	0x0000fff0


	//   ....[1]....
        /*04f0*/ 	.word	0x000178e0
        /*04f4*/ 	.word	0x0000fff0


	//----- nvinfo : EIATTR_INT_WARP_WIDE_INSTR_OFFSETS
	.align		4
.L_227:
        /*04f8*/ 	.byte	0x04, 0x31
        /*04fa*/ 	.short	(.L_229 - .L_228)


	//   ....[0]....
.L_228:
        /*04fc*/ 	.word	0x00000130


	//   ....[1]....
        /*0500*/ 	.word	0x00000170


	//   ....[2]....
        /*0504*/ 	.word	0x000001e0


	//   ....[3]....
        /*0508*/ 	.word	0x0001bb20


	//   ....[4]....
        /*050c*/ 	.word	0x0001bbb0


	//   ....[5]....
        /*0510*/ 	.word	0x0001edf0


	//   ....[6]....
        /*0514*/ 	.word	0x0001ee80


	//----- nvinfo : EIATTR_COOP_GROUP_MASK_REGIDS
	.align		4
.L_229:
        /*0518*/ 	.byte	0x04, 0x29
        /*051a*/ 	.short	(.L_231 - .L_230)


	//   ....[0]....
.L_230:
        /*051c*/ 	.word	0xffffffff


	//   ....[1]....
        /*0520*/ 	.word	0xffffffff


	//   ....[2]....
        /*0524*/ 	.word	0xffffffff


	//   ....[3]....
        /*0528*/ 	.word	0xffffffff


	//   ....[4]....
        /*052c*/ 	.word	0xffffffff


	//   ....[5]....
        /*0530*/ 	.word	0xffffffff


	//   ....[6]....
        /*0534*/ 	.word	0xffffffff


	//   ....[7]....
        /*0538*/ 	.word	0xffffffff


	//   ....[8]....
        /*053c*/ 	.word	0xffffffff


	//   ....[9]....
        /*0540*/ 	.word	0xffffffff


	//   ....[10]....
        /*0544*/ 	.word	0xffffffff


	//   ....[11]....
        /*0548*/ 	.word	0xffffffff


	//   ....[12]....
        /*054c*/ 	.word	0xffffffff


	//   ....[13]....
        /*0550*/ 	.word	0xffffffff


	//   ....[14]....
        /*0554*/ 	.word	0xffffffff


	//   ....[15]....
        /*0558*/ 	.word	0xffffffff


	//   ....[16]....
        /*055c*/ 	.word	0xffffffff


	//   ....[17]....
        /*0560*/ 	.word	0xffffffff


	//   ....[18]....
        /*0564*/ 	.word	0xffffffff


	//   ....[19]....
        /*0568*/ 	.word	0xffffffff


	//   ....[20]....
        /*056c*/ 	.word	0xffffffff


	//   ....[21]....
        /*0570*/ 	.word	0xffffffff


	//   ....[22]....
        /*0574*/ 	.word	0xffffffff


	//   ....[23]....
        /*0578*/ 	.word	0xffffffff


	//   ....[24]....
        /*057c*/ 	.word	0xffffffff


	//   ....[25]....
        /*0580*/ 	.word	0xffffffff


	//   ....[26]....
        /*0584*/ 	.word	0xffffffff


	//   ....[27]....
        /*0588*/ 	.word	0xffffffff


	//   ....[28]....
        /*058c*/ 	.word	0xffffffff


	//   ....[29]....
        /*0590*/ 	.word	0xffffffff


	//   ....[30]....
        /*0594*/ 	.word	0xffffffff


	//   ....[31]....
        /*0598*/ 	.word	0xffffffff


	//   ....[32]....
        /*059c*/ 	.word	0xffffffff


	//   ....[33]....
        /*05a0*/ 	.word	0xffffffff


	//   ....[34]....
        /*05a4*/ 	.word	0xffffffff


	//   ....[35]....
        /*05a8*/ 	.word	0xffffffff


	//   ....[36]....
        /*05ac*/ 	.word	0xffffffff


	//   ....[37]....
        /*05b0*/ 	.word	0xffffffff


	//   ....[38]....
        /*05b4*/ 	.word	0xffffffff


	//   ....[39]....
        /*05b8*/ 	.word	0xffffffff


	//   ....[40]....
        /*05bc*/ 	.word	0xffffffff


	//   ....[41]....
        /*05c0*/ 	.word	0xffffffff


	//   ....[42]....
        /*05c4*/ 	.word	0xffffffff


	//   ....[43]....
        /*05c8*/ 	.word	0xffffffff


	//   ....[44]....
        /*05cc*/ 	.word	0xffffffff


	//   ....[45]....
        /*05d0*/ 	.word	0xffffffff


	//   ....[46]....
        /*05d4*/ 	.word	0xffffffff


	//   ....[47]....
        /*05d8*/ 	.word	0xffffffff


	//   ....[48]....
        /*05dc*/ 	.word	0xffffffff


	//   ....[49]....
        /*05e0*/ 	.word	0xffffffff


	//   ....[50]....
        /*05e4*/ 	.word	0xffffffff


	//   ....[51]....
        /*05e8*/ 	.word	0xffffffff


	//   ....[52]....
        /*05ec*/ 	.word	0xffffffff


	//   ....[53]....
        /*05f0*/ 	.word	0xffffffff


	//   ....[54]....
        /*05f4*/ 	.word	0xffffffff


	//   ....[55]....
        /*05f8*/ 	.word	0xffffffff


	//   ....[56]....
        /*05fc*/ 	.word	0xffffffff


	//   ....[57]....
        /*0600*/ 	.word	0xffffffff


	//   ....[58]....
        /*0604*/ 	.word	0xffffffff


	//   ....[59]....
        /*0608*/ 	.word	0xffffffff


	//   ....[60]....
        /*060c*/ 	.word	0xffffffff


	//   ....[61]....
        /*0610*/ 	.word	0xffffffff


	//   ....[62]....
        /*0614*/ 	.word	0xffffffff


	//   ....[63]....
        /*0618*/ 	.word	0xffffffff


	//   ....[64]....
        /*061c*/ 	.word	0xffffffff


	//   ....[65]....
        /*0620*/ 	.word	0xffffffff


	//   ....[66]....
        /*0624*/ 	.word	0xffffffff


	//   ....[67]....
        /*0628*/ 	.word	0xffffffff


	//   ....[68]....
        /*062c*/ 	.word	0xffffffff


	//   ....[69]....
        /*0630*/ 	.word	0xffffffff


	//   ....[70]....
        /*0634*/ 	.word	0xffffffff


	//   ....[71]....
        /*0638*/ 	.word	0xffffffff


	//   ....[72]....
        /*063c*/ 	.word	0xffffffff


	//   ....[73]....
        /*0640*/ 	.word	0xffffffff


	//   ....[74]....
        /*0644*/ 	.word	0xffffffff


	//   ....[75]....
        /*0648*/ 	.word	0xffffffff


	//   ....[76]....
        /*064c*/ 	.word	0xffffffff


	//   ....[77]....
        /*0650*/ 	.word	0xffffffff


	//   ....[78]....
        /*0654*/ 	.word	0xffffffff


	//   ....[79]....
        /*0658*/ 	.word	0xffffffff


	//   ....[80]....
        /*065c*/ 	.word	0xffffffff


	//   ....[81]....
        /*0660*/ 	.word	0xffffffff


	//   ....[82]....
        /*0664*/ 	.word	0xffffffff


	//   ....[83]....
        /*0668*/ 	.word	0xffffffff


	//   ....[84]....
        /*066c*/ 	.word	0xffffffff


	//   ....[85]....
        /*0670*/ 	.word	0xffffffff


	//   ....[86]....
        /*0674*/ 	.word	0xffffffff


	//   ....[87]....
        /*0678*/ 	.word	0xffffffff


	//   ....[88]....
        /*067c*/ 	.word	0xffffffff


	//   ....[89]....
        /*0680*/ 	.word	0xffffffff


	//   ....[90]....
        /*0684*/ 	.word	0xffffffff


	//   ....[91]....
        /*0688*/ 	.word	0xffffffff


	//   ....[92]....
        /*068c*/ 	.word	0xffffffff


	//   ....[93]....
        /*0690*/ 	.word	0xffffffff


	//   ....[94]....
        /*0694*/ 	.word	0xffffffff


	//   ....[95]....
        /*0698*/ 	.word	0xffffffff


	//   ....[96]....
        /*069c*/ 	.word	0xffffffff


	//   ....[97]....
        /*06a0*/ 	.word	0xffffffff


	//   ....[98]....
        /*06a4*/ 	.word	0xffffffff


	//   ....[99]....
        /*06a8*/ 	.word	0xffffffff


	//   ....[100]....
        /*06ac*/ 	.word	0xffffffff


	//   ....[101]....
        /*06b0*/ 	.word	0xffffffff


	//   ....[102]....
        /*06b4*/ 	.word	0xffffffff


	//   ....[103]....
        /*06b8*/ 	.word	0xffffffff


	//   ....[104]....
        /*06bc*/ 	.word	0xffffffff


	//   ....[105]....
        /*06c0*/ 	.word	0xffffffff


	//   ....[106]....
        /*06c4*/ 	.word	0xffffffff


	//   ....[107]....
        /*06c8*/ 	.word	0xffffffff


	//   ....[108]....
        /*06cc*/ 	.word	0xffffffff


	//   ....[109]....
        /*06d0*/ 	.word	0xffffffff


	//   ....[110]....
        /*06d4*/ 	.word	0xffffffff


	//   ....[111]....
        /*06d8*/ 	.word	0xffffffff


	//   ....[112]....
        /*06dc*/ 	.word	0xffffffff


	//   ....[113]....
        /*06e0*/ 	.word	0xffffffff


	//   ....[114]....
        /*06e4*/ 	.word	0xffffffff


	//   ....[115]....
        /*06e8*/ 	.word	0xffffffff


	//   ....[116]....
        /*06ec*/ 	.word	0xffffffff


	//   ....[117]....
        /*06f0*/ 	.word	0xffffffff


	//   ....[118]....
        /*06f4*/ 	.word	0xffffffff


	//   ....[119]....
        /*06f8*/ 	.word	0xffffffff


	//   ....[120]....
        /*06fc*/ 	.word	0xffffffff


	//   ....[121]....
        /*0700*/ 	.word	0xffffffff


	//   ....[122]....
        /*0704*/ 	.word	0xffffffff


	//   ....[123]....
        /*0708*/ 	.word	0xffffffff


	//   ....[124]....
        /*070c*/ 	.word	0xffffffff


	//   ....[125]....
        /*0710*/ 	.word	0xffffffff


	//   ....[126]....
        /*0714*/ 	.word	0xffffffff


	//   ....[127]....
        /*0718*/ 	.word	0xffffffff


	//   ....[128]....
        /*071c*/ 	.word	0xffffffff


	//   ....[129]....
        /*0720*/ 	.word	0xffffffff


	//   ....[130]....
        /*0724*/ 	.word	0xffffffff


	//   ....[131]....
        /*0728*/ 	.word	0xffffffff


	//   ....[132]....
        /*072c*/ 	.word	0xffffffff


	//   ....[133]....
        /*0730*/ 	.word	0xffffffff


	//   ....[134]....
        /*0734*/ 	.word	0xffffffff


	//   ....[135]....
        /*0738*/ 	.word	0xffffffff


	//   ....[136]....
        /*073c*/ 	.word	0xffffffff


	//   ....[137]....
        /*0740*/ 	.word	0xffffffff


	//   ....[138]....
        /*0744*/ 	.word	0xffffffff


	//   ....[139]....
        /*0748*/ 	.word	0xffffffff


	//   ....[140]....
        /*074c*/ 	.word	0xffffffff


	//   ....[141]....
        /*0750*/ 	.word	0xffffffff


	//   ....[142]....
        /*0754*/ 	.word	0xffffffff


	//   ....[143]....
        /*0758*/ 	.word	0xffffffff


	//   ....[144]....
        /*075c*/ 	.word	0xffffffff


	//   ....[145]....
        /*0760*/ 	.word	0xffffffff


	//   ....[146]....
        /*0764*/ 	.word	0xffffffff


	//   ....[147]....
        /*0768*/ 	.word	0xffffffff


	//   ....[148]....
        /*076c*/ 	.word	0xffffffff


	//   ....[149]....
        /*0770*/ 	.word	0xffffffff


	//   ....[150]....
        /*0774*/ 	.word	0xffffffff


	//   ....[151]....
        /*0778*/ 	.word	0xffffffff


	//   ....[152]....
        /*077c*/ 	.word	0xffffffff


	//   ....[153]....
        /*0780*/ 	.word	0xffffffff


	//   ....[154]....
        /*0784*/ 	.word	0xffffffff


	//   ....[155]....
        /*0788*/ 	.word	0xffffffff


	//   ....[156]....
        /*078c*/ 	.word	0xffffffff


	//   ....[157]....
        /*0790*/ 	.word	0xffffffff


	//   ....[158]....
        /*0794*/ 	.word	0xffffffff


	//   ....[159]....
        /*0798*/ 	.word	0xffffffff


	//   ....[160]....
        /*079c*/ 	.word	0xffffffff


	//   ....[161]....
        /*07a0*/ 	.word	0xffffffff


	//   ....[162]....
        /*07a4*/ 	.word	0xffffffff


	//   ....[163]....
        /*07a8*/ 	.word	0xffffffff


	//   ....[164]....
        /*07ac*/ 	.word	0xffffffff


	//   ....[165]....
        /*07b0*/ 	.word	0xffffffff


	//   ....[166]....
        /*07b4*/ 	.word	0xffffffff


	//   ....[167]....
        /*07b8*/ 	.word	0xffffffff


	//   ....[168]....
        /*07bc*/ 	.word	0xffffffff


	//   ....[169]....
        /*07c0*/ 	.word	0xffffffff


	//   ....[170]....
        /*07c4*/ 	.word	0xffffffff


	//   ....[171]....
        /*07c8*/ 	.word	0xffffffff


	//   ....[172]....
        /*07cc*/ 	.word	0xffffffff


	//   ....[173]....
        /*07d0*/ 	.word	0xffffffff


	//   ....[174]....
        /*07d4*/ 	.word	0xffffffff


	//   ....[175]....
        /*07d8*/ 	.word	0xffffffff


	//   ....[176]....
        /*07dc*/ 	.word	0xffffffff


	//   ....[177]....
        /*07e0*/ 	.word	0xffffffff


	//   ....[178]....
        /*07e4*/ 	.word	0xffffffff


	//   ....[179]....
        /*07e8*/ 	.word	0xffffffff


	//   ....[180]....
        /*07ec*/ 	.word	0xffffffff


	//   ....[181]....
        /*07f0*/ 	.word	0xffffffff


	//   ....[182]....
        /*07f4*/ 	.word	0xffffffff


	//   ....[183]....
        /*07f8*/ 	.word	0xffffffff


	//   ....[184]....
        /*07fc*/ 	.word	0xffffffff


	//   ....[185]....
        /*0800*/ 	.word	0xffffffff


	//   ....[186]....
        /*0804*/ 	.word	0xffffffff


	//   ....[187]....
        /*0808*/ 	.word	0xffffffff


	//   ....[188]....
        /*080c*/ 	.word	0xffffffff


	//   ....[189]....
        /*0810*/ 	.word	0xffffffff


	//   ....[190]....
        /*0814*/ 	.word	0xffffffff


	//   ....[191]....
        /*0818*/ 	.word	0xffffffff


	//   ....[192]....
        /*081c*/ 	.word	0xffffffff


	//   ....[193]....
        /*0820*/ 	.word	0xffffffff


	//   ....[194]....
        /*0824*/ 	.word	0xffffffff


	//   ....[195]....
        /*0828*/ 	.word	0xffffffff


	//   ....[196]....
        /*082c*/ 	.word	0xffffffff


	//   ....[197]....
        /*0830*/ 	.word	0xffffffff


	//   ....[198]....
        /*0834*/ 	.word	0xffffffff


	//   ....[199]....
        /*0838*/ 	.word	0xffffffff


	//   ....[200]....
        /*083c*/ 	.word	0xffffffff


	//   ....[201]....
        /*0840*/ 	.word	0xffffffff


	//   ....[202]....
        /*0844*/ 	.word	0xffffffff


	//   ....[203]....
        /*0848*/ 	.word	0xffffffff


	//   ....[204]....
        /*084c*/ 	.word	0xffffffff


	//   ....[205]....
        /*0850*/ 	.word	0xffffffff


	//   ....[206]....
        /*0854*/ 	.word	0xffffffff


	//   ....[207]....
        /*0858*/ 	.word	0xffffffff


	//   ....[208]....
        /*085c*/ 	.word	0xffffffff


	//   ....[209]....
        /*0860*/ 	.word	0x0500000f


	//   ....[210]....
        /*0864*/ 	.word	0x0500000f


	//   ....[211]....
        /*0868*/ 	.word	0x0500000f


	//   ....[212]....
        /*086c*/ 	.word	0x0500000f


	//   ....[213]....
        /*0870*/ 	.word	0x0500000f


	//   ....[214]....
        /*0874*/ 	.word	0x0500000f


	//   ....[215]....
        /*0878*/ 	.word	0x0500000f


	//   ....[216]....
        /*087c*/ 	.word	0x0500000f


	//   ....[217]....
        /*0880*/ 	.word	0x0500000f


	//   ....[218]....
        /*0884*/ 	.word	0x0500000f


	//   ....[219]....
        /*0888*/ 	.word	0x0500000f


	//   ....[220]....
        /*088c*/ 	.word	0x0500000f


	//   ....[221]....
        /*0890*/ 	.word	0x0500000f


	//   ....[222]....
        /*0894*/ 	.word	0x0500000f


	//   ....[223]....
        /*0898*/ 	.word	0x0500000f


	//   ....[224]....
        /*089c*/ 	.word	0x0500000f


	//   ....[225]....
        /*08a0*/ 	.word	0x0500000f


	//   ....[226]....
        /*08a4*/ 	.word	0x0500000f


	//   ....[227]....
        /*08a8*/ 	.word	0x0500000f


	//   ....[228]....
        /*08ac*/ 	.word	0x0500000f


	//   ....[229]....
        /*08b0*/ 	.word	0x0500000f


	//   ....[230]....
        /*08b4*/ 	.word	0x0500000f


	//   ....[231]....
        /*08b8*/ 	.word	0x0500000f


	//   ....[232]....
        /*08bc*/ 	.word	0x0500000f


	//   ....[233]....
        /*08c0*/ 	.word	0x0500000f


	//   ....[234]....
        /*08c4*/ 	.word	0x0500000f


	//   ....[235]....
        /*08c8*/ 	.word	0x0500000f


	//   ....[236]....
        /*08cc*/ 	.word	0x0500000f


	//   ....[237]....
        /*08d0*/ 	.word	0x0500000f


	//   ....[238]....
        /*08d4*/ 	.word	0x0500000f


	//   ....[239]....
        /*08d8*/ 	.word	0x0500000f


	//   ....[240]....
        /*08dc*/ 	.word	0x0500000f


	//   ....[241]....
        /*08e0*/ 	.word	0x0500000f


	//   ....[242]....
        /*08e4*/ 	.word	0x0500000f


	//   ....[243]....
        /*08e8*/ 	.word	0x0500000f


	//   ....[244]....
        /*08ec*/ 	.word	0x0500000f


	//   ....[245]....
        /*08f0*/ 	.word	0x0500000f


	//   ....[246]....
        /*08f4*/ 	.word	0x0500000f


	//   ....[247]....
        /*08f8*/ 	.word	0x0500000f


	//   ....[248]....
        /*08fc*/ 	.word	0x0500000f


	//   ....[249]....
        /*0900*/ 	.word	0x0500000f


	//   ....[250]....
        /*0904*/ 	.word	0x0500000f


	//   ....[251]....
        /*0908*/ 	.word	0x0500000f


	//   ....[252]....
        /*090c*/ 	.word	0x0500000f


	//   ....[253]....
        /*0910*/ 	.word	0x0500000f


	//   ....[254]....
        /*0914*/ 	.word	0x0500000f


	//   ....[255]....
        /*0918*/ 	.word	0x0500000f


	//   ....[0]....
        /*091c*/ 	.word	0x0500000f


	//   ....[1]....
        /*0920*/ 	.word	0x0500000f


	//   ....[2]....
        /*0924*/ 	.word	0x0500000f


	//   ....[3]....
        /*0928*/ 	.word	0x0500000f


	//   ....[4]....
        /*092c*/ 	.word	0x0500000f


	//   ....[5]....
        /*0930*/ 	.word	0x0500000f


	//   ....[6]....
        /*0934*/ 	.word	0x0500000f


	//   ....[7]....
        /*0938*/ 	.word	0x0500000f


	//   ....[8]....
        /*093c*/ 	.word	0x0500000f


	//   ....[9]....
        /*0940*/ 	.word	0x0500000f


	//   ....[10]....
        /*0944*/ 	.word	0x0500000f


	//   ....[11]....
        /*0948*/ 	.word	0x0500000f


	//   ....[12]....
        /*094c*/ 	.word	0x0500000f


	//   ....[13]....
        /*0950*/ 	.word	0x0500000f


	//   ....[14]....
        /*0954*/ 	.word	0x0500000f


	//   ....[15]....
        /*0958*/ 	.word	0x0500000f


	//   ....[16]....
        /*095c*/ 	.word	0x0500000f


	//   ....[17]....
        /*0960*/ 	.word	0x0500000f


	//   ....[18]....
        /*0964*/ 	.word	0x0500000f


	//   ....[19]....
        /*0968*/ 	.word	0x0500000f


	//   ....[20]....
        /*096c*/ 	.word	0x0500000f


	//   ....[21]....
        /*0970*/ 	.word	0x0500000f


	//   ....[22]....
        /*0974*/ 	.word	0x0500000f


	//   ....[23]....
        /*0978*/ 	.word	0x0500000f


	//   ....[24]....
        /*097c*/ 	.word	0x0500000f


	//   ....[25]....
        /*0980*/ 	.word	0x0500000f


	//   ....[26]....
        /*0984*/ 	.word	0x0500000f


	//   ....[27]....
        /*0988*/ 	.word	0x0500000f


	//   ....[28]....
        /*098c*/ 	.word	0x0500000f


	//   ....[29]....
        /*0990*/ 	.word	0x0500000f


	//   ....[30]....
        /*0994*/ 	.word	0x0500000f


	//   ....[31]....
        /*0998*/ 	.word	0x0500000f


	//   ....[32]....
        /*099c*/ 	.word	0x0500000f


	//   ....[33]....
        /*09a0*/ 	.word	0x0500000f


	//   ....[34]....
        /*09a4*/ 	.word	0x0500000f


	//   ....[35]....
        /*09a8*/ 	.word	0x0500000f


	//   ....[36]....
        /*09ac*/ 	.word	0x0500000f


	//   ....[37]....
        /*09b0*/ 	.word	0x0500000f


	//   ....[38]....
        /*09b4*/ 	.word	0x0500000f


	//   ....[39]....
        /*09b8*/ 	.word	0x0500000f


	//   ....[40]....
        /*09bc*/ 	.word	0x0500000f


	//   ....[41]....
        /*09c0*/ 	.word	0x0500000f


	//   ....[42]....
        /*09c4*/ 	.word	0x0500000f


	//   ....[43]....
        /*09c8*/ 	.word	0x0500000f


	//   ....[44]....
        /*09cc*/ 	.word	0x0500000f


	//   ....[45]....
        /*09d0*/ 	.word	0x0500000f


	//   ....[46]....
        /*09d4*/ 	.word	0x0500000f


	//   ....[47]....
        /*09d8*/ 	.word	0x0500000f


	//   ....[48]....
        /*09dc*/ 	.word	0x0500000f


	//   ....[49]....
        /*09e0*/ 	.word	0x0500000f


	//   ....[50]....
        /*09e4*/ 	.word	0x0500000f


	//   ....[51]....
        /*09e8*/ 	.word	0x0500000f


	//   ....[52]....
        /*09ec*/ 	.word	0x0500000f


	//   ....[53]....
        /*09f0*/ 	.word	0x0500000f


	//   ....[54]....
        /*09f4*/ 	.word	0x0500000f


	//   ....[55]....
        /*09f8*/ 	.word	0x0500000f


	//   ....[56]....
        /*09fc*/ 	.word	0x0500000f


	//   ....[57]....
        /*0a00*/ 	.word	0x0500000f


	//   ....[58]....
        /*0a04*/ 	.word	0x0500000f


	//   ....[59]....
        /*0a08*/ 	.word	0x0500000f


	//   ....[60]....
        /*0a0c*/ 	.word	0x0500000f


	//   ....[61]....
        /*0a10*/ 	.word	0x0500000f


	//   ....[62]....
        /*0a14*/ 	.word	0x0500000f


	//   ....[63]....
        /*0a18*/ 	.word	0x0500000f


	//   ....[64]....
        /*0a1c*/ 	.word	0x0500000f


	//   ....[65]....
        /*0a20*/ 	.word	0x0500000f


	//   ....[66]....
        /*0a24*/ 	.word	0x0500000f


	//   ....[67]....
        /*0a28*/ 	.word	0x0500000f


	//   ....[68]....
        /*0a2c*/ 	.word	0x0500000f


	//   ....[69]....
        /*0a30*/ 	.word	0x0500000f


	//   ....[70]....
        /*0a34*/ 	.word	0x0500000f


	//   ....[71]....
        /*0a38*/ 	.word	0x0500000f


	//   ....[72]....
        /*0a3c*/ 	.word	0x0500000f


	//   ....[73]....
        /*0a40*/ 	.word	0x0500000f


	//   ....[74]....
        /*0a44*/ 	.word	0x0500000f


	//   ....[75]....
        /*0a48*/ 	.word	0x0500000f


	//   ....[76]....
        /*0a4c*/ 	.word	0x0500000f


	//   ....[77]....
        /*0a50*/ 	.word	0x0500000f


	//   ....[78]....
        /*0a54*/ 	.word	0x0500000f


	//   ....[79]....
        /*0a58*/ 	.word	0x0500000f


	//   ....[80]....
        /*0a5c*/ 	.word	0x0500000f


	//   ....[81]....
        /*0a60*/ 	.word	0x0500000f


	//   ....[82]....
        /*0a64*/ 	.word	0x0500000f


	//   ....[83]....
        /*0a68*/ 	.word	0x0500000f


	//   ....[84]....
        /*0a6c*/ 	.word	0x0500000f


	//   ....[85]....
        /*0a70*/ 	.word	0x0500000f


	//   ....[86]....
        /*0a74*/ 	.word	0x0500000f


	//   ....[87]....
        /*0a78*/ 	.word	0x0500000f


	//   ....[88]....
        /*0a7c*/ 	.word	0x0500000f


	//   ....[89]....
        /*0a80*/ 	.word	0x0500000f


	//   ....[90]....
        /*0a84*/ 	.word	0x0500000f


	//   ....[91]....
        /*0a88*/ 	.word	0x0500000f


	//   ....[92]....
        /*0a8c*/ 	.word	0x0500000f


	//   ....[93]....
        /*0a90*/ 	.word	0x0500000f


	//   ....[94]....
        /*0a94*/ 	.word	0x0500000f


	//   ....[95]....
        /*0a98*/ 	.word	0x0500000f


	//   ....[96]....
        /*0a9c*/ 	.word	0x0500000f


	//   ....[97]....
        /*0aa0*/ 	.word	0x0500000f


	//----- nvinfo : EIATTR_COOP_GROUP_INSTR_OFFSETS
	.align		4
.L_231:
        /*0aa4*/ 	.byte	0x04, 0x28
        /*0aa6*/ 	.short	(.L_233 - .L_232)


	//   ....[0]....
.L_232:
        /*0aa8*/ 	.word	0x00000070


	//   ....[1]....
        /*0aac*/ 	.word	0x00000140


	//   ....[2]....
        /*0ab0*/ 	.word	0x00000190


	//   ....[3]....
        /*0ab4*/ 	.word	0x000003c0


	//   ....[4]....
        /*0ab8*/ 	.word	0x00000520


	//   ....[5]....
        /*0abc*/ 	.word	0x00000640


	//   ....[6]....
        /*0ac0*/ 	.word	0x000007a0


	//   ....[7]....
        /*0ac4*/ 	.word	0x00002e90


	//   ....[8]....
        /*0ac8*/ 	.word	0x00002ea0


	//   ....[9]....
        /*0acc*/ 	.word	0x00003610


	//   ....[10]....
        /*0ad0*/ 	.word	0x00003620


	//   ....[11]....
        /*0ad4*/ 	.word	0x00004370


	//   ....[12]....
        /*0ad8*/ 	.word	0x00004380


	//   ....[13]....
        /*0adc*/ 	.word	0x00004b50


	//   ....[14]....
        /*0ae0*/ 	.word	0x00004b60


	//   ....[15]....
        /*0ae4*/ 	.word	0x000055d0


	//   ....[16]....
        /*0ae8*/ 	.word	0x000055e0


	//   ....[17]....
        /*0aec*/ 	.word	0x00005700


	//   ....[18]....
        /*0af0*/ 	.word	0x00005710


	//   ....[19]....
        /*0af4*/ 	.word	0x00005ac0


	//   ....[20]....
        /*0af8*/ 	.word	0x00005ae0


	//   ....[21]....
        /*0afc*/ 	.word	0x00005bc0


	//   ....[22]....
        /*0b00*/ 	.word	0x00005be0


	//   ....[23]....
        /*0b04*/ 	.word	0x00006490


	//   ....[24]....
        /*0b08*/ 	.word	0x00006c40


	//   ....[25]....
        /*0b0c*/ 	.word	0x00006c50


	//   ....[26]....
        /*0b10*/ 	.word	0x00006c60


	//   ....[27]....
        /*0b14*/ 	.word	0x00006c70


	//   ....[28]....
        /*0b18*/ 	.word	0x00006fc0


	//   ....[29]....
        /*0b1c*/ 	.word	0x00006fd0


	//   ....[30]....
        /*0b20*/ 	.word	0x00006fe0


	//   ....[31]....
        /*0b24*/ 	.word	0x00006ff0


	//   ....[32]....
        /*0b28*/ 	.word	0x00008410


	//   ....[33]....
        /*0b2c*/ 	.word	0x00008430


	//   ....[34]....
        /*0b30*/ 	.word	0x00008440


	//   ....[35]....
        /*0b34*/ 	.word	0x00008450


	//   ....[36]....
        /*0b38*/ 	.word	0x00008540


	//   ....[37]....
        /*0b3c*/ 	.word	0x00008560


	//   ....[38]....
        /*0b40*/ 	.word	0x000085f0


	//   ....[39]....
        /*0b44*/ 	.word	0x00008620


	//   ....[40]....
        /*0b48*/ 	.word	0x0000a330


	//   ....[41]....
        /*0b4c*/ 	.word	0x0000b370


	//   ....[42]....
        /*0b50*/ 	.word	0x0000bb00


	//   ....[43]....
        /*0b54*/ 	.word	0x0000bc00


	//   ....[44]....
        /*0b58*/ 	.word	0x0000c430


	//   ....[45]....
        /*0b5c*/ 	.word	0x0000c480


	//   ....[46]....
        /*0b60*/ 	.word	0x0000e1b0


	//   ....[47]....
        /*0b64*/ 	.word	0x0000e7a0


	//   ....[48]....
        /*0b68*/ 	.word	0x0000f360


	//   ....[49]....
        /*0b6c*/ 	.word	0x0000f460


	//   ....[50]....
        /*0b70*/ 	.word	0x0000fc60


	//   ....[51]....
        /*0b74*/ 	.word	0x0000fce0


	//   ....[52]....
        /*0b78*/ 	.word	0x000120d0


	//   ....[53]....
        /*0b7c*/ 	.word	0x00012130


	//   ....[54]....
        /*0b80*/ 	.word	0x00012530


	//   ....[55]....
        /*0b84*/ 	.word	0x00012550


	//   ....[56]....
        /*0b88*/ 	.word	0x00014600


	//   ....[57]....
        /*0b8c*/ 	.word	0x00014b60


	//   ....[58]....
        /*0b90*/ 	.word	0x000158d0


	//   ....[59]....
        /*0b94*/ 	.word	0x00015b90


	//   ....[60]....
        /*0b98*/ 	.word	0x00015fb0


	//   ....[61]....
        /*0b9c*/ 	.word	0x00016010


	//   ....[62]....
        /*0ba0*/ 	.word	0x000170b0


	//   ....[63]....
        /*0ba4*/ 	.word	0x000173a0


	//   ....[64]....
        /*0ba8*/ 	.word	0x000173d0


	//   ....[65]....
        /*0bac*/ 	.word	0x00017480


	//   ....[66]....
        /*0bb0*/ 	.word	0x000180c0


	//   ....[67]....
        /*0bb4*/ 	.word	0x00018100


	//   ....[68]....
        /*0bb8*/ 	.word	0x00018130


	//   ....[69]....
        /*0bbc*/ 	.word	0x00018140


	//   ....[70]....
        /*0bc0*/ 	.word	0x00018610


	//   ....[71]....
        /*0bc4*/ 	.word	0x00018630


	//   ....[72]....
        /*0bc8*/ 	.word	0x00018650


	//   ....[73]....
        /*0bcc*/ 	.word	0x00018660


	//   ....[74]....
        /*0bd0*/ 	.word	0x00018680


	//   ....[75]....
        /*0bd4*/ 	.word	0x000186b0


	//   ....[76]....
        /*0bd8*/ 	.word	0x00018790


	//   ....[77]....
        /*0bdc*/ 	.word	0x000187a0


	//   ....[78]....
        /*0be0*/ 	.word	0x00018ff0


	//   ....[79]....
        /*0be4*/ 	.word	0x00019020


	//   ....[80]....
        /*0be8*/ 	.word	0x00019040


	//   ....[81]....
        /*0bec*/ 	.word	0x00019070


	//   ....[82]....
        /*0bf0*/ 	.word	0x000190a0


	//   ....[83]....
        /*0bf4*/ 	.word	0x000190b0


	//   ....[84]....
        /*0bf8*/ 	.word	0x000190e0


	//   ....[85]....
        /*0bfc*/ 	.word	0x00019150


	//   ....[86]....
        /*0c00*/ 	.word	0x00019270


	//   ....[87]....
        /*0c04*/ 	.word	0x00019440


	//   ....[88]....
        /*0c08*/ 	.word	0x00019470


	//   ....[89]....
        /*0c0c*/ 	.word	0x000194a0


	//   ....[90]....
        /*0c10*/ 	.word	0x000194d0


	//   ....[91]....
        /*0c14*/ 	.word	0x00019500


	//   ....[92]....
        /*0c18*/ 	.word	0x00019530


	//   ....[93]....
        /*0c1c*/ 	.word	0x000196a0


	//   ....[94]....
        /*0c20*/ 	.word	0x000196d0


	//   ....[95]....
        /*0c24*/ 	.word	0x00019700


	//   ....[96]....
        /*0c28*/ 	.word	0x00019730


	//   ....[97]....
        /*0c2c*/ 	.word	0x00019760


	//   ....[98]....
        /*0c30*/ 	.word	0x00019790


	//   ....[99]....
        /*0c34*/ 	.word	0x00019830


	//   ....[100]....
        /*0c38*/ 	.word	0x00019890


	//   ....[101]....
        /*0c3c*/ 	.word	0x00019930


	//   ....[102]....
        /*0c40*/ 	.word	0x0001a9e0


	//   ....[103]....
        /*0c44*/ 	.word	0x0001c6e0


	//   ....[104]....
        /*0c48*/ 	.word	0x0001c700


	//   ....[105]....
        /*0c4c*/ 	.word	0x0001c790


	//   ....[106]....
        /*0c50*/ 	.word	0x0001c7b0


	//   ....[107]....
        /*0c54*/ 	.word	0x0001c830


	//   ....[108]....
        /*0c58*/ 	.word	0x0001c850


	//   ....[109]....
        /*0c5c*/ 	.word	0x0001c8d0


	//   ....[110]....
        /*0c60*/ 	.word	0x0001c8f0


	//   ....[111]....
        /*0c64*/ 	.word	0x0001c970


	//   ....[112]....
        /*0c68*/ 	.word	0x0001c990


	//   ....[113]....
        /*0c6c*/ 	.word	0x0001ca10


	//   ....[114]....
        /*0c70*/ 	.word	0x0001ca30


	//   ....[115]....
        /*0c74*/ 	.word	0x0001cab0


	//   ....[116]....
        /*0c78*/ 	.word	0x0001cad0


	//   ....[117]....
        /*0c7c*/ 	.word	0x0001cae0


	//   ....[118]....
        /*0c80*/ 	.word	0x0001caf0


	//   ....[119]....
        /*0c84*/ 	.word	0x0001d450


	//   ....[120]....
        /*0c88*/ 	.word	0x0001d460


	//   ....[121]....
        /*0c8c*/ 	.word	0x0001d480


	//   ....[122]....
        /*0c90*/ 	.word	0x0001d4e0


	//   ....[123]....
        /*0c94*/ 	.word	0x0001d500


	//   ....[124]....
        /*0c98*/ 	.word	0x0001d580


	//   ....[125]....
        /*0c9c*/ 	.word	0x0001d5a0


	//   ....[126]....
        /*0ca0*/ 	.word	0x0001d620


	//   ....[127]....
        /*0ca4*/ 	.word	0x0001d640


	//   ....[128]....
        /*0ca8*/ 	.word	0x0001d6c0


	//   ....[129]....
        /*0cac*/ 	.word	0x0001d6e0


	//   ....[130]....
        /*0cb0*/ 	.word	0x0001d760


	//   ....[131]....
        /*0cb4*/ 	.word	0x0001d780


	//   ....[132]....
        /*0cb8*/ 	.word	0x0001d800


	//   ....[133]....
        /*0cbc*/ 	.word	0x0001d820


	//   ....[134]....
        /*0cc0*/ 	.word	0x0001d830


	//   ....[135]....
        /*0cc4*/ 	.word	0x0001d8a0


	//   ....[136]....
        /*0cc8*/ 	.word	0x0001d8f0


	//   ....[137]....
        /*0ccc*/ 	.word	0x0001d990


	//   ....[138]....
        /*0cd0*/ 	.word	0x0001d9c0


	//   ....[139]....
        /*0cd4*/ 	.word	0x0001d9d0


	//   ....[140]....
        /*0cd8*/ 	.word	0x0001da40


	//   ....[141]....
        /*0cdc*/ 	.word	0x0001da50


	//   ....[142]....
        /*0ce0*/ 	.word	0x0001da60


	//   ....[143]....
        /*0ce4*/ 	.word	0x0001e260


	//   ....[144]....
        /*0ce8*/ 	.word	0x0001e280


	//   ....[145]....
        /*0cec*/ 	.word	0x0001e2f0


	//   ....[146]....
        /*0cf0*/ 	.word	0x0001e300


	//   ....[147]....
        /*0cf4*/ 	.word	0x0001e340


	//   ....[148]....
        /*0cf8*/ 	.word	0x0001e350


	//   ....[149]....
        /*0cfc*/ 	.word	0x0001e390


	//   ....[150]....
        /*0d00*/ 	.word	0x0001e3a0


	//   ....[151]....
        /*0d04*/ 	.word	0x0001e3e0


	//   ....[152]....
        /*0d08*/ 	.word	0x0001e3f0


	//   ....[153]....
        /*0d0c*/ 	.word	0x0001e430


	//   ....[154]....
        /*0d10*/ 	.word	0x0001e440


	//   ....[155]....
        /*0d14*/ 	.word	0x0001e480


	//   ....[156]....
        /*0d18*/ 	.word	0x0001e490


	//   ....[157]....
        /*0d1c*/ 	.word	0x0001e4a0


	//   ....[158]....
        /*0d20*/ 	.word	0x0001e4e0


	//   ....[159]....
        /*0d24*/ 	.word	0x0001e7a0


	//   ....[160]....
        /*0d28*/ 	.word	0x0001e7d0


	//   ....[161]....
        /*0d2c*/ 	.word	0x0001e830


	//   ....[162]....
        /*0d30*/ 	.word	0x0001e840


	//   ....[163]....
        /*0d34*/ 	.word	0x0001e890


	//   ....[164]....
        /*0d38*/ 	.word	0x0001e8a0


	//   ....[165]....
        /*0d3c*/ 	.word	0x0001e8f0


	//   ....[166]....
        /*0d40*/ 	.word	0x0001e900


	//   ....[167]....
        /*0d44*/ 	.word	0x0001e950


	//   ....[168]....
        /*0d48*/ 	.word	0x0001e960


	//   ....[169]....
        /*0d4c*/ 	.word	0x0001e9b0


	//   ....[170]....
        /*0d50*/ 	.word	0x0001e9c0


	//   ....[171]....
        /*0d54*/ 	.word	0x0001ea10


	//   ....[172]....
        /*0d58*/ 	.word	0x0001ea20


	//   ....[173]....
        /*0d5c*/ 	.word	0x0001ea30


	//   ....[174]....
        /*0d60*/ 	.word	0x0001ea70


	//   ....[175]....
        /*0d64*/ 	.word	0x0001f070


	//   ....[176]....
        /*0d68*/ 	.word	0x0001f0b0


	//   ....[177]....
        /*0d6c*/ 	.word	0x0001f0d0


	//   ....[178]....
        /*0d70*/ 	.word	0x0001f110


	//   ....[179]....
        /*0d74*/ 	.word	0x0001f130


	//   ....[180]....
        /*0d78*/ 	.word	0x0001f170


	//   ....[181]....
        /*0d7c*/ 	.word	0x0001f190


	//   ....[182]....
        /*0d80*/ 	.word	0x0001f1d0


	//   ....[183]....
        /*0d84*/ 	.word	0x0001f1f0


	//   ....[184]....
        /*0d88*/ 	.word	0x0001f230


	//   ....[185]....
        /*0d8c*/ 	.word	0x0001f250


	//   ....[186]....
        /*0d90*/ 	.word	0x0001f290


	//   ....[187]....
        /*0d94*/ 	.word	0x0001f2b0


	//   ....[188]....
        /*0d98*/ 	.word	0x0001f2f0


	//   ....[189]....
        /*0d9c*/ 	.word	0x0001f310


	//   ....[190]....
        /*0da0*/ 	.word	0x0001f320


	//   ....[191]....
        /*0da4*/ 	.word	0x0001f680


	//   ....[192]....
        /*0da8*/ 	.word	0x0001f6b0


	//   ....[193]....
        /*0dac*/ 	.word	0x0001f6f0


	//   ....[194]....
        /*0db0*/ 	.word	0x0001f720


	//   ....[195]....
        /*0db4*/ 	.word	0x0001f750


	//   ....[196]....
        /*0db8*/ 	.word	0x0001f780


	//   ....[197]....
        /*0dbc*/ 	.word	0x0001f7b0


	//   ....[198]....
        /*0dc0*/ 	.word	0x0001f7e0


	//   ....[199]....
        /*0dc4*/ 	.word	0x0001f960


	//   ....[200]....
        /*0dc8*/ 	.word	0x0001f990


	//   ....[201]....
        /*0dcc*/ 	.word	0x0001f9c0


	//   ....[202]....
        /*0dd0*/ 	.word	0x0001f9f0


	//   ....[203]....
        /*0dd4*/ 	.word	0x0001fa20


	//   ....[204]....
        /*0dd8*/ 	.word	0x0001fa50


	//   ....[205]....
        /*0ddc*/ 	.word	0x0001fb10


	//   ....[206]....
        /*0de0*/ 	.word	0x0001fb30


	//   ....[207]....
        /*0de4*/ 	.word	0x0001fba0


	//   ....[208]....
        /*0de8*/ 	.word	0x00020240


	//   ....[209]....
        /*0dec*/ 	.word	0x00020560


	//   ....[210]....
        /*0df0*/ 	.word	0x000205f0


	//   ....[211]....
        /*0df4*/ 	.word	0x00020680


	//   ....[212]....
        /*0df8*/ 	.word	0x00020710


	//   ....[213]....
        /*0dfc*/ 	.word	0x000207f0


	//   ....[214]....
        /*0e00*/ 	.word	0x00020880


	//   ....[215]....
        /*0e04*/ 	.word	0x00020920


	//   ....[216]....
        /*0e08*/ 	.word	0x000209b0


	//   ....[217]....
        /*0e0c*/ 	.word	0x00020aa0


	//   ....[218]....
        /*0e10*/ 	.word	0x00020b30


	//   ....[219]....
        /*0e14*/ 	.word	0x00020bd0


	//   ....[220]....
        /*0e18*/ 	.word	0x00020c60


	//   ....[221]....
        /*0e1c*/ 	.word	0x00020da0


	//   ....[222]....
        /*0e20*/ 	.word	0x00020e50


	//   ....[223]....
        /*0e24*/ 	.word	0x00020ee0


	//   ....[224]....
        /*0e28*/ 	.word	0x00020f30


	//   ....[225]....
        /*0e2c*/ 	.word	0x00020f80


	//   ....[226]....
        /*0e30*/ 	.word	0x00021010


	//   ....[227]....
        /*0e34*/ 	.word	0x000210a0


	//   ....[228]....
        /*0e38*/ 	.word	0x000210f0


	//   ....[229]....
        /*0e3c*/ 	.word	0x00021140


	//   ....[230]....
        /*0e40*/ 	.word	0x00021230


	//   ....[231]....
        /*0e44*/ 	.word	0x000212e0


	//   ....[232]....
        /*0e48*/ 	.word	0x00021360


	//   ....[233]....
        /*0e4c*/ 	.word	0x000213d0


	//   ....[234]....
        /*0e50*/ 	.word	0x00021500


	//   ....[235]....
        /*0e54*/ 	.word	0x00021620


	//   ....[236]....
        /*0e58*/ 	.word	0x00021700


	//   ....[237]....
        /*0e5c*/ 	.word	0x00021750


	//   ....[238]....
        /*0e60*/ 	.word	0x00021ac0


	//   ....[239]....
        /*0e64*/ 	.word	0x00021b60


	//   ....[240]....
        /*0e68*/ 	.word	0x00021bc0


	//   ....[241]....
        /*0e6c*/ 	.word	0x00021c30


	//   ....[242]....
        /*0e70*/ 	.word	0x00021c90


	//   ....[243]....
        /*0e74*/ 	.word	0x00021d00


	//   ....[244]....
        /*0e78*/ 	.word	0x00021dc0


	//   ....[245]....
        /*0e7c*/ 	.word	0x00021e20


	//   ....[246]....
        /*0e80*/ 	.word	0x00021ee0


	//   ....[247]....
        /*0e84*/ 	.word	0x000221c0


	//   ....[248]....
        /*0e88*/ 	.word	0x000222b0


	//   ....[249]....
        /*0e8c*/ 	.word	0x00022350


	//   ....[250]....
        /*0e90*/ 	.word	0x000223b0


	//   ....[251]....
        /*0e94*/ 	.word	0x000224a0


	//   ....[252]....
        /*0e98*/ 	.word	0x00022510


	//   ....[253]....
        /*0e9c*/ 	.word	0x00022600


	//   ....[254]....
        /*0ea0*/ 	.word	0x00022670


	//   ....[255]....
        /*0ea4*/ 	.word	0x00022760


	//   ....[0]....
        /*0ea8*/ 	.word	0x000227d0


	//   ....[1]....
        /*0eac*/ 	.word	0x000228c0


	//   ....[2]....
        /*0eb0*/ 	.word	0x00022930


	//   ....[3]....
        /*0eb4*/ 	.word	0x00022a20


	//   ....[4]....
        /*0eb8*/ 	.word	0x00022a90


	//   ....[5]....
        /*0ebc*/ 	.word	0x00022b80


	//   ....[6]....
        /*0ec0*/ 	.word	0x00022bf0


	//   ....[7]....
        /*0ec4*/ 	.word	0x00022cd0


	//   ....[8]....
        /*0ec8*/ 	.word	0x00022db0


	//   ....[9]....
        /*0ecc*/ 	.word	0x00022e00


	//   ....[10]....
        /*0ed0*/ 	.word	0x00022e60


	//   ....[11]....
        /*0ed4*/ 	.word	0x00022f20


	//   ....[12]....
        /*0ed8*/ 	.word	0x00022f80


	//   ....[13]....
        /*0edc*/ 	.word	0x00023080


	//   ....[14]....
        /*0ee0*/ 	.word	0x000230e0


	//   ....[15]....
        /*0ee4*/ 	.word	0x000231e0


	//   ....[16]....
        /*0ee8*/ 	.word	0x00023240


	//   ....[17]....
        /*0eec*/ 	.word	0x00023340


	//   ....[18]....
        /*0ef0*/ 	.word	0x000233a0


	//   ....[19]....
        /*0ef4*/ 	.word	0x000234a0


	//   ....[20]....
        /*0ef8*/ 	.word	0x00023500


	//   ....[21]....
        /*0efc*/ 	.word	0x00023600


	//   ....[22]....
        /*0f00*/ 	.word	0x00023660


	//   ....[23]....
        /*0f04*/ 	.word	0x00023710


	//   ....[24]....
        /*0f08*/ 	.word	0x000237c0


	//   ....[25]....
        /*0f0c*/ 	.word	0x000238b0


	//   ....[26]....
        /*0f10*/ 	.word	0x00023910


	//   ....[27]....
        /*0f14*/ 	.word	0x00023a00


	//   ....[28]....
        /*0f18*/ 	.word	0x00023a60


	//   ....[29]....
        /*0f1c*/ 	.word	0x00023b30


	//   ....[30]....
        /*0f20*/ 	.word	0x00023b90


	//   ....[31]....
        /*0f24*/ 	.word	0x00023c50


	//   ....[32]....
        /*0f28*/ 	.word	0x00023d90


	//   ....[33]....
        /*0f2c*/ 	.word	0x00023e40


	//   ....[34]....
        /*0f30*/ 	.word	0x00023ec0


	//   ....[35]....
        /*0f34*/ 	.word	0x00023f80


	//   ....[36]....
        /*0f38*/ 	.word	0x00023fe0


	//   ....[37]....
        /*0f3c*/ 	.word	0x00024090


	//   ....[38]....
        /*0f40*/ 	.word	0x000240f0


	//   ....[39]....
        /*0f44*/ 	.word	0x000241a0


	//   ....[40]....
        /*0f48*/ 	.word	0x00024200


	//   ....[41]....
        /*0f4c*/ 	.word	0x000242b0


	//   ....[42]....
        /*0f50*/ 	.word	0x00024310


	//   ....[43]....
        /*0f54*/ 	.word	0x000243c0


	//   ....[44]....
        /*0f58*/ 	.word	0x00024420


	//   ....[45]....
        /*0f5c*/ 	.word	0x000244d0


	//   ....[46]....
        /*0f60*/ 	.word	0x00024530


	//   ....[47]....
        /*0f64*/ 	.word	0x000245e0


	//   ....[48]....
        /*0f68*/ 	.word	0x000246d0


	//   ....[49]....
        /*0f6c*/ 	.word	0x00024780


	//   ....[50]....
        /*0f70*/ 	.word	0x000247e0


	//   ....[51]....
        /*0f74*/ 	.word	0x000248a0


	//   ....[52]....
        /*0f78*/ 	.word	0x00024900


	//   ....[53]....
        /*0f7c*/ 	.word	0x000249c0


	//   ....[54]....
        /*0f80*/ 	.word	0x00024a20


	//   ....[55]....
        /*0f84*/ 	.word	0x00024ae0


	//   ....[56]....
        /*0f88*/ 	.word	0x00024b40


	//   ....[57]....
        /*0f8c*/ 	.word	0x00024c00


	//   ....[58]....
        /*0f90*/ 	.word	0x00024c60


	//   ....[59]....
        /*0f94*/ 	.word	0x00024d20


	//   ....[60]....
        /*0f98*/ 	.word	0x00024d80


	//   ....[61]....
        /*0f9c*/ 	.word	0x00024e40


	//   ....[62]....
        /*0fa0*/ 	.word	0x00024ea0


	//   ....[63]....
        /*0fa4*/ 	.word	0x00024f50


	//   ....[64]....
        /*0fa8*/ 	.word	0x00025040


	//   ....[65]....
        /*0fac*/ 	.word	0x000250f0


	//   ....[66]....
        /*0fb0*/ 	.word	0x00025160


	//   ....[67]....
        /*0fb4*/ 	.word	0x00025210


	//   ....[68]....
        /*0fb8*/ 	.word	0x00025270


	//   ....[69]....
        /*0fbc*/ 	.word	0x00025320


	//   ....[70]....
        /*0fc0*/ 	.word	0x00025380


	//   ....[71]....
        /*0fc4*/ 	.word	0x00025430


	//   ....[72]....
        /*0fc8*/ 	.word	0x00025490


	//   ....[73]....
        /*0fcc*/ 	.word	0x00025540


	//   ....[74]....
        /*0fd0*/ 	.word	0x000255a0


	//   ....[75]....
        /*0fd4*/ 	.word	0x00025650


	//   ....[76]....
        /*0fd8*/ 	.word	0x000256b0


	//   ....[77]....
        /*0fdc*/ 	.word	0x00025760


	//   ....[78]....
        /*0fe0*/ 	.word	0x000257c0


	//   ....[79]....
        /*0fe4*/ 	.word	0x00025860


	//   ....[80]....
        /*0fe8*/ 	.word	0x000258f0


	//   ....[81]....
        /*0fec*/ 	.word	0x00025990


	//   ....[82]....
        /*0ff0*/ 	.word	0x00025ab0


	//   ....[83]....
        /*0ff4*/ 	.word	0x00025b20


	//   ....[84]....
        /*0ff8*/ 	.word	0x00025b90


	//   ....[85]....
        /*0ffc*/ 	.word	0x00025c00


	//   ....[86]....
        /*1000*/ 	.word	0x00025c70


	//   ....[87]....
        /*1004*/ 	.word	0x00025cf0


	//   ....[88]....
        /*1008*/ 	.word	0x00025d80


	//   ....[89]....
        /*100c*/ 	.word	0x00025e10


	//   ....[90]....
        /*1010*/ 	.word	0x00025e80


	//   ....[91]....
        /*1014*/ 	.word	0x00025ef0


	//   ....[92]....
        /*1018*/ 	.word	0x00025f60


	//   ....[93]....
        /*101c*/ 	.word	0x00025fe0


	//   ....[94]....
        /*1020*/ 	.word	0x00026050


	//   ....[95]....
        /*1024*/ 	.word	0x000260f0


	//   ....[96]....
        /*1028*/ 	.word	0x00026180


	//   ....[97]....
        /*102c*/ 	.word	0x000262b0


	//----- nvinfo : EIATTR_REG_RECONFIG
	.align		4
.L_233:
        /*1030*/ 	.byte	0x01, 0x54
	.zero		2


	//----- nvinfo : EIATTR_SYSCALL_OFFSETS
	.align		4
        /*1034*/ 	.byte	0x04, 0x46
        /*1036*/ 	.short	(.L_235 - .L_234)


	//   ....[0]....
.L_234:
        /*1038*/ 	.word	0x00001b90


	//   ....[1]....
        /*103c*/ 	.word	0x00001ce0


	//   ....[2]....
        /*1040*/ 	.word	0x00006660


	//   ....[3]....
        /*1044*/ 	.word	0x00006980


	//   ....[4]....
        /*1048*/ 	.word	0x0001bd10


	//   ....[5]....
        /*104c*/ 	.word	0x0001be60


	//   ....[6]....
        /*1050*/ 	.word	0x0001bf50


	//   ....[7]....
        /*1054*/ 	.word	0x0001cf20


	//----- nvinfo : EIATTR_MBARRIER_INSTR_OFFSETS
	.align		4
.L_235:
        /*1058*/ 	.byte	0x04, 0x39
        /*105a*/ 	.short	(.L_237 - .L_236)


	//   ....[0]....
.L_236:
        /*105c*/ 	.word	0x00000270
        /*1060*/ 	.word	0x000000ff
        /*1064*/ 	.word	0x00016800
        /*1068*/ 	.short	0x0100
        /*106a*/ 	.byte	0x08
	.zero		1


	//   ....[1]....
        /*106c*/ 	.word	0x00000280
        /*1070*/ 	.word	0x000000ff
        /*1074*/ 	.word	0x00016820
        /*1078*/ 	.short	0x0100
        /*107a*/ 	.byte	0x08
	.zero		1


	//   ....[2]....
        /*107c*/ 	.word	0x00000370
        /*1080*/ 	.word	0x000000ff
        /*1084*/ 	.word	0x00016830
        /*1088*/ 	.short	0x0100
        /*108a*/ 	.byte	0x08
	.zero		1


	//   ....[3]....
        /*108c*/ 	.word	0x00000380
        /*1090*/ 	.word	0x000000ff
        /*1094*/ 	.word	0x00016840
        /*1098*/ 	.short	0x0100
        /*109a*/ 	.byte	0x08
	.zero		1


	//   ....[4]....
        /*109c*/ 	.word	0x00000390
        /*10a0*/ 	.word	0x000000ff
        /*10a4*/ 	.word	0x00016838
        /*10a8*/ 	.short	0x0100
        /*10aa*/ 	.byte	0x08
	.zero		1


	//   ....[5]....
        /*10ac*/ 	.word	0x000003a0
        /*10b0*/ 	.word	0x000000ff
        /*10b4*/ 	.word	0x00016848
        /*10b8*/ 	.short	0x0100
        /*10ba*/ 	.byte	0x08
	.zero		1


	//   ....[6]....
        /*10bc*/ 	.word	0x000004d0
        /*10c0*/ 	.word	0x000000ff
        /*10c4*/ 	.word	0x00016850
        /*10c8*/ 	.short	0x0100
        /*10ca*/ 	.byte	0x08
	.zero		1


	//   ....[7]....
        /*10cc*/ 	.word	0x000004e0
        /*10d0*/ 	.word	0x000000ff
        /*10d4*/ 	.word	0x00016860
        /*10d8*/ 	.short	0x0100
        /*10da*/ 	.byte	0x08
	.zero		1


	//   ....[8]....
        /*10dc*/ 	.word	0x000004f0
        /*10e0*/ 	.word	0x000000ff
        /*10e4*/ 	.word	0x00016858
        /*10e8*/ 	.short	0x0100
        /*10ea*/ 	.byte	0x08
	.zero		1


	//   ....[9]....
        /*10ec*/ 	.word	0x00000500
        /*10f0*/ 	.word	0x000000ff
        /*10f4*/ 	.word	0x00016868
        /*10f8*/ 	.short	0x0100
        /*10fa*/ 	.byte	0x08
	.zero		1


	//   ....[10]....
        /*10fc*/ 	.word	0x000005f0
        /*1100*/ 	.word	0x000000ff
        /*1104*/ 	.word	0x00016870
        /*1108*/ 	.short	0x0100
        /*110a*/ 	.byte	0x06
	.zero		1


	//   ....[11]....
        /*110c*/ 	.word	0x00000600
        /*1110*/ 	.word	0x000000ff
        /*1114*/ 	.word	0x00016880
        /*1118*/ 	.short	0x0100
        /*111a*/ 	.byte	0x06
	.zero		1


	//   ....[12]....
        /*111c*/ 	.word	0x00000610
        /*1120*/ 	.word	0x000000ff
        /*1124*/ 	.word	0x00016878
        /*1128*/ 	.short	0x0100
        /*112a*/ 	.byte	0x06
	.zero		1


	//   ....[13]....
        /*112c*/ 	.word	0x00000620
        /*1130*/ 	.word	0x000000ff
        /*1134*/ 	.word	0x00016888
        /*1138*/ 	.short	0x0100
        /*113a*/ 	.byte	0x06
	.zero		1


	//   ....[14]....
        /*113c*/ 	.word	0x00000750
        /*1140*/ 	.word	0x000000ff
        /*1144*/ 	.word	0x00016890
        /*1148*/ 	.short	0x0100
        /*114a*/ 	.byte	0x08
	.zero		1


	//   ....[15]....
        /*114c*/ 	.word	0x00000760
        /*1150*/ 	.word	0x000000ff
        /*1154*/ 	.word	0x000168a0
        /*1158*/ 	.short	0x0100
        /*115a*/ 	.byte	0x08
	.zero		1


	//   ....[16]....
        /*115c*/ 	.word	0x00000770
        /*1160*/ 	.word	0x000000ff
        /*1164*/ 	.word	0x00016898
        /*1168*/ 	.short	0x0100
        /*116a*/ 	.byte	0x08
	.zero		1


	//   ....[17]....
        /*116c*/ 	.word	0x00000780
        /*1170*/ 	.word	0x000000ff
        /*1174*/ 	.word	0x000168a8
        /*1178*/ 	.short	0x0100
        /*117a*/ 	.byte	0x08
	.zero		1


	//   ....[18]....
        /*117c*/ 	.word	0x000008b0
        /*1180*/ 	.word	0x000000ff
        /*1184*/ 	.word	0x000168b0
        /*1188*/ 	.short	0x0100
        /*118a*/ 	.byte	0x08
	.zero		1


	//   ....[19]....
        /*118c*/ 	.word	0x000008c0
        /*1190*/ 	.word	0x000000ff
        /*1194*/ 	.word	0x000168c0
        /*1198*/ 	.short	0x0100
        /*119a*/ 	.byte	0x08
	.zero		1


	//   ....[20]....
        /*119c*/ 	.word	0x000008d0
        /*11a0*/ 	.word	0x000000ff
        /*11a4*/ 	.word	0x000168b8
        /*11a8*/ 	.short	0x0100
        /*11aa*/ 	.byte	0x08
	.zero		1


	//   ....[21]....
        /*11ac*/ 	.word	0x000008e0
        /*11b0*/ 	.word	0x000000ff
        /*11b4*/ 	.word	0x000168c8
        /*11b8*/ 	.short	0x0100
        /*11ba*/ 	.byte	0x08
	.zero		1


	//   ....[22]....
        /*11bc*/ 	.word	0x00002e40
        /*11c0*/ 	.word	0x00000046
        /*11c4*/ 	.word	0x00016890
        /*11c8*/ 	.short	0x010a
        /*11ca*/ 	.byte	0x3f
	.zero		1


	//   ....[23]....
        /*11cc*/ 	.word	0x00004310
        /*11d0*/ 	.word	0x00000046
        /*11d4*/ 	.word	0x00016890
        /*11d8*/ 	.short	0x010a
        /*11da*/ 	.byte	0x3f
	.zero		1


	//   ....[24]....
        /*11dc*/ 	.word	0x00005410
        /*11e0*/ 	.word	0x00000046
        /*11e4*/ 	.word	0x00016890
        /*11e8*/ 	.short	0x010a
        /*11ea*/ 	.byte	0x3f
	.zero		1


	//   ....[25]....
        /*11ec*/ 	.word	0x000058e0
        /*11f0*/ 	.word	0x00000008
        /*11f4*/ 	.word	0x00000000
        /*11f8*/ 	.short	0x0101
        /*11fa*/ 	.byte	0x3f
	.zero		1


	//   ....[26]....
        /*11fc*/ 	.word	0x00005920
        /*1200*/ 	.word	0x00000046
        /*1204*/ 	.word	0x000168b0
        /*1208*/ 	.short	0x010a
        /*120a*/ 	.byte	0x3f
	.zero		1


	//   ....[27]....
        /*120c*/ 	.word	0x00005d70
        /*1210*/ 	.word	0x00000046
        /*1214*/ 	.word	0x00000000
        /*1218*/ 	.short	0x0101
        /*121a*/ 	.byte	0x3f
	.zero		1


	//   ....[28]....
        /*121c*/ 	.word	0x00006700
        /*1220*/ 	.word	0x00000002
        /*1224*/ 	.word	0x00016800
        /*1228*/ 	.short	0x010a
        /*122a*/ 	.byte	0x3f
	.zero		1


	//   ....[29]....
        /*122c*/ 	.word	0x00006750
        /*1230*/ 	.word	0x00000002
        /*1234*/ 	.word	0x00016800
        /*1238*/ 	.short	0x010a
        /*123a*/ 	.byte	0x3f
	.zero		1


	//   ....[30]....
        /*123c*/ 	.word	0x00007360
        /*1240*/ 	.word	0x00000002
        /*1244*/ 	.word	0x00016800
        /*1248*/ 	.short	0x010a
        /*124a*/ 	.byte	0x3f
	.zero		1


	//   ....[31]....
        /*124c*/ 	.word	0x000089c0
        /*1250*/ 	.word	0x00000002
        /*1254*/ 	.word	0x00016800
        /*1258*/ 	.short	0x010a
        /*125a*/ 	.byte	0x3f
	.zero		1


	//   ....[32]....
        /*125c*/ 	.word	0x000098f0
        /*1260*/ 	.word	0x00000000
        /*1264*/ 	.word	0x00016830
        /*1268*/ 	.short	0x010a
        /*126a*/ 	.byte	0x3f
	.zero		1


	//   ....[33]....
        /*126c*/ 	.word	0x000099a0
        /*1270*/ 	.word	0x00000000
        /*1274*/ 	.word	0x00016830
        /*1278*/ 	.short	0x010a
        /*127a*/ 	.byte	0x3f
	.zero		1


	//   ....[34]....
        /*127c*/ 	.word	0x0000a3d0
        /*1280*/ 	.word	0x00000004
        /*1284*/ 	.word	0x00000000
        /*1288*/ 	.short	0x0101
        /*128a*/ 	.byte	0x3f
	.zero		1


	//   ....[35]....
        /*128c*/ 	.word	0x0000d470
        /*1290*/ 	.word	0x0000000b
        /*1294*/ 	.word	0x00016830
        /*1298*/ 	.short	0x010a
        /*129a*/ 	.byte	0x3f
	.zero		1


	//   ....[36]....
        /*129c*/ 	.word	0x0000d4c0
        /*12a0*/ 	.word	0x0000000b
        /*12a4*/ 	.word	0x00016830
        /*12a8*/ 	.short	0x010a
        /*12aa*/ 	.byte	0x3f
	.zero		1


	//   ....[37]....
        /*12ac*/ 	.word	0x0000d7f0
        /*12b0*/ 	.word	0x0000000b
        /*12b4*/ 	.word	0x00016850
        /*12b8*/ 	.short	0x010a
        /*12ba*/ 	.byte	0x3f
	.zero		1


	//   ....[38]....
        /*12bc*/ 	.word	0x0000d830
        /*12c0*/ 	.word	0x0000000b
        /*12c4*/ 	.word	0x00016850
        /*12c8*/ 	.short	0x010a
        /*12ca*/ 	.byte	0x3f
	.zero		1


	//   ....[39]....
        /*12cc*/ 	.word	0x0000e210
        /*12d0*/ 	.word	0x0000003a
        /*12d4*/ 	.word	0x00000000
        /*12d8*/ 	.short	0x0101
        /*12da*/ 	.byte	0x3f
	.zero		1


	//   ....[40]....
        /*12dc*/ 	.word	0x00010810
        /*12e0*/ 	.word	0x0000000e
        /*12e4*/ 	.word	0x00000000
        /*12e8*/ 	.short	0x0101
        /*12ea*/ 	.byte	0x3f
	.zero		1


	//   ....[41]....
        /*12ec*/ 	.word	0x00011000
        /*12f0*/ 	.word	0x00000005
        /*12f4*/ 	.word	0x00016830
        /*12f8*/ 	.short	0x010a
        /*12fa*/ 	.byte	0x3f
	.zero		1


	//   ....[42]....
        /*12fc*/ 	.word	0x00011050
        /*1300*/ 	.word	0x00000005
        /*1304*/ 	.word	0x00016830
        /*1308*/ 	.short	0x010a
        /*130a*/ 	.byte	0x3f
	.zero		1


	//   ....[43]....
        /*130c*/ 	.word	0x000113d0
        /*1310*/ 	.word	0x0000000a
        /*1314*/ 	.word	0x00016850
        /*1318*/ 	.short	0x010a
        /*131a*/ 	.byte	0x3f
	.zero		1


	//   ....[44]....
        /*131c*/ 	.word	0x00011410
        /*1320*/ 	.word	0x0000000a
        /*1324*/ 	.word	0x00016850
        /*1328*/ 	.short	0x010a
        /*132a*/ 	.byte	0x3f
	.zero		1


	//   ....[45]....
        /*132c*/ 	.word	0x00011b30
        /*1330*/ 	.word	0x00000005
        /*1334*/ 	.word	0x00000000
        /*1338*/ 	.short	0x0101
        /*133a*/ 	.byte	0x3f
	.zero		1


	//   ....[46]....
        /*133c*/ 	.word	0x000132d0
        /*1340*/ 	.word	0x00000014
        /*1344*/ 	.word	0x00000000
        /*1348*/ 	.short	0x0101
        /*134a*/ 	.byte	0x3f
	.zero		1


	//   ....[47]....
        /*134c*/ 	.word	0x00013810
        /*1350*/ 	.word	0x00000005
        /*1354*/ 	.word	0x00016830
        /*1358*/ 	.short	0x010a
        /*135a*/ 	.byte	0x3f
	.zero		1


	//   ....[48]....
        /*135c*/ 	.word	0x00013860
        /*1360*/ 	.word	0x00000005
        /*1364*/ 	.word	0x00016830
        /*1368*/ 	.short	0x010a
        /*136a*/ 	.byte	0x3f
	.zero		1


	//   ....[49]....
        /*136c*/ 	.word	0x00013be0
        /*1370*/ 	.word	0x0000000a
        /*1374*/ 	.word	0x00016850
        /*1378*/ 	.short	0x010a
        /*137a*/ 	.byte	0x3f
	.zero		1


	//   ....[50]....
        /*137c*/ 	.word	0x00013c20
        /*1380*/ 	.word	0x0000000a
        /*1384*/ 	.word	0x00016850
        /*1388*/ 	.short	0x010a
        /*138a*/ 	.byte	0x3f
	.zero		1


	//   ....[51]....
        /*138c*/ 	.word	0x00014690
        /*1390*/ 	.word	0x00000038
        /*1394*/ 	.word	0x00000000
        /*1398*/ 	.short	0x0101
        /*139a*/ 	.byte	0x3f
	.zero		1


	//   ....[52]....
        /*139c*/ 	.word	0x00016b70
        /*13a0*/ 	.word	0x00000015
        /*13a4*/ 	.word	0x00000000
        /*13a8*/ 	.short	0x0101
        /*13aa*/ 	.byte	0x3f
	.zero		1


	//   ....[53]....
        /*13ac*/ 	.word	0x00016fc0
        /*13b0*/ 	.word	0x0000000b
        /*13b4*/ 	.word	0x00016850
        /*13b8*/ 	.short	0x010a
        /*13ba*/ 	.byte	0x3f
	.zero		1


	//   ....[54]....
        /*13bc*/ 	.word	0x00017030
        /*13c0*/ 	.word	0x0000000b
        /*13c4*/ 	.word	0x00016850
        /*13c8*/ 	.short	0x010a
        /*13ca*/ 	.byte	0x3f
	.zero		1


	//   ....[55]....
        /*13cc*/ 	.word	0x00017650
        /*13d0*/ 	.word	0x00000002
        /*13d4*/ 	.word	0x00000000
        /*13d8*/ 	.short	0x0101
        /*13da*/ 	.byte	0x3f
	.zero		1


	//   ....[56]....
        /*13dc*/ 	.word	0x00018760
        /*13e0*/ 	.word	0x00000000
        /*13e4*/ 	.word	0x00000000
        /*13e8*/ 	.short	0x0101
        /*13ea*/ 	.byte	0x3f
	.zero		1


	//   ....[57]....
        /*13ec*/ 	.word	0x0001aac0
        /*13f0*/ 	.word	0x00000016
        /*13f4*/ 	.word	0x00016820
        /*13f8*/ 	.short	0x010a
        /*13fa*/ 	.byte	0x3f
	.zero		1


	//   ....[58]....
        /*13fc*/ 	.word	0x0001ab80
        /*1400*/ 	.word	0x0000000a
        /*1404*/ 	.word	0x000168a0
        /*1408*/ 	.short	0x010a
        /*140a*/ 	.byte	0x3f
	.zero		1


	//   ....[59]....
        /*140c*/ 	.word	0x0001adc0
        /*1410*/ 	.word	0x0000000a
        /*1414*/ 	.word	0x000168c0
        /*1418*/ 	.short	0x010a
        /*141a*/ 	.byte	0x3f
	.zero		1


	//   ....[60]....
        /*141c*/ 	.word	0x0001b150
        /*1420*/ 	.word	0x00000005
        /*1424*/ 	.word	0x000168a0
        /*1428*/ 	.short	0x010a
        /*142a*/ 	.byte	0x3f
	.zero		1


	//   ....[61]....
        /*142c*/ 	.word	0x0001b370
        /*1430*/ 	.word	0x00000005
        /*1434*/ 	.word	0x000168c0
        /*1438*/ 	.short	0x010a
        /*143a*/ 	.byte	0x3f
	.zero		1


	//   ....[62]....
        /*143c*/ 	.word	0x0001c430
        /*1440*/ 	.word	0x00000003
        /*1444*/ 	.word	0x00016840
        /*1448*/ 	.short	0x010a
        /*144a*/ 	.byte	0x3f
	.zero		1


	//   ....[63]....
        /*144c*/ 	.word	0x0001cbf0
        /*1450*/ 	.word	0x00000003
        /*1454*/ 	.word	0x00016830
        /*1458*/ 	.short	0x0107
        /*145a*/ 	.byte	0x3f
	.zero		1


	//   ....[64]....
        /*145c*/ 	.word	0x0001ccc0
        /*1460*/ 	.word	0x00000003
        /*1464*/ 	.word	0x00016830
        /*1468*/ 	.short	0x0101
        /*146a*/ 	.byte	0x3f
	.zero		1


	//   ....[65]....
        /*146c*/ 	.word	0x0001db40
        /*1470*/ 	.word	0x00000016
        /*1474*/ 	.word	0x00016800
        /*1478*/ 	.short	0x0107
        /*147a*/ 	.byte	0x3f
	.zero		1


	//   ....[66]....
        /*147c*/ 	.word	0x0001dc30
        /*1480*/ 	.word	0x00000016
        /*1484*/ 	.word	0x00016800
        /*1488*/ 	.short	0x0101
        /*148a*/ 	.byte	0x3f
	.zero		1


	//   ....[67]....
        /*148c*/ 	.word	0x0001dc50
        /*1490*/ 	.word	0x00000016
        /*1494*/ 	.word	0x00016820
        /*1498*/ 	.short	0x010a
        /*149a*/ 	.byte	0x3f
	.zero		1


	//   ....[68]....
        /*149c*/ 	.word	0x0001e020
        /*14a0*/ 	.word	0x00000005
        /*14a4*/ 	.word	0x00016840
        /*14a8*/ 	.short	0x010a
        /*14aa*/ 	.byte	0x3f
	.zero		1


	//   ....[69]....
        /*14ac*/ 	.word	0x0001e560
        /*14b0*/ 	.word	0x00000005
        /*14b4*/ 	.word	0x00016830
        /*14b8*/ 	.short	0x0107
        /*14ba*/ 	.byte	0x3f
	.zero		1


	//   ....[70]....
        /*14bc*/ 	.word	0x0001e620
        /*14c0*/ 	.word	0x00000005
        /*14c4*/ 	.word	0x00016830
        /*14c8*/ 	.short	0x0101
        /*14ca*/ 	.byte	0x3f
	.zero		1


	//   ....[71]....
        /*14cc*/ 	.word	0x0001e680
        /*14d0*/ 	.word	0x00000005
        /*14d4*/ 	.word	0x00016860
        /*14d8*/ 	.short	0x010a
        /*14da*/ 	.byte	0x3f
	.zero		1


	//   ....[72]....
        /*14dc*/ 	.word	0x0001eb60
        /*14e0*/ 	.word	0x00000005
        /*14e4*/ 	.word	0x00016850
        /*14e8*/ 	.short	0x0107
        /*14ea*/ 	.byte	0x3f
	.zero		1


	//   ....[73]....
        /*14ec*/ 	.word	0x0001ed10
        /*14f0*/ 	.word	0x00000005
        /*14f4*/ 	.word	0x00016850
        /*14f8*/ 	.short	0x0101
        /*14fa*/ 	.byte	0x3f
	.zero		1


	//   ....[74]....
        /*14fc*/ 	.word	0x0001ef30
        /*1500*/ 	.word	0x00000000
        /*1504*/ 	.word	0x00016860
        /*1508*/ 	.short	0x010a
        /*150a*/ 	.byte	0x3f
	.zero		1


	//   ....[75]....
        /*150c*/ 	.word	0x0001f3d0
        /*1510*/ 	.word	0x00000000
        /*1514*/ 	.word	0x00016850
        /*1518*/ 	.short	0x0107
        /*151a*/ 	.byte	0x3f
	.zero		1


	//   ....[76]....
        /*151c*/ 	.word	0x0001f4a0
        /*1520*/ 	.word	0x00000000
        /*1524*/ 	.word	0x00016850
        /*1528*/ 	.short	0x0101
        /*152a*/ 	.byte	0x3f
	.zero		1


	//   ....[77]....
        /*152c*/ 	.word	0x000201c0
        /*1530*/ 	.word	0x00000005
        /*1534*/ 	.word	0x00016820
        /*1538*/ 	.short	0x010a
        /*153a*/ 	.byte	0x3f
	.zero		1


	//   ....[78]....
        /*153c*/ 	.word	0x00020330
        /*1540*/ 	.word	0x00000003
        /*1544*/ 	.word	0x00016840
        /*1548*/ 	.short	0x010a
        /*154a*/ 	.byte	0x3f
	.zero		1


	//   ....[79]....
        /*154c*/ 	.word	0x000203d0
        /*1550*/ 	.word	0x00000019
        /*1554*/ 	.word	0x00016840
        /*1558*/ 	.short	0x010a
        /*155a*/ 	.byte	0x3f
	.zero		1


	//   ....[80]....
        /*155c*/ 	.word	0x00020410
        /*1560*/ 	.word	0x00000003
        /*1564*/ 	.word	0x00016860
        /*1568*/ 	.short	0x010a
        /*156a*/ 	.byte	0x3f
	.zero		1


	//   ....[81]....
        /*156c*/ 	.word	0x00020450
        /*1570*/ 	.word	0x00000019
        /*1574*/ 	.word	0x00016860
        /*1578*/ 	.short	0x010a
        /*157a*/ 	.byte	0x3f
	.zero		1


	//   ....[82]....
        /*157c*/ 	.word	0x000204b0
        /*1580*/ 	.word	0x00000046
        /*1584*/ 	.word	0x00016890
        /*1588*/ 	.short	0x010a
        /*158a*/ 	.byte	0x3f
	.zero		1


	//   ....[83]....
        /*158c*/ 	.word	0x00020740
        /*1590*/ 	.word	0x00000046
        /*1594*/ 	.word	0x00016890
        /*1598*/ 	.short	0x010a
        /*159a*/ 	.byte	0x3f
	.zero		1


	//   ....[84]....
        /*159c*/ 	.word	0x000209f0
        /*15a0*/ 	.word	0x00000046
        /*15a4*/ 	.word	0x00016890
        /*15a8*/ 	.short	0x010a
        /*15aa*/ 	.byte	0x3f
	.zero		1


	//   ....[85]....
        /*15ac*/ 	.word	0x00020ca0
        /*15b0*/ 	.word	0x00000046
        /*15b4*/ 	.word	0x000168b0
        /*15b8*/ 	.short	0x010a
        /*15ba*/ 	.byte	0x3f
	.zero		1


	//   ....[86]....
        /*15bc*/ 	.word	0x00021170
        /*15c0*/ 	.word	0x00000002
        /*15c4*/ 	.word	0x00016800
        /*15c8*/ 	.short	0x010a
        /*15ca*/ 	.byte	0x3f
	.zero		1


	//   ....[87]....
        /*15cc*/ 	.word	0x00021780
        /*15d0*/ 	.word	0x00000002
        /*15d4*/ 	.word	0x00016800
        /*15d8*/ 	.short	0x010a
        /*15da*/ 	.byte	0x3f
	.zero		1


	//   ....[88]....
        /*15dc*/ 	.word	0x000217d0
        /*15e0*/ 	.word	0x00000000
        /*15e4*/ 	.word	0x00016830
        /*15e8*/ 	.short	0x010a
        /*15ea*/ 	.byte	0x3f
	.zero		1


	//   ....[89]....
        /*15ec*/ 	.word	0x00021820
        /*15f0*/ 	.word	0x0000000b
        /*15f4*/ 	.word	0x00016830
        /*15f8*/ 	.short	0x010a
        /*15fa*/ 	.byte	0x3f
	.zero		1


	//   ....[90]....
        /*15fc*/ 	.word	0x00021870
        /*1600*/ 	.word	0x0000000b
        /*1604*/ 	.word	0x00016850
        /*1608*/ 	.short	0x010a
        /*160a*/ 	.byte	0x3f
	.zero		1


	//   ....[91]....
        /*160c*/ 	.word	0x000218c0
        /*1610*/ 	.word	0x00000005
        /*1614*/ 	.word	0x00016830
        /*1618*/ 	.short	0x010a
        /*161a*/ 	.byte	0x3f
	.zero		1


	//   ....[92]....
        /*161c*/ 	.word	0x00021910
        /*1620*/ 	.word	0x0000000a
        /*1624*/ 	.word	0x00016850
        /*1628*/ 	.short	0x010a
        /*162a*/ 	.byte	0x3f
	.zero		1


	//   ....[93]....
        /*162c*/ 	.word	0x00021960
        /*1630*/ 	.word	0x00000005
        /*1634*/ 	.word	0x00016830
        /*1638*/ 	.short	0x010a
        /*163a*/ 	.byte	0x3f
	.zero		1


	//   ....[94]....
        /*163c*/ 	.word	0x000219b0
        /*1640*/ 	.word	0x0000000a
        /*1644*/ 	.word	0x00016850
        /*1648*/ 	.short	0x010a
        /*164a*/ 	.byte	0x3f
	.zero		1


	//   ....[95]....
        /*164c*/ 	.word	0x00021a00
        /*1650*/ 	.word	0x0000000b
        /*1654*/ 	.word	0x00016850
        /*1658*/ 	.short	0x010a
        /*165a*/ 	.byte	0x3f
	.zero		1


	//   ....[96]....
        /*165c*/ 	.word	0x00021fa0
        /*1660*/ 	.word	0x00000016
        /*1664*/ 	.word	0x00016820
        /*1668*/ 	.short	0x010a
        /*166a*/ 	.byte	0x3f
	.zero		1


	//   ....[97]....
        /*166c*/ 	.word	0x00021ff0
        /*1670*/ 	.word	0x0000000a
        /*1674*/ 	.word	0x000168a0
        /*1678*/ 	.short	0x010a
        /*167a*/ 	.byte	0x3f
	.zero		1


	//   ....[98]....
        /*167c*/ 	.word	0x00022040
        /*1680*/ 	.word	0x0000000a
        /*1684*/ 	.word	0x000168c0
        /*1688*/ 	.short	0x010a
        /*168a*/ 	.byte	0x3f
	.zero		1


	//   ....[99]....
        /*168c*/ 	.word	0x00022090
        /*1690*/ 	.word	0x00000005
        /*1694*/ 	.word	0x000168a0
        /*1698*/ 	.short	0x010a
        /*169a*/ 	.byte	0x3f
	.zero		1


	//   ....[100]....
        /*169c*/ 	.word	0x000220e0
        /*16a0*/ 	.word	0x00000005
        /*16a4*/ 	.word	0x000168c0
        /*16a8*/ 	.short	0x010a
        /*16aa*/ 	.byte	0x3f
	.zero		1


	//   ....[101]....
        /*16ac*/ 	.word	0x00022200
        /*16b0*/ 	.word	0x00000003
        /*16b4*/ 	.word	0x00016840
        /*16b8*/ 	.short	0x010a
        /*16ba*/ 	.byte	0x3f
	.zero		1


	//   ....[102]....
        /*16bc*/ 	.word	0x00023c90
        /*16c0*/ 	.word	0x00000016
        /*16c4*/ 	.word	0x00016820
        /*16c8*/ 	.short	0x010a
        /*16ca*/ 	.byte	0x3f
	.zero		1


	//   ....[103]....
        /*16cc*/ 	.word	0x00023ce0
        /*16d0*/ 	.word	0x00000005
        /*16d4*/ 	.word	0x00016840
        /*16d8*/ 	.short	0x010a
        /*16da*/ 	.byte	0x3f
	.zero		1


	//   ....[104]....
        /*16dc*/ 	.word	0x00024620
        /*16e0*/ 	.word	0x00000005
        /*16e4*/ 	.word	0x00016860
        /*16e8*/ 	.short	0x010a
        /*16ea*/ 	.byte	0x3f
	.zero		1


	//   ....[105]....
        /*16ec*/ 	.word	0x00024f90
        /*16f0*/ 	.word	0x00000000
        /*16f4*/ 	.word	0x00016860
        /*16f8*/ 	.short	0x010a
        /*16fa*/ 	.byte	0x3f
	.zero		1


	//   ....[106]....
        /*16fc*/ 	.word	0x000261d0
        /*1700*/ 	.word	0x00000005
        /*1704*/ 	.word	0x00016820
        /*1708*/ 	.short	0x010a
        /*170a*/ 	.byte	0x3f
	.zero		1


	//   ....[107]....
        /*170c*/ 	.word	0x00026370
        /*1710*/ 	.word	0x00000003
        /*1714*/ 	.word	0x00016840
        /*1718*/ 	.short	0x010a
        /*171a*/ 	.byte	0x3f
	.zero		1


	//   ....[108]....
        /*171c*/ 	.word	0x000263c0
        /*1720*/ 	.word	0x00000019
        /*1724*/ 	.word	0x00016840
        /*1728*/ 	.short	0x010a
        /*172a*/ 	.byte	0x3f
	.zero		1


	//   ....[109]....
        /*172c*/ 	.word	0x00026410
        /*1730*/ 	.word	0x00000003
        /*1734*/ 	.word	0x00016860
        /*1738*/ 	.short	0x010a
        /*173a*/ 	.byte	0x3f
	.zero		1


	//----- nvinfo : EIATTR_NUM_MBARRIERS
	.align		4
.L_237:
        /*173c*/ 	.byte	0x03, 0x38
        /*173e*/ 	.short	0x0016


	//----- nvinfo : EIATTR_EXIT_INSTR_OFFSETS
	.align		4
        /*1740*/ 	.byte	0x04, 0x1c
        /*1742*/ 	.short	(.L_239 - .L_238)


	//   ....[0]....
.L_238:
        /*1744*/ 	.word	0x000204a0


	//----- nvinfo : EIATTR_MAX_THREADS
	.align		4
.L_239:
        /*1748*/ 	.byte	0x04, 0x05
        /*174a*/ 	.short	(.L_241 - .L_240)
.L_240:
        /*174c*/ 	.word	0x00000200
        /*1750*/ 	.word	0x00000001
        /*1754*/ 	.word	0x00000001


	//----- nvinfo : EIATTR_CRS_STACK_SIZE
	.align		4
.L_241:
        /*1758*/ 	.byte	0x04, 0x1e
        /*175a*/ 	.short	(.L_243 - .L_242)
.L_242:
        /*175c*/ 	.word	0x00000000


	//----- nvinfo : EIATTR_CBANK_PARAM_SIZE
	.align		4
.L_243:
        /*1760*/ 	.byte	0x03, 0x19
        /*1762*/ 	.short	0x0af0


	//----- nvinfo : EIATTR_PARAM_CBANK
	.align		4
        /*1764*/ 	.byte	0x04, 0x0a
        /*1766*/ 	.short	(.L_245 - .L_244)
	.align		4
.L_244:
        /*1768*/ 	.word	index@(.nv.constant0._ZN7cutlass13device_kernelIN5flash11enable_sm90INS1_16FlashAttnFwdSm90INS1_25CollectiveMainloopFwdSm90ILi2EN4cute5tupleIJNS5_1CILi1EEES8_S8_EEENS6_IJNS7_ILi192EEENS7_ILi128EEENS7_ILi64EEEEEELi64ENS_10bfloat16_tEfNS_4arch4Sm90ELb0ELb1ELb1ELb1ELb1ELb1ELb0ELb1ELb1ELb1ELb0ELb0EEENS1_21CollectiveEpilogueFwdINS6_IJSA_SC_SB_EEES9_SE_SG_Li384ELb1ELb1ELb0ELb0EEENS1_36VarlenDynamicPersistentTileSchedulerILi192ELi128ELi384ELi128ELb0ELb1ELb1ELb1ELb0ELb1EEEEEEEEEvNT_6ParamsE)
        /*176c*/ 	.short	0x0210
        /*176e*/ 	.short	0x0af0


	//----- nvinfo : EIATTR_SW_WAR
	.align		4
.L_245:
        /*1770*/ 	.byte	0x04, 0x36
        /*1772*/ 	.short	(.L_247 - .L_246)
.L_246:
        /*1774*/ 	.word	0x00000008
.L_247:


//--------------------- .nv.info._ZN7cutlass13device_kernelIN5flash11enable_sm90INS1_16FlashAttnFwdSm90INS1_25CollectiveMainloopFwdSm90ILi2EN4cute5tupleIJNS5_1CILi1EEES8_S8_EEENS6_IJNS7_ILi192EEENS7_ILi128EEENS7_ILi64EEEEEELi64ENS_10bfloat16_tEfNS_4arch4Sm90ELb1ELb0ELb1ELb0ELb1ELb0ELb0ELb1ELb1ELb1ELb0ELb0EEENS1_21CollectiveEpilogueFwdINS6_IJSA_SC_SB_EEES9_SE_SG_Li384ELb0ELb1ELb0ELb0EEENS1_30DynamicPersistentTileSchedulerILi384ELi128ELb0ELb1ELb1EEEEEEEEEvNT_6ParamsE --------------------------
	.section	.nv.info._ZN7cutlass13device_kernelIN5flash11enable_sm90INS1_16FlashAttnFwdSm90INS1_25CollectiveMainloopFwdSm90ILi2EN4cute5tupleIJNS5_1CILi1EEES8_S8_EEENS6_IJNS7_ILi192EEENS7_ILi128EEENS7_ILi64EEEEEELi64ENS_10bfloat16_tEfNS_4arch4Sm90ELb1ELb0ELb1ELb0ELb1ELb0ELb0ELb1ELb1ELb1ELb0ELb0EEENS1_21CollectiveEpilogueFwdINS6_IJSA_SC_SB_EEES9_SE_SG_Li384ELb0ELb1ELb0ELb0EEENS1_30DynamicPersistentTileSchedulerILi384ELi128ELb0ELb1ELb1EEEEEEEEEvNT_6ParamsE,"",@"SHT_CUDA_INFO"
	.sectionflags	@""
	.align	4


	//----- nvinfo : EIATTR_CUDA_API_VERSION
	.align		4
        /*0000*/ 	.byte	0x04, 0x37
        /*0002*/ 	.short	(.L_249 - .L_248)
.L_248:
        /*0004*/ 	.word	0x00000082


	//----- nvinfo : EIATTR_KPARAM_INFO
	.align		4
.L_249:
        /*0008*/ 	.byte	0x04, 0x17
        /*000a*/ 	.short	(.L_251 - .L_250)
.L_250:
        /*000c*/ 	.word	0x00000000
        /*0010*/ 	.short	0x0000
        /*0012*/ 	.short	0x0070
        /*0014*/ 	.byte	0x00, 0xf0, 0x01, 0x2a


	//----- nvinfo : EIATTR_SPARSE_MMA_MASK
	.align		4
.L_251:
        /*0018*/ 	.byte	0x03, 0x50
        /*001a*/ 	.short	0x0000


	//----- nvinfo : EIATTR_MAXREG_COUNT
	.align		4
        /*001c*/ 	.byte	0x03, 0x1b
        /*001e*/ 	.short	0x0080


	//----- nvinfo : EIATTR_NUM_BARRIERS
	.align		4
        /*0020*/ 	.byte	0x02, 0x4c
        /*0022*/ 	.byte	0x10
	.zero		1


	//----- nvinfo : EIATTR_EXTERNS
	.align		4
        /*0024*/ 	.byte	0x04, 0x0f
        /*0026*/ 	.short	(.L_253 - .L_252)


	//   ....[0]....
	.align		4
.L_252:
        /*0028*/ 	.word	index@(__assertfail)


	//----- nvinfo : EIATTR_ANNOTATIONS
	.align		4
.L_253:
        /*002c*/ 	.byte	0x04, 0x55
        /*002e*/ 	.short	(.L_255 - .L_254)


	//   ....[0]....
.L_254:
        /* <DEDUP_REMOVED lines=11> */


	//----- nvinfo : EIATTR_MERCURY_ISA_VERSION
	.align		4
.L_255:
        /*00c8*/ 	.byte	0x03, 0x5f
        /*00ca*/ 	.short	0x0101


	//----- nvinfo : EIATTR_INT_WARP_WIDE_INSTR_OFFSETS
	.align		4
        /*00cc*/ 	.byte	0x04, 0x31
        /*00ce*/ 	.short	(.L_257 - .L_256)


	//   ....[0]....
.L_256:
        /*00d0*/ 	.word	0x000000c0


	//   ....[1]....
        /*00d4*/ 	.word	0x000000d0


	//   ....[2]....
        /*00d8*/ 	.word	0x00000170


	//   ....[3]....
        /*00dc*/ 	.word	0x0000b840


	//   ....[4]....
        /*00e0*/ 	.word	0x0000b8d0


	//   ....[5]....
        /*00e4*/ 	.word	0x0000e980


	//   ....[6]....
        /*00e8*/ 	.word	0x0000ea10


	//----- nvinfo : EIATTR_COOP_GROUP_MASK_REGIDS
	.align		4
.L_257:
        /*00ec*/ 	.byte	0x04, 0x29
        /*00ee*/ 	.short	(.L_259 - .L_258)


	//   ....[0]....
.L_258:
        /*00f0*/ 	.word	0xffffffff


	//   ....[1]....
        /*00f4*/ 	.word	0xffffffff


	//   ....[2]....
        /*00f8*/ 	.word	0xffffffff


	//   ....[3]....
        /*00fc*/ 	.word	0xffffffff


	//   ....[4]....
        /*0100*/ 	.word	0xffffffff


	//   ....[5]....
        /*0104*/ 	.word	0xffffffff


	//   ....[6]....
        /*0108*/ 	.word	0xffffffff


	//   ....[7]....
        /*010c*/ 	.word	0xffffffff


	//   ....[8]....
        /*0110*/ 	.word	0xffffffff


	//   ....[9]....
        /*0114*/ 	.word	0xffffffff


	//   ....[10]....
        /*0118*/ 	.word	0xffffffff


	//   ....[11]....
        /*011c*/ 	.word	0xffffffff


	//   ....[12]....
        /*0120*/ 	.word	0xffffffff


	//   ....[13]....
        /*0124*/ 	.word	0xffffffff


	//   ....[14]....
        /*0128*/ 	.word	0xffffffff


	//   ....[15]....
        /*012c*/ 	.word	0xffffffff


	//   ....[16]....
        /*0130*/ 	.word	0xffffffff


	//   ....[17]....
        /*0134*/ 	.word	0xffffffff


	//   ....[18]....
        /*0138*/ 	.word	0xffffffff


	//   ....[19]....
        /*013c*/ 	.word	0xffffffff


	//   ....[20]....
        /*0140*/ 	.word	0xffffffff


	//   ....[21]....
        /*0144*/ 	.word	0xffffffff


	//   ....[22]....
        /*0148*/ 	.word	0xffffffff


	//   ....[23]....
        /*014c*/ 	.word	0xffffffff


	//   ....[24]....
        /*0150*/ 	.word	0xffffffff


	//   ....[25]....
        /*0154*/ 	.word	0xffffffff


	//   ....[26]....
        /*0158*/ 	.word	0xffffffff


	//   ....[27]....
        /*015c*/ 	.word	0xffffffff


	//   ....[28]....
        /*0160*/ 	.word	0xffffffff


	//   ....[29]....
        /*0164*/ 	.word	0xffffffff


	//   ....[30]....
        /*0168*/ 	.word	0xffffffff


	//   ....[31]....
        /*016c*/ 	.word	0xffffffff


	//   ....[32]....
        /*0170*/ 	.word	0xffffffff


	//   ....[33]....
        /*0174*/ 	.word	0xffffffff


	//   ....[34]....
        /*0178*/ 	.word	0xffffffff


	//   ....[35]....
        /*017c*/ 	.word	0xffffffff


	//   ....[36]....
        /*0180*/ 	.word	0xffffffff


	//   ....[37]....
        /*0184*/ 	.word	0xffffffff


	//   ....[38]....
        /*0188*/ 	.word	0xffffffff


	//   ....[39]....
        /*018c*/ 	.word	0xffffffff


	//   ....[40]....
        /*0190*/ 	.word	0xffffffff


	//   ....[41]....
        /*0194*/ 	.word	0xffffffff


	//   ....[42]....
        /*0198*/ 	.word	0xffffffff


	//   ....[43]....
        /*019c*/ 	.word	0xffffffff


	//   ....[44]....
        /*01a0*/ 	.word	0xffffffff


	//   ....[45]....
        /*01a4*/ 	.word	0xffffffff


	//   ....[46]....
        /*01a8*/ 	.word	0xffffffff


	//   ....[47]....
        /*01ac*/ 	.word	0xffffffff


	//   ....[48]....
        /*01b0*/ 	.word	0xffffffff


	//   ....[49]....
        /*01b4*/ 	.word	0xffffffff


	//   ....[50]....
        /*01b8*/ 	.word	0xffffffff


	//   ....[51]....
        /*01bc*/ 	.word	0xffffffff


	//   ....[52]....
        /*01c0*/ 	.word	0xffffffff


	//   ....[53]....
        /*01c4*/ 	.word	0xffffffff


	//   ....[54]....
        /*01c8*/ 	.word	0xffffffff


	//   ....[55]....
        /*01cc*/ 	.word	0xffffffff


	//   ....[56]....
        /*01d0*/ 	.word	0xffffffff


	//   ....[57]....
        /*01d4*/ 	.word	0xffffffff


	//   ....[58]....
        /*01d8*/ 	.word	0xffffffff


	//   ....[59]....
        /*01dc*/ 	.word	0xffffffff


	//   ....[60]....
        /*01e0*/ 	.word	0xffffffff


	//   ....[61]....
        /*01e4*/ 	.word	0xffffffff


	//   ....[62]....
        /*01e8*/ 	.word	0xffffffff


	//   ....[63]....
        /*01ec*/ 	.word	0xffffffff


	//   ....[64]....
        /*01f0*/ 	.word	0xffffffff


	//   ....[65]....
        /*01f4*/ 	.word	0xffffffff


	//   ....[66]....
        /*01f8*/ 	.word	0xffffffff


	//   ....[67]....
        /*01fc*/ 	.word	0xffffffff


	//   ....[68]....
        /*0200*/ 	.word	0xffffffff


	//   ....[69]....
        /*0204*/ 	.word	0xffffffff


	//   ....[70]....
        /*0208*/ 	.word	0xffffffff


	//   ....[71]....
        /*020c*/ 	.word	0xffffffff


	//   ....[72]....
        /*0210*/ 	.word	0xffffffff


	//   ....[73]....
        /*0214*/ 	.word	0xffffffff


	//   ....[74]....
        /*0218*/ 	.word	0xffffffff


	//   ....[75]....
        /*021c*/ 	.word	0xffffffff


	//   ....[76]....
        /*0220*/ 	.word	0xffffffff


	//   ....[77]....
        /*0224*/ 	.word	0xffffffff


	//   ....[78]....
        /*0228*/ 	.word	0xffffffff


	//   ....[79]....
        /*022c*/ 	.word	0xffffffff


	//   ....[80]....
        /*0230*/ 	.word	0xffffffff


	//   ....[81]....
        /*0234*/ 	.word	0xffffffff


	//   ....[82]....
        /*0238*/ 	.word	0xffffffff


	//   ....[83]....
        /*023c*/ 	.word	0xffffffff


	//   ....[84]....
        /*0240*/ 	.word	0xffffffff


	//   ....[85]....
        /*0244*/ 	.word	0xffffffff


	//   ....[86]....
        /*0248*/ 	.word	0xffffffff


	//   ....[87]....
        /*024c*/ 	.word	0xffffffff


	//   ....[88]....
        /*0250*/ 	.word	0xffffffff


	//   ....[89]....
        /*0254*/ 	.word	0xffffffff


	//   ....[90]....
        /*0258*/ 	.word	0xffffffff


	//   ....[91]....
        /*025c*/ 	.word	0xffffffff


	//   ....[92]....
        /*0260*/ 	.word	0xffffffff


	//   ....[93]....
        /*0264*/ 	.word	0xffffffff


	//   ....[94]....
        /*0268*/ 	.word	0xffffffff


	//   ....[95]....
        /*026c*/ 	.word	0xffffffff


	//   ....[96]....
        /*0270*/ 	.word	0xffffffff


	//   ....[97]....
        /*0274*/ 	.word	0xffffffff


	//   ....[98]....
        /*0278*/ 	.word	0xffffffff


	//   ....[99]....
        /*027c*/ 	.word	0xffffffff


	//   ....[100]....
        /*0280*/ 	.word	0xffffffff


	//   ....[101]....
        /*0284*/ 	.word	0xffffffff


	//   ....[102]....
        /*0288*/ 	.word	0xffffffff


	//   ....[103]....
        /*028c*/ 	.word	0xffffffff


	//   ....[104]....
        /*0290*/ 	.word	0xffffffff


	//   ....[105]....
        /*0294*/ 	.word	0xffffffff


	//   ....[106]....
        /*0298*/ 	.word	0xffffffff


	//   ....[107]....
        /*029c*/ 	.word	0xffffffff


	//   ....[108]....
        /*02a0*/ 	.word	0xffffffff


	//   ....[109]....
        /*02a4*/ 	.word	0xffffffff


	//   ....[110]....
        /*02a8*/ 	.word	0xffffffff


	//   ....[111]....
        /*02ac*/ 	.word	0xffffffff


	//   ....[112]....
        /*02b0*/ 	.word	0xffffffff


	//   ....[113]....
        /*02b4*/ 	.word	0xffffffff


	//   ....[114]....
        /*02b8*/ 	.word	0xffffffff


	//   ....[115]....
        /*02bc*/ 	.word	0xffffffff


	//   ....[116]....
        /*02c0*/ 	.word	0xffffffff


	//   ....[117]....
        /*02c4*/ 	.word	0xffffffff


	//   ....[118]....
        /*02c8*/ 	.word	0xffffffff


	//   ....[119]....
        /*02cc*/ 	.word	0xffffffff


	//   ....[120]....
        /*02d0*/ 	.word	0xffffffff


	//   ....[121]....
        /*02d4*/ 	.word	0xffffffff


	//   ....[122]....
        /*02d8*/ 	.word	0xffffffff


	//   ....[123]....
        /*02dc*/ 	.word	0xffffffff


	//   ....[124]....
        /*02e0*/ 	.word	0xffffffff


	//   ....[125]....
        /*02e4*/ 	.word	0xffffffff


	//   ....[126]....
        /*02e8*/ 	.word	0xffffffff


	//   ....[127]....
        /*02ec*/ 	.word	0xffffffff


	//   ....[128]....
        /*02f0*/ 	.word	0xffffffff


	//   ....[129]....
        /*02f4*/ 	.word	0xffffffff


	//   ....[130]....
        /*02f8*/ 	.word	0xffffffff


	//   ....[131]....
        /*02fc*/ 	.word	0xffffffff


	//   ....[132]....
        /*0300*/ 	.word	0xffffffff


	//   ....[133]....
        /*0304*/ 	.word	0xffffffff


	//   ....[134]....
        /*0308*/ 	.word	0xffffffff


	//   ....[135]....
        /*030c*/ 	.word	0xffffffff


	//   ....[136]....
        /*0310*/ 	.word	0xffffffff


	//   ....[137]....
        /*0314*/ 	.word	0xffffffff


	//   ....[138]....
        /*0318*/ 	.word	0x0500000f


	//   ....[139]....
        /*031c*/ 	.word	0x0500000f


	//   ....[140]....
        /*0320*/ 	.word	0x0500000f


	//   ....[141]....
        /*0324*/ 	.word	0x0500000f


	//   ....[142]....
        /*0328*/ 	.word	0x0500000f


	//   ....[143]....
        /*032c*/ 	.word	0x0500000f


	//   ....[144]....
        /*0330*/ 	.word	0x0500000f


	//   ....[145]....
        /*0334*/ 	.word	0x0500000f


	//   ....[146]....
        /*0338*/ 	.word	0x0500000f


	//   ....[147]....
        /*033c*/ 	.word	0x0500000f


	//   ....[148]....
        /*0340*/ 	.word	0x0500000f


	//   ....[149]....
        /*0344*/ 	.word	0x0500000f


	//   ....[150]....
        /*0348*/ 	.word	0x0500000f


	//   ....[151]....
        /*034c*/ 	.word	0x0500000f


	//   ....[152]....
        /*0350*/ 	.word	0x0500000f


	//   ....[153]....
        /*0354*/ 	.word	0x0500000f


	//   ....[154]....
        /*0358*/ 	.word	0x0500000f


	//   ....[155]....
        /*035c*/ 	.word	0x0500000f


	//   ....[156]....
        /*0360*/ 	.word	0x0500000f


	//   ....[157]....
        /*0364*/ 	.word	0x0500000f


	//   ....[158]....
        /*0368*/ 	.word	0x0500000f


	//   ....[159]....
        /*036c*/ 	.word	0x0500000f


	//   ....[160]....
        /*0370*/ 	.word	0x0500000f


	//   ....[161]....
        /*0374*/ 	.word	0x0500000f


	//   ....[162]....
        /*0378*/ 	.word	0x0500000f


	//   ....[163]....
        /*037c*/ 	.word	0x0500000f


	//   ....[164]....
        /*0380*/ 	.word	0x0500000f


	//   ....[165]....
        /*0384*/ 	.word	0x0500000f


	//   ....[166]....
        /*0388*/ 	.word	0x0500000f


	//   ....[167]....
        /*038c*/ 	.word	0x0500000f


	//   ....[168]....
        /*0390*/ 	.word	0x0500000f


	//   ....[169]....
        /*0394*/ 	.word	0x0500000f


	//   ....[170]....
        /*0398*/ 	.word	0x0500000f


	//   ....[171]....
        /*039c*/ 	.word	0x0500000f


	//   ....[172]....
        /*03a0*/ 	.word	0x0500000f


	//   ....[173]....
        /*03a4*/ 	.word	0x0500000f


	//   ....[174]....
        /*03a8*/ 	.word	0x0500000f


	//   ....[175]....
        /*03ac*/ 	.word	0x0500000f


	//   ....[176]....
        /*03b0*/ 	.word	0x0500000f


	//   ....[177]....
        /*03b4*/ 	.word	0x0500000f


	//   ....[178]....
        /*03b8*/ 	.word	0x0500000f


	//   ....[179]....
        /*03bc*/ 	.word	0x0500000f


	//   ....[180]....
        /*03c0*/ 	.word	0x0500000f


	//   ....[181]....
        /*03c4*/ 	.word	0x0500000f


	//   ....[182]....
        /*03c8*/ 	.word	0x0500000f


	//   ....[183]....
        /*03cc*/ 	.word	0x0500000f


	//   ....[184]....
        /*03d0*/ 	.word	0x0500000f


	//   ....[185]....
        /*03d4*/ 	.word	0x0500000f


	//   ....[186]....
        /*03d8*/ 	.word	0x0500000f


	//   ....[187]....
        /*03dc*/ 	.word	0x0500000f


	//   ....[188]....
        /*03e0*/ 	.word	0x0500000f


	//   ....[189]....
        /*03e4*/ 	.word	0x0500000f


	//   ....[190]....
        /*03e8*/ 	.word	0x0500000f


	//   ....[191]....
        /*03ec*/ 	.word	0x0500000f


	//   ....[192]....
        /*03f0*/ 	.word	0x0500000f


	//   ....[193]....
        /*03f4*/ 	.word	0x0500000f


	//   ....[194]....
        /*03f8*/ 	.word	0x0500000f


	//   ....[195]....
        /*03fc*/ 	.word	0x0500000f


	//   ....[196]....
        /*0400*/ 	.word	0x0500000f


	//   ....[197]....
        /*0404*/ 	.word	0x0500000f


	//   ....[198]....
        /*0408*/ 	.word	0x0500000f


	//   ....[199]....
        /*040c*/ 	.word	0x0500000f


	//   ....[200]....
        /*0410*/ 	.word	0x0500000f


	//   ....[201]....
        /*0414*/ 	.word	0x0500000f


	//   ....[202]....
        /*0418*/ 	.word	0x0500000f


	//   ....[203]....
        /*041c*/ 	.word	0x0500000f


	//   ....[204]....
        /*0420*/ 	.word	0x0500000f


	//   ....[205]....
        /*0424*/ 	.word	0x0500000f


	//   ....[206]....
        /*0428*/ 	.word	0x0500000f


	//   ....[207]....
        /*042c*/ 	.word	0x0500000f


	//   ....[208]....
        /*0430*/ 	.word	0x0500000f


	//   ....[209]....
        /*0434*/ 	.word	0x0500000f


	//   ....[210]....
        /*0438*/ 	.word	0x0500000f


	//   ....[211]....
        /*043c*/ 	.word	0x0500000f


	//   ....[212]....
        /*0440*/ 	.word	0x0500000f


	//   ....[213]....
        /*0444*/ 	.word	0x0500000f


	//   ....[214]....
        /*0448*/ 	.word	0x0500000f


	//   ....[215]....
        /*044c*/ 	.word	0x0500000f


	//   ....[216]....
        /*0450*/ 	.word	0x0500000f


	//   ....[217]....
        /*0454*/ 	.word	0x0500000f


	//   ....[218]....
        /*0458*/ 	.word	0x0500000f


	//   ....[219]....
        /*045c*/ 	.word	0x0500000f


	//   ....[220]....
        /*0460*/ 	.word	0x0500000f


	//   ....[221]....
        /*0464*/ 	.word	0x0500000f


	//   ....[222]....
        /*0468*/ 	.word	0x0500000f


	//   ....[223]....
        /*046c*/ 	.word	0x0500000f


	//   ....[224]....
        /*0470*/ 	.word	0x0500000f


	//   ....[225]....
        /*0474*/ 	.word	0x0500000f


	//   ....[226]....
        /*0478*/ 	.word	0x0500000f


	//   ....[227]....
        /*047c*/ 	.word	0x0500000f


	//   ....[228]....
        /*0480*/ 	.word	0x0500000f


	//----- nvinfo : EIATTR_COOP_GROUP_INSTR_OFFSETS
	.align		4
.L_259:
        /*0484*/ 	.byte	0x04, 0x28
        /*0486*/ 	.short	(.L_261 - .L_260)


	//   ....[0]....
.L_260:
        /*0488*/ 	.word	0x00000080


	//   ....[1]....
        /*048c*/ 	.word	0x00000090


	//   ....[2]....
        /*0490*/ 	.word	0x000002d0


	//   ....[3]....
        /*0494*/ 	.word	0x00000430


	//   ....[4]....
        /*0498*/ 	.word	0x00000550


	//   ....[5]....
        /*049c*/ 	.word	0x000006b0


	//   ....[6]....
        /*04a0*/ 	.word	0x000012a0


	//   ....[7]....
        /*04a4*/ 	.word	0x000019e0


	//   ....[8]....
        /*04a8*/ 	.word	0x00001ed0


	//   ....[9]....
        /*04ac*/ 	.word	0x000026a0


	//   ....[10]....
        /*04b0*/ 	.word	0x00002710


	//   ....[11]....
        /*04b4*/ 	.word	0x000031c0


	//   ....[12]....
        /*04b8*/ 	.word	0x00003230


	//   ....[13]....
        /*04bc*/ 	.word	0x000047b0


	//   ....[14]....
        /*04c0*/ 	.word	0x00004b00


	//   ....[15]....
        /*04c4*/ 	.word	0x000053a0


	//   ....[16]....
        /*04c8*/ 	.word	0x000054b0


	//   ....[17]....
        /*04cc*/ 	.word	0x00005e10


	//   ....[18]....
        /*04d0*/ 	.word	0x00005e60


	//   ....[19]....
        /*04d4*/ 	.word	0x000080f0


	//   ....[20]....
        /*04d8*/ 	.word	0x00008130


	//   ....[21]....
        /*04dc*/ 	.word	0x00008160


	//   ....[22]....
        /*04e0*/ 	.word	0x00008170


	//   ....[23]....
        /*04e4*/ 	.word	0x000093f0


	//   ....[24]....
        /*04e8*/ 	.word	0x00009420


	//   ....[25]....
        /*04ec*/ 	.word	0x000094c0


	//   ....[26]....
        /*04f0*/ 	.word	0x000094e0


	//   ....[27]....
        /*04f4*/ 	.word	0x0000a0d0


	//   ....[28]....
        /*04f8*/ 	.word	0x0000a100


	//   ....[29]....
        /*04fc*/ 	.word	0x0000a130


	//   ....[30]....
        /*0500*/ 	.word	0x0000a160


	//   ....[31]....
        /*0504*/ 	.word	0x0000a5e0


	//   ....[32]....
        /*0508*/ 	.word	0x0000a620


	//   ....[33]....
        /*050c*/ 	.word	0x0000a640


	//   ....[34]....
        /*0510*/ 	.word	0x0000a680


	//   ....[35]....
        /*0514*/ 	.word	0x0000a6a0


	//   ....[36]....
        /*0518*/ 	.word	0x0000a6b0


	//   ....[37]....
        /*051c*/ 	.word	0x0000a6d0


	//   ....[38]....
        /*0520*/ 	.word	0x0000a6f0


	//   ....[39]....
        /*0524*/ 	.word	0x0000ad50


	//   ....[40]....
        /*0528*/ 	.word	0x0000ad90


	//   ....[41]....
        /*052c*/ 	.word	0x0000adc0


	//   ....[42]....
        /*0530*/ 	.word	0x0000adf0


	//   ....[43]....
        /*0534*/ 	.word	0x0000ae10


	//   ....[44]....
        /*0538*/ 	.word	0x0000ae20


	//   ....[45]....
        /*053c*/ 	.word	0x0000ae30


	//   ....[46]....
        /*0540*/ 	.word	0x0000ae50


	//   ....[47]....
        /*0544*/ 	.word	0x0000aff0


	//   ....[48]....
        /*0548*/ 	.word	0x0000c440


	//   ....[49]....
        /*054c*/ 	.word	0x0000c460


	//   ....[50]....
        /*0550*/ 	.word	0x0000c470


	//   ....[51]....
        /*0554*/ 	.word	0x0000c4f0


	//   ....[52]....
        /*0558*/ 	.word	0x0000c510


	//   ....[53]....
        /*055c*/ 	.word	0x0000c590


	//   ....[54]....
        /*0560*/ 	.word	0x0000c5b0


	//   ....[55]....
        /*0564*/ 	.word	0x0000c630


	//   ....[56]....
        /*0568*/ 	.word	0x0000c650


	//   ....[57]....
        /*056c*/ 	.word	0x0000c6d0


	//   ....[58]....
        /*0570*/ 	.word	0x0000c6f0


	//   ....[59]....
        /*0574*/ 	.word	0x0000c770


	//   ....[60]....
        /*0578*/ 	.word	0x0000c790


	//   ....[61]....
        /*057c*/ 	.word	0x0000c810


	//   ....[62]....
        /*0580*/ 	.word	0x0000c830


	//   ....[63]....
        /*0584*/ 	.word	0x0000c840


	//   ....[64]....
        /*0588*/ 	.word	0x0000d090


	//   ....[65]....
        /*058c*/ 	.word	0x0000d0b0


	//   ....[66]....
        /*0590*/ 	.word	0x0000d0d0


	//   ....[67]....
        /*0594*/ 	.word	0x0000d170


	//   ....[68]....
        /*0598*/ 	.word	0x0000d190


	//   ....[69]....
        /*059c*/ 	.word	0x0000d210


	//   ....[70]....
        /*05a0*/ 	.word	0x0000d230


	//   ....[71]....
        /*05a4*/ 	.word	0x0000d2b0


	//   ....[72]....
        /*05a8*/ 	.word	0x0000d2d0


	//   ....[73]....
        /*05ac*/ 	.word	0x0000d350


	//   ....[74]....
        /*05b0*/ 	.word	0x0000d370


	//   ....[75]....
        /*05b4*/ 	.word	0x0000d3f0


	//   ....[76]....
        /*05b8*/ 	.word	0x0000d410


	//   ....[77]....
        /*05bc*/ 	.word	0x0000d490


	//   ....[78]....
        /*05c0*/ 	.word	0x0000d4b0


	//   ....[79]....
        /*05c4*/ 	.word	0x0000d4c0


	//   ....[80]....
        /*05c8*/ 	.word	0x0000d4d0


	//   ....[81]....
        /*05cc*/ 	.word	0x0000d570


	//   ....[82]....
        /*05d0*/ 	.word	0x0000d5c0


	//   ....[83]....
        /*05d4*/ 	.word	0x0000d5e0


	//   ....[84]....
        /*05d8*/ 	.word	0x0000d600


	//   ....[85]....
        /*05dc*/ 	.word	0x0000d650


	//   ....[86]....
        /*05e0*/ 	.word	0x0000d670


	//   ....[87]....
        /*05e4*/ 	.word	0x0000d680


	//   ....[88]....
        /*05e8*/ 	.word	0x0000de20


	//   ....[89]....
        /*05ec*/ 	.word	0x0000de40


	//   ....[90]....
        /*05f0*/ 	.word	0x0000deb0


	//   ....[91]....
        /*05f4*/ 	.word	0x0000dec0


	//   ....[92]....
        /*05f8*/ 	.word	0x0000df00


	//   ....[93]....
        /*05fc*/ 	.word	0x0000df10


	//   ....[94]....
        /*0600*/ 	.word	0x0000df50


	//   ....[95]....
        /*0604*/ 	.word	0x0000df60


	//   ....[96]....
        /*0608*/ 	.word	0x0000dfa0


	//   ....[97]....
        /*060c*/ 	.word	0x0000dfb0


	//   ....[98]....
        /*0610*/ 	.word	0x0000dff0


	//   ....[99]....
        /*0614*/ 	.word	0x0000e000


	//   ....[100]....
        /*0618*/ 	.word	0x0000e040


	//   ....[101]....
        /*061c*/ 	.word	0x0000e050


	//   ....[102]....
        /*0620*/ 	.word	0x0000e060


	//   ....[103]....
        /*0624*/ 	.word	0x0000e0a0


	//   ....[104]....
        /*0628*/ 	.word	0x0000e360


	//   ....[105]....
        /*062c*/ 	.word	0x0000e380


	//   ....[106]....
        /*0630*/ 	.word	0x0000e3e0


	//   ....[107]....
        /*0634*/ 	.word	0x0000e3f0


	//   ....[108]....
        /*0638*/ 	.word	0x0000e440


	//   ....[109]....
        /*063c*/ 	.word	0x0000e450


	//   ....[110]....
        /*0640*/ 	.word	0x0000e4a0


	//   ....[111]....
        /*0644*/ 	.word	0x0000e4b0


	//   ....[112]....
        /*0648*/ 	.word	0x0000e500


	//   ....[113]....
        /*064c*/ 	.word	0x0000e510


	//   ....[114]....
        /*0650*/ 	.word	0x0000e560


	//   ....[115]....
        /*0654*/ 	.word	0x0000e570


	//   ....[116]....
        /*0658*/ 	.word	0x0000e5c0


	//   ....[117]....
        /*065c*/ 	.word	0x0000e5d0


	//   ....[118]....
        /*0660*/ 	.word	0x0000e5e0


	//   ....[119]....
        /*0664*/ 	.word	0x0000e630


	//   ....[120]....
        /*0668*/ 	.word	0x0000ec00


	//   ....[121]....
        /*066c*/ 	.word	0x0000ec10


	//   ....[122]....
        /*0670*/ 	.word	0x0000ec20


	//   ....[123]....
        /*0674*/ 	.word	0x0000ec30


	//   ....[124]....
        /*0678*/ 	.word	0x0000ec40


	//   ....[125]....
        /*067c*/ 	.word	0x0000ec90


	//   ....[126]....
        /*0680*/ 	.word	0x0000ece0


	//   ....[127]....
        /*0684*/ 	.word	0x0000ed10


	//   ....[128]....
        /*0688*/ 	.word	0x0000ed40


	//   ....[129]....
        /*068c*/ 	.word	0x0000ed70


	//   ....[130]....
        /*0690*/ 	.word	0x0000eda0


	//   ....[131]....
        /*0694*/ 	.word	0x0000edd0


	//   ....[132]....
        /*0698*/ 	.word	0x0000ee00


	//   ....[133]....
        /*069c*/ 	.word	0x0000ee30


	//   ....[134]....
        /*06a0*/ 	.word	0x0000ee60


	//   ....[135]....
        /*06a4*/ 	.word	0x0000ee90


	//   ....[136]....
        /*06a8*/ 	.word	0x0000f190


	//   ....[137]....
        /*06ac*/ 	.word	0x0000f380


	//   ....[138]....
        /*06b0*/ 	.word	0x0000f910


	//   ....[139]....
        /*06b4*/ 	.word	0x0000f9f0


	//   ....[140]....
        /*06b8*/ 	.word	0x0000fa90


	//   ....[141]....
        /*06bc*/ 	.word	0x0000faf0


	//   ....[142]....
        /*06c0*/ 	.word	0x0000fbe0


	//   ....[143]....
        /*06c4*/ 	.word	0x0000fc50


	//   ....[144]....
        /*06c8*/ 	.word	0x0000fd40


	//   ....[145]....
        /*06cc*/ 	.word	0x0000fdb0


	//   ....[146]....
        /*06d0*/ 	.word	0x0000fea0


	//   ....[147]....
        /*06d4*/ 	.word	0x0000ff10


	//   ....[148]....
        /*06d8*/ 	.word	0x00010000


	//   ....[149]....
        /*06dc*/ 	.word	0x00010070


	//   ....[150]....
        /*06e0*/ 	.word	0x00010160


	//   ....[151]....
        /*06e4*/ 	.word	0x000101d0


	//   ....[152]....
        /*06e8*/ 	.word	0x000102c0


	//   ....[153]....
        /*06ec*/ 	.word	0x00010330


	//   ....[154]....
        /*06f0*/ 	.word	0x00010410


	//   ....[155]....
        /*06f4*/ 	.word	0x000104a0


	//   ....[156]....
        /*06f8*/ 	.word	0x00010510


	//   ....[157]....
        /*06fc*/ 	.word	0x00010570


	//   ....[158]....
        /*0700*/ 	.word	0x00010670


	//   ....[159]....
        /*0704*/ 	.word	0x000106d0


	//   ....[160]....
        /*0708*/ 	.word	0x000107d0


	//   ....[161]....
        /*070c*/ 	.word	0x00010830


	//   ....[162]....
        /*0710*/ 	.word	0x00010930


	//   ....[163]....
        /*0714*/ 	.word	0x00010990


	//   ....[164]....
        /*0718*/ 	.word	0x00010a90


	//   ....[165]....
        /*071c*/ 	.word	0x00010af0


	//   ....[166]....
        /*0720*/ 	.word	0x00010bf0


	//   ....[167]....
        /*0724*/ 	.word	0x00010c50


	//   ....[168]....
        /*0728*/ 	.word	0x00010d50


	//   ....[169]....
        /*072c*/ 	.word	0x00010db0


	//   ....[170]....
        /*0730*/ 	.word	0x00010e50


	//   ....[171]....
        /*0734*/ 	.word	0x00010f10


	//   ....[172]....
        /*0738*/ 	.word	0x00010fe0


	//   ....[173]....
        /*073c*/ 	.word	0x00011040


	//   ....[174]....
        /*0740*/ 	.word	0x00011100


	//   ....[175]....
        /*0744*/ 	.word	0x00011160


	//   ....[176]....
        /*0748*/ 	.word	0x00011210


	//   ....[177]....
        /*074c*/ 	.word	0x00011290


	//   ....[178]....
        /*0750*/ 	.word	0x00011340


	//   ....[179]....
        /*0754*/ 	.word	0x00011470


	//   ....[180]....
        /*0758*/ 	.word	0x00011520


	//   ....[181]....
        /*075c*/ 	.word	0x000115a0


	//   ....[182]....
        /*0760*/ 	.word	0x00011660


	//   ....[183]....
        /*0764*/ 	.word	0x000116c0


	//   ....[184]....
        /*0768*/ 	.word	0x00011770


	//   ....[185]....
        /*076c*/ 	.word	0x000117d0


	//   ....[186]....
        /*0770*/ 	.word	0x00011880


	//   ....[187]....
        /*0774*/ 	.word	0x000118e0


	//   ....[188]....
        /*0778*/ 	.word	0x00011990


	//   ....[189]....
        /*077c*/ 	.word	0x000119f0


	//   ....[190]....
        /*0780*/ 	.word	0x00011aa0


	//   ....[191]....
        /*0784*/ 	.word	0x00011b00


	//   ....[192]....
        /*0788*/ 	.word	0x00011bb0


	//   ....[193]....
        /*078c*/ 	.word	0x00011c10


	//   ....[194]....
        /*0790*/ 	.word	0x00011cc0


	//   ....[195]....
        /*0794*/ 	.word	0x00011db0


	//   ....[196]....
        /*0798*/ 	.word	0x00011e50


	//   ....[197]....
        /*079c*/ 	.word	0x00011eb0


	//   ....[198]....
        /*07a0*/ 	.word	0x00011f70


	//   ....[199]....
        /*07a4*/ 	.word	0x00011fd0


	//   ....[200]....
        /*07a8*/ 	.word	0x00012090


	//   ....[201]....
        /*07ac*/ 	.word	0x000120f0


	//   ....[202]....
        /*07b0*/ 	.word	0x000121b0


	//   ....[203]....
        /*07b4*/ 	.word	0x00012210


	//   ....[204]....
        /*07b8*/ 	.word	0x000122d0


	//   ....[205]....
        /*07bc*/ 	.word	0x00012330


	//   ....[206]....
        /*07c0*/ 	.word	0x000123f0


	//   ....[207]....
        /*07c4*/ 	.word	0x00012450


	//   ....[208]....
        /*07c8*/ 	.word	0x00012510


	//   ....[209]....
        /*07cc*/ 	.word	0x00012570


	//   ....[210]....
        /*07d0*/ 	.word	0x00012630


	//   ....[211]....
        /*07d4*/ 	.word	0x00012720


	//   ....[212]....
        /*07d8*/ 	.word	0x000127d0


	//   ....[213]....
        /*07dc*/ 	.word	0x00012860


	//   ....[214]....
        /*07e0*/ 	.word	0x00012910


	//   ....[215]....
        /*07e4*/ 	.word	0x00012970


	//   ....[216]....
        /*07e8*/ 	.word	0x00012a20


	//   ....[217]....
        /*07ec*/ 	.word	0x00012a80


	//   ....[218]....
        /*07f0*/ 	.word	0x00012b40


	//   ....[219]....
        /*07f4*/ 	.word	0x00012ba0


	//   ....[220]....
        /*07f8*/ 	.word	0x00012c50


	//   ....[221]....
        /*07fc*/ 	.word	0x00012cb0


	//   ....[222]....
        /*0800*/ 	.word	0x00012d70


	//   ....[223]....
        /*0804*/ 	.word	0x00012dd0


	//   ....[224]....
        /*0808*/ 	.word	0x00012e80


	//   ....[225]....
        /*080c*/ 	.word	0x00012ee0


	//   ....[226]....
        /*0810*/ 	.word	0x00012fa0


	//   ....[227]....
        /*0814*/ 	.word	0x00013030


	//   ....[228]....
        /*0818*/ 	.word	0x00013150


	//----- nvinfo : EIATTR_REG_RECONFIG
	.align		4
.L_261:
        /*081c*/ 	.byte	0x01, 0x54
	.zero		2


	//----- nvinfo : EIATTR_SYSCALL_OFFSETS
	.align		4
        /*0820*/ 	.byte	0x04, 0x46
        /*0822*/ 	.short	(.L_263 - .L_262)


	//   ....[0]....
.L_262:
        /*0824*/ 	.word	0x00001480


	//   ....[1]....
        /*0828*/ 	.word	0x0000ba40


	//   ....[2]....
        /*082c*/ 	.word	0x0000bb90


	//   ....[3]....
        /*0830*/ 	.word	0x0000bc80


	//   ....[4]....
        /*0834*/ 	.word	0x0000cb60


	//----- nvinfo : EIATTR_MBARRIER_INSTR_OFFSETS
	.align		4
.L_263:
        /*0838*/ 	.byte	0x04, 0x39
        /*083a*/ 	.short	(.L_265 - .L_264)


	//   ....[0]....
.L_264:
        /*083c*/ 	.word	0x00000180
        /*0840*/ 	.word	0x000000ff
        /*0844*/ 	.word	0x00016800
        /*0848*/ 	.short	0x0100
        /*084a*/ 	.byte	0x08
	.zero		1


	//   ....[1]....
        /*084c*/ 	.word	0x00000190
        /*0850*/ 	.word	0x000000ff
        /*0854*/ 	.word	0x00016820
        /*0858*/ 	.short	0x0100
        /*085a*/ 	.byte	0x08
	.zero		1


	//   ....[2]....
        /*085c*/ 	.word	0x00000280
        /*0860*/ 	.word	0x000000ff
        /*0864*/ 	.word	0x00016830
        /*0868*/ 	.short	0x0100
        /*086a*/ 	.byte	0x08
	.zero		1


	//   ....[3]....
        /*086c*/ 	.word	0x00000290
        /*0870*/ 	.word	0x000000ff
        /*0874*/ 	.word	0x00016840
        /*0878*/ 	.short	0x0100
        /*087a*/ 	.byte	0x08
	.zero		1


	//   ....[4]....
        /*087c*/ 	.word	0x000002a0
        /*0880*/ 	.word	0x000000ff
        /*0884*/ 	.word	0x00016838
        /*0888*/ 	.short	0x0100
        /*088a*/ 	.byte	0x08
	.zero		1


	//   ....[5]....
        /*088c*/ 	.word	0x000002b0
        /*0890*/ 	.word	0x000000ff
        /*0894*/ 	.word	0x00016848
        /*0898*/ 	.short	0x0100
        /*089a*/ 	.byte	0x08
	.zero		1


	//   ....[6]....
        /*089c*/ 	.word	0x000003e0
        /*08a0*/ 	.word	0x000000ff
        /*08a4*/ 	.word	0x00016850
        /*08a8*/ 	.short	0x0100
        /*08aa*/ 	.byte	0x08
	.zero		1


	//   ....[7]....
        /*08ac*/ 	.word	0x000003f0
        /*08b0*/ 	.word	0x000000ff
        /*08b4*/ 	.word	0x00016860
        /*08b8*/ 	.short	0x0100
        /*08ba*/ 	.byte	0x08
	.zero		1


	//   ....[8]....
        /*08bc*/ 	.word	0x00000400
        /*08c0*/ 	.word	0x000000ff
        /*08c4*/ 	.word	0x00016858
        /*08c8*/ 	.short	0x0100
        /*08ca*/ 	.byte	0x08
	.zero		1


	//   ....[9]....
        /*08cc*/ 	.word	0x00000410
        /*08d0*/ 	.word	0x000000ff
        /*08d4*/ 	.word	0x00016868
        /*08d8*/ 	.short	0x0100
        /*08da*/ 	.byte	0x08
	.zero		1


	//   ....[10]....
        /*08dc*/ 	.word	0x00000500
        /*08e0*/ 	.word	0x000000ff
        /*08e4*/ 	.word	0x00016870
        /*08e8*/ 	.short	0x0100
        /*08ea*/ 	.byte	0x06
	.zero		1


	//   ....[11]....
        /*08ec*/ 	.word	0x00000510
        /*08f0*/ 	.word	0x000000ff
        /*08f4*/ 	.word	0x00016880
        /*08f8*/ 	.short	0x0100
        /*08fa*/ 	.byte	0x06
	.zero		1


	//   ....[12]....
        /*08fc*/ 	.word	0x00000520
        /*0900*/ 	.word	0x000000ff
        /*0904*/ 	.word	0x00016878
        /*0908*/ 	.short	0x0100
        /*090a*/ 	.byte	0x06
	.zero		1


	//   ....[13]....
        /*090c*/ 	.word	0x00000530
        /*0910*/ 	.word	0x000000ff
        /*0914*/ 	.word	0x00016888
        /*0918*/ 	.short	0x0100
        /*091a*/ 	.byte	0x06
	.zero		1


	//   ....[14]....
        /*091c*/ 	.word	0x00000660
        /*0920*/ 	.word	0x000000ff
        /*0924*/ 	.word	0x00016890
        /*0928*/ 	.short	0x0100
        /*092a*/ 	.byte	0x08
	.zero		1


	//   ....[15]....
        /*092c*/ 	.word	0x00000670
        /*0930*/ 	.word	0x000000ff
        /*0934*/ 	.word	0x000168a0
        /*0938*/ 	.short	0x0100
        /*093a*/ 	.byte	0x08
	.zero		1


	//   ....[16]....
        /*093c*/ 	.word	0x00000680
        /*0940*/ 	.word	0x000000ff
        /*0944*/ 	.word	0x00016898
        /*0948*/ 	.short	0x0100
        /*094a*/ 	.byte	0x08
	.zero		1


	//   ....[17]....
        /*094c*/ 	.word	0x00000690
        /*0950*/ 	.word	0x000000ff
        /*0954*/ 	.word	0x000168a8
        /*0958*/ 	.short	0x0100
        /*095a*/ 	.byte	0x08
	.zero		1


	//   ....[18]....
        /*095c*/ 	.word	0x000007d0
        /*0960*/ 	.word	0x000000ff
        /*0964*/ 	.word	0x000168b0
        /*0968*/ 	.short	0x0100
        /*096a*/ 	.byte	0x08
	.zero		1


	//   ....[19]....
        /*096c*/ 	.word	0x000007e0
        /*0970*/ 	.word	0x000000ff
        /*0974*/ 	.word	0x000168c0
        /*0978*/ 	.short	0x0100
        /*097a*/ 	.byte	0x08
	.zero		1


	//   ....[20]....
        /*097c*/ 	.word	0x000007f0
        /*0980*/ 	.word	0x000000ff
        /*0984*/ 	.word	0x000168b8
        /*0988*/ 	.short	0x0100
        /*098a*/ 	.byte	0x08
	.zero		1


	//   ....[21]....
        /*098c*/ 	.word	0x00000800
        /*0990*/ 	.word	0x000000ff
        /*0994*/ 	.word	0x000168c8
        /*0998*/ 	.short	0x0100
        /*099a*/ 	.byte	0x08
	.zero		1


	//   ....[22]....
        /*099c*/ 	.word	0x00001500
        /*09a0*/ 	.word	0x000000ff
        /*09a4*/ 	.word	0x00016800
        /*09a8*/ 	.short	0x010a
        /*09aa*/ 	.byte	0x2d
	.zero		1


	//   ....[23]....
        /*09ac*/ 	.word	0x00001580
        /*09b0*/ 	.word	0x00000000
        /*09b4*/ 	.word	0x00016830
        /*09b8*/ 	.short	0x010a
        /*09ba*/ 	.byte	0x3f
	.zero		1


	//   ....[24]....
        /*09bc*/ 	.word	0x000015c0
        /*09c0*/ 	.word	0x00000000
        /*09c4*/ 	.word	0x00016830
        /*09c8*/ 	.short	0x010a
        /*09ca*/ 	.byte	0x3f
	.zero		1


	//   ....[25]....
        /*09cc*/ 	.word	0x00002eb0
        /*09d0*/ 	.word	0x000000ff
        /*09d4*/ 	.word	0x00000000
        /*09d8*/ 	.short	0x0101
        /*09da*/ 	.byte	0x06
	.zero		1


	//   ....[26]....
        /*09dc*/ 	.word	0x00004000
        /*09e0*/ 	.word	0x000000ff
        /*09e4*/ 	.word	0x00016830
        /*09e8*/ 	.short	0x010a
        /*09ea*/ 	.byte	0x06
	.zero		1


	//   ....[27]....
        /*09ec*/ 	.word	0x00004040
        /*09f0*/ 	.word	0x000000ff
        /*09f4*/ 	.word	0x00016830
        /*09f8*/ 	.short	0x010a
        /*09fa*/ 	.byte	0x06
	.zero		1


	//   ....[28]....
        /*09fc*/ 	.word	0x00004250
        /*0a00*/ 	.word	0x000000ff
        /*0a04*/ 	.word	0x00016850
        /*0a08*/ 	.short	0x010a
        /*0a0a*/ 	.byte	0x06
	.zero		1


	//   ....[29]....
        /*0a0c*/ 	.word	0x00004290
        /*0a10*/ 	.word	0x000000ff
        /*0a14*/ 	.word	0x00016850
        /*0a18*/ 	.short	0x010a
        /*0a1a*/ 	.byte	0x06
	.zero		1


	//   ....[30]....
        /*0a1c*/ 	.word	0x00004f20
        /*0a20*/ 	.word	0x000000ff
        /*0a24*/ 	.word	0x00000000
        /*0a28*/ 	.short	0x0101
        /*0a2a*/ 	.byte	0x06
	.zero		1


	//   ....[31]....
        /*0a2c*/ 	.word	0x00006a00
        /*0a30*/ 	.word	0x000000ff
        /*0a34*/ 	.word	0x00000000
        /*0a38*/ 	.short	0x0101
        /*0a3a*/ 	.byte	0x06
	.zero		1


	//   ....[32]....
        /*0a3c*/ 	.word	0x00006ef0
        /*0a40*/ 	.word	0x000000ff
        /*0a44*/ 	.word	0x00016830
        /*0a48*/ 	.short	0x010a
        /*0a4a*/ 	.byte	0x06
	.zero		1


	//   ....[33]....
        /*0a4c*/ 	.word	0x00006f30
        /*0a50*/ 	.word	0x000000ff
        /*0a54*/ 	.word	0x00016830
        /*0a58*/ 	.short	0x010a
        /*0a5a*/ 	.byte	0x06
	.zero		1


	//   ....[34]....
        /*0a5c*/ 	.word	0x00007140
        /*0a60*/ 	.word	0x000000ff
        /*0a64*/ 	.word	0x00016850
        /*0a68*/ 	.short	0x010a
        /*0a6a*/ 	.byte	0x06
	.zero		1


	//   ....[35]....
        /*0a6c*/ 	.word	0x00007180
        /*0a70*/ 	.word	0x000000ff
        /*0a74*/ 	.word	0x00016850
        /*0a78*/ 	.short	0x010a
        /*0a7a*/ 	.byte	0x06
	.zero		1


	//   ....[36]....
        /*0a7c*/ 	.word	0x00007a60
        /*0a80*/ 	.word	0x000000ff
        /*0a84*/ 	.word	0x00000000
        /*0a88*/ 	.short	0x0101
        /*0a8a*/ 	.byte	0x06
	.zero		1


	//   ....[37]....
        /*0a8c*/ 	.word	0x00008f50
        /*0a90*/ 	.word	0x000000ff
        /*0a94*/ 	.word	0x00000000
        /*0a98*/ 	.short	0x0101
        /*0a9a*/ 	.byte	0x06
	.zero		1


	//   ....[38]....
        /*0a9c*/ 	.word	0x00009360
        /*0aa0*/ 	.word	0x000000ff
        /*0aa4*/ 	.word	0x00016850
        /*0aa8*/ 	.short	0x010a
        /*0aaa*/ 	.byte	0x05
	.zero		1


	//   ....[39]....
        /*0aac*/ 	.word	0x000093a0
        /*0ab0*/ 	.word	0x000000ff
        /*0ab4*/ 	.word	0x00016850
        /*0ab8*/ 	.short	0x010a
        /*0aba*/ 	.byte	0x05
	.zero		1


	//   ....[40]....
        /*0abc*/ 	.word	0x00009900
        /*0ac0*/ 	.word	0x000000ff
        /*0ac4*/ 	.word	0x00000000
        /*0ac8*/ 	.short	0x0101
        /*0aca*/ 	.byte	0x04
	.zero		1


	//   ....[41]....
        /*0acc*/ 	.word	0x0000a580
        /*0ad0*/ 	.word	0x0000001a
        /*0ad4*/ 	.word	0x00000000
        /*0ad8*/ 	.short	0x0101
        /*0ada*/ 	.byte	0x3f
	.zero		1


	//   ....[42]....
        /*0adc*/ 	.word	0x0000c1e0
        /*0ae0*/ 	.word	0x00000000
        /*0ae4*/ 	.word	0x00016840
        /*0ae8*/ 	.short	0x010a
        /*0aea*/ 	.byte	0x3f
	.zero		1


	//   ....[43]....
        /*0aec*/ 	.word	0x0000c940
        /*0af0*/ 	.word	0x00000000
        /*0af4*/ 	.word	0x00016830
        /*0af8*/ 	.short	0x0107
        /*0afa*/ 	.byte	0x3f
	.zero		1


	//   ....[44]....
        /*0afc*/ 	.word	0x0000ca00
        /*0b00*/ 	.word	0x00000000
        /*0b04*/ 	.word	0x00016830
        /*0b08*/ 	.short	0x0101
        /*0b0a*/ 	.byte	0x3f
	.zero		1


	//   ....[45]....
        /*0b0c*/ 	.word	0x0000d770
        /*0b10*/ 	.word	0x00000010
        /*0b14*/ 	.word	0x00016800
        /*0b18*/ 	.short	0x0107
        /*0b1a*/ 	.byte	0x3f
	.zero		1


	//   ....[46]....
        /*0b1c*/ 	.word	0x0000d860
        /*0b20*/ 	.word	0x00000010
        /*0b24*/ 	.word	0x00016800
        /*0b28*/ 	.short	0x0101
        /*0b2a*/ 	.byte	0x3f
	.zero		1


	//   ....[47]....
        /*0b2c*/ 	.word	0x0000d880
        /*0b30*/ 	.word	0x00000010
        /*0b34*/ 	.word	0x00016820
        /*0b38*/ 	.short	0x010a
        /*0b3a*/ 	.byte	0x3f
	.zero		1


	//   ....[48]....
        /*0b3c*/ 	.word	0x0000dc00
        /*0b40*/ 	.word	0x00000005
        /*0b44*/ 	.word	0x00016840
        /*0b48*/ 	.short	0x010a
        /*0b4a*/ 	.byte	0x3f
	.zero		1


	//   ....[49]....
        /*0b4c*/ 	.word	0x0000e120
        /*0b50*/ 	.word	0x00000005
        /*0b54*/ 	.word	0x00016830
        /*0b58*/ 	.short	0x0107
        /*0b5a*/ 	.byte	0x3f
	.zero		1


	//   ....[50]....
        /*0b5c*/ 	.word	0x0000e1e0
        /*0b60*/ 	.word	0x00000005
        /*0b64*/ 	.word	0x00016830
        /*0b68*/ 	.short	0x0101
        /*0b6a*/ 	.byte	0x3f
	.zero		1


	//   ....[51]....
        /*0b6c*/ 	.word	0x0000e240
        /*0b70*/ 	.word	0x00000005
        /*0b74*/ 	.word	0x00016860
        /*0b78*/ 	.short	0x010a
        /*0b7a*/ 	.byte	0x3f
	.zero		1


	//   ....[52]....
        /*0b7c*/ 	.word	0x0000e750
        /*0b80*/ 	.word	0x00000005
        /*0b84*/ 	.word	0x00016850
        /*0b88*/ 	.short	0x0107
        /*0b8a*/ 	.byte	0x3f
	.zero		1


	//   ....[53]....
        /*0b8c*/ 	.word	0x0000e8b0
        /*0b90*/ 	.word	0x00000005
        /*0b94*/ 	.word	0x00016850
        /*0b98*/ 	.short	0x0101
        /*0b9a*/ 	.byte	0x3f
	.zero		1


	//   ....[54]....
        /*0b9c*/ 	.word	0x0000eac0
        /*0ba0*/ 	.word	0x00000004
        /*0ba4*/ 	.word	0x00016860
        /*0ba8*/ 	.short	0x010a
        /*0baa*/ 	.byte	0x3f
	.zero		1


	//   ....[55]....
        /*0bac*/ 	.word	0x0000ef70
        /*0bb0*/ 	.word	0x00000004
        /*0bb4*/ 	.word	0x00016850
        /*0bb8*/ 	.short	0x0107
        /*0bba*/ 	.byte	0x3f
	.zero		1


	//   ....[56]....
        /*0bbc*/ 	.word	0x0000f030
        /*0bc0*/ 	.word	0x00000004
        /*0bc4*/ 	.word	0x00016850
        /*0bc8*/ 	.short	0x0101
        /*0bca*/ 	.byte	0x3f
	.zero		1


	//   ....[57]....
        /*0bcc*/ 	.word	0x0000f300
        /*0bd0*/ 	.word	0x00000005
        /*0bd4*/ 	.word	0x00016820
        /*0bd8*/ 	.short	0x010a
        /*0bda*/ 	.byte	0x3f
	.zero		1


	//   ....[58]....
        /*0bdc*/ 	.word	0x0000f480
        /*0be0*/ 	.word	0x00000003
        /*0be4*/ 	.word	0x00016840
        /*0be8*/ 	.short	0x010a
        /*0bea*/ 	.byte	0x3f
	.zero		1


	//   ....[59]....
        /*0bec*/ 	.word	0x0000f520
        /*0bf0*/ 	.word	0x00000005
        /*0bf4*/ 	.word	0x00016840
        /*0bf8*/ 	.short	0x010a
        /*0bfa*/ 	.byte	0x3f
	.zero		1


	//   ....[60]....
        /*0bfc*/ 	.word	0x0000f560
        /*0c00*/ 	.word	0x00000003
        /*0c04*/ 	.word	0x00016860
        /*0c08*/ 	.short	0x010a
        /*0c0a*/ 	.byte	0x3f
	.zero		1


	//   ....[61]....
        /*0c0c*/ 	.word	0x0000f5a0
        /*0c10*/ 	.word	0x00000005
        /*0c14*/ 	.word	0x00016860
        /*0c18*/ 	.short	0x010a
        /*0c1a*/ 	.byte	0x3f
	.zero		1


	//   ....[62]....
        /*0c1c*/ 	.word	0x0000f610
        /*0c20*/ 	.word	0x00000003
        /*0c24*/ 	.word	0x00016800
        /*0c28*/ 	.short	0x010a
        /*0c2a*/ 	.byte	0x3f
	.zero		1


	//   ....[63]....
        /*0c2c*/ 	.word	0x0000f660
        /*0c30*/ 	.word	0x00000000
        /*0c34*/ 	.word	0x00016830
        /*0c38*/ 	.short	0x010a
        /*0c3a*/ 	.byte	0x3f
	.zero		1


	//   ....[64]....
        /*0c3c*/ 	.word	0x0000f6c0
        /*0c40*/ 	.word	0x00000006
        /*0c44*/ 	.word	0x00016830
        /*0c48*/ 	.short	0x010a
        /*0c4a*/ 	.byte	0x3f
	.zero		1


	//   ....[65]....
        /*0c4c*/ 	.word	0x0000f720
        /*0c50*/ 	.word	0x00000006
        /*0c54*/ 	.word	0x00016850
        /*0c58*/ 	.short	0x010a
        /*0c5a*/ 	.byte	0x3f
	.zero		1


	//   ....[66]....
        /*0c5c*/ 	.word	0x0000f780
        /*0c60*/ 	.word	0x00000006
        /*0c64*/ 	.word	0x00016830
        /*0c68*/ 	.short	0x010a
        /*0c6a*/ 	.byte	0x3f
	.zero		1


	//   ....[67]....
        /*0c6c*/ 	.word	0x0000f7e0
        /*0c70*/ 	.word	0x00000006
        /*0c74*/ 	.word	0x00016850
        /*0c78*/ 	.short	0x010a
        /*0c7a*/ 	.byte	0x3f
	.zero		1


	//   ....[68]....
        /*0c7c*/ 	.word	0x0000f840
        /*0c80*/ 	.word	0x00000004
        /*0c84*/ 	.word	0x00016850
        /*0c88*/ 	.short	0x010a
        /*0c8a*/ 	.byte	0x3f
	.zero		1


	//   ....[69]....
        /*0c8c*/ 	.word	0x0000f940
        /*0c90*/ 	.word	0x00000000
        /*0c94*/ 	.word	0x00016840
        /*0c98*/ 	.short	0x010a
        /*0c9a*/ 	.byte	0x3f
	.zero		1


	//   ....[70]....
        /*0c9c*/ 	.word	0x00011370
        /*0ca0*/ 	.word	0x00000010
        /*0ca4*/ 	.word	0x00016820
        /*0ca8*/ 	.short	0x010a
        /*0caa*/ 	.byte	0x3f
	.zero		1


	//   ....[71]....
        /*0cac*/ 	.word	0x000113c0
        /*0cb0*/ 	.word	0x00000005
        /*0cb4*/ 	.word	0x00016840
        /*0cb8*/ 	.short	0x010a
        /*0cba*/ 	.byte	0x3f
	.zero		1


	//   ....[72]....
        /*0cbc*/ 	.word	0x00011d00
        /*0cc0*/ 	.word	0x00000005
        /*0cc4*/ 	.word	0x00016860
        /*0cc8*/ 	.short	0x010a
        /*0cca*/ 	.byte	0x3f
	.zero		1


	//   ....[73]....
        /*0ccc*/ 	.word	0x00012670
        /*0cd0*/ 	.word	0x00000004
        /*0cd4*/ 	.word	0x00016860
        /*0cd8*/ 	.short	0x010a
        /*0cda*/ 	.byte	0x3f
	.zero		1


	//   ....[74]....
        /*0cdc*/ 	.word	0x00013070
        /*0ce0*/ 	.word	0x00000005
        /*0ce4*/ 	.word	0x00016820
        /*0ce8*/ 	.short	0x010a
        /*0cea*/ 	.byte	0x3f
	.zero		1


	//   ....[75]....
        /*0cec*/ 	.word	0x00013210
        /*0cf0*/ 	.word	0x00000003
        /*0cf4*/ 	.word	0x00016840
        /*0cf8*/ 	.short	0x010a
        /*0cfa*/ 	.byte	0x3f
	.zero		1


	//   ....[76]....
        /*0cfc*/ 	.word	0x00013260
        /*0d00*/ 	.word	0x00000005
        /*0d04*/ 	.word	0x00016840
        /*0d08*/ 	.short	0x010a
        /*0d0a*/ 	.byte	0x3f
	.zero		1


	//   ....[77]....
        /*0d0c*/ 	.word	0x000132b0
        /*0d10*/ 	.word	0x00000003
        /*0d14*/ 	.word	0x00016860
        /*0d18*/ 	.short	0x010a
        /*0d1a*/ 	.byte	0x3f
	.zero		1


	//----- nvinfo : EIATTR_NUM_MBARRIERS
	.align		4
.L_265:
        /*0d1c*/ 	.byte	0x03, 0x38
        /*0d1e*/ 	.short	0x0016


	//----- nvinfo : EIATTR_EXIT_INSTR_OFFSETS
	.align		4
        /*0d20*/ 	.byte	0x04, 0x1c
        /*0d22*/ 	.short	(.L_267 - .L_266)


	//   ....[0]....
.L_266:
        /*0d24*/ 	.word	0x00000970


	//   ....[1]....
        /*0d28*/ 	.word	0x0000af60


	//   ....[2]....
        /*0d2c*/ 	.word	0x0000f5f0


	//----- nvinfo : EIATTR_MAX_THREADS
	.align		4
.L_267:
        /*0d30*/ 	.byte	0x04, 0x05
        /*0d32*/ 	.short	(.L_269 - .L_268)
.L_268:
        /*0d34*/ 	.word	0x00000200
        /*0d38*/ 	.word	0x00000001
        /*0d3c*/ 	.word	0x00000001


	//----- nvinfo : EIATTR_CRS_STACK_SIZE
	.align		4
.L_269:
        /*0d40*/ 	.byte	0x04, 0x1e
        /*0d42*/ 	.short	(.L_271 - .L_270)
.L_270:
        /*0d44*/ 	.word	0x00000000


	//----- nvinfo : EIATTR_CBANK_PARAM_SIZE
	.align		4
.L_271:
        /*0d48*/ 	.byte	0x03, 0x19
        /*0d4a*/ 	.short	0x0af0


	//----- nvinfo : EIATTR_PARAM_CBANK
	.align		4
        /*0d4c*/ 	.byte	0x04, 0x0a
        /*0d4e*/ 	.short	(.L_273 - .L_272)
	.align		4
.L_272:
        /*0d50*/ 	.word	index@(.nv.constant0._ZN7cutlass13device_kernelIN5flash11enable_sm90INS1_16FlashAttnFwdSm90INS1_25CollectiveMainloopFwdSm90ILi2EN4cute5tupleIJNS5_1CILi1EEES8_S8_EEENS6_IJNS7_ILi192EEENS7_ILi128EEENS7_ILi64EEEEEELi64ENS_10bfloat16_tEfNS_4arch4Sm90ELb1ELb0ELb1ELb0ELb1ELb0ELb0ELb1ELb1ELb1ELb0ELb0EEENS1_21CollectiveEpilogueFwdINS6_IJSA_SC_SB_EEES9_SE_SG_Li384ELb0ELb1ELb0ELb0EEENS1_30DynamicPersistentTileSchedulerILi384ELi128ELb0ELb1ELb1EEEEEEEEEvNT_6ParamsE)
        /*0d54*/ 	.short	0x0210
        /*0d56*/ 	.short	0x0af0


	//----- nvinfo : EIATTR_SW_WAR
	.align		4
.L_273:
        /*0d58*/ 	.byte	0x04, 0x36
        /*0d5a*/ 	.short	(.L_275 - .L_274)
.L_274:
        /*0d5c*/ 	.word	0x00000008
.L_275:


//--------------------- .nv.info._ZN7cutlass13device_kernelIN5flash11enable_sm90INS1_16FlashAttnFwdSm90INS1_25CollectiveMainloopFwdSm90ILi2EN4cute5tupleIJNS5_1CILi1EEES8_S8_EEENS6_IJNS7_ILi192EEENS7_ILi128EEENS7_ILi64EEEEEELi64ENS_10bfloat16_tEfNS_4arch4Sm90ELb1ELb0ELb1ELb1ELb1ELb0ELb0ELb1ELb1ELb1ELb0ELb0EEENS1_21CollectiveEpilogueFwdINS6_IJSA_SC_SB_EEES9_SE_SG_Li384ELb1ELb1ELb0ELb0EEENS1_36VarlenDynamicPersistentTileSchedulerILi192ELi128ELi384ELi128ELb0ELb1ELb1ELb1ELb1ELb1EEEEEEEEEvNT_6ParamsE --------------------------
	.section	.nv.info._ZN7cutlass13device_kernelIN5flash11enable_sm90INS1_16FlashAttnFwdSm90INS1_25CollectiveMainloopFwdSm90ILi2EN4cute5tupleIJNS5_1CILi1EEES8_S8_EEENS6_IJNS7_ILi192EEENS7_ILi128EEENS7_ILi64EEEEEELi64ENS_10bfloat16_tEfNS_4arch4Sm90ELb1ELb0ELb1ELb1ELb1ELb0ELb0ELb1ELb1ELb1ELb0ELb0EEENS1_21CollectiveEpilogueFwdINS6_IJSA_SC_SB_EEES9_SE_SG_Li384ELb1ELb1ELb0ELb0EEENS1_36VarlenDynamicPersistentTileSchedulerILi192ELi128ELi384ELi128ELb0ELb1ELb1ELb1ELb1ELb1EEEEEEEEEvNT_6ParamsE,"",@"SHT_CUDA_INFO"
	.sectionflags	@""
	.align	4


	//----- nvinfo : EIATTR_CUDA_API_VERSION
	.align		4
        /*0000*/ 	.byte	0x04, 0x37
        /*0002*/ 	.short	(.L_277 - .L_276)
.L_276:
        /*0004*/ 	.word	0x00000082


	//----- nvinfo : EIATTR_KPARAM_INFO
	.align		4
.L_277:
        /*0008*/ 	.byte	0x04, 0x17
        /*000a*/ 	.short	(.L_279 - .L_278)
.L_278:
        /*000c*/ 	.word	0x00000000
        /*0010*/ 	.short	0x0000
        /*0012*/ 	.short	0x0070
        /*0014*/ 	.byte	0x00, 0xf0, 0x01, 0x2a


	//----- nvinfo : EIATTR_SPARSE_MMA_MASK
	.align		4
.L_279:
        /*0018*/ 	.byte	0x03, 0x50
        /*001a*/ 	.short	0x0000


	//----- nvinfo : EIATTR_MAXREG_COUNT
	.align		4
        /*001c*/ 	.byte	0x03, 0x1b
        /*001e*/ 	.short	0x0080


	//----- nvinfo : EIATTR_NUM_BARRIERS
	.align		4
        /*0020*/ 	.byte	0x02, 0x4c
        /*0022*/ 	.byte	0x10
	.zero		1


	//----- nvinfo : EIATTR_EXTERNS
	.align		4
        /*0024*/ 	.byte	0x04, 0x0f
        /*0026*/ 	.short	(.L_281 - .L_280)


	//   ....[0]....
	.align		4
.L_280:
        /*0028*/ 	.word	index@(__assertfail)


	//----- nvinfo : EIATTR_ANNOTATIONS
	.align		4
.L_281:
        /*002c*/ 	.byte	0x04, 0x55
        /*002e*/ 	.short	(.L_283 - .L_282)


	//   ....[0]....
.L_282:
        /* <DEDUP_REMOVED lines=30> */


	//----- nvinfo : EIATTR_MERCURY_ISA_VERSION
	.align		4
.L_283:
        /*01f8*/ 	.byte	0x03, 0x5f
        /*01fa*/ 	.short	0x0101


	//----- nvinfo : EIATTR_UNUSED_LOAD_BYTE_OFFSET
	.align		4
        /*01fc*/ 	.byte	0x04, 0x44
        /*01fe*/ 	.short	(.L_285 - .L_284)


	//   ....[0]....
.L_284:
        /*0200*/ 	.word	0x00000970
        /*0204*/ 	.word	0x0000fff0


	//   ....[1]....
        /*0208*/ 	.word	0x00009c50
        /*020c*/ 	.word	0x0000fff0


	//----- nvinfo : EIATTR_INT_WARP_WIDE_INSTR_OFFSETS
	.align		4
.L_285:
        /*0210*/ 	.byte	0x04, 0x31
        /*0212*/ 	.short	(.L_287 - .L_286)


	//   ....[0]....
.L_286:
        /*0214*/ 	.word	0x000000c0


	//   ....[1]....
        /*0218*/ 	.word	0x000000d0


	//   ....[2]....
        /*021c*/ 	.word	0x00000170


	//   ....[3]....
        /*0220*/ 	.word	0x0000c8b0


	//   ....[4]....
        /*0224*/ 	.word	0x0000c940


	//   ....[5]....
        /*0228*/ 	.word	0x0000fb30


	//   ....[6]....
        /*022c*/ 	.word	0x0000fbc0


	//----- nvinfo : EIATTR_COOP_GROUP_MASK_REGIDS
	.align		4
.L_287:
        /*0230*/ 	.byte	0x04, 0x29
        /*0232*/ 	.short	(.L_289 - .L_288)


	//   ....[0]....
.L_288:
        /*0234*/ 	.word	0xffffffff


	//   ....[1]....
        /*0238*/ 	.word	0xffffffff


	//   ....[2]....
        /*023c*/ 	.word	0xffffffff


	//   ....[3]....
        /*0240*/ 	.word	0xffffffff


	//   ....[4]....
        /*0244*/ 	.word	0xffffffff


	//   ....[5]....
        /*0248*/ 	.word	0xffffffff


	//   ....[6]....
        /*024c*/ 	.word	0xffffffff


	//   ....[7]....
        /*0250*/ 	.word	0xffffffff


	//   ....[8]....
        /*0254*/ 	.word	0xffffffff


	//   ....[9]....
        /*0258*/ 	.word	0xffffffff


	//   ....[10]....
        /*025c*/ 	.word	0xffffffff


	//   ....[11]....
        /*0260*/ 	.word	0xffffffff


	//   ....[12]....
        /*0264*/ 	.word	0xffffffff


	//   ....[13]....
        /*0268*/ 	.word	0xffffffff


	//   ....[14]....
        /*026c*/ 	.word	0xffffffff


	//   ....[15]....
        /*0270*/ 	.word	0xffffffff


	//   ....[16]....
        /*0274*/ 	.word	0xffffffff


	//   ....[17]....
        /*0278*/ 	.word	0xffffffff


	//   ....[18]....
        /*027c*/ 	.word	0xffffffff


	//   ....[19]....
        /*0280*/ 	.word	0xffffffff


	//   ....[20]....
        /*0284*/ 	.word	0xffffffff


	//   ....[21]....
        /*0288*/ 	.word	0xffffffff


	//   ....[22]....
        /*028c*/ 	.word	0xffffffff


	//   ....[23]....
        /*0290*/ 	.word	0xffffffff


	//   ....[24]....
        /*0294*/ 	.word	0xffffffff


	//   ....[25]....
        /*0298*/ 	.word	0xffffffff


	//   ....[26]....
        /*029c*/ 	.word	0xffffffff


	//   ....[27]....
        /*02a0*/ 	.word	0xffffffff


	//   ....[28]....
        /*02a4*/ 	.word	0xffffffff


	//   ....[29]....
        /*02a8*/ 	.word	0xffffffff


	//   ....[30]....
        /*02ac*/ 	.word	0xffffffff


	//   ....[31]....
        /*02b0*/ 	.word	0xffffffff


	//   ....[32]....
        /*02b4*/ 	.word	0xffffffff


	//   ....[33]....
        /*02b8*/ 	.word	0xffffffff


	//   ....[34]....
        /*02bc*/ 	.word	0xffffffff


	//   ....[35]....
        /*02c0*/ 	.word	0xffffffff


	//   ....[36]....
        /*02c4*/ 	.word	0xffffffff


	//   ....[37]....
        /*02c8*/ 	.word	0xffffffff


	//   ....[38]....
        /*02cc*/ 	.word	0xffffffff


	//   ....[39]....
        /*02d0*/ 	.word	0xffffffff


	//   ....[40]....
        /*02d4*/ 	.word	0xffffffff


	//   ....[41]....
        /*02d8*/ 	.word	0xffffffff


	//   ....[42]....
        /*02dc*/ 	.word	0xffffffff


	//   ....[43]....
        /*02e0*/ 	.word	0xffffffff


	//   ....[44]....
        /*02e4*/ 	.word	0xffffffff


	//   ....[45]....
        /*02e8*/ 	.word	0xffffffff


	//   ....[46]....
        /*02ec*/ 	.word	0xffffffff


	//   ....[47]....
        /*02f0*/ 	.word	0xffffffff


	//   ....[48]....
        /*02f4*/ 	.word	0xffffffff


	//   ....[49]....
        /*02f8*/ 	.word	0xffffffff


	//   ....[50]....
        /*02fc*/ 	.word	0xffffffff


	//   ....[51]....
        /*0300*/ 	.word	0xffffffff


	//   ....[52]....
        /*0304*/ 	.word	0xffffffff


	//   ....[53]....
        /*0308*/ 	.word	0xffffffff


	//   ....[54]....
        /*030c*/ 	.word	0xffffffff


	//   ....[55]....
        /*0310*/ 	.word	0xffffffff


	//   ....[56]....
        /*0314*/ 	.word	0xffffffff


	//   ....[57]....
        /*0318*/ 	.word	0xffffffff


	//   ....[58]....
        /*031c*/ 	.word	0xffffffff


	//   ....[59]....
        /*0320*/ 	.word	0xffffffff


	//   ....[60]....
        /*0324*/ 	.word	0xffffffff


	//   ....[61]....
        /*0328*/ 	.word	0xffffffff


	//   ....[62]....
        /*032c*/ 	.word	0xffffffff


	//   ....[63]....
        /*0330*/ 	.word	0xffffffff


	//   ....[64]....
        /*0334*/ 	.word	0xffffffff


	//   ....[65]....
        /*0338*/ 	.word	0xffffffff


	//   ....[66]....
        /*033c*/ 	.word	0xffffffff


	//   ....[67]....
        /*0340*/ 	.word	0xffffffff


	//   ....[68]....
        /*0344*/ 	.word	0xffffffff


	//   ....[69]....
        /*0348*/ 	.word	0xffffffff


	//   ....[70]....
        /*034c*/ 	.word	0xffffffff


	//   ....[71]....
        /*0350*/ 	.word	0xffffffff


	//   ....[72]....
        /*0354*/ 	.word	0xffffffff


	//   ....[73]....
        /*0358*/ 	.word	0xffffffff


	//   ....[74]....
        /*035c*/ 	.word	0xffffffff


	//   ....[75]....
        /*0360*/ 	.word	0xffffffff


	//   ....[76]....
        /*0364*/ 	.word	0xffffffff


	//   ....[77]....
        /*0368*/ 	.word	0xffffffff


	//   ....[78]....
        /*036c*/ 	.word	0xffffffff


	//   ....[79]....
        /*0370*/ 	.word	0xffffffff


	//   ....[80]....
        /*0374*/ 	.word	0xffffffff


	//   ....[81]....
        /*0378*/ 	.word	0xffffffff


	//   ....[82]....
        /*037c*/ 	.word	0xffffffff


	//   ....[83]....
        /*0380*/ 	.word	0xffffffff


	//   ....[84]....
        /*0384*/ 	.word	0xffffffff


	//   ....[85]....
        /*0388*/ 	.word	0xffffffff


	//   ....[86]....
        /*038c*/ 	.word	0xffffffff


	//   ....[87]....
        /*0390*/ 	.word	0xffffffff


	//   ....[88]....
        /*0394*/ 	.word	0xffffffff


	//   ....[89]....
        /*0398*/ 	.word	0xffffffff


	//   ....[90]....
        /*039c*/ 	.word	0xffffffff


	//   ....[91]....
        /*03a0*/ 	.word	0xffffffff


	//   ....[92]....
        /*03a4*/ 	.word	0xffffffff


	//   ....[93]....
        /*03a8*/ 	.word	0xffffffff


	//   ....[94]....
        /*03ac*/ 	.word	0xffffffff


	//   ....[95]....
        /*03b0*/ 	.word	0xffffffff


	//   ....[96]....
        /*03b4*/ 	.word	0xffffffff


	//   ....[97]....
        /*03b8*/ 	.word	0xffffffff


	//   ....[98]....
        /*03bc*/ 	.word	0xffffffff


	//   ....[99]....
        /*03c0*/ 	.word	0xffffffff


	//   ....[100]....
        /*03c4*/ 	.word	0xffffffff


	//   ....[101]....
        /*03c8*/ 	.word	0xffffffff


	//   ....[102]....
        /*03cc*/ 	.word	0xffffffff


	//   ....[103]....
        /*03d0*/ 	.word	0xffffffff


	//   ....[104]....
        /*03d4*/ 	.word	0xffffffff


	//   ....[105]....
        /*03d8*/ 	.word	0xffffffff


	//   ....[106]....
        /*03dc*/ 	.word	0xffffffff


	//   ....[107]....
        /*03e0*/ 	.word	0xffffffff


	//   ....[108]....
        /*03e4*/ 	.word	0xffffffff


	//   ....[109]....
        /*03e8*/ 	.word	0xffffffff


	//   ....[110]....
        /*03ec*/ 	.word	0xffffffff


	//   ....[111]....
        /*03f0*/ 	.word	0xffffffff


	//   ....[112]....
        /*03f4*/ 	.word	0xffffffff


	//   ....[113]....
        /*03f8*/ 	.word	0xffffffff


	//   ....[114]....
        /*03fc*/ 	.word	0xffffffff


	//   ....[115]....
        /*0400*/ 	.word	0xffffffff


	//   ....[116]....
        /*0404*/ 	.word	0xffffffff


	//   ....[117]....
        /*0408*/ 	.word	0xffffffff


	//   ....[118]....
        /*040c*/ 	.word	0xffffffff


	//   ....[119]....
        /*0410*/ 	.word	0xffffffff


	//   ....[120]....
        /*0414*/ 	.word	0xffffffff


	//   ....[121]....
        /*0418*/ 	.word	0xffffffff


	//   ....[122]....
        /*041c*/ 	.word	0xffffffff


	//   ....[123]....
        /*0420*/ 	.word	0xffffffff


	//   ....[124]....
        /*0424*/ 	.word	0xffffffff


	//   ....[125]....
        /*0428*/ 	.word	0xffffffff


	//   ....[126]....
        /*042c*/ 	.word	0xffffffff


	//   ....[127]....
        /*0430*/ 	.word	0xffffffff


	//   ....[128]....
        /*0434*/ 	.word	0xffffffff


	//   ....[129]....
        /*0438*/ 	.word	0xffffffff


	//   ....[130]....
        /*043c*/ 	.word	0xffffffff


	//   ....[131]....
        /*0440*/ 	.word	0xffffffff


	//   ....[132]....
        /*0444*/ 	.word	0xffffffff


	//   ....[133]....
        /*0448*/ 	.word	0xffffffff


	//   ....[134]....
        /*044c*/ 	.word	0xffffffff


	//   ....[135]....
        /*0450*/ 	.word	0xffffffff


	//   ....[136]....
        /*0454*/ 	.word	0xffffffff


	//   ....[137]....
        /*0458*/ 	.word	0xffffffff


	//   ....[138]....
        /*045c*/ 	.word	0xffffffff


	//   ....[139]....
        /*0460*/ 	.word	0xffffffff


	//   ....[140]....
        /*0464*/ 	.word	0xffffffff


	//   ....[141]....
        /*0468*/ 	.word	0xffffffff


	//   ....[142]....
        /*046c*/ 	.word	0xffffffff


	//   ....[143]....
        /*0470*/ 	.word	0xffffffff


	//   ....[144]....
        /*0474*/ 	.word	0xffffffff


	//   ....[145]....
        /*0478*/ 	.word	0xffffffff


	//   ....[146]....
        /*047c*/ 	.word	0xffffffff


	//   ....[147]....
        /*0480*/ 	.word	0xffffffff


	//   ....[148]....
        /*0484*/ 	.word	0xffffffff


	//   ....[149]....
        /*0488*/ 	.word	0xffffffff


	//   ....[150]....
        /*048c*/ 	.word	0xffffffff


	//   ....[151]....
        /*0490*/ 	.word	0xffffffff


	//   ....[152]....
        /*0494*/ 	.word	0xffffffff


	//   ....[153]....
        /*0498*/ 	.word	0xffffffff


	//   ....[154]....
        /*049c*/ 	.word	0xffffffff


	//   ....[155]....
        /*04a0*/ 	.word	0xffffffff


	//   ....[156]....
        /*04a4*/ 	.word	0xffffffff


	//   ....[157]....
        /*04a8*/ 	.word	0xffffffff


	//   ....[158]....
        /*04ac*/ 	.word	0xffffffff


	//   ....[159]....
        /*04b0*/ 	.word	0xffffffff


	//   ....[160]....
        /*04b4*/ 	.word	0xffffffff


	//   ....[161]....
        /*04b8*/ 	.word	0xffffffff


	//   ....[162]....
        /*04bc*/ 	.word	0xffffffff


	//   ....[163]....
        /*04c0*/ 	.word	0xffffffff


	//   ....[164]....
        /*04c4*/ 	.word	0xffffffff


	//   ....[165]....
        /*04c8*/ 	.word	0xffffffff


	//   ....[166]....
        /*04cc*/ 	.word	0xffffffff


	//   ....[167]....
        /*04d0*/ 	.word	0xffffffff


	//   ....[168]....
        /*04d4*/ 	.word	0xffffffff


	//   ....[169]....
        /*04d8*/ 	.word	0x0500000f


	//   ....[170]....
        /*04dc*/ 	.word	0x0500000f


	//   ....[171]....
        /*04e0*/ 	.word	0x0500000f


	//   ....[172]....
        /*04e4*/ 	.word	0x0500000f


	//   ....[173]....
        /*04e8*/ 	.word	0x0500000f


	//   ....[174]....
        /*04ec*/ 	.word	0x0500000f


	//   ....[175]....
        /*04f0*/ 	.word	0x0500000f


	//   ....[176]....
        /*04f4*/ 	.word	0x0500000f


	//   ....[177]....
        /*04f8*/ 	.word	0x0500000f


	//   ....[178]....
        /*04fc*/ 	.word	0x0500000f


	//   ....[179]....
        /*0500*/ 	.word	0x0500000f


	//   ....[180]....
        /*0504*/ 	.word	0x0500000f


	//   ....[181]....
        /*0508*/ 	.word	0x0500000f


	//   ....[182]....
        /*050c*/ 	.word	0x0500000f


	//   ....[183]....
        /*0510*/ 	.word	0x0500000f


	//   ....[184]....
        /*0514*/ 	.word	0x0500000f


	//   ....[185]....
        /*0518*/ 	.word	0x0500000f


	//   ....[186]....
        /*051c*/ 	.word	0x0500000f


	//   ....[187]....
        /*0520*/ 	.word	0x0500000f


	//   ....[188]....
        /*0524*/ 	.word	0x0500000f


	//   ....[189]....
        /*0528*/ 	.word	0x0500000f


	//   ....[190]....
        /*052c*/ 	.word	0x0500000f


	//   ....[191]....
        /*0530*/ 	.word	0x0500000f


	//   ....[192]....
        /*0534*/ 	.word	0x0500000f


	//   ....[193]....
        /*0538*/ 	.word	0x0500000f


	//   ....[194]....
        /*053c*/ 	.word	0x0500000f


	//   ....[195]....
        /*0540*/ 	.word	0x0500000f


	//   ....[196]....
        /*0544*/ 	.word	0x0500000f


	//   ....[197]....
        /*0548*/ 	.word	0x0500000f


	//   ....[198]....
        /*054c*/ 	.word	0x0500000f


	//   ....[199]....
        /*0550*/ 	.word	0x0500000f


	//   ....[200]....
        /*0554*/ 	.word	0x0500000f


	//   ....[201]....
        /*0558*/ 	.word	0x0500000f


	//   ....[202]....
        /*055c*/ 	.word	0x0500000f


	//   ....[203]....
        /*0560*/ 	.word	0x0500000f


	//   ....[204]....
        /*0564*/ 	.word	0x0500000f


	//   ....[205]....
        /*0568*/ 	.word	0x0500000f


	//   ....[206]....
        /*056c*/ 	.word	0x0500000f


	//   ....[207]....
        /*0570*/ 	.word	0x0500000f


	//   ....[208]....
        /*0574*/ 	.word	0x0500000f


	//   ....[209]....
        /*0578*/ 	.word	0x0500000f


	//   ....[210]....
        /*057c*/ 	.word	0x0500000f


	//   ....[211]....
        /*0580*/ 	.word	0x0500000f


	//   ....[212]....
        /*0584*/ 	.word	0x0500000f


	//   ....[213]....
        /*0588*/ 	.word	0x0500000f


	//   ....[214]....
        /*058c*/ 	.word	0x0500000f


	//   ....[215]....
        /*0590*/ 	.word	0x0500000f


	//   ....[216]....
        /*0594*/ 	.word	0x0500000f


	//   ....[217]....
        /*0598*/ 	.word	0x0500000f


	//   ....[218]....
        /*059c*/ 	.word	0x0500000f


	//   ....[219]....
        /*05a0*/ 	.word	0x0500000f


	//   ....[220]....
        /*05a4*/ 	.word	0x0500000f


	//   ....[221]....
        /*05a8*/ 	.word	0x0500000f


	//   ....[222]....
        /*05ac*/ 	.word	0x0500000f


	//   ....[223]....
        /*05b0*/ 	.word	0x0500000f


	//   ....[224]....
        /*05b4*/ 	.word	0x0500000f


	//   ....[225]....
        /*05b8*/ 	.word	0x0500000f


	//   ....[226]....
        /*05bc*/ 	.word	0x0500000f


	//   ....[227]....
        /*05c0*/ 	.word	0x0500000f


	//   ....[228]....
        /*05c4*/ 	.word	0x0500000f


	//   ....[229]....
        /*05c8*/ 	.word	0x0500000f


	//   ....[230]....
        /*05cc*/ 	.word	0x0500000f


	//   ....[231]....
        /*05d0*/ 	.word	0x0500000f


	//   ....[232]....
        /*05d4*/ 	.word	0x0500000f


	//   ....[233]....
        /*05d8*/ 	.word	0x0500000f


	//   ....[234]....
        /*05dc*/ 	.word	0x0500000f


	//   ....[235]....
        /*05e0*/ 	.word	0x0500000f


	//   ....[236]....
        /*05e4*/ 	.word	0x0500000f


	//   ....[237]....
        /*05e8*/ 	.word	0x0500000f


	//   ....[238]....
        /*05ec*/ 	.word	0x0500000f


	//   ....[239]....
        /*05f0*/ 	.word	0x0500000f


	//   ....[240]....
        /*05f4*/ 	.word	0x0500000f


	//   ....[241]....
        /*05f8*/ 	.word	0x0500000f


	//   ....[242]....
        /*05fc*/ 	.word	0x0500000f


	//   ....[243]....
        /*0600*/ 	.word	0x0500000f


	//   ....[244]....
        /*0604*/ 	.word	0x0500000f


	//   ....[245]....
        /*0608*/ 	.word	0x0500000f


	//   ....[246]....
        /*060c*/ 	.word	0x0500000f


	//   ....[247]....
        /*0610*/ 	.word	0x0500000f


	//   ....[248]....
        /*0614*/ 	.word	0x0500000f


	//   ....[249]....
        /*0618*/ 	.word	0x0500000f


	//   ....[250]....
        /*061c*/ 	.word	0x0500000f


	//   ....[251]....
        /*0620*/ 	.word	0x0500000f


	//   ....[252]....
        /*0624*/ 	.word	0x0500000f


	//   ....[253]....
        /*0628*/ 	.word	0x0500000f


	//   ....[254]....
        /*062c*/ 	.word	0x0500000f


	//   ....[255]....
        /*0630*/ 	.word	0x0500000f


	//   ....[0]....
        /*0634*/ 	.word	0x0500000f


	//   ....[1]....
        /*0638*/ 	.word	0x0500000f


	//   ....[2]....
        /*063c*/ 	.word	0x0500000f


	//   ....[3]....
        /*0640*/ 	.word	0x0500000f


	//   ....[4]....
        /*0644*/ 	.word	0x0500000f


	//   ....[5]....
        /*0648*/ 	.word	0x0500000f


	//   ....[6]....
        /*064c*/ 	.word	0x0500000f


	//   ....[7]....
        /*0650*/ 	.word	0x0500000f


	//   ....[8]....
        /*0654*/ 	.word	0x0500000f


	//   ....[9]....
        /*0658*/ 	.word	0x0500000f


	//   ....[10]....
        /*065c*/ 	.word	0x0500000f


	//   ....[11]....
        /*0660*/ 	.word	0x0500000f


	//   ....[12]....
        /*0664*/ 	.word	0x0500000f


	//   ....[13]....
        /*0668*/ 	.word	0x0500000f


	//   ....[14]....
        /*066c*/ 	.word	0x0500000f


	//   ....[15]....
        /*0670*/ 	.word	0x0500000f


	//   ....[16]....
        /*0674*/ 	.word	0x0500000f


	//   ....[17]....
        /*0678*/ 	.word	0x0500000f


	//   ....[18]....
        /*067c*/ 	.word	0x0500000f


	//   ....[19]....
        /*0680*/ 	.word	0x0500000f


	//----- nvinfo : EIATTR_COOP_GROUP_INSTR_OFFSETS
	.align		4
.L_289:
        /*0684*/ 	.byte	0x04, 0x28
        /*0686*/ 	.short	(.L_291 - .L_290)


	//   ....[0]....
.L_290:
        /*0688*/ 	.word	0x00000080


	//   ....[1]....
        /*068c*/ 	.word	0x00000090


	//   ....[2]....
        /*0690*/ 	.word	0x000002d0


	//   ....[3]....
        /*0694*/ 	.word	0x00000430


	//   ....[4]....
        /*0698*/ 	.word	0x00000550


	//   ....[5]....
        /*069c*/ 	.word	0x000006b0


	//   ....[6]....
        /*06a0*/ 	.word	0x00001470


	//   ....[7]....
        /*06a4*/ 	.word	0x00001bb0


	//   ....[8]....
        /*06a8*/ 	.word	0x00002060


	//   ....[9]....
        /*06ac*/ 	.word	0x00002820


	//   ....[10]....
        /*06b0*/ 	.word	0x000028a0


	//   ....[11]....
        /*06b4*/ 	.word	0x00003340


	//   ....[12]....
        /*06b8*/ 	.word	0x000033b0


	//   ....[13]....
        /*06bc*/ 	.word	0x00004920


	//   ....[14]....
        /*06c0*/ 	.word	0x00004c60


	//   ....[15]....
        /*06c4*/ 	.word	0x00005510


	//   ....[16]....
        /*06c8*/ 	.word	0x00005620


	//   ....[17]....
        /*06cc*/ 	.word	0x00005f80


	//   ....[18]....
        /*06d0*/ 	.word	0x00005fd0


	//   ....[19]....
        /*06d4*/ 	.word	0x00008220


	//   ....[20]....
        /*06d8*/ 	.word	0x00008260


	//   ....[21]....
        /*06dc*/ 	.word	0x00008290


	//   ....[22]....
        /*06e0*/ 	.word	0x000082a0


	//   ....[23]....
        /*06e4*/ 	.word	0x00009520


	//   ....[24]....
        /*06e8*/ 	.word	0x00009550


	//   ....[25]....
        /*06ec*/ 	.word	0x000095f0


	//   ....[26]....
        /*06f0*/ 	.word	0x00009610


	//   ....[27]....
        /*06f4*/ 	.word	0x0000a3d0


	//   ....[28]....
        /*06f8*/ 	.word	0x0000a410


	//   ....[29]....
        /*06fc*/ 	.word	0x0000a450


	//   ....[30]....
        /*0700*/ 	.word	0x0000a480


	//   ....[31]....
        /*0704*/ 	.word	0x0000a940


	//   ....[32]....
        /*0708*/ 	.word	0x0000a980


	//   ....[33]....
        /*070c*/ 	.word	0x0000a9a0


	//   ....[34]....
        /*0710*/ 	.word	0x0000a9d0


	//   ....[35]....
        /*0714*/ 	.word	0x0000a9f0


	//   ....[36]....
        /*0718*/ 	.word	0x0000aa10


	//   ....[37]....
        /*071c*/ 	.word	0x0000aa40


	//   ....[38]....
        /*0720*/ 	.word	0x0000aa70


	//   ....[39]....
        /*0724*/ 	.word	0x0000b300


	//   ....[40]....
        /*0728*/ 	.word	0x0000b330


	//   ....[41]....
        /*072c*/ 	.word	0x0000b370


	//   ....[42]....
        /*0730*/ 	.word	0x0000b3a0


	//   ....[43]....
        /*0734*/ 	.word	0x0000b3b0


	//   ....[44]....
        /*0738*/ 	.word	0x0000b3c0


	//   ....[45]....
        /*073c*/ 	.word	0x0000b3d0


	//   ....[46]....
        /*0740*/ 	.word	0x0000b3f0


	//   ....[47]....
        /*0744*/ 	.word	0x0000b540


	//   ....[48]....
        /*0748*/ 	.word	0x0000b730


	//   ....[49]....
        /*074c*/ 	.word	0x0000b760


	//   ....[50]....
        /*0750*/ 	.word	0x0000b790


	//   ....[51]....
        /*0754*/ 	.word	0x0000b7c0


	//   ....[52]....
        /*0758*/ 	.word	0x0000b7f0


	//   ....[53]....
        /*075c*/ 	.word	0x0000b820


	//   ....[54]....
        /*0760*/ 	.word	0x0000b970


	//   ....[55]....
        /*0764*/ 	.word	0x0000b9a0


	//   ....[56]....
        /*0768*/ 	.word	0x0000b9d0


	//   ....[57]....
        /*076c*/ 	.word	0x0000ba00


	//   ....[58]....
        /*0770*/ 	.word	0x0000ba30


	//   ....[59]....
        /*0774*/ 	.word	0x0000ba60


	//   ....[60]....
        /*0778*/ 	.word	0x0000baf0


	//   ....[61]....
        /*077c*/ 	.word	0x0000bb50


	//   ....[62]....
        /*0780*/ 	.word	0x0000bbe0


	//   ....[63]....
        /*0784*/ 	.word	0x0000d4c0


	//   ....[64]....
        /*0788*/ 	.word	0x0000d4e0


	//   ....[65]....
        /*078c*/ 	.word	0x0000d570


	//   ....[66]....
        /*0790*/ 	.word	0x0000d590


	//   ....[67]....
        /*0794*/ 	.word	0x0000d610


	//   ....[68]....
        /*0798*/ 	.word	0x0000d630


	//   ....[69]....
        /*079c*/ 	.word	0x0000d6b0


	//   ....[70]....
        /*07a0*/ 	.word	0x0000d6d0


	//   ....[71]....
        /*07a4*/ 	.word	0x0000d750


	//   ....[72]....
        /*07a8*/ 	.word	0x0000d770


	//   ....[73]....
        /*07ac*/ 	.word	0x0000d7f0


	//   ....[74]....
        /*07b0*/ 	.word	0x0000d810


	//   ....[75]....
        /*07b4*/ 	.word	0x0000d890


	//   ....[76]....
        /*07b8*/ 	.word	0x0000d8b0


	//   ....[77]....
        /*07bc*/ 	.word	0x0000d8c0


	//   ....[78]....
        /*07c0*/ 	.word	0x0000d8d0


	//   ....[79]....
        /*07c4*/ 	.word	0x0000e1d0


	//   ....[80]....
        /*07c8*/ 	.word	0x0000e200


	//   ....[81]....
        /*07cc*/ 	.word	0x0000e2a0


	//   ....[82]....
        /*07d0*/ 	.word	0x0000e2c0


	//   ....[83]....
        /*07d4*/ 	.word	0x0000e340


	//   ....[84]....
        /*07d8*/ 	.word	0x0000e360


	//   ....[85]....
        /*07dc*/ 	.word	0x0000e3e0


	//   ....[86]....
        /*07e0*/ 	.word	0x0000e400


	//   ....[87]....
        /*07e4*/ 	.word	0x0000e480


	//   ....[88]....
        /*07e8*/ 	.word	0x0000e4a0


	//   ....[89]....
        /*07ec*/ 	.word	0x0000e520


	//   ....[90]....
        /*07f0*/ 	.word	0x0000e540


	//   ....[91]....
        /*07f4*/ 	.word	0x0000e5c0


	//   ....[92]....
        /*07f8*/ 	.word	0x0000e5e0


	//   ....[93]....
        /*07fc*/ 	.word	0x0000e5f0


	//   ....[94]....
        /*0800*/ 	.word	0x0000e660


	//   ....[95]....
        /*0804*/ 	.word	0x0000e6b0


	//   ....[96]....
        /*0808*/ 	.word	0x0000e6e0


	//   ....[97]....
        /*080c*/ 	.word	0x0000e770


	//   ....[98]....
        /*0810*/ 	.word	0x0000e780


	//   ....[99]....
        /*0814*/ 	.word	0x0000e7f0


	//   ....[100]....
        /*0818*/ 	.word	0x0000e800


	//   ....[101]....
        /*081c*/ 	.word	0x0000e840


	//   ....[102]....
        /*0820*/ 	.word	0x0000e860


	//   ....[103]....
        /*0824*/ 	.word	0x0000efe0


	//   ....[104]....
        /*0828*/ 	.word	0x0000f010


	//   ....[105]....
        /*082c*/ 	.word	0x0000f060


	//   ....[106]....
        /*0830*/ 	.word	0x0000f070


	//   ....[107]....
        /*0834*/ 	.word	0x0000f0b0


	//   ....[108]....
        /*0838*/ 	.word	0x0000f0c0


	//   ....[109]....
        /*083c*/ 	.word	0x0000f100


	//   ....[110]....
        /*0840*/ 	.word	0x0000f110


	//   ....[111]....
        /*0844*/ 	.word	0x0000f150


	//   ....[112]....
        /*0848*/ 	.word	0x0000f160


	//   ....[113]....
        /*084c*/ 	.word	0x0000f1a0


	//   ....[114]....
        /*0850*/ 	.word	0x0000f1b0


	//   ....[115]....
        /*0854*/ 	.word	0x0000f1f0


	//   ....[116]....
        /*0858*/ 	.word	0x0000f200


	//   ....[117]....
        /*085c*/ 	.word	0x0000f210


	//   ....[118]....
        /*0860*/ 	.word	0x0000f250


	//   ....[119]....
        /*0864*/ 	.word	0x0000f500


	//   ....[120]....
        /*0868*/ 	.word	0x0000f530


	//   ....[121]....
        /*086c*/ 	.word	0x0000f590


	//   ....[122]....
        /*0870*/ 	.word	0x0000f5a0


	//   ....[123]....
        /*0874*/ 	.word	0x0000f5f0


	//   ....[124]....
        /*0878*/ 	.word	0x0000f600


	//   ....[125]....
        /*087c*/ 	.word	0x0000f650


	//   ....[126]....
        /*0880*/ 	.word	0x0000f660


	//   ....[127]....
        /*0884*/ 	.word	0x0000f6b0


	//   ....[128]....
        /*0888*/ 	.word	0x0000f6c0


	//   ....[129]....
        /*088c*/ 	.word	0x0000f710


	//   ....[130]....
        /*0890*/ 	.word	0x0000f720


	//   ....[131]....
        /*0894*/ 	.word	0x0000f770


	//   ....[132]....
        /*0898*/ 	.word	0x0000f780


	//   ....[133]....
        /*089c*/ 	.word	0x0000f790


	//   ....[134]....
        /*08a0*/ 	.word	0x0000f7d0


	//   ....[135]....
        /*08a4*/ 	.word	0x0000fd90


	//   ....[136]....
        /*08a8*/ 	.word	0x0000fdc0


	//   ....[137]....
        /*08ac*/ 	.word	0x0000fde0


	//   ....[138]....
        /*08b0*/ 	.word	0x0000fdf0


	//   ....[139]....
        /*08b4*/ 	.word	0x0000fe00


	//   ....[140]....
        /*08b8*/ 	.word	0x0000fe10


	//   ....[141]....
        /*08bc*/ 	.word	0x0000fe30


	//   ....[142]....
        /*08c0*/ 	.word	0x0000fe80


	//   ....[143]....
        /*08c4*/ 	.word	0x0000fea0


	//   ....[144]....
        /*08c8*/ 	.word	0x0000fee0


	//   ....[145]....
        /*08cc*/ 	.word	0x0000ff00


	//   ....[146]....
        /*08d0*/ 	.word	0x0000ff40


	//   ....[147]....
        /*08d4*/ 	.word	0x0000ff60


	//   ....[148]....
        /*08d8*/ 	.word	0x0000ffb0


	//   ....[149]....
        /*08dc*/ 	.word	0x0000ffe0


	//   ....[150]....
        /*08e0*/ 	.word	0x00010040


	//   ....[151]....
        /*08e4*/ 	.word	0x000103b0


	//   ....[152]....
        /*08e8*/ 	.word	0x00010410


	//   ....[153]....
        /*08ec*/ 	.word	0x00010440


	//   ....[154]....
        /*08f0*/ 	.word	0x00010470


	//   ....[155]....
        /*08f4*/ 	.word	0x00010480


	//   ....[156]....
        /*08f8*/ 	.word	0x000104b0


	//   ....[157]....
        /*08fc*/ 	.word	0x000104e0


	//   ....[158]....
        /*0900*/ 	.word	0x00010510


	//   ....[159]....
        /*0904*/ 	.word	0x00010690


	//   ....[160]....
        /*0908*/ 	.word	0x000106c0


	//   ....[161]....
        /*090c*/ 	.word	0x000106f0


	//   ....[162]....
        /*0910*/ 	.word	0x00010720


	//   ....[163]....
        /*0914*/ 	.word	0x00010750


	//   ....[164]....
        /*0918*/ 	.word	0x00010780


	//   ....[165]....
        /*091c*/ 	.word	0x00010840


	//   ....[166]....
        /*0920*/ 	.word	0x00010860


	//   ....[167]....
        /*0924*/ 	.word	0x000108d0


	//   ....[168]....
        /*0928*/ 	.word	0x00010f70


	//   ....[169]....
        /*092c*/ 	.word	0x00011510


	//   ....[170]....
        /*0930*/ 	.word	0x00011600


	//   ....[171]....
        /*0934*/ 	.word	0x000116a0


	//   ....[172]....
        /*0938*/ 	.word	0x00011700


	//   ....[173]....
        /*093c*/ 	.word	0x000117f0


	//   ....[174]....
        /*0940*/ 	.word	0x00011860


	//   ....[175]....
        /*0944*/ 	.word	0x00011950


	//   ....[176]....
        /*0948*/ 	.word	0x000119c0


	//   ....[177]....
        /*094c*/ 	.word	0x00011ab0


	//   ....[178]....
        /*0950*/ 	.word	0x00011b20


	//   ....[179]....
        /*0954*/ 	.word	0x00011c10


	//   ....[180]....
        /*0958*/ 	.word	0x00011c80


	//   ....[181]....
        /*095c*/ 	.word	0x00011d70


	//   ....[182]....
        /*0960*/ 	.word	0x00011de0


	//   ....[183]....
        /*0964*/ 	.word	0x00011ed0


	//   ....[184]....
        /*0968*/ 	.word	0x00011f40


	//   ....[185]....
        /*096c*/ 	.word	0x00012020


	//   ....[186]....
        /*0970*/ 	.word	0x000120d0


	//   ....[187]....
        /*0974*/ 	.word	0x00012140


	//   ....[188]....
        /*0978*/ 	.word	0x000121a0


	//   ....[189]....
        /*097c*/ 	.word	0x00012290


	//   ....[190]....
        /*0980*/ 	.word	0x000122f0


	//   ....[191]....
        /*0984*/ 	.word	0x000123f0


	//   ....[192]....
        /*0988*/ 	.word	0x00012450


	//   ....[193]....
        /*098c*/ 	.word	0x00012550


	//   ....[194]....
        /*0990*/ 	.word	0x000125b0


	//   ....[195]....
        /*0994*/ 	.word	0x000126b0


	//   ....[196]....
        /*0998*/ 	.word	0x00012710


	//   ....[197]....
        /*099c*/ 	.word	0x00012810


	//   ....[198]....
        /*09a0*/ 	.word	0x00012870


	//   ....[199]....
        /*09a4*/ 	.word	0x00012970


	//   ....[200]....
        /*09a8*/ 	.word	0x000129d0


	//   ....[201]....
        /*09ac*/ 	.word	0x00012ae0


	//   ....[202]....
        /*09b0*/ 	.word	0x00012b40


	//   ....[203]....
        /*09b4*/ 	.word	0x00012c00


	//   ....[204]....
        /*09b8*/ 	.word	0x00012c60


	//   ....[205]....
        /*09bc*/ 	.word	0x00012d60


	//   ....[206]....
        /*09c0*/ 	.word	0x00012dc0


	//   ....[207]....
        /*09c4*/ 	.word	0x00012e90


	//   ....[208]....
        /*09c8*/ 	.word	0x00012ef0


	//   ....[209]....
        /*09cc*/ 	.word	0x00012fb0


	//   ....[210]....
        /*09d0*/ 	.word	0x000130f0


	//   ....[211]....
        /*09d4*/ 	.word	0x00013190


	//   ....[212]....
        /*09d8*/ 	.word	0x00013200


	//   ....[213]....
        /*09dc*/ 	.word	0x000132b0


	//   ....[214]....
        /*09e0*/ 	.word	0x00013310


	//   ....[215]....
        /*09e4*/ 	.word	0x000133c0


	//   ....[216]....
        /*09e8*/ 	.word	0x00013420


	//   ....[217]....
        /*09ec*/ 	.word	0x000134d0


	//   ....[218]....
        /*09f0*/ 	.word	0x00013530


	//   ....[219]....
        /*09f4*/ 	.word	0x000135e0


	//   ....[220]....
        /*09f8*/ 	.word	0x00013640


	//   ....[221]....
        /*09fc*/ 	.word	0x000136f0


	//   ....[222]....
        /*0a00*/ 	.word	0x00013750


	//   ....[223]....
        /*0a04*/ 	.word	0x00013800


	//   ....[224]....
        /*0a08*/ 	.word	0x00013860


	//   ....[225]....
        /*0a0c*/ 	.word	0x00013910


	//   ....[226]....
        /*0a10*/ 	.word	0x00013a00


	//   ....[227]....
        /*0a14*/ 	.word	0x00013ab0


	//   ....[228]....
        /*0a18*/ 	.word	0x00013b10


	//   ....[229]....
        /*0a1c*/ 	.word	0x00013bd0


	//   ....[230]....
        /*0a20*/ 	.word	0x00013c30


	//   ....[231]....
        /*0a24*/ 	.word	0x00013cf0


	//   ....[232]....
        /*0a28*/ 	.word	0x00013d50


	//   ....[233]....
        /*0a2c*/ 	.word	0x00013e10


	//   ....[234]....
        /*0a30*/ 	.word	0x00013e70


	//   ....[235]....
        /*0a34*/ 	.word	0x00013f30


	//   ....[236]....
        /*0a38*/ 	.word	0x00013f90


	//   ....[237]....
        /*0a3c*/ 	.word	0x00014050


	//   ....[238]....
        /*0a40*/ 	.word	0x000140b0


	//   ....[239]....
        /*0a44*/ 	.word	0x00014170


	//   ....[240]....
        /*0a48*/ 	.word	0x000141d0


	//   ....[241]....
        /*0a4c*/ 	.word	0x00014280


	//   ....[242]....
        /*0a50*/ 	.word	0x00014370


	//   ....[243]....
        /*0a54*/ 	.word	0x00014430


	//   ....[244]....
        /*0a58*/ 	.word	0x00014490


	//   ....[245]....
        /*0a5c*/ 	.word	0x00014540


	//   ....[246]....
        /*0a60*/ 	.word	0x000145a0


	//   ....[247]....
        /*0a64*/ 	.word	0x00014660


	//   ....[248]....
        /*0a68*/ 	.word	0x000146c0


	//   ....[249]....
        /*0a6c*/ 	.word	0x00014780


	//   ....[250]....
        /*0a70*/ 	.word	0x000147e0


	//   ....[251]....
        /*0a74*/ 	.word	0x000148a0


	//   ....[252]....
        /*0a78*/ 	.word	0x00014900


	//   ....[253]....
        /*0a7c*/ 	.word	0x000149c0


	//   ....[254]....
        /*0a80*/ 	.word	0x00014a20


	//   ....[255]....
        /*0a84*/ 	.word	0x00014ae0


	//   ....[0]....
        /*0a88*/ 	.word	0x00014b40


	//   ....[1]....
        /*0a8c*/ 	.word	0x00014be0


	//   ....[2]....
        /*0a90*/ 	.word	0x00014c70


	//   ....[3]....
        /*0a94*/ 	.word	0x00014d10


	//   ....[4]....
        /*0a98*/ 	.word	0x00014e30


	//   ....[5]....
        /*0a9c*/ 	.word	0x00014ea0


	//   ....[6]....
        /*0aa0*/ 	.word	0x00014f10


	//   ....[7]....
        /*0aa4*/ 	.word	0x00014f80


	//   ....[8]....
        /*0aa8*/ 	.word	0x00014ff0


	//   ....[9]....
        /*0aac*/ 	.word	0x00015070


	//   ....[10]....
        /*0ab0*/ 	.word	0x00015100


	//   ....[11]....
        /*0ab4*/ 	.word	0x00015190


	//   ....[12]....
        /*0ab8*/ 	.word	0x00015200


	//   ....[13]....
        /*0abc*/ 	.word	0x00015270


	//   ....[14]....
        /*0ac0*/ 	.word	0x000152e0


	//   ....[15]....
        /*0ac4*/ 	.word	0x00015360


	//   ....[16]....
        /*0ac8*/ 	.word	0x000153d0


	//   ....[17]....
        /*0acc*/ 	.word	0x00015470


	//   ....[18]....
        /*0ad0*/ 	.word	0x00015500


	//   ....[19]....
        /*0ad4*/ 	.word	0x00015620


	//----- nvinfo : EIATTR_REG_RECONFIG
	.align		4
.L_291:
        /*0ad8*/ 	.byte	0x01, 0x54
	.zero		2


	//----- nvinfo : EIATTR_SYSCALL_OFFSETS
	.align		4
        /*0adc*/ 	.byte	0x04, 0x46
        /*0ade*/ 	.short	(.L_293 - .L_292)


	//   ....[0]....
.L_292:
        /*0ae0*/ 	.word	0x00001650


	//   ....[1]....
        /*0ae4*/ 	.word	0x0000caa0


	//   ....[2]....
        /*0ae8*/ 	.word	0x0000cbf0


	//   ....[3]....
        /*0aec*/ 	.word	0x0000cce0


	//   ....[4]....
        /*0af0*/ 	.word	0x0000dce0


	//----- nvinfo : EIATTR_MBARRIER_INSTR_OFFSETS
	.align		4
.L_293:
        /*0af4*/ 	.byte	0x04, 0x39
        /*0af6*/ 	.short	(.L_295 - .L_294)


	//   ....[0]....
.L_294:
        /*0af8*/ 	.word	0x00000180
        /*0afc*/ 	.word	0x000000ff
        /*0b00*/ 	.word	0x00016800
        /*0b04*/ 	.short	0x0100
        /*0b06*/ 	.byte	0x08
	.zero		1


	//   ....[1]....
        /*0b08*/ 	.word	0x00000190
        /*0b0c*/ 	.word	0x000000ff
        /*0b10*/ 	.word	0x00016820
        /*0b14*/ 	.short	0x0100
        /*0b16*/ 	.byte	0x08
	.zero		1


	//   ....[2]....
        /*0b18*/ 	.word	0x00000280
        /*0b1c*/ 	.word	0x000000ff
        /*0b20*/ 	.word	0x00016830
        /*0b24*/ 	.short	0x0100
        /*0b26*/ 	.byte	0x08
	.zero		1


	//   ....[3]....
        /*0b28*/ 	.word	0x00000290
        /*0b2c*/ 	.word	0x000000ff
        /*0b30*/ 	.word	0x00016840
        /*0b34*/ 	.short	0x0100
        /*0b36*/ 	.byte	0x08
	.zero		1


	//   ....[4]....
        /*0b38*/ 	.word	0x000002a0
        /*0b3c*/ 	.word	0x000000ff
        /*0b40*/ 	.word	0x00016838
        /*0b44*/ 	.short	0x0100
        /*0b46*/ 	.byte	0x08
	.zero		1


	//   ....[5]....
        /*0b48*/ 	.word	0x000002b0
        /*0b4c*/ 	.word	0x000000ff
        /*0b50*/ 	.word	0x00016848
        /*0b54*/ 	.short	0x0100
        /*0b56*/ 	.byte	0x08
	.zero		1


	//   ....[6]....
        /*0b58*/ 	.word	0x000003e0
        /*0b5c*/ 	.word	0x000000ff
        /*0b60*/ 	.word	0x00016850
        /*0b64*/ 	.short	0x0100
        /*0b66*/ 	.byte	0x08
	.zero		1


	//   ....[7]....
        /*0b68*/ 	.word	0x000003f0
        /*0b6c*/ 	.word	0x000000ff
        /*0b70*/ 	.word	0x00016860
        /*0b74*/ 	.short	0x0100
        /*0b76*/ 	.byte	0x08
	.zero		1


	//   ....[8]....
        /*0b78*/ 	.word	0x00000400
        /*0b7c*/ 	.word	0x000000ff
        /*0b80*/ 	.word	0x00016858
        /*0b84*/ 	.short	0x0100
        /*0b86*/ 	.byte	0x08
	.zero		1


	//   ....[9]....
        /*0b88*/ 	.word	0x00000410
        /*0b8c*/ 	.word	0x000000ff
        /*0b90*/ 	.word	0x00016868
        /*0b94*/ 	.short	0x0100
        /*0b96*/ 	.byte	0x08
	.zero		1


	//   ....[10]....
        /*0b98*/ 	.word	0x00000500
        /*0b9c*/ 	.word	0x000000ff
        /*0ba0*/ 	.word	0x00016870
        /*0ba4*/ 	.short	0x0100
        /*0ba6*/ 	.byte	0x06
	.zero		1


	//   ....[11]....
        /*0ba8*/ 	.word	0x00000510
        /*0bac*/ 	.word	0x000000ff
        /*0bb0*/ 	.word	0x00016880
        /*0bb4*/ 	.short	0x0100
        /*0bb6*/ 	.byte	0x06
	.zero		1


	//   ....[12]....
        /*0bb8*/ 	.word	0x00000520
        /*0bbc*/ 	.word	0x000000ff
        /*0bc0*/ 	.word	0x00016878
        /*0bc4*/ 	.short	0x0100
        /*0bc6*/ 	.byte	0x06
	.zero		1


	//   ....[13]....
        /*0bc8*/ 	.word	0x00000530
        /*0bcc*/ 	.word	0x000000ff
        /*0bd0*/ 	.word	0x00016888
        /*0bd4*/ 	.short	0x0100
        /*0bd6*/ 	.byte	0x06
	.zero		1


	//   ....[14]....
        /*0bd8*/ 	.word	0x00000660
        /*0bdc*/ 	.word	0x000000ff
        /*0be0*/ 	.word	0x00016890
        /*0be4*/ 	.short	0x0100
        /*0be6*/ 	.byte	0x08
	.zero		1


	//   ....[15]....
        /*0be8*/ 	.word	0x00000670
        /*0bec*/ 	.word	0x000000ff
        /*0bf0*/ 	.word	0x000168a0
        /*0bf4*/ 	.short	0x0100
        /*0bf6*/ 	.byte	0x08
	.zero		1


	//   ....[16]....
        /*0bf8*/ 	.word	0x00000680
        /*0bfc*/ 	.word	0x000000ff
        /*0c00*/ 	.word	0x00016898
        /*0c04*/ 	.short	0x0100
        /*0c06*/ 	.byte	0x08
	.zero		1


	//   ....[17]....
        /*0c08*/ 	.word	0x00000690
        /*0c0c*/ 	.word	0x000000ff
        /*0c10*/ 	.word	0x000168a8
        /*0c14*/ 	.short	0x0100
        /*0c16*/ 	.byte	0x08
	.zero		1


	//   ....[18]....
        /*0c18*/ 	.word	0x000007d0
        /*0c1c*/ 	.word	0x000000ff
        /*0c20*/ 	.word	0x000168b0
        /*0c24*/ 	.short	0x0100
        /*0c26*/ 	.byte	0x08
	.zero		1


	//   ....[19]....
        /*0c28*/ 	.word	0x000007e0
        /*0c2c*/ 	.word	0x000000ff
        /*0c30*/ 	.word	0x000168c0
        /*0c34*/ 	.short	0x0100
        /*0c36*/ 	.byte	0x08
	.zero		1


	//   ....[20]....
        /*0c38*/ 	.word	0x000007f0
        /*0c3c*/ 	.word	0x000000ff
        /*0c40*/ 	.word	0x000168b8
        /*0c44*/ 	.short	0x0100
        /*0c46*/ 	.byte	0x08
	.zero		1


	//   ....[21]....
        /*0c48*/ 	.word	0x00000800
        /*0c4c*/ 	.word	0x000000ff
        /*0c50*/ 	.word	0x000168c8
        /*0c54*/ 	.short	0x0100
        /*0c56*/ 	.byte	0x08
	.zero		1


	//   ....[22]....
        /*0c58*/ 	.word	0x000016d0
        /*0c5c*/ 	.word	0x000000ff
        /*0c60*/ 	.word	0x00016800
        /*0c64*/ 	.short	0x010a
        /*0c66*/ 	.byte	0x2d
	.zero		1


	//   ....[23]....
        /*0c68*/ 	.word	0x00001750
        /*0c6c*/ 	.word	0x00000000
        /*0c70*/ 	.word	0x00016830
        /*0c74*/ 	.short	0x010a
        /*0c76*/ 	.byte	0x3f
	.zero		1


	//   ....[24]....
        /*0c78*/ 	.word	0x00001790
        /*0c7c*/ 	.word	0x00000000
        /*0c80*/ 	.word	0x00016830
        /*0c84*/ 	.short	0x010a
        /*0c86*/ 	.byte	0x3f
	.zero		1


	//   ....[25]....
        /*0c88*/ 	.word	0x00003060
        /*0c8c*/ 	.word	0x000000ff
        /*0c90*/ 	.word	0x00000000
        /*0c94*/ 	.short	0x0101
        /*0c96*/ 	.byte	0x06
	.zero		1


	//   ....[26]....
        /*0c98*/ 	.word	0x00004170
        /*0c9c*/ 	.word	0x000000ff
        /*0ca0*/ 	.word	0x00016830
        /*0ca4*/ 	.short	0x010a
        /*0ca6*/ 	.byte	0x06
	.zero		1


	//   ....[27]....
        /*0ca8*/ 	.word	0x000041b0
        /*0cac*/ 	.word	0x000000ff
        /*0cb0*/ 	.word	0x00016830
        /*0cb4*/ 	.short	0x010a
        /*0cb6*/ 	.byte	0x06
	.zero		1


	//   ....[28]....
        /*0cb8*/ 	.word	0x000043c0
        /*0cbc*/ 	.word	0x000000ff
        /*0cc0*/ 	.word	0x00016850
        /*0cc4*/ 	.short	0x010a
        /*0cc6*/ 	.byte	0x06
	.zero		1


	//   ....[29]....
        /*0cc8*/ 	.word	0x00004400
        /*0ccc*/ 	.word	0x000000ff
        /*0cd0*/ 	.word	0x00016850
        /*0cd4*/ 	.short	0x010a
        /*0cd6*/ 	.byte	0x06
	.zero		1


	//   ....[30]....
        /*0cd8*/ 	.word	0x00005080
        /*0cdc*/ 	.word	0x000000ff
        /*0ce0*/ 	.word	0x00000000
        /*0ce4*/ 	.short	0x0101
        /*0ce6*/ 	.byte	0x06
	.zero		1


	//   ....[31]....
        /*0ce8*/ 	.word	0x00006b70
        /*0cec*/ 	.word	0x000000ff
        /*0cf0*/ 	.word	0x00000000
        /*0cf4*/ 	.short	0x0101
        /*0cf6*/ 	.byte	0x06
	.zero		1


	//   ....[32]....
        /*0cf8*/ 	.word	0x00007050
        /*0cfc*/ 	.word	0x000000ff
        /*0d00*/ 	.word	0x00016830
        /*0d04*/ 	.short	0x010a
        /*0d06*/ 	.byte	0x06
	.zero		1


	//   ....[33]....
        /*0d08*/ 	.word	0x00007090
        /*0d0c*/ 	.word	0x000000ff
        /*0d10*/ 	.word	0x00016830
        /*0d14*/ 	.short	0x010a
        /*0d16*/ 	.byte	0x06
	.zero		1


	//   ....[34]....
        /*0d18*/ 	.word	0x00007270
        /*0d1c*/ 	.word	0x000000ff
        /*0d20*/ 	.word	0x00016850
        /*0d24*/ 	.short	0x010a
        /*0d26*/ 	.byte	0x06
	.zero		1


	//   ....[35]....
        /*0d28*/ 	.word	0x000072b0
        /*0d2c*/ 	.word	0x000000ff
        /*0d30*/ 	.word	0x00016850
        /*0d34*/ 	.short	0x010a
        /*0d36*/ 	.byte	0x06
	.zero		1


	//   ....[36]....
        /*0d38*/ 	.word	0x00007b90
        /*0d3c*/ 	.word	0x000000ff
        /*0d40*/ 	.word	0x00000000
        /*0d44*/ 	.short	0x0101
        /*0d46*/ 	.byte	0x06
	.zero		1


	//   ....[37]....
        /*0d48*/ 	.word	0x00009080
        /*0d4c*/ 	.word	0x000000ff
        /*0d50*/ 	.word	0x00000000
        /*0d54*/ 	.short	0x0101
        /*0d56*/ 	.byte	0x06
	.zero		1


	//   ....[38]....
        /*0d58*/ 	.word	0x00009490
        /*0d5c*/ 	.word	0x000000ff
        /*0d60*/ 	.word	0x00016850
        /*0d64*/ 	.short	0x010a
        /*0d66*/ 	.byte	0x05
	.zero		1


	//   ....[39]....
        /*0d68*/ 	.word	0x000094d0
        /*0d6c*/ 	.word	0x000000ff
        /*0d70*/ 	.word	0x00016850
        /*0d74*/ 	.short	0x010a
        /*0d76*/ 	.byte	0x05
	.zero		1


	//   ....[40]....
        /*0d78*/ 	.word	0x00009a30
        /*0d7c*/ 	.word	0x000000ff
        /*0d80*/ 	.word	0x00000000
        /*0d84*/ 	.short	0x0101
        /*0d86*/ 	.byte	0x04
	.zero		1


	//   ....[41]....
        /*0d88*/ 	.word	0x0000aa00
        /*0d8c*/ 	.word	0x00000000
        /*0d90*/ 	.word	0x00000000
        /*0d94*/ 	.short	0x0101
        /*0d96*/ 	.byte	0x3f
	.zero		1


	//   ....[42]....
        /*0d98*/ 	.word	0x0000d210
        /*0d9c*/ 	.word	0x00000003
        /*0da0*/ 	.word	0x00016840
        /*0da4*/ 	.short	0x010a
        /*0da6*/ 	.byte	0x3f
	.zero		1


	//   ....[43]....
        /*0da8*/ 	.word	0x0000d9d0
        /*0dac*/ 	.word	0x00000003
        /*0db0*/ 	.word	0x00016830
        /*0db4*/ 	.short	0x0107
        /*0db6*/ 	.byte	0x3f
	.zero		1


	//   ....[44]....
        /*0db8*/ 	.word	0x0000daa0
        /*0dbc*/ 	.word	0x00000003
        /*0dc0*/ 	.word	0x00016830
        /*0dc4*/ 	.short	0x0101
        /*0dc6*/ 	.byte	0x3f
	.zero		1


	//   ....[45]....
        /*0dc8*/ 	.word	0x0000e900
        /*0dcc*/ 	.word	0x00000016
        /*0dd0*/ 	.word	0x00016800
        /*0dd4*/ 	.short	0x0107
        /*0dd6*/ 	.byte	0x3f
	.zero		1


	//   ....[46]....
        /*0dd8*/ 	.word	0x0000ea00
        /*0ddc*/ 	.word	0x00000016
        /*0de0*/ 	.word	0x00016800
        /*0de4*/ 	.short	0x0101
        /*0de6*/ 	.byte	0x3f
	.zero		1


	//   ....[47]....
        /*0de8*/ 	.word	0x0000ea20
        /*0dec*/ 	.word	0x00000016
        /*0df0*/ 	.word	0x00016820
        /*0df4*/ 	.short	0x010a
        /*0df6*/ 	.byte	0x3f
	.zero		1


	//   ....[48]....
        /*0df8*/ 	.word	0x0000edc0
        /*0dfc*/ 	.word	0x00000005
        /*0e00*/ 	.word	0x00016840
        /*0e04*/ 	.short	0x010a
        /*0e06*/ 	.byte	0x3f
	.zero		1


	//   ....[49]....
        /*0e08*/ 	.word	0x0000f2d0
        /*0e0c*/ 	.word	0x00000005
        /*0e10*/ 	.word	0x00016830
        /*0e14*/ 	.short	0x0107
        /*0e16*/ 	.byte	0x3f
	.zero		1


	//   ....[50]....
        /*0e18*/ 	.word	0x0000f390
        /*0e1c*/ 	.word	0x00000005
        /*0e20*/ 	.word	0x00016830
        /*0e24*/ 	.short	0x0101
        /*0e26*/ 	.byte	0x3f
	.zero		1


	//   ....[51]....
        /*0e28*/ 	.word	0x0000f3f0
        /*0e2c*/ 	.word	0x00000005
        /*0e30*/ 	.word	0x00016860
        /*0e34*/ 	.short	0x010a
        /*0e36*/ 	.byte	0x3f
	.zero		1


	//   ....[52]....
        /*0e38*/ 	.word	0x0000f8c0
        /*0e3c*/ 	.word	0x00000005
        /*0e40*/ 	.word	0x00016850
        /*0e44*/ 	.short	0x0107
        /*0e46*/ 	.byte	0x3f
	.zero		1


	//   ....[53]....
        /*0e48*/ 	.word	0x0000fa60
        /*0e4c*/ 	.word	0x00000005
        /*0e50*/ 	.word	0x00016850
        /*0e54*/ 	.short	0x0101
        /*0e56*/ 	.byte	0x3f
	.zero		1


	//   ....[54]....
        /*0e58*/ 	.word	0x0000fc70
        /*0e5c*/ 	.word	0x00000000
        /*0e60*/ 	.word	0x00016860
        /*0e64*/ 	.short	0x010a
        /*0e66*/ 	.byte	0x3f
	.zero		1


	//   ....[55]....
        /*0e68*/ 	.word	0x000100f0
        /*0e6c*/ 	.word	0x00000000
        /*0e70*/ 	.word	0x00016850
        /*0e74*/ 	.short	0x0107
        /*0e76*/ 	.byte	0x3f
	.zero		1


	//   ....[56]....
        /*0e78*/ 	.word	0x000101c0
        /*0e7c*/ 	.word	0x00000000
        /*0e80*/ 	.word	0x00016850
        /*0e84*/ 	.short	0x0101
        /*0e86*/ 	.byte	0x3f
	.zero		1


	//   ....[57]....
        /*0e88*/ 	.word	0x00010ef0
        /*0e8c*/ 	.word	0x00000005
        /*0e90*/ 	.word	0x00016820
        /*0e94*/ 	.short	0x010a
        /*0e96*/ 	.byte	0x3f
	.zero		1


	//   ....[58]....
        /*0e98*/ 	.word	0x00011070
        /*0e9c*/ 	.word	0x00000003
        /*0ea0*/ 	.word	0x00016840
        /*0ea4*/ 	.short	0x010a
        /*0ea6*/ 	.byte	0x3f
	.zero		1


	//   ....[59]....
        /*0ea8*/ 	.word	0x00011110
        /*0eac*/ 	.word	0x00000019
        /*0eb0*/ 	.word	0x00016840
        /*0eb4*/ 	.short	0x010a
        /*0eb6*/ 	.byte	0x3f
	.zero		1


	//   ....[60]....
        /*0eb8*/ 	.word	0x00011150
        /*0ebc*/ 	.word	0x00000003
        /*0ec0*/ 	.word	0x00016860
        /*0ec4*/ 	.short	0x010a
        /*0ec6*/ 	.byte	0x3f
	.zero		1


	//   ....[61]....
        /*0ec8*/ 	.word	0x00011190
        /*0ecc*/ 	.word	0x00000019
        /*0ed0*/ 	.word	0x00016860
        /*0ed4*/ 	.short	0x010a
        /*0ed6*/ 	.byte	0x3f
	.zero		1


	//   ....[62]....
        /*0ed8*/ 	.word	0x00011200
        /*0edc*/ 	.word	0x00000003
        /*0ee0*/ 	.word	0x00016800
        /*0ee4*/ 	.short	0x010a
        /*0ee6*/ 	.byte	0x3f
	.zero		1


	//   ....[63]....
        /*0ee8*/ 	.word	0x00011250
        /*0eec*/ 	.word	0x00000000
        /*0ef0*/ 	.word	0x00016830
        /*0ef4*/ 	.short	0x010a
        /*0ef6*/ 	.byte	0x3f
	.zero		1


	//   ....[64]....
        /*0ef8*/ 	.word	0x000112b0
        /*0efc*/ 	.word	0x00000006
        /*0f00*/ 	.word	0x00016830
        /*0f04*/ 	.short	0x010a
        /*0f06*/ 	.byte	0x3f
	.zero		1


	//   ....[65]....
        /*0f08*/ 	.word	0x00011310
        /*0f0c*/ 	.word	0x00000006
        /*0f10*/ 	.word	0x00016850
        /*0f14*/ 	.short	0x010a
        /*0f16*/ 	.byte	0x3f
	.zero		1


	//   ....[66]....
        /*0f18*/ 	.word	0x00011370
        /*0f1c*/ 	.word	0x00000006
        /*0f20*/ 	.word	0x00016830
        /*0f24*/ 	.short	0x010a
        /*0f26*/ 	.byte	0x3f
	.zero		1


	//   ....[67]....
        /*0f28*/ 	.word	0x000113d0
        /*0f2c*/ 	.word	0x00000006
        /*0f30*/ 	.word	0x00016850
        /*0f34*/ 	.short	0x010a
        /*0f36*/ 	.byte	0x3f
	.zero		1


	//   ....[68]....
        /*0f38*/ 	.word	0x00011430
        /*0f3c*/ 	.word	0x00000004
        /*0f40*/ 	.word	0x00016850
        /*0f44*/ 	.short	0x010a
        /*0f46*/ 	.byte	0x3f
	.zero		1


	//   ....[69]....
        /*0f48*/ 	.word	0x00011550
        /*0f4c*/ 	.word	0x00000003
        /*0f50*/ 	.word	0x00016840
        /*0f54*/ 	.short	0x010a
        /*0f56*/ 	.byte	0x3f
	.zero		1


	//   ....[70]....
        /*0f58*/ 	.word	0x00012ff0
        /*0f5c*/ 	.word	0x00000016
        /*0f60*/ 	.word	0x00016820
        /*0f64*/ 	.short	0x010a
        /*0f66*/ 	.byte	0x3f
	.zero		1


	//   ....[71]....
        /*0f68*/ 	.word	0x00013040
        /*0f6c*/ 	.word	0x00000005
        /*0f70*/ 	.word	0x00016840
        /*0f74*/ 	.short	0x010a
        /*0f76*/ 	.byte	0x3f
	.zero		1


	//   ....[72]....
        /*0f78*/ 	.word	0x00013950
        /*0f7c*/ 	.word	0x00000005
        /*0f80*/ 	.word	0x00016860
        /*0f84*/ 	.short	0x010a
        /*0f86*/ 	.byte	0x3f
	.zero		1


	//   ....[73]....
        /*0f88*/ 	.word	0x000142c0
        /*0f8c*/ 	.word	0x00000000
        /*0f90*/ 	.word	0x00016860
        /*0f94*/ 	.short	0x010a
        /*0f96*/ 	.byte	0x3f
	.zero		1


	//   ....[74]....
        /*0f98*/ 	.word	0x00015540
        /*0f9c*/ 	.word	0x00000005
        /*0fa0*/ 	.word	0x00016820
        /*0fa4*/ 	.short	0x010a
        /*0fa6*/ 	.byte	0x3f
	.zero		1


	//   ....[75]....
        /*0fa8*/ 	.word	0x000156e0
        /*0fac*/ 	.word	0x00000003
        /*0fb0*/ 	.word	0x00016840
        /*0fb4*/ 	.short	0x010a
        /*0fb6*/ 	.byte	0x3f
	.zero		1


	//   ....[76]....
        /*0fb8*/ 	.word	0x00015730
        /*0fbc*/ 	.word	0x00000019
        /*0fc0*/ 	.word	0x00016840
        /*0fc4*/ 	.short	0x010a
        /*0fc6*/ 	.byte	0x3f
	.zero		1


	//   ....[77]....
        /*0fc8*/ 	.word	0x00015780
        /*0fcc*/ 	.word	0x00000003
        /*0fd0*/ 	.word	0x00016860
        /*0fd4*/ 	.short	0x010a
        /*0fd6*/ 	.byte	0x3f
	.zero		1


	//----- nvinfo : EIATTR_NUM_MBARRIERS
	.align		4
.L_295:
        /*0fd8*/ 	.byte	0x03, 0x38
        /*0fda*/ 	.short	0x0016


	//----- nvinfo : EIATTR_EXIT_INSTR_OFFSETS
	.align		4
        /*0fdc*/ 	.byte	0x04, 0x1c
        /*0fde*/ 	.short	(.L_297 - .L_296)


	//   ....[0]....
.L_296:
        /*0fe0*/ 	.word	0x000009b0


	//   ....[1]....
        /*0fe4*/ 	.word	0x0000b4f0


	//   ....[2]....
        /*0fe8*/ 	.word	0x000111e0


	//----- nvinfo : EIATTR_MAX_THREADS
	.align		4
.L_297:
        /*0fec*/ 	.byte	0x04, 0x05
        /*0fee*/ 	.short	(.L_299 - .L_298)
.L_298:
        /*0ff0*/ 	.word	0x00000200
        /*0ff4*/ 	.word	0x00000001
        /*0ff8*/ 	.word	0x00000001


	//----- nvinfo : EIATTR_CRS_STACK_SIZE
	.align		4
.L_299:
        /*0ffc*/ 	.byte	0x04, 0x1e
        /*0ffe*/ 	.short	(.L_301 - .L_300)
.L_300:
        /*1000*/ 	.word	0x00000000


	//----- nvinfo : EIATTR_CBANK_PARAM_SIZE
	.align		4
.L_301:
        /*1004*/ 	.byte	0x03, 0x19
        /*1006*/ 	.short	0x0af0


	//----- nvinfo : EIATTR_PARAM_CBANK
	.align		4
        /*1008*/ 	.byte	0x04, 0x0a
        /*100a*/ 	.short	(.L_303 - .L_302)
	.align		4
.L_302:
        /*100c*/ 	.word	index@(.nv.constant0._ZN7cutlass13device_kernelIN5flash11enable_sm90INS1_16FlashAttnFwdSm90INS1_25CollectiveMainloopFwdSm90ILi2EN4cute5tupleIJNS5_1CILi1EEES8_S8_EEENS6_IJNS7_ILi192EEENS7_ILi128EEENS7_ILi64EEEEEELi64ENS_10bfloat16_tEfNS_4arch4Sm90ELb1ELb0ELb1ELb1ELb1ELb0ELb0ELb1ELb1ELb1ELb0ELb0EEENS1_21CollectiveEpilogueFwdINS6_IJSA_SC_SB_EEES9_SE_SG_Li384ELb1ELb1ELb0ELb0EEENS1_36VarlenDynamicPersistentTileSchedulerILi192ELi128ELi384ELi128ELb0ELb1ELb1ELb1ELb1ELb1EEEEEEEEEvNT_6ParamsE)
        /*1010*/ 	.short	0x0210
        /*1012*/ 	.short	0x0af0


	//----- nvinfo : EIATTR_SW_WAR
	.align		4
.L_303:
        /*1014*/ 	.byte	0x04, 0x36
        /*1016*/ 	.short	(.L_305 - .L_304)
.L_304:
        /*1018*/ 	.word	0x00000008
.L_305:


//--------------------- .nv.info._ZN7cutlass13device_kernelIN5flash11enable_sm90INS1_16FlashAttnFwdSm90INS1_25CollectiveMainloopFwdSm90ILi2EN4cute5tupleIJNS5_1CILi1EEES8_S8_EEENS6_IJNS7_ILi192EEENS7_ILi128EEENS7_ILi64EEEEEELi64ENS_10bfloat16_tEfNS_4arch4Sm90ELb1ELb0ELb1ELb1ELb1ELb1ELb0ELb1ELb1ELb1ELb0ELb0EEENS1_21CollectiveEpilogueFwdINS6_IJSA_SC_SB_EEES9_SE_SG_Li384ELb1ELb1ELb0ELb0EEENS1_36VarlenDynamicPersistentTileSchedulerILi192ELi128ELi384ELi128ELb0ELb1ELb1ELb1ELb1ELb1EEEEEEEEEvNT_6ParamsE --------------------------
	.section	.nv.info._ZN7cutlass13device_kernelIN5flash11enable_sm90INS1_16FlashAttnFwdSm90INS1_25CollectiveMainloopFwdSm90ILi2EN4cute5tupleIJNS5_1CILi1EEES8_S8_EEENS6_IJNS7_ILi192EEENS7_ILi128EEENS7_ILi64EEEEEELi64ENS_10bfloat16_tEfNS_4arch4Sm90ELb1ELb0ELb1ELb1ELb1ELb1ELb0ELb1ELb1ELb1ELb0ELb0EEENS1_21CollectiveEpilogueFwdINS6_IJSA_SC_SB_EEES9_SE_SG_Li384ELb1ELb1ELb0ELb0EEENS1_36VarlenDynamicPersistentTileSchedulerILi192ELi128ELi384ELi128ELb0ELb1ELb1ELb1ELb1ELb1EEEEEEEEEvNT_6ParamsE,"",@"SHT_CUDA_INFO"
	.sectionflags	@""
	.align	4


	//----- nvinfo : EIATTR_CUDA_API_VERSION
	.align		4
        /*0000*/ 	.byte	0x04, 0x37
        /*0002*/ 	.short	(.L_307 - .L_306)
.L_306:
        /*0004*/ 	.word	0x00000082


	//----- nvinfo : EIATTR_KPARAM_INFO
	.align		4
.L_307:
        /*0008*/ 	.byte	0x04, 0x17
        /*000a*/ 	.short	(.L_309 - .L_308)
.L_308:
        /*000c*/ 	.word	0x00000000
        /*0010*/ 	.short	0x0000
        /*0012*/ 	.short	0x0070
        /*0014*/ 	.byte	0x00, 0xf0, 0x01, 0x2a


	//----- nvinfo : EIATTR_SPARSE_MMA_MASK
	.align		4
.L_309:
        /*0018*/ 	.byte	0x03, 0x50
        /*001a*/ 	.short	0x0000


	//----- nvinfo : EIATTR_MAXREG_COUNT
	.align		4
        /*001c*/ 	.byte	0x03, 0x1b
        /*001e*/ 	.short	0x0080


	//----- nvinfo : EIATTR_NUM_BARRIERS
	.align		4
        /*0020*/ 	.byte	0x02, 0x4c
        /*0022*/ 	.byte	0x10
	.zero		1


	//----- nvinfo : EIATTR_EXTERNS
	.align		4
        /*0024*/ 	.byte	0x04, 0x0f
        /*0026*/ 	.short	(.L_311 - .L_310)


	//   ....[0]....
	.align		4
.L_310:
        /*0028*/ 	.word	index@(__assertfail)


	//----- nvinfo : EIATTR_ANNOTATIONS
	.align		4
.L_311:
        /*002c*/ 	.byte	0x04, 0x55
        /*002e*/ 	.short	(.L_313 - .L_312)


	//   ....[0]....
.L_312:
        /* <DEDUP_REMOVED lines=84> */


	//----- nvinfo : EIATTR_MERCURY_ISA_VERSION
	.align		4
.L_313:
        /*0558*/ 	.byte	0x03, 0x5f
        /*055a*/ 	.short	0x0101


	//----- nvinfo : EIATTR_UNUSED_LOAD_BYTE_OFFSET
	.align		4
        /*055c*/ 	.byte	0x04, 0x44
        /*055e*/ 	.short	(.L_315 - .L_314)


	//   ....[0]....
.L_314:
        /*0560*/ 	.word	0x00000a60
        /*0564*/ 	.word	0x0000fff0


	//   ....[1]....
        /*0568*/ 	.word	0x00011f80
        /*056c*/ 	.word	0x0000fff0


	//----- nvinfo : EIATTR_INT_WARP_WIDE_INSTR_OFFSETS
	.align		4
.L_315:
        /*0570*/ 	.byte	0x04, 0x31
        /*0572*/ 	.short	(.L_317 - .L_316)


	//   ....[0]....
.L_316:
        /*0574*/ 	.word	0x00000120


	//   ....[1]....
        /*0578*/ 	.word	0x000001c0


	//   ....[2]....
        /*057c*/ 	.word	0x00000230


	//   ....[3]....
        /*0580*/ 	.word	0x00015ab0


	//   ....[4]....
        /*0584*/ 	.word	0x00015b40


	//   ....[5]....
        /*0588*/ 	.word	0x00018e30


	//   ....[6]....
        /*058c*/ 	.word	0x00018ec0


	//----- nvinfo : EIATTR_COOP_GROUP_MASK_REGIDS
	.align		4
.L_317:
        /*0590*/ 	.byte	0x04, 0x29
        /*0592*/ 	.short	(.L_319 - .L_318)


	//   ....[0]....
.L_318:
        /*0594*/ 	.word	0xffffffff


	//   ....[1]....
        /*0598*/ 	.word	0xffffffff


	//   ....[2]....
        /*059c*/ 	.word	0xffffffff


	//   ....[3]....
        /*05a0*/ 	.word	0xffffffff


	//   ....[4]....
        /*05a4*/ 	.word	0xffffffff


	//   ....[5]....
        /*05a8*/ 	.word	0xffffffff


	//   ....[6]....
        /*05ac*/ 	.word	0xffffffff


	//   ....[7]....
        /*05b0*/ 	.word	0xffffffff


	//   ....[8]....
        /*05b4*/ 	.word	0xffffffff


	//   ....[9]....
        /*05b8*/ 	.word	0xffffffff


	//   ....[10]....
        /*05bc*/ 	.word	0xffffffff


	//   ....[11]....
        /*05c0*/ 	.word	0xffffffff


	//   ....[12]....
        /*05c4*/ 	.word	0xffffffff


	//   ....[13]....
        /*05c8*/ 	.word	0xffffffff


	//   ....[14]....
        /*05cc*/ 	.word	0xffffffff


	//   ....[15]....
        /*05d0*/ 	.word	0xffffffff


	//   ....[16]....
        /*05d4*/ 	.word	0xffffffff


	//   ....[17]....
        /*05d8*/ 	.word	0xffffffff


	//   ....[18]....
        /*05dc*/ 	.word	0xffffffff


	//   ....[19]....
        /*05e0*/ 	.word	0xffffffff


	//   ....[20]....
        /*05e4*/ 	.word	0xffffffff


	//   ....[21]....
        /*05e8*/ 	.word	0xffffffff


	//   ....[22]....
        /*05ec*/ 	.word	0xffffffff


	//   ....[23]....
        /*05f0*/ 	.word	0xffffffff


	//   ....[24]....
        /*05f4*/ 	.word	0xffffffff


	//   ....[25]....
        /*05f8*/ 	.word	0xffffffff


	//   ....[26]....
        /*05fc*/ 	.word	0xffffffff


	//   ....[27]....
        /*0600*/ 	.word	0xffffffff


	//   ....[28]....
        /*0604*/ 	.word	0xffffffff


	//   ....[29]....
        /*0608*/ 	.word	0xffffffff


	//   ....[30]....
        /*060c*/ 	.word	0xffffffff


	//   ....[31]....
        /*0610*/ 	.word	0xffffffff


	//   ....[32]....
        /*0614*/ 	.word	0xffffffff


	//   ....[33]....
        /*0618*/ 	.word	0xffffffff


	//   ....[34]....
        /*061c*/ 	.word	0xffffffff


	//   ....[35]....
        /*0620*/ 	.word	0xffffffff


	//   ....[36]....
        /*0624*/ 	.word	0xffffffff


	//   ....[37]....
        /*0628*/ 	.word	0xffffffff


	//   ....[38]....
        /*062c*/ 	.word	0xffffffff


	//   ....[39]....
        /*0630*/ 	.word	0xffffffff


	//   ....[40]....
        /*0634*/ 	.word	0xffffffff


	//   ....[41]....
        /*0638*/ 	.word	0xffffffff


	//   ....[42]....
        /*063c*/ 	.word	0xffffffff


	//   ....[43]....
        /*0640*/ 	.word	0xffffffff


	//   ....[44]....
        /*0644*/ 	.word	0xffffffff


	//   ....[45]....
        /*0648*/ 	.word	0xffffffff


	//   ....[46]....
        /*064c*/ 	.word	0xffffffff


	//   ....[47]....
        /*0650*/ 	.word	0xffffffff


	//   ....[48]....
        /*0654*/ 	.word	0xffffffff


	//   ....[49]....
        /*0658*/ 	.word	0xffffffff


	//   ....[50]....
        /*065c*/ 	.word	0xffffffff


	//   ....[51]....
        /*0660*/ 	.word	0xffffffff


	//   ....[52]....
        /*0664*/ 	.word	0xffffffff


	//   ....[53]....
        /*0668*/ 	.word	0xffffffff


	//   ....[54]....
        /*066c*/ 	.word	0xffffffff


	//   ....[55]....
        /*0670*/ 	.word	0xffffffff


	//   ....[56]....
        /*0674*/ 	.word	0xffffffff


	//   ....[57]....
        /*0678*/ 	.word	0xffffffff


	//   ....[58]....
        /*067c*/ 	.word	0xffffffff


	//   ....[59]....
        /*0680*/ 	.word	0xffffffff


	//   ....[60]....
        /*0684*/ 	.word	0xffffffff


	//   ....[61]....
        /*0688*/ 	.word	0xffffffff


	//   ....[62]....
        /*068c*/ 	.word	0xffffffff


	//   ....[63]....
        /*0690*/ 	.word	0xffffffff


	//   ....[64]....
        /*0694*/ 	.word	0xffffffff


	//   ....[65]....
        /*0698*/ 	.word	0xffffffff


	//   ....[66]....
        /*069c*/ 	.word	0xffffffff


	//   ....[67]....
        /*06a0*/ 	.word	0xffffffff


	//   ....[68]....
        /*06a4*/ 	.word	0xffffffff


	//   ....[69]....
        /*06a8*/ 	.word	0xffffffff


	//   ....[70]....
        /*06ac*/ 	.word	0xffffffff


	//   ....[71]....
        /*06b0*/ 	.word	0xffffffff


	//   ....[72]....
        /*06b4*/ 	.word	0xffffffff


	//   ....[73]....
        /*06b8*/ 	.word	0xffffffff


	//   ....[74]....
        /*06bc*/ 	.word	0xffffffff


	//   ....[75]....
        /*06c0*/ 	.word	0xffffffff


	//   ....[76]....
        /*06c4*/ 	.word	0xffffffff


	//   ....[77]....
        /*06c8*/ 	.word	0xffffffff


	//   ....[78]....
        /*06cc*/ 	.word	0xffffffff


	//   ....[79]....
        /*06d0*/ 	.word	0xffffffff


	//   ....[80]....
        /*06d4*/ 	.word	0xffffffff


	//   ....[81]....
        /*06d8*/ 	.word	0xffffffff


	//   ....[82]....
        /*06dc*/ 	.word	0xffffffff


	//   ....[83]....
        /*06e0*/ 	.word	0xffffffff


	//   ....[84]....
        /*06e4*/ 	.word	0xffffffff


	//   ....[85]....
        /*06e8*/ 	.word	0xffffffff


	//   ....[86]....
        /*06ec*/ 	.word	0xffffffff


	//   ....[87]....
        /*06f0*/ 	.word	0xffffffff


	//   ....[88]....
        /*06f4*/ 	.word	0xffffffff


	//   ....[89]....
        /*06f8*/ 	.word	0xffffffff


	//   ....[90]....
        /*06fc*/ 	.word	0xffffffff


	//   ....[91]....
        /*0700*/ 	.word	0xffffffff


	//   ....[92]....
        /*0704*/ 	.word	0xffffffff


	//   ....[93]....
        /*0708*/ 	.word	0xffffffff


	//   ....[94]....
        /*070c*/ 	.word	0xffffffff


	//   ....[95]....
        /*0710*/ 	.word	0xffffffff


	//   ....[96]....
        /*0714*/ 	.word	0xffffffff


	//   ....[97]....
        /*0718*/ 	.word	0xffffffff


	//   ....[98]....
        /*071c*/ 	.word	0xffffffff


	//   ....[99]....
        /*0720*/ 	.word	0xffffffff


	//   ....[100]....
        /*0724*/ 	.word	0xffffffff


	//   ....[101]....
        /*0728*/ 	.word	0xffffffff


	//   ....[102]....
        /*072c*/ 	.word	0xffffffff


	//   ....[103]....
        /*0730*/ 	.word	0xffffffff


	//   ....[104]....
        /*0734*/ 	.word	0xffffffff


	//   ....[105]....
        /*0738*/ 	.word	0xffffffff


	//   ....[106]....
        /*073c*/ 	.word	0xffffffff


	//   ....[107]....
        /*0740*/ 	.word	0xffffffff


	//   ....[108]....
        /*0744*/ 	.word	0xffffffff


	//   ....[109]....
        /*0748*/ 	.word	0xffffffff


	//   ....[110]....
        /*074c*/ 	.word	0xffffffff


	//   ....[111]....
        /*0750*/ 	.word	0xffffffff


	//   ....[112]....
        /*0754*/ 	.word	0xffffffff


	//   ....[113]....
        /*0758*/ 	.word	0xffffffff


	//   ....[114]....
        /*075c*/ 	.word	0xffffffff


	//   ....[115]....
        /*0760*/ 	.word	0xffffffff


	//   ....[116]....
        /*0764*/ 	.word	0xffffffff


	//   ....[117]....
        /*0768*/ 	.word	0xffffffff


	//   ....[118]....
        /*076c*/ 	.word	0xffffffff


	//   ....[119]....
        /*0770*/ 	.word	0xffffffff


	//   ....[120]....
        /*0774*/ 	.word	0xffffffff


	//   ....[121]....
        /*0778*/ 	.word	0xffffffff


	//   ....[122]....
        /*077c*/ 	.word	0xffffffff


	//   ....[123]....
        /*0780*/ 	.word	0xffffffff


	//   ....[124]....
        /*0784*/ 	.word	0xffffffff


	//   ....[125]....
        /*0788*/ 	.word	0xffffffff


	//   ....[126]....
        /*078c*/ 	.word	0xffffffff


	//   ....[127]....
        /*0790*/ 	.word	0xffffffff


	//   ....[128]....
        /*0794*/ 	.word	0xffffffff


	//   ....[129]....
        /*0798*/ 	.word	0xffffffff


	//   ....[130]....
        /*079c*/ 	.word	0xffffffff


	//   ....[131]....
        /*07a0*/ 	.word	0xffffffff


	//   ....[132]....
        /*07a4*/ 	.word	0xffffffff


	//   ....[133]....
        /*07a8*/ 	.word	0xffffffff


	//   ....[134]....
        /*07ac*/ 	.word	0xffffffff


	//   ....[135]....
        /*07b0*/ 	.word	0xffffffff


	//   ....[136]....
        /*07b4*/ 	.word	0xffffffff


	//   ....[137]....
        /*07b8*/ 	.word	0xffffffff


	//   ....[138]....
        /*07bc*/ 	.word	0xffffffff


	//   ....[139]....
        /*07c0*/ 	.word	0xffffffff


	//   ....[140]....
        /*07c4*/ 	.word	0xffffffff


	//   ....[141]....
        /*07c8*/ 	.word	0xffffffff


	//   ....[142]....
        /*07cc*/ 	.word	0xffffffff


	//   ....[143]....
        /*07d0*/ 	.word	0xffffffff


	//   ....[144]....
        /*07d4*/ 	.word	0xffffffff


	//   ....[145]....
        /*07d8*/ 	.word	0xffffffff


	//   ....[146]....
        /*07dc*/ 	.word	0xffffffff


	//   ....[147]....
        /*07e0*/ 	.word	0xffffffff


	//   ....[148]....
        /*07e4*/ 	.word	0xffffffff


	//   ....[149]....
        /*07e8*/ 	.word	0xffffffff


	//   ....[150]....
        /*07ec*/ 	.word	0xffffffff


	//   ....[151]....
        /*07f0*/ 	.word	0xffffffff


	//   ....[152]....
        /*07f4*/ 	.word	0xffffffff


	//   ....[153]....
        /*07f8*/ 	.word	0xffffffff


	//   ....[154]....
        /*07fc*/ 	.word	0xffffffff


	//   ....[155]....
        /*0800*/ 	.word	0xffffffff


	//   ....[156]....
        /*0804*/ 	.word	0xffffffff


	//   ....[157]....
        /*0808*/ 	.word	0xffffffff


	//   ....[158]....
        /*080c*/ 	.word	0xffffffff


	//   ....[159]....
        /*0810*/ 	.word	0xffffffff


	//   ....[160]....
        /*0814*/ 	.word	0xffffffff


	//   ....[161]....
        /*0818*/ 	.word	0xffffffff


	//   ....[162]....
        /*081c*/ 	.word	0xffffffff


	//   ....[163]....
        /*0820*/ 	.word	0xffffffff


	//   ....[164]....
        /*0824*/ 	.word	0xffffffff


	//   ....[165]....
        /*0828*/ 	.word	0xffffffff


	//   ....[166]....
        /*082c*/ 	.word	0xffffffff


	//   ....[167]....
        /*0830*/ 	.word	0xffffffff


	//   ....[168]....
        /*0834*/ 	.word	0xffffffff


	//   ....[169]....
        /*0838*/ 	.word	0xffffffff


	//   ....[170]....
        /*083c*/ 	.word	0xffffffff


	//   ....[171]....
        /*0840*/ 	.word	0xffffffff


	//   ....[172]....
        /*0844*/ 	.word	0xffffffff


	//   ....[173]....
        /*0848*/ 	.word	0xffffffff


	//   ....[174]....
        /*084c*/ 	.word	0xffffffff


	//   ....[175]....
        /*0850*/ 	.word	0xffffffff


	//   ....[176]....
        /*0854*/ 	.word	0xffffffff


	//   ....[177]....
        /*0858*/ 	.word	0xffffffff


	//   ....[178]....
        /*085c*/ 	.word	0xffffffff


	//   ....[179]....
        /*0860*/ 	.word	0xffffffff


	//   ....[180]....
        /*0864*/ 	.word	0xffffffff


	//   ....[181]....
        /*0868*/ 	.word	0xffffffff


	//   ....[182]....
        /*086c*/ 	.word	0xffffffff


	//   ....[183]....
        /*0870*/ 	.word	0xffffffff


	//   ....[184]....
        /*0874*/ 	.word	0xffffffff


	//   ....[185]....
        /*0878*/ 	.word	0xffffffff


	//   ....[186]....
        /*087c*/ 	.word	0xffffffff


	//   ....[187]....
        /*0880*/ 	.word	0xffffffff


	//   ....[188]....
        /*0884*/ 	.word	0xffffffff


	//   ....[189]....
        /*0888*/ 	.word	0xffffffff


	//   ....[190]....
        /*088c*/ 	.word	0xffffffff


	//   ....[191]....
        /*0890*/ 	.word	0xffffffff


	//   ....[192]....
        /*0894*/ 	.word	0xffffffff


	//   ....[193]....
        /*0898*/ 	.word	0xffffffff


	//   ....[194]....
        /*089c*/ 	.word	0xffffffff


	//   ....[195]....
        /*08a0*/ 	.word	0xffffffff


	//   ....[196]....
        /*08a4*/ 	.word	0xffffffff


	//   ....[197]....
        /*08a8*/ 	.word	0xffffffff


	//   ....[198]....
        /*08ac*/ 	.word	0xffffffff


	//   ....[199]....
        /*08b0*/ 	.word	0xffffffff


	//   ....[200]....
        /*08b4*/ 	.word	0xffffffff


	//   ....[201]....
        /*08b8*/ 	.word	0xffffffff


	//   ....[202]....
        /*08bc*/ 	.word	0xffffffff


	//   ....[203]....
        /*08c0*/ 	.word	0x0500000f


	//   ....[204]....
        /*08c4*/ 	.word	0x0500000f


	//   ....[205]....
        /*08c8*/ 	.word	0x0500000f


	//   ....[206]....
        /*08cc*/ 	.word	0x0500000f


	//   ....[207]....
        /*08d0*/ 	.word	0x0500000f


	//   ....[208]....
        /*08d4*/ 	.word	0x0500000f


	//   ....[209]....
        /*08d8*/ 	.word	0x0500000f


	//   ....[210]....
        /*08dc*/ 	.word	0x0500000f


	//   ....[211]....
        /*08e0*/ 	.word	0x0500000f


	//   ....[212]....
        /*08e4*/ 	.word	0x0500000f


	//   ....[213]....
        /*08e8*/ 	.word	0x0500000f


	//   ....[214]....
        /*08ec*/ 	.word	0x0500000f


	//   ....[215]....
        /*08f0*/ 	.word	0x0500000f


	//   ....[216]....
        /*08f4*/ 	.word	0x0500000f


	//   ....[217]....
        /*08f8*/ 	.word	0x0500000f


	//   ....[218]....
        /*08fc*/ 	.word	0x0500000f


	//   ....[219]....
        /*0900*/ 	.word	0x0500000f


	//   ....[220]....
        /*0904*/ 	.word	0x0500000f


	//   ....[221]....
        /*0908*/ 	.word	0x0500000f


	//   ....[222]....
        /*090c*/ 	.word	0x0500000f


	//   ....[223]....
        /*0910*/ 	.word	0x0500000f


	//   ....[224]....
        /*0914*/ 	.word	0x0500000f


	//   ....[225]....
        /*0918*/ 	.word	0x0500000f


	//   ....[226]....
        /*091c*/ 	.word	0x0500000f


	//   ....[227]....
        /*0920*/ 	.word	0x0500000f


	//   ....[228]....
        /*0924*/ 	.word	0x0500000f


	//   ....[229]....
        /*0928*/ 	.word	0x0500000f


	//   ....[230]....
        /*092c*/ 	.word	0x0500000f


	//   ....[231]....
        /*0930*/ 	.word	0x0500000f


	//   ....[232]....
        /*0934*/ 	.word	0x0500000f


	//   ....[233]....
        /*0938*/ 	.word	0x0500000f


	//   ....[234]....
        /*093c*/ 	.word	0x0500000f


	//   ....[235]....
        /*0940*/ 	.word	0x0500000f


	//   ....[236]....
        /*0944*/ 	.word	0x0500000f


	//   ....[237]....
        /*0948*/ 	.word	0x0500000f


	//   ....[238]....
        /*094c*/ 	.word	0x0500000f


	//   ....[239]....
        /*0950*/ 	.word	0x0500000f


	//   ....[240]....
        /*0954*/ 	.word	0x0500000f


	//   ....[241]....
        /*0958*/ 	.word	0x0500000f


	//   ....[242]....
        /*095c*/ 	.word	0x0500000f


	//   ....[243]....
        /*0960*/ 	.word	0x0500000f


	//   ....[244]....
        /*0964*/ 	.word	0x0500000f


	//   ....[245]....
        /*0968*/ 	.word	0x0500000f


	//   ....[246]....
        /*096c*/ 	.word	0x0500000f


	//   ....[247]....
        /*0970*/ 	.word	0x0500000f


	//   ....[248]....
        /*0974*/ 	.word	0x0500000f


	//   ....[249]....
        /*0978*/ 	.word	0x0500000f


	//   ....[250]....
        /*097c*/ 	.word	0x0500000f


	//   ....[251]....
        /*0980*/ 	.word	0x0500000f


	//   ....[252]....
        /*0984*/ 	.word	0x0500000f


	//   ....[253]....
        /*0988*/ 	.word	0x0500000f


	//   ....[254]....
        /*098c*/ 	.word	0x0500000f


	//   ....[255]....
        /*0990*/ 	.word	0x0500000f


	//   ....[0]....
        /*0994*/ 	.word	0x0500000f


	//   ....[1]....
        /*0998*/ 	.word	0x0500000f


	//   ....[2]....
        /*099c*/ 	.word	0x0500000f


	//   ....[3]....
        /*09a0*/ 	.word	0x0500000f


	//   ....[4]....
        /*09a4*/ 	.word	0x0500000f


	//   ....[5]....
        /*09a8*/ 	.word	0x0500000f


	//   ....[6]....
        /*09ac*/ 	.word	0x0500000f


	//   ....[7]....
        /*09b0*/ 	.word	0x0500000f


	//   ....[8]....
        /*09b4*/ 	.word	0x0500000f


	//   ....[9]....
        /*09b8*/ 	.word	0x0500000f


	//   ....[10]....
        /*09bc*/ 	.word	0x0500000f


	//   ....[11]....
        /*09c0*/ 	.word	0x0500000f


	//   ....[12]....
        /*09c4*/ 	.word	0x0500000f


	//   ....[13]....
        /*09c8*/ 	.word	0x0500000f


	//   ....[14]....
        /*09cc*/ 	.word	0x0500000f


	//   ....[15]....
        /*09d0*/ 	.word	0x0500000f


	//   ....[16]....
        /*09d4*/ 	.word	0x0500000f


	//   ....[17]....
        /*09d8*/ 	.word	0x0500000f


	//   ....[18]....
        /*09dc*/ 	.word	0x0500000f


	//   ....[19]....
        /*09e0*/ 	.word	0x0500000f


	//   ....[20]....
        /*09e4*/ 	.word	0x0500000f


	//   ....[21]....
        /*09e8*/ 	.word	0x0500000f


	//   ....[22]....
        /*09ec*/ 	.word	0x0500000f


	//   ....[23]....
        /*09f0*/ 	.word	0x0500000f


	//   ....[24]....
        /*09f4*/ 	.word	0x0500000f


	//   ....[25]....
        /*09f8*/ 	.word	0x0500000f


	//   ....[26]....
        /*09fc*/ 	.word	0x0500000f


	//   ....[27]....
        /*0a00*/ 	.word	0x0500000f


	//   ....[28]....
        /*0a04*/ 	.word	0x0500000f


	//   ....[29]....
        /*0a08*/ 	.word	0x0500000f


	//   ....[30]....
        /*0a0c*/ 	.word	0x0500000f


	//   ....[31]....
        /*0a10*/ 	.word	0x0500000f


	//   ....[32]....
        /*0a14*/ 	.word	0x0500000f


	//   ....[33]....
        /*0a18*/ 	.word	0x0500000f


	//   ....[34]....
        /*0a1c*/ 	.word	0x0500000f


	//   ....[35]....
        /*0a20*/ 	.word	0x0500000f


	//   ....[36]....
        /*0a24*/ 	.word	0x0500000f


	//   ....[37]....
        /*0a28*/ 	.word	0x0500000f


	//   ....[38]....
        /*0a2c*/ 	.word	0x0500000f


	//   ....[39]....
        /*0a30*/ 	.word	0x0500000f


	//   ....[40]....
        /*0a34*/ 	.word	0x0500000f


	//   ....[41]....
        /*0a38*/ 	.word	0x0500000f


	//   ....[42]....
        /*0a3c*/ 	.word	0x0500000f


	//   ....[43]....
        /*0a40*/ 	.word	0x0500000f


	//   ....[44]....
        /*0a44*/ 	.word	0x0500000f


	//   ....[45]....
        /*0a48*/ 	.word	0x0500000f


	//   ....[46]....
        /*0a4c*/ 	.word	0x0500000f


	//   ....[47]....
        /*0a50*/ 	.word	0x0500000f


	//   ....[48]....
        /*0a54*/ 	.word	0x0500000f


	//   ....[49]....
        /*0a58*/ 	.word	0x0500000f


	//   ....[50]....
        /*0a5c*/ 	.word	0x0500000f


	//   ....[51]....
        /*0a60*/ 	.word	0x0500000f


	//   ....[52]....
        /*0a64*/ 	.word	0x0500000f


	//   ....[53]....
        /*0a68*/ 	.word	0x0500000f


	//   ....[54]....
        /*0a6c*/ 	.word	0x0500000f


	//   ....[55]....
        /*0a70*/ 	.word	0x0500000f


	//   ....[56]....
        /*0a74*/ 	.word	0x0500000f


	//   ....[57]....
        /*0a78*/ 	.word	0x0500000f


	//   ....[58]....
        /*0a7c*/ 	.word	0x0500000f


	//   ....[59]....
        /*0a80*/ 	.word	0x0500000f


	//   ....[60]....
        /*0a84*/ 	.word	0x0500000f


	//   ....[61]....
        /*0a88*/ 	.word	0x0500000f


	//   ....[62]....
        /*0a8c*/ 	.word	0x0500000f


	//   ....[63]....
        /*0a90*/ 	.word	0x0500000f


	//   ....[64]....
        /*0a94*/ 	.word	0x0500000f


	//   ....[65]....
        /*0a98*/ 	.word	0x0500000f


	//   ....[66]....
        /*0a9c*/ 	.word	0x0500000f


	//   ....[67]....
        /*0aa0*/ 	.word	0x0500000f


	//   ....[68]....
        /*0aa4*/ 	.word	0x0500000f


	//   ....[69]....
        /*0aa8*/ 	.word	0x0500000f


	//   ....[70]....
        /*0aac*/ 	.word	0x0500000f


	//   ....[71]....
        /*0ab0*/ 	.word	0x0500000f


	//   ....[72]....
        /*0ab4*/ 	.word	0x0500000f


	//   ....[73]....
        /*0ab8*/ 	.word	0x0500000f


	//   ....[74]....
        /*0abc*/ 	.word	0x0500000f


	//   ....[75]....
        /*0ac0*/ 	.word	0x0500000f


	//   ....[76]....
        /*0ac4*/ 	.word	0x0500000f


	//   ....[77]....
        /*0ac8*/ 	.word	0x0500000f


	//   ....[78]....
        /*0acc*/ 	.word	0x0500000f


	//   ....[79]....
        /*0ad0*/ 	.word	0x0500000f


	//   ....[80]....
        /*0ad4*/ 	.word	0x0500000f


	//   ....[81]....
        /*0ad8*/ 	.word	0x0500000f


	//   ....[82]....
        /*0adc*/ 	.word	0x0500000f


	//   ....[83]....
        /*0ae0*/ 	.word	0x0500000f


	//   ....[84]....
        /*0ae4*/ 	.word	0x0500000f


	//   ....[85]....
        /*0ae8*/ 	.word	0x0500000f


	//   ....[86]....
        /*0aec*/ 	.word	0x0500000f


	//   ....[87]....
        /*0af0*/ 	.word	0x0500000f


	//   ....[88]....
        /*0af4*/ 	.word	0x0500000f


	//   ....[89]....
        /*0af8*/ 	.word	0x0500000f


	//   ....[90]....
        /*0afc*/ 	.word	0x0500000f


	//   ....[91]....
        /*0b00*/ 	.word	0x0500000f


	//----- nvinfo : EIATTR_COOP_GROUP_INSTR_OFFSETS
	.align		4
.L_319:
        /*0b04*/ 	.byte	0x04, 0x28
        /*0b06*/ 	.short	(.L_321 - .L_320)


	//   ....[0]....
.L_320:
        /*0b08*/ 	.word	0x00000060


	//   ....[1]....
        /*0b0c*/ 	.word	0x00000130


	//   ....[2]....
        /*0b10*/ 	.word	0x000001e0


	//   ....[3]....
        /*0b14*/ 	.word	0x000003a0


	//   ....[4]....
        /*0b18*/ 	.word	0x00000500


	//   ....[5]....
        /*0b1c*/ 	.word	0x00000620


	//   ....[6]....
        /*0b20*/ 	.word	0x00000780


	//   ....[7]....
        /*0b24*/ 	.word	0x00002bd0


	//   ....[8]....
        /*0b28*/ 	.word	0x00002be0


	//   ....[9]....
        /*0b2c*/ 	.word	0x00003320


	//   ....[10]....
        /*0b30*/ 	.word	0x00003330


	//   ....[11]....
        /*0b34*/ 	.word	0x00004050


	//   ....[12]....
        /*0b38*/ 	.word	0x00004060


	//   ....[13]....
        /*0b3c*/ 	.word	0x00004880


	//   ....[14]....
        /*0b40*/ 	.word	0x00004890


	//   ....[15]....
        /*0b44*/ 	.word	0x000052e0


	//   ....[16]....
        /*0b48*/ 	.word	0x000052f0


	//   ....[17]....
        /*0b4c*/ 	.word	0x00005400


	//   ....[18]....
        /*0b50*/ 	.word	0x00005410


	//   ....[19]....
        /*0b54*/ 	.word	0x000057a0


	//   ....[20]....
        /*0b58*/ 	.word	0x000057c0


	//   ....[21]....
        /*0b5c*/ 	.word	0x000058a0


	//   ....[22]....
        /*0b60*/ 	.word	0x000058c0


	//   ....[23]....
        /*0b64*/ 	.word	0x00005e00


	//   ....[24]....
        /*0b68*/ 	.word	0x000065b0


	//   ....[25]....
        /*0b6c*/ 	.word	0x000065c0


	//   ....[26]....
        /*0b70*/ 	.word	0x000065d0


	//   ....[27]....
        /*0b74*/ 	.word	0x000065e0


	//   ....[28]....
        /*0b78*/ 	.word	0x00006930


	//   ....[29]....
        /*0b7c*/ 	.word	0x00006940


	//   ....[30]....
        /*0b80*/ 	.word	0x00006950


	//   ....[31]....
        /*0b84*/ 	.word	0x00006960


	//   ....[32]....
        /*0b88*/ 	.word	0x00007d90


	//   ....[33]....
        /*0b8c*/ 	.word	0x00007da0


	//   ....[34]....
        /*0b90*/ 	.word	0x00007db0


	//   ....[35]....
        /*0b94*/ 	.word	0x00007dc0


	//   ....[36]....
        /*0b98*/ 	.word	0x00007ec0


	//   ....[37]....
        /*0b9c*/ 	.word	0x00007ee0


	//   ....[38]....
        /*0ba0*/ 	.word	0x00007f80


	//   ....[39]....
        /*0ba4*/ 	.word	0x00007fb0


	//   ....[40]....
        /*0ba8*/ 	.word	0x00009b60


	//   ....[41]....
        /*0bac*/ 	.word	0x0000a3c0


	//   ....[42]....
        /*0bb0*/ 	.word	0x0000a3e0


	//   ....[43]....
        /*0bb4*/ 	.word	0x0000a400


	//   ....[44]....
        /*0bb8*/ 	.word	0x0000af30


	//   ....[45]....
        /*0bbc*/ 	.word	0x0000af50


	//   ....[46]....
        /*0bc0*/ 	.word	0x0000c9d0


	//   ....[47]....
        /*0bc4*/ 	.word	0x0000ca00


	//   ....[48]....
        /*0bc8*/ 	.word	0x0000d2b0


	//   ....[49]....
        /*0bcc*/ 	.word	0x0000d320


	//   ....[50]....
        /*0bd0*/ 	.word	0x0000de30


	//   ....[51]....
        /*0bd4*/ 	.word	0x0000de50


	//   ....[52]....
        /*0bd8*/ 	.word	0x0000ffe0


	//   ....[53]....
        /*0bdc*/ 	.word	0x00010040


	//   ....[54]....
        /*0be0*/ 	.word	0x00010410


	//   ....[55]....
        /*0be4*/ 	.word	0x00010430


	//   ....[56]....
        /*0be8*/ 	.word	0x00011700


	//   ....[57]....
        /*0bec*/ 	.word	0x000119e0


	//   ....[58]....
        /*0bf0*/ 	.word	0x00011a60


	//   ....[59]....
        /*0bf4*/ 	.word	0x00011a70


	//   ....[60]....
        /*0bf8*/ 	.word	0x00012740


	//   ....[61]....
        /*0bfc*/ 	.word	0x00012770


	//   ....[62]....
        /*0c00*/ 	.word	0x00012790


	//   ....[63]....
        /*0c04*/ 	.word	0x000127c0


	//   ....[64]....
        /*0c08*/ 	.word	0x00012c10


	//   ....[65]....
        /*0c0c*/ 	.word	0x00012c30


	//   ....[66]....
        /*0c10*/ 	.word	0x00012c40


	//   ....[67]....
        /*0c14*/ 	.word	0x00012c50


	//   ....[68]....
        /*0c18*/ 	.word	0x00012c70


	//   ....[69]....
        /*0c1c*/ 	.word	0x00012ca0


	//   ....[70]....
        /*0c20*/ 	.word	0x00012da0


	//   ....[71]....
        /*0c24*/ 	.word	0x00012db0


	//   ....[72]....
        /*0c28*/ 	.word	0x000135e0


	//   ....[73]....
        /*0c2c*/ 	.word	0x00013610


	//   ....[74]....
        /*0c30*/ 	.word	0x00013630


	//   ....[75]....
        /*0c34*/ 	.word	0x00013660


	//   ....[76]....
        /*0c38*/ 	.word	0x00013690


	//   ....[77]....
        /*0c3c*/ 	.word	0x000136a0


	//   ....[78]....
        /*0c40*/ 	.word	0x000136d0


	//   ....[79]....
        /*0c44*/ 	.word	0x00013710


	//   ....[80]....
        /*0c48*/ 	.word	0x00013860


	//   ....[81]....
        /*0c4c*/ 	.word	0x00013a50


	//   ....[82]....
        /*0c50*/ 	.word	0x00013a80


	//   ....[83]....
        /*0c54*/ 	.word	0x00013ab0


	//   ....[84]....
        /*0c58*/ 	.word	0x00013ae0


	//   ....[85]....
        /*0c5c*/ 	.word	0x00013b10


	//   ....[86]....
        /*0c60*/ 	.word	0x00013b40


	//   ....[87]....
        /*0c64*/ 	.word	0x00013cb0


	//   ....[88]....
        /*0c68*/ 	.word	0x00013ce0


	//   ....[89]....
        /*0c6c*/ 	.word	0x00013d10


	//   ....[90]....
        /*0c70*/ 	.word	0x00013d40


	//   ....[91]....
        /*0c74*/ 	.word	0x00013d70


	//   ....[92]....
        /*0c78*/ 	.word	0x00013da0


	//   ....[93]....
        /*0c7c*/ 	.word	0x00013e50


	//   ....[94]....
        /*0c80*/ 	.word	0x00013eb0


	//   ....[95]....
        /*0c84*/ 	.word	0x00013f50


	//   ....[96]....
        /*0c88*/ 	.word	0x00014d20


	//   ....[97]....
        /*0c8c*/ 	.word	0x000166c0


	//   ....[98]....
        /*0c90*/ 	.word	0x000166e0


	//   ....[99]....
        /*0c94*/ 	.word	0x00016770


	//   ....[100]....
        /*0c98*/ 	.word	0x00016790


	//   ....[101]....
        /*0c9c*/ 	.word	0x00016810


	//   ....[102]....
        /*0ca0*/ 	.word	0x00016830


	//   ....[103]....
        /*0ca4*/ 	.word	0x000168b0


	//   ....[104]....
        /*0ca8*/ 	.word	0x000168d0


	//   ....[105]....
        /*0cac*/ 	.word	0x00016950


	//   ....[106]....
        /*0cb0*/ 	.word	0x00016970


	//   ....[107]....
        /*0cb4*/ 	.word	0x000169f0


	//   ....[108]....
        /*0cb8*/ 	.word	0x00016a10


	//   ....[109]....
        /*0cbc*/ 	.word	0x00016a90


	//   ....[110]....
        /*0cc0*/ 	.word	0x00016ab0


	//   ....[111]....
        /*0cc4*/ 	.word	0x00016ac0


	//   ....[112]....
        /*0cc8*/ 	.word	0x00016ad0


	//   ....[113]....
        /*0ccc*/ 	.word	0x00017450


	//   ....[114]....
        /*0cd0*/ 	.word	0x00017460


	//   ....[115]....
        /*0cd4*/ 	.word	0x00017480


	//   ....[116]....
        /*0cd8*/ 	.word	0x00017510


	//   ....[117]....
        /*0cdc*/ 	.word	0x00017530


	//   ....[118]....
        /*0ce0*/ 	.word	0x000175b0


	//   ....[119]....
        /*0ce4*/ 	.word	0x000175d0


	//   ....[120]....
        /*0ce8*/ 	.word	0x00017650


	//   ....[121]....
        /*0cec*/ 	.word	0x00017670


	//   ....[122]....
        /*0cf0*/ 	.word	0x000176f0


	//   ....[123]....
        /*0cf4*/ 	.word	0x00017710


	//   ....[124]....
        /*0cf8*/ 	.word	0x00017790


	//   ....[125]....
        /*0cfc*/ 	.word	0x000177b0


	//   ....[126]....
        /*0d00*/ 	.word	0x00017830


	//   ....[127]....
        /*0d04*/ 	.word	0x00017850


	//   ....[128]....
        /*0d08*/ 	.word	0x00017860


	//   ....[129]....
        /*0d0c*/ 	.word	0x000178f0


	//   ....[130]....
        /*0d10*/ 	.word	0x00017920


	//   ....[131]....
        /*0d14*/ 	.word	0x00017970


	//   ....[132]....
        /*0d18*/ 	.word	0x00017a00


	//   ....[133]....
        /*0d1c*/ 	.word	0x00017a10


	//   ....[134]....
        /*0d20*/ 	.word	0x00017a80


	//   ....[135]....
        /*0d24*/ 	.word	0x00017a90


	//   ....[136]....
        /*0d28*/ 	.word	0x00017aa0


	//   ....[137]....
        /*0d2c*/ 	.word	0x000182b0


	//   ....[138]....
        /*0d30*/ 	.word	0x000182d0


	//   ....[139]....
        /*0d34*/ 	.word	0x00018340


	//   ....[140]....
        /*0d38*/ 	.word	0x00018350


	//   ....[141]....
        /*0d3c*/ 	.word	0x00018390


	//   ....[142]....
        /*0d40*/ 	.word	0x000183a0


	//   ....[143]....
        /*0d44*/ 	.word	0x000183e0


	//   ....[144]....
        /*0d48*/ 	.word	0x000183f0


	//   ....[145]....
        /*0d4c*/ 	.word	0x00018430


	//   ....[146]....
        /*0d50*/ 	.word	0x00018440


	//   ....[147]....
        /*0d54*/ 	.word	0x00018480


	//   ....[148]....
        /*0d58*/ 	.word	0x00018490


	//   ....[149]....
        /*0d5c*/ 	.word	0x000184d0


	//   ....[150]....
        /*0d60*/ 	.word	0x000184e0


	//   ....[151]....
        /*0d64*/ 	.word	0x000184f0


	//   ....[152]....
        /*0d68*/ 	.word	0x00018530


	//   ....[153]....
        /*0d6c*/ 	.word	0x000187f0


	//   ....[154]....
        /*0d70*/ 	.word	0x00018820


	//   ....[155]....
        /*0d74*/ 	.word	0x00018880


	//   ....[156]....
        /*0d78*/ 	.word	0x00018890


	//   ....[157]....
        /*0d7c*/ 	.word	0x000188e0


	//   ....[158]....
        /*0d80*/ 	.word	0x000188f0


	//   ....[159]....
        /*0d84*/ 	.word	0x00018940


	//   ....[160]....
        /*0d88*/ 	.word	0x00018950


	//   ....[161]....
        /*0d8c*/ 	.word	0x000189a0


	//   ....[162]....
        /*0d90*/ 	.word	0x000189b0


	//   ....[163]....
        /*0d94*/ 	.word	0x00018a00


	//   ....[164]....
        /*0d98*/ 	.word	0x00018a10


	//   ....[165]....
        /*0d9c*/ 	.word	0x00018a60


	//   ....[166]....
        /*0da0*/ 	.word	0x00018a70


	//   ....[167]....
        /*0da4*/ 	.word	0x00018a80


	//   ....[168]....
        /*0da8*/ 	.word	0x00018ac0


	//   ....[169]....
        /*0dac*/ 	.word	0x000190b0


	//   ....[170]....
        /*0db0*/ 	.word	0x000190e0


	//   ....[171]....
        /*0db4*/ 	.word	0x00019110


	//   ....[172]....
        /*0db8*/ 	.word	0x00019150


	//   ....[173]....
        /*0dbc*/ 	.word	0x00019170


	//   ....[174]....
        /*0dc0*/ 	.word	0x000191b0


	//   ....[175]....
        /*0dc4*/ 	.word	0x000191d0


	//   ....[176]....
        /*0dc8*/ 	.word	0x00019210


	//   ....[177]....
        /*0dcc*/ 	.word	0x00019230


	//   ....[178]....
        /*0dd0*/ 	.word	0x00019270


	//   ....[179]....
        /*0dd4*/ 	.word	0x00019290


	//   ....[180]....
        /*0dd8*/ 	.word	0x000192d0


	//   ....[181]....
        /*0ddc*/ 	.word	0x000192f0


	//   ....[182]....
        /*0de0*/ 	.word	0x00019330


	//   ....[183]....
        /*0de4*/ 	.word	0x00019350


	//   ....[184]....
        /*0de8*/ 	.word	0x00019360


	//   ....[185]....
        /*0dec*/ 	.word	0x000196d0


	//   ....[186]....
        /*0df0*/ 	.word	0x00019700


	//   ....[187]....
        /*0df4*/ 	.word	0x00019740


	//   ....[188]....
        /*0df8*/ 	.word	0x00019770


	//   ....[189]....
        /*0dfc*/ 	.word	0x000197a0


	//   ....[190]....
        /*0e00*/ 	.word	0x000197d0


	//   ....[191]....
        /*0e04*/ 	.word	0x00019800


	//   ....[192]....
        /*0e08*/ 	.word	0x00019830


	//   ....[193]....
        /*0e0c*/ 	.word	0x000199b0


	//   ....[194]....
        /*0e10*/ 	.word	0x000199e0


	//   ....[195]....
        /*0e14*/ 	.word	0x00019a10


	//   ....[196]....
        /*0e18*/ 	.word	0x00019a40


	//   ....[197]....
        /*0e1c*/ 	.word	0x00019a70


	//   ....[198]....
        /*0e20*/ 	.word	0x00019aa0


	//   ....[199]....
        /*0e24*/ 	.word	0x00019b60


	//   ....[200]....
        /*0e28*/ 	.word	0x00019b80


	//   ....[201]....
        /*0e2c*/ 	.word	0x00019bf0


	//   ....[202]....
        /*0e30*/ 	.word	0x0001a290


	//   ....[203]....
        /*0e34*/ 	.word	0x0001a5b0


	//   ....[204]....
        /*0e38*/ 	.word	0x0001a640


	//   ....[205]....
        /*0e3c*/ 	.word	0x0001a6d0


	//   ....[206]....
        /*0e40*/ 	.word	0x0001a760


	//   ....[207]....
        /*0e44*/ 	.word	0x0001a840


	//   ....[208]....
        /*0e48*/ 	.word	0x0001a8d0


	//   ....[209]....
        /*0e4c*/ 	.word	0x0001a970


	//   ....[210]....
        /*0e50*/ 	.word	0x0001aa00


	//   ....[211]....
        /*0e54*/ 	.word	0x0001aaf0


	//   ....[212]....
        /*0e58*/ 	.word	0x0001ab80


	//   ....[213]....
        /*0e5c*/ 	.word	0x0001ac20


	//   ....[214]....
        /*0e60*/ 	.word	0x0001acb0


	//   ....[215]....
        /*0e64*/ 	.word	0x0001adf0


	//   ....[216]....
        /*0e68*/ 	.word	0x0001aea0


	//   ....[217]....
        /*0e6c*/ 	.word	0x0001af30


	//   ....[218]....
        /*0e70*/ 	.word	0x0001af80


	//   ....[219]....
        /*0e74*/ 	.word	0x0001afd0


	//   ....[220]....
        /*0e78*/ 	.word	0x0001b060


	//   ....[221]....
        /*0e7c*/ 	.word	0x0001b0f0


	//   ....[222]....
        /*0e80*/ 	.word	0x0001b140


	//   ....[223]....
        /*0e84*/ 	.word	0x0001b190


	//   ....[224]....
        /*0e88*/ 	.word	0x0001b280


	//   ....[225]....
        /*0e8c*/ 	.word	0x0001b330


	//   ....[226]....
        /*0e90*/ 	.word	0x0001b380


	//   ....[227]....
        /*0e94*/ 	.word	0x0001b3d0


	//   ....[228]....
        /*0e98*/ 	.word	0x0001b570


	//   ....[229]....
        /*0e9c*/ 	.word	0x0001b6f0


	//   ....[230]....
        /*0ea0*/ 	.word	0x0001b760


	//   ....[231]....
        /*0ea4*/ 	.word	0x0001b7b0


	//   ....[232]....
        /*0ea8*/ 	.word	0x0001ba80


	//   ....[233]....
        /*0eac*/ 	.word	0x0001bb20


	//   ....[234]....
        /*0eb0*/ 	.word	0x0001bb80


	//   ....[235]....
        /*0eb4*/ 	.word	0x0001bbf0


	//   ....[236]....
        /*0eb8*/ 	.word	0x0001bc50


	//   ....[237]....
        /*0ebc*/ 	.word	0x0001bcc0


	//   ....[238]....
        /*0ec0*/ 	.word	0x0001bd90


	//   ....[239]....
        /*0ec4*/ 	.word	0x0001bde0


	//   ....[240]....
        /*0ec8*/ 	.word	0x0001bea0


	//   ....[241]....
        /*0ecc*/ 	.word	0x0001c180


	//   ....[242]....
        /*0ed0*/ 	.word	0x0001c270


	//   ....[243]....
        /*0ed4*/ 	.word	0x0001c310


	//   ....[244]....
        /*0ed8*/ 	.word	0x0001c370


	//   ....[245]....
        /*0edc*/ 	.word	0x0001c460


	//   ....[246]....
        /*0ee0*/ 	.word	0x0001c4d0


	//   ....[247]....
        /*0ee4*/ 	.word	0x0001c5c0


	//   ....[248]....
        /*0ee8*/ 	.word	0x0001c630


	//   ....[249]....
        /*0eec*/ 	.word	0x0001c720


	//   ....[250]....
        /*0ef0*/ 	.word	0x0001c790


	//   ....[251]....
        /*0ef4*/ 	.word	0x0001c880


	//   ....[252]....
        /*0ef8*/ 	.word	0x0001c8f0


	//   ....[253]....
        /*0efc*/ 	.word	0x0001c9e0


	//   ....[254]....
        /*0f00*/ 	.word	0x0001ca50


	//   ....[255]....
        /*0f04*/ 	.word	0x0001cb40


	//   ....[0]....
        /*0f08*/ 	.word	0x0001cbb0


	//   ....[1]....
        /*0f0c*/ 	.word	0x0001cc90


	//   ....[2]....
        /*0f10*/ 	.word	0x0001cd70


	//   ....[3]....
        /*0f14*/ 	.word	0x0001cdc0


	//   ....[4]....
        /*0f18*/ 	.word	0x0001ce20


	//   ....[5]....
        /*0f1c*/ 	.word	0x0001cf10


	//   ....[6]....
        /*0f20*/ 	.word	0x0001cf70


	//   ....[7]....
        /*0f24*/ 	.word	0x0001d070


	//   ....[8]....
        /*0f28*/ 	.word	0x0001d0d0


	//   ....[9]....
        /*0f2c*/ 	.word	0x0001d1d0


	//   ....[10]....
        /*0f30*/ 	.word	0x0001d230


	//   ....[11]....
        /*0f34*/ 	.word	0x0001d330


	//   ....[12]....
        /*0f38*/ 	.word	0x0001d390


	//   ....[13]....
        /*0f3c*/ 	.word	0x0001d490


	//   ....[14]....
        /*0f40*/ 	.word	0x0001d4f0


	//   ....[15]....
        /*0f44*/ 	.word	0x0001d5f0


	//   ....[16]....
        /*0f48*/ 	.word	0x0001d660


	//   ....[17]....
        /*0f4c*/ 	.word	0x0001d760


	//   ....[18]....
        /*0f50*/ 	.word	0x0001d7c0


	//   ....[19]....
        /*0f54*/ 	.word	0x0001d8b0


	//   ....[20]....
        /*0f58*/ 	.word	0x0001d910


	//   ....[21]....
        /*0f5c*/ 	.word	0x0001da00


	//   ....[22]....
        /*0f60*/ 	.word	0x0001da60


	//   ....[23]....
        /*0f64*/ 	.word	0x0001db30


	//   ....[24]....
        /*0f68*/ 	.word	0x0001db90


	//   ....[25]....
        /*0f6c*/ 	.word	0x0001dc50


	//   ....[26]....
        /*0f70*/ 	.word	0x0001dd90


	//   ....[27]....
        /*0f74*/ 	.word	0x0001de40


	//   ....[28]....
        /*0f78*/ 	.word	0x0001deb0


	//   ....[29]....
        /*0f7c*/ 	.word	0x0001df80


	//   ....[30]....
        /*0f80*/ 	.word	0x0001dfe0


	//   ....[31]....
        /*0f84*/ 	.word	0x0001e090


	//   ....[32]....
        /*0f88*/ 	.word	0x0001e0f0


	//   ....[33]....
        /*0f8c*/ 	.word	0x0001e1a0


	//   ....[34]....
        /*0f90*/ 	.word	0x0001e200


	//   ....[35]....
        /*0f94*/ 	.word	0x0001e2b0


	//   ....[36]....
        /*0f98*/ 	.word	0x0001e310


	//   ....[37]....
        /*0f9c*/ 	.word	0x0001e3c0


	//   ....[38]....
        /*0fa0*/ 	.word	0x0001e420


	//   ....[39]....
        /*0fa4*/ 	.word	0x0001e4d0


	//   ....[40]....
        /*0fa8*/ 	.word	0x0001e530


	//   ....[41]....
        /*0fac*/ 	.word	0x0001e5e0


	//   ....[42]....
        /*0fb0*/ 	.word	0x0001e6d0


	//   ....[43]....
        /*0fb4*/ 	.word	0x0001e780


	//   ....[44]....
        /*0fb8*/ 	.word	0x0001e7e0


	//   ....[45]....
        /*0fbc*/ 	.word	0x0001e8a0


	//   ....[46]....
        /*0fc0*/ 	.word	0x0001e900


	//   ....[47]....
        /*0fc4*/ 	.word	0x0001e9c0


	//   ....[48]....
        /*0fc8*/ 	.word	0x0001ea20


	//   ....[49]....
        /*0fcc*/ 	.word	0x0001eae0


	//   ....[50]....
        /*0fd0*/ 	.word	0x0001eb40


	//   ....[51]....
        /*0fd4*/ 	.word	0x0001ec00


	//   ....[52]....
        /*0fd8*/ 	.word	0x0001ec60


	//   ....[53]....
        /*0fdc*/ 	.word	0x0001ed20


	//   ....[54]....
        /*0fe0*/ 	.word	0x0001ed80


	//   ....[55]....
        /*0fe4*/ 	.word	0x0001ee40


	//   ....[56]....
        /*0fe8*/ 	.word	0x0001eea0


	//   ....[57]....
        /*0fec*/ 	.word	0x0001ef50


	//   ....[58]....
        /*0ff0*/ 	.word	0x0001f040


	//   ....[59]....
        /*0ff4*/ 	.word	0x0001f100


	//   ....[60]....
        /*0ff8*/ 	.word	0x0001f160


	//   ....[61]....
        /*0ffc*/ 	.word	0x0001f210


	//   ....[62]....
        /*1000*/ 	.word	0x0001f270


	//   ....[63]....
        /*1004*/ 	.word	0x0001f320


	//   ....[64]....
        /*1008*/ 	.word	0x0001f380


	//   ....[65]....
        /*100c*/ 	.word	0x0001f430


	//   ....[66]....
        /*1010*/ 	.word	0x0001f490


	//   ....[67]....
        /*1014*/ 	.word	0x0001f540


	//   ....[68]....
        /*1018*/ 	.word	0x0001f5a0


	//   ....[69]....
        /*101c*/ 	.word	0x0001f650


	//   ....[70]....
        /*1020*/ 	.word	0x0001f6b0


	//   ....[71]....
        /*1024*/ 	.word	0x0001f760


	//   ....[72]....
        /*1028*/ 	.word	0x0001f7c0


	//   ....[73]....
        /*102c*/ 	.word	0x0001f860


	//   ....[74]....
        /*1030*/ 	.word	0x0001f8f0


	//   ....[75]....
        /*1034*/ 	.word	0x0001f990


	//   ....[76]....
        /*1038*/ 	.word	0x0001fab0


	//   ....[77]....
        /*103c*/ 	.word	0x0001fb20


	//   ....[78]....
        /*1040*/ 	.word	0x0001fb90


	//   ....[79]....
        /*1044*/ 	.word	0x0001fc00


	//   ....[80]....
        /*1048*/ 	.word	0x0001fc70


	//   ....[81]....
        /*104c*/ 	.word	0x0001fcf0


	//   ....[82]....
        /*1050*/ 	.word	0x0001fd80


	//   ....[83]....
        /*1054*/ 	.word	0x0001fe10


	//   ....[84]....
        /*1058*/ 	.word	0x0001fe80


	//   ....[85]....
        /*105c*/ 	.word	0x0001fef0


	//   ....[86]....
        /*1060*/ 	.word	0x0001ff60


	//   ....[87]....
        /*1064*/ 	.word	0x0001ffe0


	//   ....[88]....
        /*1068*/ 	.word	0x00020050


	//   ....[89]....
        /*106c*/ 	.word	0x000200f0


	//   ....[90]....
        /*1070*/ 	.word	0x00020180


	//   ....[91]....
        /*1074*/ 	.word	0x000202b0


	//----- nvinfo : EIATTR_REG_RECONFIG
	.align		4
.L_321:
        /*1078*/ 	.byte	0x01, 0x54
	.zero		2


	//----- nvinfo : EIATTR_SYSCALL_OFFSETS
	.align		4
        /*107c*/ 	.byte	0x04, 0x46
        /*107e*/ 	.short	(.L_323 - .L_322)


	//   ....[0]....
.L_322:
        /*1080*/ 	.word	0x000018d0


	//   ....[1]....
        /*1084*/ 	.word	0x00001a20


	//   ....[2]....
        /*1088*/ 	.word	0x00005fd0


	//   ....[3]....
        /*108c*/ 	.word	0x000062f0


	//   ....[4]....
        /*1090*/ 	.word	0x00015ca0


	//   ....[5]....
        /*1094*/ 	.word	0x00015df0


	//   ....[6]....
        /*1098*/ 	.word	0x00015ee0


	//   ....[7]....
        /*109c*/ 	.word	0x00016f10


	//----- nvinfo : EIATTR_MBARRIER_INSTR_OFFSETS
	.align		4
.L_323:
        /*10a0*/ 	.byte	0x04, 0x39
        /*10a2*/ 	.short	(.L_325 - .L_324)


	//   ....[0]....
.L_324:
        /*10a4*/ 	.word	0x00000250
        /*10a8*/ 	.word	0x000000ff
        /*10ac*/ 	.word	0x00016800
        /*10b0*/ 	.short	0x0100
        /*10b2*/ 	.byte	0x08
	.zero		1


	//   ....[1]....
        /*10b4*/ 	.word	0x00000260
        /*10b8*/ 	.word	0x000000ff
        /*10bc*/ 	.word	0x00016820
        /*10c0*/ 	.short	0x0100
        /*10c2*/ 	.byte	0x08
	.zero		1


	//   ....[2]....
        /*10c4*/ 	.word	0x00000350
        /*10c8*/ 	.word	0x000000ff
        /*10cc*/ 	.word	0x00016830
        /*10d0*/ 	.short	0x0100
        /*10d2*/ 	.byte	0x08
	.zero		1


	//   ....[3]....
        /*10d4*/ 	.word	0x00000360
        /*10d8*/ 	.word	0x000000ff
        /*10dc*/ 	.word	0x00016840
        /*10e0*/ 	.short	0x0100
        /*10e2*/ 	.byte	0x08
	.zero		1


	//   ....[4]....
        /*10e4*/ 	.word	0x00000370
        /*10e8*/ 	.word	0x000000ff
        /*10ec*/ 	.word	0x00016838
        /*10f0*/ 	.short	0x0100
        /*10f2*/ 	.byte	0x08
	.zero		1


	//   ....[5]....
        /*10f4*/ 	.word	0x00000380
        /*10f8*/ 	.word	0x000000ff
        /*10fc*/ 	.word	0x00016848
        /*1100*/ 	.short	0x0100
        /*1102*/ 	.byte	0x08
	.zero		1


	//   ....[6]....
        /*1104*/ 	.word	0x000004b0
        /*1108*/ 	.word	0x000000ff
        /*110c*/ 	.word	0x00016850
        /*1110*/ 	.short	0x0100
        /*1112*/ 	.byte	0x08
	.zero		1


	//   ....[7]....
        /*1114*/ 	.word	0x000004c0
        /*1118*/ 	.word	0x000000ff
        /*111c*/ 	.word	0x00016860
        /*1120*/ 	.short	0x0100
        /*1122*/ 	.byte	0x08
	.zero		1


	//   ....[8]....
        /*1124*/ 	.word	0x000004d0
        /*1128*/ 	.word	0x000000ff
        /*112c*/ 	.word	0x00016858
        /*1130*/ 	.short	0x0100
        /*1132*/ 	.byte	0x08
	.zero		1


	//   ....[9]....
        /*1134*/ 	.word	0x000004e0
        /*1138*/ 	.word	0x000000ff
        /*113c*/ 	.word	0x00016868
        /*1140*/ 	.short	0x0100
        /*1142*/ 	.byte	0x08
	.zero		1


	//   ....[10]....
        /*1144*/ 	.word	0x000005d0
        /*1148*/ 	.word	0x000000ff
        /*114c*/ 	.word	0x00016870
        /*1150*/ 	.short	0x0100
        /*1152*/ 	.byte	0x06
	.zero		1


	//   ....[11]....
        /*1154*/ 	.word	0x000005e0
        /*1158*/ 	.word	0x000000ff
        /*115c*/ 	.word	0x00016880
        /*1160*/ 	.short	0x0100
        /*1162*/ 	.byte	0x06
	.zero		1


	//   ....[12]....
        /*1164*/ 	.word	0x000005f0
        /*1168*/ 	.word	0x000000ff
        /*116c*/ 	.word	0x00016878
        /*1170*/ 	.short	0x0100
        /*1172*/ 	.byte	0x06
	.zero		1


	//   ....[13]....
        /*1174*/ 	.word	0x00000600
        /*1178*/ 	.word	0x000000ff
        /*117c*/ 	.word	0x00016888
        /*1180*/ 	.short	0x0100
        /*1182*/ 	.byte	0x06
	.zero		1


	//   ....[14]....
        /*1184*/ 	.word	0x00000730
        /*1188*/ 	.word	0x000000ff
        /*118c*/ 	.word	0x00016890
        /*1190*/ 	.short	0x0100
        /*1192*/ 	.byte	0x08
	.zero		1


	//   ....[15]....
        /*1194*/ 	.word	0x00000740
        /*1198*/ 	.word	0x000000ff
        /*119c*/ 	.word	0x000168a0
        /*11a0*/ 	.short	0x0100
        /*11a2*/ 	.byte	0x08
	.zero		1


	//   ....[16]....
        /*11a4*/ 	.word	0x00000750
        /*11a8*/ 	.word	0x000000ff
        /*11ac*/ 	.word	0x00016898
        /*11b0*/ 	.short	0x0100
        /*11b2*/ 	.byte	0x08
	.zero		1


	//   ....[17]....
        /*11b4*/ 	.word	0x00000760
        /*11b8*/ 	.word	0x000000ff
        /*11bc*/ 	.word	0x000168a8
        /*11c0*/ 	.short	0x0100
        /*11c2*/ 	.byte	0x08
	.zero		1


	//   ....[18]....
        /*11c4*/ 	.word	0x00000890
        /*11c8*/ 	.word	0x000000ff
        /*11cc*/ 	.word	0x000168b0
        /*11d0*/ 	.short	0x0100
        /*11d2*/ 	.byte	0x08
	.zero		1


	//   ....[19]....
        /*11d4*/ 	.word	0x000008a0
        /*11d8*/ 	.word	0x000000ff
        /*11dc*/ 	.word	0x000168c0
        /*11e0*/ 	.short	0x0100
        /*11e2*/ 	.byte	0x08
	.zero		1


	//   ....[20]....
        /*11e4*/ 	.word	0x000008b0
        /*11e8*/ 	.word	0x000000ff
        /*11ec*/ 	.word	0x000168b8
        /*11f0*/ 	.short	0x0100
        /*11f2*/ 	.byte	0x08
	.zero		1


	//   ....[21]....
        /*11f4*/ 	.word	0x000008c0
        /*11f8*/ 	.word	0x000000ff
        /*11fc*/ 	.word	0x000168c8
        /*1200*/ 	.short	0x0100
        /*1202*/ 	.byte	0x08
	.zero		1


	//   ....[22]....
        /*1204*/ 	.word	0x00002b80
        /*1208*/ 	.word	0x00000045
        /*120c*/ 	.word	0x00016890
        /*1210*/ 	.short	0x010a
        /*1212*/ 	.byte	0x3f
	.zero		1


	//   ....[23]....
        /*1214*/ 	.word	0x00003ff0
        /*1218*/ 	.word	0x00000045
        /*121c*/ 	.word	0x00016890
        /*1220*/ 	.short	0x010a
        /*1222*/ 	.byte	0x3f
	.zero		1


	//   ....[24]....
        /*1224*/ 	.word	0x00005120
        /*1228*/ 	.word	0x00000045
        /*122c*/ 	.word	0x00016890
        /*1230*/ 	.short	0x010a
        /*1232*/ 	.byte	0x3f
	.zero		1


	//   ....[25]....
        /*1234*/ 	.word	0x000055d0
        /*1238*/ 	.word	0x00000008
        /*123c*/ 	.word	0x00000000
        /*1240*/ 	.short	0x0101
        /*1242*/ 	.byte	0x3f
	.zero		1


	//   ....[26]....
        /*1244*/ 	.word	0x00005610
        /*1248*/ 	.word	0x00000045
        /*124c*/ 	.word	0x000168b0
        /*1250*/ 	.short	0x010a
        /*1252*/ 	.byte	0x3f
	.zero		1


	//   ....[27]....
        /*1254*/ 	.word	0x00005a40
        /*1258*/ 	.word	0x00000045
        /*125c*/ 	.word	0x00000000
        /*1260*/ 	.short	0x0101
        /*1262*/ 	.byte	0x3f
	.zero		1


	//   ....[28]....
        /*1264*/ 	.word	0x00006070
        /*1268*/ 	.word	0x00000002
        /*126c*/ 	.word	0x00016800
        /*1270*/ 	.short	0x010a
        /*1272*/ 	.byte	0x3f
	.zero		1


	//   ....[29]....
        /*1274*/ 	.word	0x000060c0
        /*1278*/ 	.word	0x00000002
        /*127c*/ 	.word	0x00016800
        /*1280*/ 	.short	0x010a
        /*1282*/ 	.byte	0x3f
	.zero		1


	//   ....[30]....
        /*1284*/ 	.word	0x00006bf0
        /*1288*/ 	.word	0x00000002
        /*128c*/ 	.word	0x00016800
        /*1290*/ 	.short	0x010a
        /*1292*/ 	.byte	0x3f
	.zero		1


	//   ....[31]....
        /*1294*/ 	.word	0x00008230
        /*1298*/ 	.word	0x00000002
        /*129c*/ 	.word	0x00016800
        /*12a0*/ 	.short	0x010a
        /*12a2*/ 	.byte	0x3f
	.zero		1


	//   ....[32]....
        /*12a4*/ 	.word	0x00009260
        /*12a8*/ 	.word	0x00000000
        /*12ac*/ 	.word	0x00016830
        /*12b0*/ 	.short	0x010a
        /*12b2*/ 	.byte	0x3f
	.zero		1


	//   ....[33]....
        /*12b4*/ 	.word	0x00009310
        /*12b8*/ 	.word	0x00000000
        /*12bc*/ 	.word	0x00016830
        /*12c0*/ 	.short	0x010a
        /*12c2*/ 	.byte	0x3f
	.zero		1


	//   ....[34]....
        /*12c4*/ 	.word	0x0000ae90
        /*12c8*/ 	.word	0x00000000
        /*12cc*/ 	.word	0x00000000
        /*12d0*/ 	.short	0x0101
        /*12d2*/ 	.byte	0x3f
	.zero		1


	//   ....[35]....
        /*12d4*/ 	.word	0x0000be10
        /*12d8*/ 	.word	0x00000007
        /*12dc*/ 	.word	0x00016830
        /*12e0*/ 	.short	0x010a
        /*12e2*/ 	.byte	0x3f
	.zero		1


	//   ....[36]....
        /*12e4*/ 	.word	0x0000be60
        /*12e8*/ 	.word	0x00000007
        /*12ec*/ 	.word	0x00016830
        /*12f0*/ 	.short	0x010a
        /*12f2*/ 	.byte	0x3f
	.zero		1


	//   ....[37]....
        /*12f4*/ 	.word	0x0000c1b0
        /*12f8*/ 	.word	0x00000007
        /*12fc*/ 	.word	0x00016850
        /*1300*/ 	.short	0x010a
        /*1302*/ 	.byte	0x3f
	.zero		1


	//   ....[38]....
        /*1304*/ 	.word	0x0000c1f0
        /*1308*/ 	.word	0x00000007
        /*130c*/ 	.word	0x00016850
        /*1310*/ 	.short	0x010a
        /*1312*/ 	.byte	0x3f
	.zero		1


	//   ....[39]....
        /*1314*/ 	.word	0x0000e1d0
        /*1318*/ 	.word	0x00000037
        /*131c*/ 	.word	0x00000000
        /*1320*/ 	.short	0x0101
        /*1322*/ 	.byte	0x3f
	.zero		1


	//   ....[40]....
        /*1324*/ 	.word	0x0000e9d0
        /*1328*/ 	.word	0x0000000d
        /*132c*/ 	.word	0x00000000
        /*1330*/ 	.short	0x0101
        /*1332*/ 	.byte	0x3f
	.zero		1


	//   ....[41]....
        /*1334*/ 	.word	0x0000ef60
        /*1338*/ 	.word	0x00000007
        /*133c*/ 	.word	0x00016830
        /*1340*/ 	.short	0x010a
        /*1342*/ 	.byte	0x3f
	.zero		1


	//   ....[42]....
        /*1344*/ 	.word	0x0000efb0
        /*1348*/ 	.word	0x00000007
        /*134c*/ 	.word	0x00016830
        /*1350*/ 	.short	0x010a
        /*1352*/ 	.byte	0x3f
	.zero		1


	//   ....[43]....
        /*1354*/ 	.word	0x0000f2d0
        /*1358*/ 	.word	0x00000007
        /*135c*/ 	.word	0x00016850
        /*1360*/ 	.short	0x010a
        /*1362*/ 	.byte	0x3f
	.zero		1


	//   ....[44]....
        /*1364*/ 	.word	0x0000f310
        /*1368*/ 	.word	0x00000007
        /*136c*/ 	.word	0x00016850
        /*1370*/ 	.short	0x010a
        /*1372*/ 	.byte	0x3f
	.zero		1


	//   ....[45]....
        /*1374*/ 	.word	0x0000f9b0
        /*1378*/ 	.word	0x00000007
        /*137c*/ 	.word	0x00000000
        /*1380*/ 	.short	0x0101
        /*1382*/ 	.byte	0x3f
	.zero		1


	//   ....[46]....
        /*1384*/ 	.word	0x00011330
        /*1388*/ 	.word	0x0000000d
        /*138c*/ 	.word	0x00000000
        /*1390*/ 	.short	0x0101
        /*1392*/ 	.byte	0x3f
	.zero		1


	//   ....[47]....
        /*1394*/ 	.word	0x00011610
        /*1398*/ 	.word	0x0000000b
        /*139c*/ 	.word	0x00016850
        /*13a0*/ 	.short	0x010a
        /*13a2*/ 	.byte	0x3f
	.zero		1


	//   ....[48]....
        /*13a4*/ 	.word	0x00011680
        /*13a8*/ 	.word	0x0000000b
        /*13ac*/ 	.word	0x00016850
        /*13b0*/ 	.short	0x010a
        /*13b2*/ 	.byte	0x3f
	.zero		1


	//   ....[49]....
        /*13b4*/ 	.word	0x00011c70
        /*13b8*/ 	.word	0x00000002
        /*13bc*/ 	.word	0x00000000
        /*13c0*/ 	.short	0x0101
        /*13c2*/ 	.byte	0x3f
	.zero		1


	//   ....[50]....
        /*13c4*/ 	.word	0x00012d70
        /*13c8*/ 	.word	0x00000000
        /*13cc*/ 	.word	0x00000000
        /*13d0*/ 	.short	0x0101
        /*13d2*/ 	.byte	0x3f
	.zero		1


	//   ....[51]....
        /*13d4*/ 	.word	0x00014e00
        /*13d8*/ 	.word	0x00000016
        /*13dc*/ 	.word	0x00016820
        /*13e0*/ 	.short	0x010a
        /*13e2*/ 	.byte	0x3f
	.zero		1


	//   ....[52]....
        /*13e4*/ 	.word	0x00014eb0
        /*13e8*/ 	.word	0x00000005
        /*13ec*/ 	.word	0x000168a0
        /*13f0*/ 	.short	0x010a
        /*13f2*/ 	.byte	0x3f
	.zero		1


	//   ....[53]....
        /*13f4*/ 	.word	0x000150f0
        /*13f8*/ 	.word	0x00000005
        /*13fc*/ 	.word	0x000168c0
        /*1400*/ 	.short	0x010a
        /*1402*/ 	.byte	0x3f
	.zero		1


	//   ....[54]....
        /*1404*/ 	.word	0x00015450
        /*1408*/ 	.word	0x00000005
        /*140c*/ 	.word	0x000168a0
        /*1410*/ 	.short	0x010a
        /*1412*/ 	.byte	0x3f
	.zero		1


	//   ....[55]....
        /*1414*/ 	.word	0x00015670
        /*1418*/ 	.word	0x00000005
        /*141c*/ 	.word	0x000168c0
        /*1420*/ 	.short	0x010a
        /*1422*/ 	.byte	0x3f
	.zero		1


	//   ....[56]....
        /*1424*/ 	.word	0x000163f0
        /*1428*/ 	.word	0x00000003
        /*142c*/ 	.word	0x00016840
        /*1430*/ 	.short	0x010a
        /*1432*/ 	.byte	0x3f
	.zero		1


	//   ....[57]....
        /*1434*/ 	.word	0x00016bd0
        /*1438*/ 	.word	0x00000003
        /*143c*/ 	.word	0x00016830
        /*1440*/ 	.short	0x0107
        /*1442*/ 	.byte	0x3f
	.zero		1


	//   ....[58]....
        /*1444*/ 	.word	0x00016ca0
        /*1448*/ 	.word	0x00000003
        /*144c*/ 	.word	0x00016830
        /*1450*/ 	.short	0x0101
        /*1452*/ 	.byte	0x3f
	.zero		1


	//   ....[59]....
        /*1454*/ 	.word	0x00017b80
        /*1458*/ 	.word	0x00000016
        /*145c*/ 	.word	0x00016800
        /*1460*/ 	.short	0x0107
        /*1462*/ 	.byte	0x3f
	.zero		1


	//   ....[60]....
        /*1464*/ 	.word	0x00017c70
        /*1468*/ 	.word	0x00000016
        /*146c*/ 	.word	0x00016800
        /*1470*/ 	.short	0x0101
        /*1472*/ 	.byte	0x3f
	.zero		1


	//   ....[61]....
        /*1474*/ 	.word	0x00017c90
        /*1478*/ 	.word	0x00000016
        /*147c*/ 	.word	0x00016820
        /*1480*/ 	.short	0x010a
        /*1482*/ 	.byte	0x3f
	.zero		1


	//   ....[62]....
        /*1484*/ 	.word	0x00018050
        /*1488*/ 	.word	0x00000005
        /*148c*/ 	.word	0x00016840
        /*1490*/ 	.short	0x010a
        /*1492*/ 	.byte	0x3f
	.zero		1


	//   ....[63]....
        /*1494*/ 	.word	0x000185b0
        /*1498*/ 	.word	0x00000005
        /*149c*/ 	.word	0x00016830
        /*14a0*/ 	.short	0x0107
        /*14a2*/ 	.byte	0x3f
	.zero		1


	//   ....[64]....
        /*14a4*/ 	.word	0x00018670
        /*14a8*/ 	.word	0x00000005
        /*14ac*/ 	.word	0x00016830
        /*14b0*/ 	.short	0x0101
        /*14b2*/ 	.byte	0x3f
	.zero		1


	//   ....[65]....
        /*14b4*/ 	.word	0x000186d0
        /*14b8*/ 	.word	0x00000005
        /*14bc*/ 	.word	0x00016860
        /*14c0*/ 	.short	0x010a
        /*14c2*/ 	.byte	0x3f
	.zero		1


	//   ....[66]....
        /*14c4*/ 	.word	0x00018bb0
        /*14c8*/ 	.word	0x00000005
        /*14cc*/ 	.word	0x00016850
        /*14d0*/ 	.short	0x0107
        /*14d2*/ 	.byte	0x3f
	.zero		1


	//   ....[67]....
        /*14d4*/ 	.word	0x00018d70
        /*14d8*/ 	.word	0x00000005
        /*14dc*/ 	.word	0x00016850
        /*14e0*/ 	.short	0x0101
        /*14e2*/ 	.byte	0x3f
	.zero		1


	//   ....[68]....
        /*14e4*/ 	.word	0x00018f70
        /*14e8*/ 	.word	0x00000000
        /*14ec*/ 	.word	0x00016860
        /*14f0*/ 	.short	0x010a
        /*14f2*/ 	.byte	0x3f
	.zero		1


	//   ....[69]....
        /*14f4*/ 	.word	0x00019410
        /*14f8*/ 	.word	0x00000000
        /*14fc*/ 	.word	0x00016850
        /*1500*/ 	.short	0x0107
        /*1502*/ 	.byte	0x3f
	.zero		1


	//   ....[70]....
        /*1504*/ 	.word	0x000194d0
        /*1508*/ 	.word	0x00000000
        /*150c*/ 	.word	0x00016850
        /*1510*/ 	.short	0x0101
        /*1512*/ 	.byte	0x3f
	.zero		1


	//   ....[71]....
        /*1514*/ 	.word	0x0001a210
        /*1518*/ 	.word	0x00000004
        /*151c*/ 	.word	0x00016820
        /*1520*/ 	.short	0x010a
        /*1522*/ 	.byte	0x3f
	.zero		1


	//   ....[72]....
        /*1524*/ 	.word	0x0001a380
        /*1528*/ 	.word	0x00000005
        /*152c*/ 	.word	0x00016840
        /*1530*/ 	.short	0x010a
        /*1532*/ 	.byte	0x3f
	.zero		1


	//   ....[73]....
        /*1534*/ 	.word	0x0001a420
        /*1538*/ 	.word	0x00000019
        /*153c*/ 	.word	0x00016840
        /*1540*/ 	.short	0x010a
        /*1542*/ 	.byte	0x3f
	.zero		1


	//   ....[74]....
        /*1544*/ 	.word	0x0001a460
        /*1548*/ 	.word	0x00000005
        /*154c*/ 	.word	0x00016860
        /*1550*/ 	.short	0x010a
        /*1552*/ 	.byte	0x3f
	.zero		1


	//   ....[75]....
        /*1554*/ 	.word	0x0001a4a0
        /*1558*/ 	.word	0x00000019
        /*155c*/ 	.word	0x00016860
        /*1560*/ 	.short	0x010a
        /*1562*/ 	.byte	0x3f
	.zero		1


	//   ....[76]....
        /*1564*/ 	.word	0x0001a500
        /*1568*/ 	.word	0x00000045
        /*156c*/ 	.word	0x00016890
        /*1570*/ 	.short	0x010a
        /*1572*/ 	.byte	0x3f
	.zero		1


	//   ....[77]....
        /*1574*/ 	.word	0x0001a790
        /*1578*/ 	.word	0x00000045
        /*157c*/ 	.word	0x00016890
        /*1580*/ 	.short	0x010a
        /*1582*/ 	.byte	0x3f
	.zero		1


	//   ....[78]....
        /*1584*/ 	.word	0x0001aa40
        /*1588*/ 	.word	0x00000045
        /*158c*/ 	.word	0x00016890
        /*1590*/ 	.short	0x010a
        /*1592*/ 	.byte	0x3f
	.zero		1


	//   ....[79]....
        /*1594*/ 	.word	0x0001acf0
        /*1598*/ 	.word	0x00000045
        /*159c*/ 	.word	0x000168b0
        /*15a0*/ 	.short	0x010a
        /*15a2*/ 	.byte	0x3f
	.zero		1


	//   ....[80]....
        /*15a4*/ 	.word	0x0001b1c0
        /*15a8*/ 	.word	0x00000002
        /*15ac*/ 	.word	0x00016800
        /*15b0*/ 	.short	0x010a
        /*15b2*/ 	.byte	0x3f
	.zero		1


	//   ....[81]....
        /*15b4*/ 	.word	0x0001b7e0
        /*15b8*/ 	.word	0x00000002
        /*15bc*/ 	.word	0x00016800
        /*15c0*/ 	.short	0x010a
        /*15c2*/ 	.byte	0x3f
	.zero		1


	//   ....[82]....
        /*15c4*/ 	.word	0x0001b830
        /*15c8*/ 	.word	0x00000000
        /*15cc*/ 	.word	0x00016830
        /*15d0*/ 	.short	0x010a
        /*15d2*/ 	.byte	0x3f
	.zero		1


	//   ....[83]....
        /*15d4*/ 	.word	0x0001b880
        /*15d8*/ 	.word	0x00000007
        /*15dc*/ 	.word	0x00016830
        /*15e0*/ 	.short	0x010a
        /*15e2*/ 	.byte	0x3f
	.zero		1


	//   ....[84]....
        /*15e4*/ 	.word	0x0001b8d0
        /*15e8*/ 	.word	0x00000007
        /*15ec*/ 	.word	0x00016850
        /*15f0*/ 	.short	0x010a
        /*15f2*/ 	.byte	0x3f
	.zero		1


	//   ....[85]....
        /*15f4*/ 	.word	0x0001b920
        /*15f8*/ 	.word	0x00000007
        /*15fc*/ 	.word	0x00016830
        /*1600*/ 	.short	0x010a
        /*1602*/ 	.byte	0x3f
	.zero		1


	//   ....[86]....
        /*1604*/ 	.word	0x0001b970
        /*1608*/ 	.word	0x00000007
        /*160c*/ 	.word	0x00016850
        /*1610*/ 	.short	0x010a
        /*1612*/ 	.byte	0x3f
	.zero		1


	//   ....[87]....
        /*1614*/ 	.word	0x0001b9c0
        /*1618*/ 	.word	0x0000000b
        /*161c*/ 	.word	0x00016850
        /*1620*/ 	.short	0x010a
        /*1622*/ 	.byte	0x3f
	.zero		1


	//   ....[88]....
        /*1624*/ 	.word	0x0001bf60
        /*1628*/ 	.word	0x00000016
        /*162c*/ 	.word	0x00016820
        /*1630*/ 	.short	0x010a
        /*1632*/ 	.byte	0x3f
	.zero		1


	//   ....[89]....
        /*1634*/ 	.word	0x0001bfb0
        /*1638*/ 	.word	0x00000005
        /*163c*/ 	.word	0x000168a0
        /*1640*/ 	.short	0x010a
        /*1642*/ 	.byte	0x3f
	.zero		1


	//   ....[90]....
        /*1644*/ 	.word	0x0001c000
        /*1648*/ 	.word	0x00000005
        /*164c*/ 	.word	0x000168c0
        /*1650*/ 	.short	0x010a
        /*1652*/ 	.byte	0x3f
	.zero		1


	//   ....[91]....
        /*1654*/ 	.word	0x0001c050
        /*1658*/ 	.word	0x00000005
        /*165c*/ 	.word	0x000168a0
        /*1660*/ 	.short	0x010a
        /*1662*/ 	.byte	0x3f
	.zero		1


	//   ....[92]....
        /*1664*/ 	.word	0x0001c0a0
        /*1668*/ 	.word	0x00000005
        /*166c*/ 	.word	0x000168c0
        /*1670*/ 	.short	0x010a
        /*1672*/ 	.byte	0x3f
	.zero		1


	//   ....[93]....
        /*1674*/ 	.word	0x0001c1c0
        /*1678*/ 	.word	0x00000003
        /*167c*/ 	.word	0x00016840
        /*1680*/ 	.short	0x010a
        /*1682*/ 	.byte	0x3f
	.zero		1


	//   ....[94]....
        /*1684*/ 	.word	0x0001dc90
        /*1688*/ 	.word	0x00000016
        /*168c*/ 	.word	0x00016820
        /*1690*/ 	.short	0x010a
        /*1692*/ 	.byte	0x3f
	.zero		1


	//   ....[95]....
        /*1694*/ 	.word	0x0001dce0
        /*1698*/ 	.word	0x00000005
        /*169c*/ 	.word	0x00016840
        /*16a0*/ 	.short	0x010a
        /*16a2*/ 	.byte	0x3f
	.zero		1


	//   ....[96]....
        /*16a4*/ 	.word	0x0001e620
        /*16a8*/ 	.word	0x00000005
        /*16ac*/ 	.word	0x00016860
        /*16b0*/ 	.short	0x010a
        /*16b2*/ 	.byte	0x3f
	.zero		1


	//   ....[97]....
        /*16b4*/ 	.word	0x0001ef90
        /*16b8*/ 	.word	0x00000000
        /*16bc*/ 	.word	0x00016860
        /*16c0*/ 	.short	0x010a
        /*16c2*/ 	.byte	0x3f
	.zero		1


	//   ....[98]....
        /*16c4*/ 	.word	0x000201d0
        /*16c8*/ 	.word	0x00000004
        /*16cc*/ 	.word	0x00016820
        /*16d0*/ 	.short	0x010a
        /*16d2*/ 	.byte	0x3f
	.zero		1


	//   ....[99]....
        /*16d4*/ 	.word	0x00020370
        /*16d8*/ 	.word	0x00000005
        /*16dc*/ 	.word	0x00016840
        /*16e0*/ 	.short	0x010a
        /*16e2*/ 	.byte	0x3f
	.zero		1


	//   ....[100]....
        /*16e4*/ 	.word	0x000203c0
        /*16e8*/ 	.word	0x00000019
        /*16ec*/ 	.word	0x00016840
        /*16f0*/ 	.short	0x010a
        /*16f2*/ 	.byte	0x3f
	.zero		1


	//   ....[101]....
        /*16f4*/ 	.word	0x00020410
        /*16f8*/ 	.word	0x00000005
        /*16fc*/ 	.word	0x00016860
        /*1700*/ 	.short	0x010a
        /*1702*/ 	.byte	0x3f
	.zero		1


	//----- nvinfo : EIATTR_NUM_MBARRIERS
	.align		4
.L_325:
        /*1704*/ 	.byte	0x03, 0x38
        /*1706*/ 	.short	0x0016


	//----- nvinfo : EIATTR_EXIT_INSTR_OFFSETS
	.align		4
        /*1708*/ 	.byte	0x04, 0x1c
        /*170a*/ 	.short	(.L_327 - .L_326)


	//   ....[0]....
.L_326:
        /*170c*/ 	.word	0x0001a4f0


	//----- nvinfo : EIATTR_MAX_THREADS
	.align		4
.L_327:
        /*1710*/ 	.byte	0x04, 0x05
        /*1712*/ 	.short	(.L_329 - .L_328)
.L_328:
        /*1714*/ 	.word	0x00000200
        /*1718*/ 	.word	0x00000001
        /*171c*/ 	.word	0x00000001


	//----- nvinfo : EIATTR_CRS_STACK_SIZE
	.align		4
.L_329:
        /*1720*/ 	.byte	0x04, 0x1e
        /*1722*/ 	.short	(.L_331 - .L_330)
.L_330:
        /*1724*/ 	.word	0x00000000


	//----- nvinfo : EIATTR_CBANK_PARAM_SIZE
	.align		4
.L_331:
        /*1728*/ 	.byte	0x03, 0x19
        /*172a*/ 	.short	0x0af0


	//----- nvinfo : EIATTR_PARAM_CBANK
	.align		4
        /*172c*/ 	.byte	0x04, 0x0a
        /*172e*/ 	.short	(.L_333 - .L_332)
	.align		4
.L_332:
        /*1730*/ 	.word	index@(.nv.constant0._ZN7cutlass13device_kernelIN5flash11enable_sm90INS1_16FlashAttnFwdSm90INS1_25CollectiveMainloopFwdSm90ILi2EN4cute5tupleIJNS5_1CILi1EEES8_S8_EEENS6_IJNS7_ILi192EEENS7_ILi128EEENS7_ILi64EEEEEELi64ENS_10bfloat16_tEfNS_4arch4Sm90ELb1ELb0ELb1ELb1ELb1ELb1ELb0ELb1ELb1ELb1ELb0ELb0EEENS1_21CollectiveEpilogueFwdINS6_IJSA_SC_SB_EEES9_SE_SG_Li384ELb1ELb1ELb0ELb0EEENS1_36VarlenDynamicPersistentTileSchedulerILi192ELi128ELi384ELi128ELb0ELb1ELb1ELb1ELb1ELb1EEEEEEEEEvNT_6ParamsE)
        /*1734*/ 	.short	0x0210
        /*1736*/ 	.short	0x0af0


	//----- nvinfo : EIATTR_SW_WAR
	.align		4
.L_333:
        /*1738*/ 	.byte	0x04, 0x36
        /*173a*/ 	.short	(.L_335 - .L_334)
.L_334:
        /*173c*/ 	.word	0x00000008
.L_335:


//--------------------- .nv.callgraph             --------------------------
	.section	.nv.callgraph,"",@"SHT_CUDA_CALLGRAPH"
	.align	4
	.sectionentsize	8
	.align		4
        /*0000*/ 	.word	0x00000000
	.align		4
        /*0004*/ 	.word	0xffffffff
	.align		4
        /*0008*/ 	.word	index@(_ZN7cutlass13device_kernelIN5flash11enable_sm90INS1_16FlashAttnFwdSm90INS1_25CollectiveMainloopFwdSm90ILi2EN4cute5tupleIJNS5_1CILi1EEES8_S8_EEENS6_IJNS7_ILi192EEENS7_ILi128EEENS7_ILi64EEEEEELi64ENS_10bfloat16_tEfNS_4arch4Sm90ELb0ELb0ELb1ELb0ELb1ELb0ELb0ELb1ELb1ELb1ELb0ELb0EEENS1_21CollectiveEpilogueFwdINS6_IJSA_SC_SB_EEES9_SE_SG_Li384ELb0ELb1ELb0ELb0EEENS1_29StaticPersistentTileSchedulerILb0EEEEEEEEEvNT_6ParamsE)
	.align		4
        /*000c*/ 	.word	index@(__assertfail)
	.align		4
        /*0010*/ 	.word	index@(_ZN7cutlass13device_kernelIN5flash11enable_sm90INS1_16FlashAttnFwdSm90INS1_25CollectiveMainloopFwdSm90ILi2EN4cute5tupleIJNS5_1CILi1EEES8_S8_EEENS6_IJNS7_ILi192EEENS7_ILi128EEENS7_ILi64EEEEEELi64ENS_10bfloat16_tEfNS_4arch4Sm90ELb0ELb0ELb1ELb1ELb1ELb0ELb0ELb1ELb1ELb1ELb0ELb0EEENS1_21CollectiveEpilogueFwdINS6_IJSA_SC_SB_EEES9_SE_SG_Li384ELb1ELb1ELb0ELb0EEENS1_36VarlenDynamicPersistentTileSchedulerILi192ELi128ELi384ELi128ELb0ELb1ELb1ELb0ELb1ELb1EEEEEEEEEvNT_6ParamsE)
	.align		4
        /*0014*/ 	.word	index@(__assertfail)
	.align		4
        /*0018*/ 	.word	index@(_ZN7cutlass13device_kernelIN5flash11enable_sm90INS1_16FlashAttnFwdSm90INS1_25CollectiveMainloopFwdSm90ILi2EN4cute5tupleIJNS5_1CILi1EEES8_S8_EEENS6_IJNS7_ILi192EEENS7_ILi128EEENS7_ILi64EEEEEELi64ENS_10bfloat16_tEfNS_4arch4Sm90ELb0ELb0ELb1ELb1ELb1ELb1ELb0ELb1ELb1ELb1ELb0ELb0EEENS1_21CollectiveEpilogueFwdINS6_IJSA_SC_SB_EEES9_SE_SG_Li384ELb1ELb1ELb0ELb0EEENS1_36VarlenDynamicPersistentTileSchedulerILi192ELi128ELi384ELi128ELb0ELb1ELb1ELb0ELb1ELb1EEEEEEEEEvNT_6ParamsE)
	.align		4
        /*001c*/ 	.word	index@(__assertfail)
	.align		4
        /*0020*/ 	.word	index@(_ZN7cutlass13device_kernelIN5flash11enable_sm90INS1_16FlashAttnFwdSm90INS1_25CollectiveMainloopFwdSm90ILi2EN4cute5tupleIJNS5_1CILi1EEES8_S8_EEENS6_IJNS7_ILi192EEENS7_ILi128EEENS7_ILi64EEEEEELi64ENS_10bfloat16_tEfNS_4arch4Sm90ELb0ELb1ELb1ELb0ELb1ELb0ELb0ELb1ELb1ELb1ELb0ELb0EEENS1_21CollectiveEpilogueFwdINS6_IJSA_SC_SB_EEES9_SE_SG_Li384ELb0ELb1ELb0ELb0EEENS1_30DynamicPersistentTileSchedulerILi384ELi128ELb0ELb1ELb1EEEEEEEEEvNT_6ParamsE)
	.align		4
        /*0024*/ 	.word	index@(__assertfail)
	.align		4
        /*0028*/ 	.word	index@(_ZN7cutlass13device_kernelIN5flash11enable_sm90INS1_16FlashAttnFwdSm90INS1_25CollectiveMainloopFwdSm90ILi2EN4cute5tupleIJNS5_1CILi1EEES8_S8_EEENS6_IJNS7_ILi192EEENS7_ILi128EEENS7_ILi64EEEEEELi64ENS_10bfloat16_tEfNS_4arch4Sm90ELb0ELb1ELb1ELb1ELb1ELb0ELb0ELb1ELb1ELb1ELb0ELb0EEENS1_21CollectiveEpilogueFwdINS6_IJSA_SC_SB_EEES9_SE_SG_Li384ELb1ELb1ELb0ELb0EEENS1_36VarlenDynamicPersistentTileSchedulerILi192ELi128ELi384ELi128ELb0ELb1ELb1ELb1ELb0ELb1EEEEEEEEEvNT_6ParamsE)
	.align		4
        /*002c*/ 	.word	index@(__assertfail)
	.align		4
        /*0030*/ 	.word	index@(_ZN7cutlass13device_kernelIN5flash11enable_sm90INS1_16FlashAttnFwdSm90INS1_25CollectiveMainloopFwdSm90ILi2EN4cute5tupleIJNS5_1CILi1EEES8_S8_EEENS6_IJNS7_ILi192EEENS7_ILi128EEENS7_ILi64EEEEEELi64ENS_10bfloat16_tEfNS_4arch4Sm90ELb0ELb1ELb1ELb1ELb1ELb1ELb0ELb1ELb1ELb1ELb0ELb0EEENS1_21CollectiveEpilogueFwdINS6_IJSA_SC_SB_EEES9_SE_SG_Li384ELb1ELb1ELb0ELb0EEENS1_36VarlenDynamicPersistentTileSchedulerILi192ELi128ELi384ELi128ELb0ELb1ELb1ELb1ELb0ELb1EEEEEEEEEvNT_6ParamsE)
	.align		4
        /*0034*/ 	.word	index@(__assertfail)
	.align		4
        /*0038*/ 	.word	index@(_ZN7cutlass13device_kernelIN5flash11enable_sm90INS1_16FlashAttnFwdSm90INS1_25CollectiveMainloopFwdSm90ILi2EN4cute5tupleIJNS5_1CILi1EEES8_S8_EEENS6_IJNS7_ILi192EEENS7_ILi128EEENS7_ILi64EEEEEELi64ENS_10bfloat16_tEfNS_4arch4Sm90ELb1ELb0ELb1ELb0ELb1ELb0ELb0ELb1ELb1ELb1ELb0ELb0EEENS1_21CollectiveEpilogueFwdINS6_IJSA_SC_SB_EEES9_SE_SG_Li384ELb0ELb1ELb0ELb0EEENS1_30DynamicPersistentTileSchedulerILi384ELi128ELb0ELb1ELb1EEEEEEEEEvNT_6ParamsE)
	.align		4
        /*003c*/ 	.word	index@(__assertfail)
	.align		4
        /*0040*/ 	.word	index@(_ZN7cutlass13device_kernelIN5flash11enable_sm90INS1_16FlashAttnFwdSm90INS1_25CollectiveMainloopFwdSm90ILi2EN4cute5tupleIJNS5_1CILi1EEES8_S8_EEENS6_IJNS7_ILi192EEENS7_ILi128EEENS7_ILi64EEEEEELi64ENS_10bfloat16_tEfNS_4arch4Sm90ELb1ELb0ELb1ELb1ELb1ELb0ELb0ELb1ELb1ELb1ELb0ELb0EEENS1_21CollectiveEpilogueFwdINS6_IJSA_SC_SB_EEES9_SE_SG_Li384ELb1ELb1ELb0ELb0EEENS1_36VarlenDynamicPersistentTileSchedulerILi192ELi128ELi384ELi128ELb0ELb1ELb1ELb1ELb1ELb1EEEEEEEEEvNT_6ParamsE)
	.align		4
        /*0044*/ 	.word	index@(__assertfail)
	.align		4
        /*0048*/ 	.word	index@(_ZN7cutlass13device_kernelIN5flash11enable_sm90INS1_16FlashAttnFwdSm90INS1_25CollectiveMainloopFwdSm90ILi2EN4cute5tupleIJNS5_1CILi1EEES8_S8_EEENS6_IJNS7_ILi192EEENS7_ILi128EEENS7_ILi64EEEEEELi64ENS_10bfloat16_tEfNS_4arch4Sm90ELb1ELb0ELb1ELb1ELb1ELb1ELb0ELb1ELb1ELb1ELb0ELb0EEENS1_21CollectiveEpilogueFwdINS6_IJSA_SC_SB_EEES9_SE_SG_Li384ELb1ELb1ELb0ELb0EEENS1_36VarlenDynamicPersistentTileSchedulerILi192ELi128ELi384ELi128ELb0ELb1ELb1ELb1ELb1ELb1EEEEEEEEEvNT_6ParamsE)
	.align		4
        /*004c*/ 	.word	index@(__assertfail)
	.align		4
        /*0050*/ 	.word	0x00000000
	.align		4
        /*0054*/ 	.word	0xfffffffe
	.align		4
        /*0058*/ 	.word	0x00000000
	.align		4
        /*005c*/ 	.word	0xfffffffd
	.align		4
        /*0060*/ 	.word	0x00000000
	.align		4
        /*0064*/ 	.word	0xfffffffc


//--------------------- .nv.constant4             --------------------------
	.section	.nv.constant4,"a",@progbits
	.align	8
	.align		8
.nv.constant4:
        /*0000*/ 	.dword	__assertfail
	.align		8
        /*0008*/ 	.dword	__unnamed_1
	.align		8
        /*0010*/ 	.dword	__unnamed_2
	.align		8
        /*0018*/ 	.dword	__unnamed_3
	.align		8
        /*0020*/ 	.dword	__unnamed_4
	.align		8
        /*0028*/ 	.dword	__unnamed_5
	.align		8
        /*0030*/ 	.dword	_ZN79_INTERNAL_d3be83cd_43_flash_fwd_hdim64_bf16_paged_softcap_sm90_cu_677d2eb9_31734cuda3std3__45__cpo5beginE
	.align		8
        /*0038*/ 	.dword	_ZN79_INTERNAL_d3be83cd_43_flash_fwd_hdim64_bf16_paged_softcap_sm90_cu_677d2eb9_31734cuda3std3__45__cpo3endE
	.align		8
        /*0040*/ 	.dword	_ZN79_INTERNAL_d3be83cd_43_flash_fwd_hdim64_bf16_paged_softcap_sm90_cu_677d2eb9_31734cuda3std3__45__cpo6cbeginE
	.align		8
        /*0048*/ 	.dword	_ZN79_INTERNAL_d3be83cd_43_flash_fwd_hdim64_bf16_paged_softcap_sm90_cu_677d2eb9_31734cuda3std3__45__cpo4cendE
	.align		8
        /*0050*/ 	.dword	_ZN79_INTERNAL_d3be83cd_43_flash_fwd_hdim64_bf16_paged_softcap_sm90_cu_677d2eb9_31734cuda3std3__481_GLOBAL__N__d3be83cd_43_flash_fwd_hdim64_bf16_paged_softcap_sm90_cu_677d2eb9_31736ignoreE
	.align		8
        /*0058*/ 	.dword	_ZN79_INTERNAL_d3be83cd_43_flash_fwd_hdim64_bf16_paged_softcap_sm90_cu_677d2eb9_31734cuda3std3__419piecewise_constructE
	.align		8
        /*0060*/ 	.dword	_ZN79_INTERNAL_d3be83cd_43_flash_fwd_hdim64_bf16_paged_softcap_sm90_cu_677d2eb9_31734cuda3std3__48in_placeE
	.align		8
        /*0068*/ 	.dword	_ZN79_INTERNAL_d3be83cd_43_flash_fwd_hdim64_bf16_paged_softcap_sm90_cu_677d2eb9_31734cuda3std6ranges3__45__cpo4swapE
	.align		8
        /*0070*/ 	.dword	_ZN79_INTERNAL_d3be83cd_43_flash_fwd_hdim64_bf16_paged_softcap_sm90_cu_677d2eb9_31734cuda3std6ranges3__45__cpo9iter_moveE
	.align		8
        /*0078*/ 	.dword	_ZN79_INTERNAL_d3be83cd_43_flash_fwd_hdim64_bf16_paged_softcap_sm90_cu_677d2eb9_31734cute7productE
	.align		8
        /*0080*/ 	.dword	_ZN79_INTERNAL_d3be83cd_43_flash_fwd_hdim64_bf16_paged_softcap_sm90_cu_677d2eb9_31734cute1_E
	.align		8
        /*0088*/ 	.dword	$str$23
	.align		8
        /*0090*/ 	.dword	$str$24


//--------------------- .text._ZN7cutlass13device_kernelIN5flash11enable_sm90INS1_16FlashAttnFwdSm90INS1_25CollectiveMainloopFwdSm90ILi2EN4cute5tupleIJNS5_1CILi1EEES8_S8_EEENS6_IJNS7_ILi192EEENS7_ILi128EEENS7_ILi64EEEEEELi64ENS_10bfloat16_tEfNS_4arch4Sm90ELb0ELb0ELb1ELb0ELb1ELb0ELb0ELb1ELb1ELb1ELb0ELb0EEENS1_21CollectiveEpilogueFwdINS6_IJSA_SC_SB_EEES9_SE_SG_Li384ELb0ELb1ELb0ELb0EEENS1_29StaticPersistentTileSchedulerILb0EEEEEEEEEvNT_6ParamsE --------------------------
	.section	.text._ZN7cutlass13device_kernelIN5flash11enable_sm90INS1_16FlashAttnFwdSm90INS1_25CollectiveMainloopFwdSm90ILi2EN4cute5tupleIJNS5_1CILi1EEES8_S8_EEENS6_IJNS7_ILi192EEENS7_ILi128EEENS7_ILi64EEEEEELi64ENS_10bfloat16_tEfNS_4arch4Sm90ELb0ELb0ELb1ELb0ELb1ELb0ELb0ELb1ELb1ELb1ELb0ELb0EEENS1_21CollectiveEpilogueFwdINS6_IJSA_SC_SB_EEES9_SE_SG_Li384ELb0ELb1ELb0ELb0EEENS1_29StaticPersistentTileSchedulerILb0EEEEEEEEEvNT_6ParamsE,"ax",@progbits
	.align	128
.text._ZN7cutlass13device_kernelIN5flash11enable_sm90INS1_16FlashAttnFwdSm90INS1_25CollectiveMainloopFwdSm90ILi2EN4cute5tupleIJNS5_1CILi1EEES8_S8_EEENS6_IJNS7_ILi192EEENS7_ILi128EEENS7_ILi64EEEEEELi64ENS_10bfloat16_tEfNS_4arch4Sm90ELb0ELb0ELb1ELb0ELb1ELb0ELb0ELb1ELb1ELb1ELb0ELb0EEENS1_21CollectiveEpilogueFwdINS6_IJSA_SC_SB_EEES9_SE_SG_Li384ELb0ELb1ELb0ELb0EEENS1_29StaticPersistentTileSchedulerILb0EEEEEEEEEvNT_6ParamsE:
        .type           _ZN7cutlass13device_kernelIN5flash11enable_sm90INS1_16FlashAttnFwdSm90INS1_25CollectiveMainloopFwdSm90ILi2EN4cute5tupleIJNS5_1CILi1EEES8_S8_EEENS6_IJNS7_ILi192EEENS7_ILi128EEENS7_ILi64EEEEEELi64ENS_10bfloat16_tEfNS_4arch4Sm90ELb0ELb0ELb1ELb0ELb1ELb0ELb0ELb1ELb1ELb1ELb0ELb0EEENS1_21CollectiveEpilogueFwdINS6_IJSA_SC_SB_EEES9_SE_SG_Li384ELb0ELb1ELb0ELb0EEENS1_29StaticPersistentTileSchedulerILb0EEEEEEEEEvNT_6ParamsE,@function
        .size           _ZN7cutlass13device_kernelIN5flash11enable_sm90INS1_16FlashAttnFwdSm90INS1_25CollectiveMainloopFwdSm90ILi2EN4cute5tupleIJNS5_1CILi1EEES8_S8_EEENS6_IJNS7_ILi192EEENS7_ILi128EEENS7_ILi64EEEEEELi64ENS_10bfloat16_tEfNS_4arch4Sm90ELb0ELb0ELb1ELb0ELb1ELb0ELb0ELb1ELb1ELb1ELb0ELb0EEENS1_21CollectiveEpilogueFwdINS6_IJSA_SC_SB_EEES9_SE_SG_Li384ELb0ELb1ELb0ELb0EEENS1_29StaticPersistentTileSchedulerILb0EEEEEEEEEvNT_6ParamsE,(.L_x_3105 - _ZN7cutlass13device_kernelIN5flash11enable_sm90INS1_16FlashAttnFwdSm90INS1_25CollectiveMainloopFwdSm90ILi2EN4cute5tupleIJNS5_1CILi1EEES8_S8_EEENS6_IJNS7_ILi192EEENS7_ILi128EEENS7_ILi64EEEEEELi64ENS_10bfloat16_tEfNS_4arch4Sm90ELb0ELb0ELb1ELb0ELb1ELb0ELb0ELb1ELb1ELb1ELb0ELb0EEENS1_21CollectiveEpilogueFwdINS6_IJSA_SC_SB_EEES9_SE_SG_Li384ELb0ELb1ELb0ELb0EEENS1_29StaticPersistentTileSchedulerILb0EEEEEEEEEvNT_6ParamsE)
        .other          _ZN7cutlass13device_kernelIN5flash11enable_sm90INS1_16FlashAttnFwdSm90INS1_25CollectiveMainloopFwdSm90ILi2EN4cute5tupleIJNS5_1CILi1EEES8_S8_EEENS6_IJNS7_ILi192EEENS7_ILi128EEENS7_ILi64EEEEEELi64ENS_10bfloat16_tEfNS_4arch4Sm90ELb0ELb0ELb1ELb0ELb1ELb0ELb0ELb1ELb1ELb1ELb0ELb0EEENS1_21CollectiveEpilogueFwdINS6_IJSA_SC_SB_EEES9_SE_SG_Li384ELb0ELb1ELb0ELb0EEENS1_29StaticPersistentTileSchedulerILb0EEEEEEEEEvNT_6ParamsE,@"STO_CUDA_ENTRY STV_DEFAULT"
_ZN7cutlass13device_kernelIN5flash11enable_sm90INS1_16FlashAttnFwdSm90INS1_25CollectiveMainloopFwdSm90ILi2EN4cute5tupleIJNS5_1CILi1EEES8_S8_EEENS6_IJNS7_ILi192EEENS7_ILi128EEENS7_ILi64EEEEEELi64ENS_10bfloat16_tEfNS_4arch4Sm90ELb0ELb0ELb1ELb0ELb1ELb0ELb0ELb1ELb1ELb1ELb0ELb0EEENS1_21CollectiveEpilogueFwdINS6_IJSA_SC_SB_EEES9_SE_SG_Li384ELb0ELb1ELb0ELb0EEENS1_29StaticPersistentTileSchedulerILb0EEEEEEEEEvNT_6ParamsE:
[----:B------:R-:W0:Y:S02]  /*0000*/  LDC R1, c[0x0][0x28] ;  /* 0x00000a00ff017b82 */ /* 0x000e240000000800 */
[----:B0-----:R-:W-:Y:S01]  /*0010*/  VIADD R1, R1, 0xfffffff0 ;  /* 0xfffffff001017836 */ /* 0x001fe20000000000 */
[----:B------:R-:W0:Y:S01]  /*0020*/  S2R R3, SR_TID.X ;  /* 0x0000000000037919 */ /* 0x000e220000002100 */
[----:B------:R-:W-:Y:S01]  /*0030*/  ELECT P0, URZ, PT ;  /* 0x00000000003f782f */ /* 0x000fe20003800000 */
[----:B------:R-:W-:Y:S01]  /*0040*/  UMOV UR4, 0x80 ;  /* 0x0000008000047882 */ /* 0x000fe20000000000 */
[----:B------:R-:W-:Y:S01]  /*0050*/  UMOV UR7, 0x180 ;  /* 0x0000018000077882 */ /* 0x000fe20000000000 */
[--C-:B0-----:R-:W-:Y:S02]  /*0060*/  SHF.R.U32.HI R0, RZ, 0x5, R3.reuse ;  /* 0x00000005ff007819 */ /* 0x101fe40000011603 */
[----:B------:R-:W-:-:S03]  /*0070*/  SHF.R.U32.HI R18, RZ, 0x7, R3 ;  /* 0x00000007ff127819 */ /* 0x000fc60000011603 */
[----:B------:R-:W0:Y:S04]  /*0080*/  SHFL.IDX PT, R2, R0, RZ, 0x1f ;  /* 0x00001fff00027589 */ /* 0x000e2800000e0000 */
[----:B------:R1:W2:Y:S01]  /*0090*/  SHFL.IDX PT, R3, R18, RZ, 0x1f ;  /* 0x00001fff12037589 */ /* 0x0002a200000e0000 */
[C---:B0-----:R-:W-:Y:S02]  /*00a0*/  ISETP.NE.OR P0, PT, R2.reuse, RZ, !P0 ;  /* 0x000000ff0200720c */ /* 0x041fe40004705670 */
[----:B------:R-:W-:-:S11]  /*00b0*/  ISETP.NE.AND P1, PT, R2, RZ, PT ;  /* 0x000000ff0200720c */ /* 0x000fd60003f25270 */
[----:B------:R-:W-:Y:S01]  /*00c0*/  VOTEU.ALL UP0, P0 ;  /* 0x00000000003f7886 */ /* 0x000fe20000000000 */
[----:B------:R-:W-:-:S04]  /*00d0*/  VOTEU.ALL UP1, P0 ;  /* 0x00000000003f7886 */ /* 0x000fc80000020000 */
[----:B------:R-:W0:Y:S01]  /*00e0*/  @!UP0 S2UR UR8, SR_CgaCtaId ;  /* 0x00000000000889c3 */ /* 0x000e220000008800 */
[----:B------:R-:W-:Y:S01]  /*00f0*/  @!UP0 UMOV UR6, 0x400 ;  /* 0x0000040000068882 */ /* 0x000fe20000000000 */
[----:B------:R-:W-:-:S04]  /*0100*/  @!UP0 UIADD3 UR4, -UR4, 0x100000, URZ ;  /* 0x0010000004048890 */ /* 0x000fc8000fffe13f */
[----:B------:R-:W-:Y:S02]  /*0110*/  @!UP0 USHF.L.U32 UR5, UR4, 0xb, URZ ;  /* 0x0000000b04058899 */ /* 0x000fe4000800063f */
[----:B------:R-:W-:Y:S02]  /*0120*/  @!UP0 USHF.L.U32 UR4, UR4, 0x1, URZ ;  /* 0x0000000104048899 */ /* 0x000fe4000800063f */
[----:B0-----:R-:W-:Y:S02]  /*0130*/  @!UP0 ULEA UR8, UR8, UR6, 0x18 ;  /* 0x0000000608088291 */ /* 0x001fe4000f8ec03f */
[----:B------:R-:W-:-:S04]  /*0140*/  @!UP0 UIADD3 UR6, -UR7, 0x100000, URZ ;  /* 0x0010000007068890 */ /* 0x000fc8000fffe13f */
[----:B------:R-:W-:Y:S02]  /*0150*/  @!UP0 USHF.L.U32 UR7, UR6, 0xb, URZ ;  /* 0x0000000b06078899 */ /* 0x000fe4000800063f */
[----:B------:R-:W-:Y:S01]  /*0160*/  @!UP0 USHF.L.U32 UR6, UR6, 0x1, URZ ;  /* 0x0000000106068899 */ /* 0x000fe2000800063f */
[----:B------:R-:W-:-:S05]  /*0170*/  VOTEU.ALL UP0, P0 ;  /* 0x00000000003f7886 */ /* 0x000fca0000000000 */
[----:B------:R1:W0:Y:S06]  /*0180*/  @!UP0 SYNCS.EXCH.64 URZ, [UR8+0x16800], UR4 ;  /* 0x01680004083f85b2 */ /* 0x00022c0008000100 */
[----:B------:R1:W3:Y:S02]  /*0190*/  @!UP1 SYNCS.EXCH.64 URZ, [UR8+0x16820], UR6 ;  /* 0x01682006083f95b2 */ /* 0x0002e40008000100 */
[----:B-12---:R-:W-:Y:S05]  /*01a0*/  @P1 BRA `(.L_x_0) ;  /* 0x0000000000481947 */ /* 0x006fea0003800000 */
[----:B------:R-:W1:Y:S01]  /*01b0*/  S2UR UR5, SR_CgaCtaId ;  /* 0x00000000000579c3 */ /* 0x000e620000008800 */
[----:B------:R-:W-:Y:S01]  /*01c0*/  UMOV UR4, 0x400 ;  /* 0x0000040000047882 */ /* 0x000fe20000000000 */
[----:B------:R-:W-:Y:S01]  /*01d0*/  UMOV UR6, 0x80 ;  /* 0x0000008000067882 */ /* 0x000fe20000000000 */
[----:B------:R-:W-:Y:S01]  /*01e0*/  UMOV UR7, 0x180 ;  /* 0x0000018000077882 */ /* 0x000fe20000000000 */
[----:B------:R-:W-:Y:S01]  /*01f0*/  ELECT P0, URZ, PT ;  /* 0x00000000003f782f */ /* 0x000fe20003800000 */
[----:B-1----:R-:W-:Y:S02]  /*0200*/  ULEA UR8, UR5, UR4, 0x18 ;  /* 0x0000000405087291 */ /* 0x002fe4000f8ec03f */
[----:B------:R-:W-:-:S04]  /*0210*/  UIADD3 UR4, -UR6, 0x100000, URZ ;  /* 0x0010000006047890 */ /* 0x000fc8000fffe13f */
[----:B------:R-:W-:Y:S02]  /*0220*/  USHF.L.U32 UR5, UR4, 0xb, URZ ;  /* 0x0000000b04057899 */ /* 0x000fe4000800063f */
[----:B------:R-:W-:Y:S02]  /*0230*/  USHF.L.U32 UR4, UR4, 0x1, URZ ;  /* 0x0000000104047899 */ /* 0x000fe4000800063f */
[----:B------:R-:W-:-:S04]  /*0240*/  UIADD3 UR6, -UR7, 0x100000, URZ ;  /* 0x0010000007067890 */ /* 0x000fc8000fffe13f */
[----:B------:R-:W-:Y:S02]  /*0250*/  USHF.L.U32 UR7, UR6, 0xb, URZ ;  /* 0x0000000b06077899 */ /* 0x000fe4000800063f */
[----:B------:R-:W-:Y:S01]  /*0260*/  USHF.L.U32 UR6, UR6, 0x1, URZ ;  /* 0x0000000106067899 */ /* 0x000fe2000800063f */
[----:B------:R-:W1:Y:S03]  /*0270*/  FENCE.VIEW.ASYNC.S ;  /* 0x00000000000073c6 */ /* 0x000e660000000000 */
[----:B-1----:R1:W2:Y:S08]  /*0280*/  SYNCS.EXCH.64 URZ, [UR8+0x16830], UR4 ;  /* 0x01683004083f75b2 */ /* 0x0022b00008000100 */
[----:B------:R1:W4:Y:S01]  /*0290*/  SYNCS.EXCH.64 URZ, [UR8+0x16840], UR6 ;  /* 0x01684006083f75b2 */ /* 0x0003220008000100 */
[----:B------:R1:W0:Y:S01]  /*02a0*/  SYNCS.EXCH.64 URZ, [UR8+0x16838], UR4 ;  /* 0x01683804083f75b2 */ /* 0x0002220008000100 */
[----:B------:R1:W0:Y:S01]  /*02b0*/  SYNCS.EXCH.64 URZ, [UR8+0x16848], UR6 ;  /* 0x01684806083f75b2 */ /* 0x0002220008000100 */
[----:B------:R-:W-:Y:S01]  /*02c0*/  NOP ;  /* 0x0000000000007918 */ /* 0x000fe20000000000 */
.L_x_0:
[----:B------:R-:W5:Y:S01]  /*02d0*/  SHFL.IDX PT, R2, R0, RZ, 0x1f ;  /* 0x00001fff00027589 */ /* 0x000f6200000e0000 */
[----:B------:R-:W-:Y:S01]  /*02e0*/  NOP ;  /* 0x0000000000007918 */ /* 0x000fe20000000000 */
[----:B-----5:R-:W-:-:S13]  /*02f0*/  ISETP.NE.AND P0, PT, R2, RZ, PT ;  /* 0x000000ff0200720c */ /* 0x020fda0003f05270 */
[----:B------:R-:W-:Y:S05]  /*0300*/  @P0 BRA `(.L_x_1) ;  /* 0x0000000000480947 */ /* 0x000fea0003800000 */
[----:B-1----:R-:W1:Y:S01]  /*0310*/  S2UR UR5, SR_CgaCtaId ;  /* 0x00000000000579c3 */ /* 0x002e620000008800 */
        /* <DEDUP_REMOVED lines=12> */
[----:B-1----:R1:W0:Y:S08]  /*03e0*/  SYNCS.EXCH.64 URZ, [UR8+0x16850], UR4 ;  /* 0x01685004083f75b2 */ /* 0x0022300008000100 */
[----:B------:R1:W0:Y:S01]  /*03f0*/  SYNCS.EXCH.64 URZ, [UR8+0x16860], UR6 ;  /* 0x01686006083f75b2 */ /* 0x0002220008000100 */
[----:B------:R1:W0:Y:S01]  /*0400*/  SYNCS.EXCH.64 URZ, [UR8+0x16858], UR4 ;  /* 0x01685804083f75b2 */ /* 0x0002220008000100 */
[----:B------:R1:W0:Y:S01]  /*0410*/  SYNCS.EXCH.64 URZ, [UR8+0x16868], UR6 ;  /* 0x01686806083f75b2 */ /* 0x0002220008000100 */
[----:B------:R-:W-:Y:S01]  /*0420*/  NOP ;  /* 0x0000000000007918 */ /* 0x000fe20000000000 */
.L_x_1:
[----:B------:R-:W5:Y:S01]  /*0430*/  SHFL.IDX PT, R2, R0, RZ, 0x1f ;  /* 0x00001fff00027589 */ /* 0x000f6200000e0000 */
[----:B------:R-:W-:Y:S01]  /*0440*/  NOP ;  /* 0x0000000000007918 */ /* 0x000fe20000000000 */
[----:B-----5:R-:W-:-:S13]  /*0450*/  ISETP.NE.AND P0, PT, R2, RZ, PT ;  /* 0x000000ff0200720c */ /* 0x020fda0003f05270 */
[----:B------:R-:W-:Y:S05]  /*0460*/  @P0 BRA `(.L_x_2) ;  /* 0x0000000000380947 */ /* 0x000fea0003800000 */
[----:B-1----:R-:W1:Y:S01]  /*0470*/  S2UR UR5, SR_CgaCtaId ;  /* 0x00000000000579c3 */ /* 0x002e620000008800 */
[----:B------:R-:W-:Y:S01]  /*0480*/  UMOV UR4, 0x400 ;  /* 0x0000040000047882 */ /* 0x000fe20000000000 */
[----:B------:R-:W-:Y:S01]  /*0490*/  UMOV UR7, 0x80 ;  /* 0x0000008000077882 */ /* 0x000fe20000000000 */
[----:B------:R-:W-:Y:S01]  /*04a0*/  ELECT P0, URZ, PT ;  /* 0x00000000003f782f */ /* 0x000fe20003800000 */
[----:B-1----:R-:W-:Y:S02]  /*04b0*/  ULEA UR6, UR5, UR4, 0x18 ;  /* 0x0000000405067291 */ /* 0x002fe4000f8ec03f */
[----:B------:R-:W-:-:S04]  /*04c0*/  UIADD3 UR4, -UR7, 0x100000, URZ ;  /* 0x0010000007047890 */ /* 0x000fc8000fffe13f */
[----:B------:R-:W-:Y:S02]  /*04d0*/  USHF.L.U32 UR5, UR4, 0xb, URZ ;  /* 0x0000000b04057899 */ /* 0x000fe4000800063f */
[----:B------:R-:W-:Y:S01]  /*04e0*/  USHF.L.U32 UR4, UR4, 0x1, URZ ;  /* 0x0000000104047899 */ /* 0x000fe2000800063f */
[----:B------:R-:W1:Y:S11]  /*04f0*/  FENCE.VIEW.ASYNC.S ;  /* 0x00000000000073c6 */ /* 0x000e760000000000 */
[----:B-1----:R1:W0:Y:S01]  /*0500*/  SYNCS.EXCH.64 URZ, [UR6+0x16870], UR4 ;  /* 0x01687004063f75b2 */ /* 0x0022220008000100 */
[----:B------:R1:W0:Y:S01]  /*0510*/  SYNCS.EXCH.64 URZ, [UR6+0x16880], UR4 ;  /* 0x01688004063f75b2 */ /* 0x0002220008000100 */
[----:B------:R1:W0:Y:S01]  /*0520*/  SYNCS.EXCH.64 URZ, [UR6+0x16878], UR4 ;  /* 0x01687804063f75b2 */ /* 0x0002220008000100 */
[----:B------:R1:W0:Y:S01]  /*0530*/  SYNCS.EXCH.64 URZ, [UR6+0x16888], UR4 ;  /* 0x01688804063f75b2 */ /* 0x0002220008000100 */
[----:B------:R-:W-:Y:S01]  /*0540*/  NOP ;  /* 0x0000000000007918 */ /* 0x000fe20000000000 */
.L_x_2:
        /* <DEDUP_REMOVED lines=22> */
.L_x_3:
[----:B------:R-:W5:Y:S01]  /*06b0*/  SHFL.IDX PT, R2, R0, RZ, 0x1f ;  /* 0x00001fff00027589 */ /* 0x000f6200000e0000 */
[----:B------:R-:W-:Y:S01]  /*06c0*/  R2UR UR9, R3 ;  /* 0x00000000030972ca */ /* 0x000fe200000e0000 */
        /* <DEDUP_REMOVED lines=21> */
.L_x_4:
[----:B------:R-:W-:Y:S01]  /*0820*/  UISETP.NE.AND UP0, UPT, UR9, URZ, UPT ;  /* 0x0000003f0900728c */ /* 0x000fe2000bf05270 */
[----:B------:R-:W-:Y:S01]  /*0830*/  NOP ;  /* 0x0000000000007918 */ /* 0x000fe20000000000 */
[----:B------:R-:W-:Y:S01]  /*0840*/  UMOV UR39, 0x1 ;  /* 0x0000000100277882 */ /* 0x000fe20000000000 */
[----:B------:R-:W-:Y:S01]  /*0850*/  ULDC.64 UR50, c[0x0][0x208] ;  /* 0x0000820000327ab9 */ /* 0x000fe20000000a00 */
[----:B------:R-:W-:Y:S01]  /*0860*/  USEL UR39, UR39, 0x2, !UP0 ;  /* 0x0000000227277887 */ /* 0x000fe2000c000000 */
[----:B0-234-:R-:W-:Y:S01]  /*0870*/  BAR.SYNC.DEFER_BLOCKING 0x0 ;  /* 0x0000000000007b1d */ /* 0x01dfe20000010000 */
[----:B------:R-:W-:-:S13]  /*0880*/  PLOP3.LUT P0, PT, PT, PT, UP0, 0x80, 0x0 ;  /* 0x000000000000781c */ /* 0x000fda0003f0f008 */
[----:B------:R-:W-:Y:S05]  /*0890*/  @!P0 BRA `(.L_x_5) ;  /* 0x00000068005c8947 */ /* 0x000fea0003800000 */
.L_x_6:
[----:B------:R-:W-:-:S08]  /*08a0*/  NOP ;  /* 0x0000000000007918 */ /* 0x000fd00000000000 */
[----:B------:R-:W0:Y:S02]  /*08b0*/  USETMAXREG.TRY_ALLOC.CTAPOOL UP0, 0xa0 ;  /* 0x000000a0000079c8 */ /* 0x000e240008000600 */
[----:B0-----:R-:W-:-:S13]  /*08c0*/  PLOP3.LUT P0, PT, PT, PT, UP0, 0x80, 0x0 ;  /* 0x000000000000781c */ /* 0x001fda0003f0f008 */
[----:B------:R-:W-:Y:S05]  /*08d0*/  @!P0 BRA `(.L_x_6) ;  /* 0xfffffffc00f08947 */ /* 0x000fea000383ffff */
[----:B------:R-:W0:Y:S01]  /*08e0*/  S2R R2, SR_TID.X ;  /* 0x0000000000027919 */ /* 0x000e220000002100 */
[----:B------:R-:W2:Y:S08]  /*08f0*/  S2UR UR46, SR_CTAID.X ;  /* 0x00000000002e79c3 */ /* 0x000eb00000002500 */
[----:B------:R-:W-:Y:S06]  /*0900*/  BAR.ARV 0x8, 0x200 ;  /* 0x0208000000007b1d */ /* 0x000fec0000002000 */
[----:B0-----:R-:W-:-:S04]  /*0910*/  LOP3.LUT R0, R2, 0xffffff80, RZ, 0xc0, !PT ;  /* 0xffffff8002007812 */ /* 0x001fc800078ec0ff */
[----:B------:R-:W-:Y:S02]  /*0920*/  ISETP.NE.AND P0, PT, R0, 0x80, PT ;  /* 0x000000800000780c */ /* 0x000fe40003f05270 */
[----:B------:R-:W2:Y:S11]  /*0930*/  LDC R0, c[0x0][0xc34] ;  /* 0x00030d00ff007b82 */ /* 0x000eb60000000800 */
[----:B------:R-:W-:Y:S06]  /*0940*/  @!P0 BAR.ARV 0x9, 0x100 ;  /* 0x0244000000008b1d */ /* 0x000fec0000002000 */
[----:B--2---:R-:W-:-:S13]  /*0950*/  ISETP.LE.AND P0, PT, R0, UR46, PT ;  /* 0x0000002e00007c0c */ /* 0x004fda000bf03270 */
[----:B-1----:R-:W-:Y:S05]  /*0960*/  @P0 EXIT ;  /* 0x000000000000094d */ /* 0x002fea0003800000 */
[----:B------:R-:W-:Y:S01]  /*0970*/  VIADD R2, R2, 0xffffff80 ;  /* 0xffffff8002027836 */ /* 0x000fe20000000000 */
[----:B------:R-:W-:Y:S01]  /*0980*/  ULOP3.LUT UR40, UR39, 0x1, URZ, 0xfc, !UPT ;  /* 0x0000000127287892 */ /* 0x000fe2000f8efc3f */
[----:B------:R-:W-:Y:S01]  /*0990*/  IMAD.MOV.U32 R153, RZ, RZ, -0x2 ;  /* 0xfffffffeff997424 */ /* 0x000fe200078e00ff */
[----:B------:R-:W-:Y:S01]  /*09a0*/  UMOV UR36, URZ ;  /* 0x0000003f00247c82 */ /* 0x000fe20008000000 */
[----:B------:R-:W-:Y:S01]  /*09b0*/  UMOV UR37, URZ ;  /* 0x0000003f00257c82 */ /* 0x000fe20008000000 */
[----:B------:R-:W-:Y:S01]  /*09c0*/  SHF.R.S32.HI R3, RZ, 0x1f, R2 ;  /* 0x0000001fff037819 */ /* 0x000fe20000011402 */
[----:B------:R-:W-:-:S03]  /*09d0*/  UMOV UR38, URZ ;  /* 0x0000003f00267c82 */ /* 0x000fc60008000000 */
[CC--:B------:R-:W-:Y:S02]  /*09e0*/  LEA.HI R19, R3.reuse, R2.reuse, RZ, 0x7 ;  /* 0x0000000203137211 */ /* 0x0c0fe400078f38ff */
[-C--:B------:R-:W-:Y:S02]  /*09f0*/  LEA.HI R7, R3, R2.reuse, RZ, 0x2 ;  /* 0x0000000203077211 */ /* 0x080fe400078f10ff */
[----:B------:R-:W-:Y:S02]  /*0a00*/  LOP3.LUT R17, R19, 0xffffff80, RZ, 0xc0, !PT ;  /* 0xffffff8013117812 */ /* 0x000fe400078ec0ff */
[CC--:B------:R-:W-:Y:S02]  /*0a10*/  LEA.HI R0, R3.reuse, R2.reuse, RZ, 0x4 ;  /* 0x0000000203007211 */ /* 0x0c0fe400078f20ff */
[----:B------:R-:W-:Y:S01]  /*0a20*/  LEA.HI R5, R3, R2, RZ, 0x5 ;  /* 0x0000000203057211 */ /* 0x000fe200078f28ff */
[----:B------:R-:W-:Y:S01]  /*0a30*/  IMAD.IADD R17, R2, 0x1, -R17 ;  /* 0x0000000102117824 */ /* 0x000fe200078e0a11 */
[----:B------:R-:W-:-:S02]  /*0a40*/  LOP3.LUT R11, R7, 0xfffffffc, RZ, 0xc0, !PT ;  /* 0xfffffffc070b7812 */ /* 0x000fc400078ec0ff */
[----:B------:R-:W-:Y:S01]  /*0a50*/  SHF.R.S32.HI R7, RZ, 0x4, R0 ;  /* 0x00000004ff077819 */ /* 0x000fe20000011400 */
[----:B------:R-:W-:Y:S01]  /*0a60*/  IMAD.SHL.U32 R6, R5, 0x20, RZ ;  /* 0x0000002005067824 */ /* 0x000fe200078e00ff */
[----:B------:R-:W-:Y:S01]  /*0a70*/  SHF.R.S32.HI R4, RZ, 0x1f, R17 ;  /* 0x0000001fff047819 */ /* 0x000fe20000011411 */
[----:B------:R-:W-:Y:S01]  /*0a80*/  IMAD.IADD R11, R2, 0x1, -R11 ;  /* 0x00000001020b7824 */ /* 0x000fe200078e0a0b */
[----:B------:R-:W-:Y:S02]  /*0a90*/  LEA.HI R16, R3, R2, RZ, 0x3 ;  /* 0x0000000203107211 */ /* 0x000fe400078f18ff */
[----:B------:R-:W-:Y:S02]  /*0aa0*/  LEA.HI R3, R4, R17, RZ, 0x2 ;  /* 0x0000001104037211 */ /* 0x000fe400078f10ff */
[C---:B------:R-:W-:Y:S02]  /*0ab0*/  LOP3.LUT R5, R0.reuse, 0x3fffff0, RZ, 0xc0, !PT ;  /* 0x03fffff000057812 */ /* 0x040fe400078ec0ff */
[----:B------:R-:W-:-:S02]  /*0ac0*/  LEA.HI R0, R0, R7, RZ, 0x1 ;  /* 0x0000000700007211 */ /* 0x000fc400078f08ff */
[--C-:B------:R-:W-:Y:S02]  /*0ad0*/  SHF.R.S32.HI R8, RZ, 0x2, R3.reuse ;  /* 0x00000002ff087819 */ /* 0x100fe40000011403 */
[----:B------:R-:W-:Y:S02]  /*0ae0*/  SHF.R.S32.HI R9, RZ, 0x1f, R3 ;  /* 0x0000001fff097819 */ /* 0x000fe40000011403 */
[----:B------:R-:W-:Y:S02]  /*0af0*/  LOP3.LUT R0, R0, 0x1ffffffe, RZ, 0xc0, !PT ;  /* 0x1ffffffe00007812 */ /* 0x000fe400078ec0ff */
[----:B------:R-:W-:Y:S02]  /*0b00*/  SHF.R.S32.HI R19, RZ, 0x7, R19 ;  /* 0x00000007ff137819 */ /* 0x000fe40000011413 */
[----:B------:R-:W-:Y:S01]  /*0b10*/  LOP3.LUT R6, R6, 0xfffffc00, RZ, 0xc0, !PT ;  /* 0xfffffc0006067812 */ /* 0x000fe200078ec0ff */
[----:B------:R-:W-:Y:S01]  /*0b20*/  IMAD.IADD R152, R7, 0x1, -R0 ;  /* 0x0000000107987824 */ /* 0x000fe200078e0a00 */
[----:B------:R-:W-:Y:S01]  /*0b30*/  IADD3 R5, R2, -R5, RZ ;  /* 0x8000000502057210 */ /* 0x000fe20007ffe0ff */
[----:B------:R-:W-:Y:S01]  /*0b40*/  IMAD.HI R0, R19, 0x55555556, RZ ;  /* 0x5555555613007827 */ /* 0x000fe200078e02ff */
[----:B------:R-:W-:-:S02]  /*0b50*/  LEA.HI R9, R9, R8, RZ, 0x3 ;  /* 0x0000000809097211 */ /* 0x000fc400078f18ff */
[----:B------:R-:W-:Y:S01]  /*0b60*/  LEA.HI R7, R11, R11, RZ, 0x1 ;  /* 0x0000000b0b077211 */ /* 0x000fe200078f08ff */
[----:B------:R-:W-:Y:S01]  /*0b70*/  IMAD R5, R5, 0x40, R6 ;  /* 0x0000004005057824 */ /* 0x000fe200078e0206 */
[----:B------:R-:W-:Y:S02]  /*0b80*/  LOP3.LUT R9, R9, 0xfffffff8, RZ, 0xc0, !PT ;  /* 0xfffffff809097812 */ /* 0x000fe400078ec0ff */
[----:B------:R-:W-:Y:S01]  /*0b90*/  LEA.HI R6, R4, R17, RZ, 0x5 ;  /* 0x0000001104067211 */ /* 0x000fe200078f28ff */
[----:B------:R-:W-:Y:S01]  /*0ba0*/  IMAD R152, R152, 0x8, R5 ;  /* 0x0000000898987824 */ /* 0x000fe200078e0205 */
[----:B------:R-:W-:Y:S02]  /*0bb0*/  IADD3 R9, R8, -R9, RZ ;  /* 0x8000000908097210 */ /* 0x000fe40007ffe0ff */
[----:B------:R-:W-:Y:S02]  /*0bc0*/  LEA.HI R0, R0, R0, RZ, 0x1 ;  /* 0x0000000000007211 */ /* 0x000fe400078f08ff */
[----:B------:R-:W-:-:S02]  /*0bd0*/  SHF.R.S32.HI R6, RZ, 0x5, R6 ;  /* 0x00000005ff067819 */ /* 0x000fc40000011406 */
[----:B------:R-:W-:Y:S01]  /*0be0*/  LOP3.LUT R4, R3, 0x7ffffffc, RZ, 0xc0, !PT ;  /* 0x7ffffffc03047812 */ /* 0x000fe200078ec0ff */
[----:B------:R-:W-:Y:S01]  /*0bf0*/  IMAD R0, R0, -0x3, R19 ;  /* 0xfffffffd00007824 */ /* 0x000fe200078e0213 */
[----:B------:R-:W-:Y:S01]  /*0c00*/  LOP3.LUT R8, R7, 0x1ffffffe, RZ, 0xc0, !PT ;  /* 0x1ffffffe07087812 */ /* 0x000fe200078ec0ff */
[----:B------:R-:W-:Y:S01]  /*0c10*/  IMAD R9, R6, 0x10, R9 ;  /* 0x0000001006097824 */ /* 0x000fe200078e0209 */
[----:B------:R-:W-:Y:S01]  /*0c20*/  LOP3.LUT R13, R16, 0xfffffff8, RZ, 0xc0, !PT ;  /* 0xfffffff8100d7812 */ /* 0x000fe200078ec0ff */
[----:B------:R-:W-:Y:S01]  /*0c30*/  IMAD.IADD R4, R17, 0x1, -R4 ;  /* 0x0000000111047824 */ /* 0x000fe200078e0a04 */
[----:B------:R-:W-:Y:S01]  /*0c40*/  IADD3 R23, R11, -R8, RZ ;  /* 0x800000080b177210 */ /* 0x000fe20007ffe0ff */
[----:B------:R-:W-:Y:S01]  /*0c50*/  IMAD R22, R0, 0x40, R9 ;  /* 0x0000004000167824 */ /* 0x000fe200078e0209 */
[----:B------:R-:W-:Y:S01]  /*0c60*/  SHF.R.S32.HI R16, RZ, 0x3, R16 ;  /* 0x00000003ff107819 */ /* 0x000fe20000011410 */
[----:B------:R-:W-:Y:S02]  /*0c70*/  IMAD.IADD R2, R2, 0x1, -R13 ;  /* 0x0000000102027824 */ /* 0x000fe400078e0a0d */
[----:B------:R-:W-:-:S02]  /*0c80*/  IMAD R153, R4, R153, 0x80 ;  /* 0x0000008004997424 */ /* 0x000fc400078e0299 */
[----:B------:R-:W-:-:S07]  /*0c90*/  IMAD R23, R23, 0x8, R22 ;  /* 0x0000000817177824 */ /* 0x000fce00078e0216 */
.L_x_31:
[----:B0-----:R-:W0:Y:S01]  /*0ca0*/  SHFL.IDX PT, R0, R19, RZ, 0x1f ;  /* 0x00001fff13007589 */ /* 0x001e2200000e0000 */
[----:B------:R-:W1:Y:S01]  /*0cb0*/  S2UR UR41, SR_CgaCtaId ;  /* 0x00000000002979c3 */ /* 0x000e620000008800 */
[----:B------:R-:W-:Y:S01]  /*0cc0*/  ULDC UR4, c[0x0][0xc38] ;  /* 0x00030e0000047ab9 */ /* 0x000fe20000000800 */
[----:B------:R-:W-:Y:S01]  /*0cd0*/  ULDC.64 UR6, c[0x0][0x418] ;  /* 0x0001060000067ab9 */ /* 0x000fe20000000a00 */
[----:B------:R-:W-:Y:S02]  /*0ce0*/  UISETP.NE.AND UP2, UPT, UR4, 0x1, UPT ;  /* 0x000000010400788c */ /* 0x000fe4000bf45270 */
[----:B------:R-:W-:Y:S01]  /*0cf0*/  UISETP.NE.U32.AND UP0, UPT, UR6, URZ, UPT ;  /* 0x0000003f0600728c */ /* 0x000fe2000bf05070 */
[----:B------:R-:W-:Y:S01]  /*0d00*/  ULDC UR4, c[0x0][0xc44] ;  /* 0x0003110000047ab9 */ /* 0x000fe20000000800 */
[----:B------:R-:W-:Y:S01]  /*0d10*/  UMOV UR43, UR46 ;  /* 0x0000002e002b7c82 */ /* 0x000fe20008000000 */
[----:B------:R-:W-:Y:S01]  /*0d20*/  UISETP.NE.AND UP1, UPT, UR4, 0x1, UPT ;  /* 0x000000010400788c */ /* 0x000fe2000bf25270 */
[----:B------:R-:W-:Y:S01]  /*0d30*/  UMOV UR44, 0x400 ;  /* 0x00000400002c7882 */ /* 0x000fe20000000000 */
[----:B------:R-:W-:-:S04]  /*0d40*/  UISETP.NE.AND.EX UP0, UPT, UR7, URZ, UPT, UP0 ;  /* 0x0000003f0700728c */ /* 0x000fc8000bf05300 */
[----:B------:R-:W-:Y:S01]  /*0d50*/  @UP2 ULDC UR4, c[0x0][0xc3c] ;  /* 0x00030f0000042ab9 */ /* 0x000fe20000000800 */
[----:B------:R-:W-:Y:S01]  /*0d60*/  @UP2 ULDC UR6, c[0x0][0xc40] ;  /* 0x0003100000062ab9 */ /* 0x000fe20000000800 */
[----:B------:R-:W-:Y:S01]  /*0d70*/  UIMAD.WIDE.U32 UR4, UR46, UR4, URZ ;  /* 0x000000042e0472a5 */ /* 0x000fe2000f8e003f */
[----:B------:R-:W-:-:S03]  /*0d80*/  ULDC UR48, c[0x0][0x424] ;  /* 0x0001090000307ab9 */ /* 0x000fc60000000800 */
[----:B------:R-:W-:Y:S01]  /*0d90*/  @UP2 USHF.R.U32.HI UR43, URZ, UR6, UR5 ;  /* 0x000000063f2b2299 */ /* 0x000fe20008011605 */
[----:B------:R-:W-:Y:S01]  /*0da0*/  @UP1 ULDC.64 UR8, c[0x0][0xc48] ;  /* 0x0003120000081ab9 */ /* 0x000fe20000000a00 */
[----:B0-----:R-:W-:Y:S01]  /*0db0*/  R2UR UR42, R0 ;  /* 0x00000000002a72ca */ /* 0x001fe200000e0000 */
[----:B-1----:R-:W-:Y:S02]  /*0dc0*/  ULEA UR44, UR41, UR44, 0x18 ;  /* 0x0000002c292c7291 */ /* 0x002fe4000f8ec03f */
[----:B------:R-:W-:Y:S02]  /*0dd0*/  UIMAD.WIDE.U32 UR4, UR43, UR8, URZ ;  /* 0x000000082b0472a5 */ /* 0x000fe4000f8e003f */
[----:B------:R-:W-:Y:S02]  /*0de0*/  UIADD3 UR8, UR44, 0x8400, URZ ;  /* 0x000084002c087890 */ /* 0x000fe4000fffe03f */
[----:B------:R-:W-:Y:S02]  /*0df0*/  USEL UR48, UR48, 0x1, UP0 ;  /* 0x0000000130307887 */ /* 0x000fe40008000000 */
[----:B------:R-:W-:Y:S01]  /*0e00*/  ULOP3.LUT UP0, URZ, UR8, 0x3ff, URZ, 0xc0, !UPT ;  /* 0x000003ff083f7892 */ /* 0x000fe2000f80c03f */
[----:B------:R-:W-:Y:S01]  /*0e10*/  ULDC UR4, c[0x0][0x2f0] ;  /* 0x0000bc0000047ab9 */ /* 0x000fe20000000800 */
[----:B------:R-:W-:-:S02]  /*0e20*/  UMOV UR45, UR43 ;  /* 0x0000002b002d7c82 */ /* 0x000fc40008000000 */
[----:B------:R-:W-:Y:S02]  /*0e30*/  UIMAD.WIDE UR6, UR42, 0x55555556, URZ ;  /* 0x555555562a0678a5 */ /* 0x000fe4000f8e023f */
[----:B------:R-:W-:Y:S01]  /*0e40*/  UIMAD UR48, UR48, UR4, URZ ;  /* 0x00000004303072a4 */ /* 0x000fe2000f8e023f */
[----:B------:R-:W-:Y:S01]  /*0e50*/  PLOP3.LUT P0, PT, PT, PT, UP0, 0x80, 0x0 ;  /* 0x000000000000781c */ /* 0x000fe20003f0f008 */
[----:B------:R-:W-:Y:S02]  /*0e60*/  ULEA.HI UR7, UR7, UR7, URZ, 0x1 ;  /* 0x0000000707077291 */ /* 0x000fe4000f8f083f */
[----:B------:R-:W-:Y:S02]  /*0e70*/  UIADD3 UR4, UR48, 0x7f, URZ ;  /* 0x0000007f30047890 */ /* 0x000fe4000fffe03f */
[----:B------:R-:W-:Y:S02]  /*0e80*/  UIMAD UR7, UR7, -0x3, UR42 ;  /* 0xfffffffd070778a4 */ /* 0x000fe4000f8e022a */
[----:B------:R-:W-:-:S02]  /*0e90*/  @UP1 USHF.R.U32.HI UR45, URZ, UR9, UR5 ;  /* 0x000000093f2d1299 */ /* 0x000fc40008011605 */
[----:B------:R-:W-:Y:S02]  /*0ea0*/  USHF.R.S32.HI UR5, URZ, 0x1f, UR4 ;  /* 0x0000001f3f057899 */ /* 0x000fe40008011404 */
[----:B------:R-:W-:Y:S02]  /*0eb0*/  ULEA UR7, UR7, UR8, 0xd ;  /* 0x0000000807077291 */ /* 0x000fe4000f8e683f */
[----:B------:R-:W-:Y:S02]  /*0ec0*/  ULEA.HI UR5, UR5, UR4, URZ, 0x7 ;  /* 0x0000000405057291 */ /* 0x000fe4000f8f383f */
[----:B------:R-:W-:Y:S02]  /*0ed0*/  USHF.R.U32.HI UR7, URZ, 0x4, UR7 ;  /* 0x000000043f077899 */ /* 0x000fe40008011607 */
[----:B------:R-:W-:Y:S02]  /*0ee0*/  USHF.R.S32.HI UR47, URZ, 0x7, UR5 ;  /* 0x000000073f2f7899 */ /* 0x000fe40008011405 */
[----:B------:R-:W-:Y:S01]  /*0ef0*/  ULOP3.LUT UR49, UR7, 0x3fff, URZ, 0xc0, !UPT ;  /* 0x00003fff07317892 */ /* 0x000fe2000f8ec03f */
[----:B------:R-:W-:Y:S11]  /*0f00*/  @!P0 BRA `(.L_x_7) ;  /* 0x0000000000408947 */ /* 0x000ff60003800000 */
[----:B------:R-:W-:Y:S01]  /*0f10*/  MOV R0, 0x0 ;  /* 0x0000000000007802 */ /* 0x000fe20000000f00 */
[----:B------:R-:W-:Y:S01]  /*0f20*/  ULDC.64 UR4, c[0x4][0x88] ;  /* 0x0100220000047ab9 */ /* 0x000fe20000000a00 */
[----:B------:R-:W-:Y:S01]  /*0f30*/  ULDC.64 UR6, c[0x4][0x28] ;  /* 0x01000a0000067ab9 */ /* 0x000fe20000000a00 */
[----:B------:R-:W-:Y:S01]  /*0f40*/  IMAD.U32 R4, RZ, RZ, UR4 ;  /* 0x00000004ff047e24 */ /* 0x000fe2000f8e00ff */
[----:B------:R0:W1:Y:S01]  /*0f50*/  LDC.64 R14, c[0x4][R0] ;  /* 0x01000000000e7b82 */ /* 0x0000620000000a00 */
[----:B------:R-:W-:Y:S01]  /*0f60*/  IMAD.U32 R5, RZ, RZ, UR5 ;  /* 0x00000005ff057e24 */ /* 0x000fe2000f8e00ff */
[----:B------:R-:W-:Y:S01]  /*0f70*/  ULDC.64 UR4, c[0x4][0x90] ;  /* 0x0100240000047ab9 */ /* 0x000fe20000000a00 */
[----:B------:R-:W-:Y:S01]  /*0f80*/  IMAD.U32 R10, RZ, RZ, UR6 ;  /* 0x00000006ff0a7e24 */ /* 0x000fe2000f8e00ff */
[----:B------:R-:W-:Y:S01]  /*0f90*/  MOV R6, UR4 ;  /* 0x0000000400067c02 */ /* 0x000fe20008000f00 */
[----:B------:R-:W-:Y:S01]  /*0fa0*/  IMAD.U32 R7, RZ, RZ, UR5 ;  /* 0x00000005ff077e24 */ /* 0x000fe2000f8e00ff */
[----:B------:R-:W-:Y:S01]  /*0fb0*/  MOV R12, 0x1 ;  /* 0x00000001000c7802 */ /* 0x000fe20000000f00 */
[----:B------:R-:W-:-:S02]  /*0fc0*/  IMAD.U32 R11, RZ, RZ, UR7 ;  /* 0x00000007ff0b7e24 */ /* 0x000fc4000f8e00ff */
[----:B------:R-:W-:Y:S02]  /*0fd0*/  IMAD.MOV.U32 R8, RZ, RZ, 0x70 ;  /* 0x00000070ff087424 */ /* 0x000fe400078e00ff */
[----:B0-----:R-:W-:-:S07]  /*0fe0*/  IMAD.MOV.U32 R13, RZ, RZ, RZ ;  /* 0x000000ffff0d7224 */ /* 0x001fce00078e00ff */
[----:B------:R-:W-:-:S07]  /*0ff0*/  LEPC R20, `(.L_x_7) ;  /* 0x000000001014794e */ /* 0x000fce0000000000 */
[----:B-1----:R-:W-:Y:S05]  /*1000*/  CALL.ABS.NOINC R14 ;  /* 0x000000000e007343 */ /* 0x002fea0003c00000 */
.L_x_7:
[----:B------:R-:W-:Y:S01]  /*1010*/  ULOP3.LUT UR4, UR36, 0x1, URZ, 0xc0, !UPT ;  /* 0x0000000124047892 */ /* 0x000fe2000f8ec03f */
[----:B------:R-:W-:-:S05]  /*1020*/  IMAD.U32 R3, RZ, RZ, UR40 ;  /* 0x00000028ff037e24 */ /* 0x000fca000f8e00ff */
[----:B------:R-:W-:Y:S01]  /*1030*/  IMAD.U32 R0, RZ, RZ, UR4 ;  /* 0x00000004ff007e24 */ /* 0x000fe2000f8e00ff */
[----:B------:R-:W-:-:S04]  /*1040*/  ISETP.NE.AND P0, PT, R3, 0x3, PT ;  /* 0x000000030300780c */ /* 0x000fc80003f05270 */
[----:B------:R-:W-:-:S04]  /*1050*/  SHF.L.U32 R0, R0, 0x1f, RZ ;  /* 0x0000001f00007819 */ /* 0x000fc800000006ff */
[----:B------:R-:W0:Y:S02]  /*1060*/  SYNCS.PHASECHK.TRANS64.TRYWAIT P1, [UR44+0x16800], R0 ;  /* 0x01680000ff0075a7 */ /* 0x000e24000802016c */
[----:B0-----:R-:W-:Y:S05]  /*1070*/  @!P1 BRA `(.L_x_8) ;  /* 0x0000009c009c9947 */ /* 0x001fea0003800000 */
.L_x_81:
[----:B------:R-:W-:Y:S05]  /*1080*/  @!P0 BRA `(.L_x_9) ;  /* 0x0000000000048947 */ /* 0x000fea0003800000 */
[----:B------:R-:W-:Y:S01]  /*1090*/  BPT.TRAP 0x1 ;  /* 0x000000040000795c */ /* 0x000fe20000300000 */
.L_x_9:
[----:B0-----:R-:W-:Y:S01]  /*10a0*/  IMAD.U32 R0, RZ, RZ, UR38 ;  /* 0x00000026ff007e24 */ /* 0x001fe2000f8e00ff */
[----:B------:R-:W-:-:S04]  /*10b0*/  MOV R3, UR37 ;  /* 0x0000002500037c02 */ /* 0x000fc80008000f00 */
[----:B------:R-:W-:Y:S02]  /*10c0*/  LEA R0, R0, UR44, 0x3 ;  /* 0x0000002c00007c11 */ /* 0x000fe4000f8e18ff */
[----:B------:R-:W-:-:S04]  /*10d0*/  SHF.L.U32 R3, R3, 0x1f, RZ ;  /* 0x0000001f03037819 */ /* 0x000fc800000006ff */
[----:B------:R0:W1:Y:S01]  /*10e0*/  SYNCS.PHASECHK.TRANS64.TRYWAIT P1, [R0+URZ+0x16830], R3 ;  /* 0x01683003000075a7 */ /* 0x000062000802017f */
[----:B------:R-:W-:Y:S05]  /*10f0*/  @!P0 BRA `(.L_x_10) ;  /* 0x0000000000048947 */ /* 0x000fea0003800000 */
[----:B------:R-:W-:Y:S01]  /*1100*/  BPT.TRAP 0x1 ;  /* 0x000000040000795c */ /* 0x000fe20000300000 */
.L_x_10:
[----:B------:R-:W-:Y:S01]  /*1110*/  IMAD.MOV.U32 R119, RZ, RZ, RZ ;  /* 0x000000ffff777224 */ /* 0x000fe200078e00ff */
[----:B-1----:R-:W-:Y:S06]  /*1120*/  @P1 BRA `(.L_x_11) ;  /* 0x0000000000081947 */ /* 0x002fec0003800000 */
[----:B------:R-:W1:Y:S02]  /*1130*/  SYNCS.PHASECHK.TRANS64.TRYWAIT P1, [R0+URZ+0x16830], R3 ;  /* 0x01683003000075a7 */ /* 0x000e64000802017f */
[----:B-1----:R-:W-:Y:S05]  /*1140*/  @!P1 BRA `(.L_x_12) ;  /* 0x0000009c00809947 */ /* 0x002fea0003800000 */
.L_x_11:
[----:B------:R-:W-:Y:S05]  /*1150*/  WARPSYNC.ALL ;  /* 0x0000000000007948 */ /* 0x000fea0003800000 */
[----:B------:R-:W-:Y:S01]  /*1160*/  UIADD3 UR4, UR44, 0xe400, URZ ;  /* 0x0000e4002c047890 */ /* 0x000fe2000fffe03f */
[----:B------:R-:W-:Y:S01]  /*1170*/  WARPGROUP.ARRIVE ;  /* 0x00000000000079c5 */ /* 0x000fe20000000000 */
[----:B------:R-:W-:Y:S02]  /*1180*/  ULOP3.LUT UR16, UR49, 0x10000, URZ, 0xfc, !UPT ;  /* 0x0001000031107892 */ /* 0x000fe4000f8efc3f */
[----:B------:R-:W-:Y:S01]  /*1190*/  USHF.R.U32.HI UR4, URZ, 0x4, UR4 ;  /* 0x000000043f047899 */ /* 0x000fe20008011604 */
[----:B------:R-:W-:Y:S01]  /*11a0*/  UMOV UR17, 0x40000040 ;  /* 0x4000004000117882 */ /* 0x000fe20000000000 */
[----:B------:R-:W-:-:S02]  /*11b0*/  UMOV UR19, 0x40000040 ;  /* 0x4000004000137882 */ /* 0x000fc40000000000 */
[----:B------:R-:W-:Y:S01]  /*11c0*/  ULOP3.LUT UR4, UR4, 0x3fff, URZ, 0xc0, !UPT ;  /* 0x00003fff04047892 */ /* 0x000fe2000f8ec03f */
[----:B------:R-:W-:Y:S01]  /*11d0*/  UMOV UR5, 0x40000040 ;  /* 0x4000004000057882 */ /* 0x000fe20000000000 */
[----:B------:R-:W-:Y:S02]  /*11e0*/  UMOV UR7, 0x40000040 ;  /* 0x4000004000077882 */ /* 0x000fe40000000000 */
[----:B------:R-:W-:Y:S02]  /*11f0*/  ULOP3.LUT UR20, UR4, 0x10000, URZ, 0xfc, !UPT ;  /* 0x0001000004147892 */ /* 0x000fe4000f8efc3f */
[----:B------:R-:W-:Y:S02]  /*1200*/  UIADD3 UR4, UR16, 0x2, URZ ;  /* 0x0000000210047890 */ /* 0x000fe4000fffe03f */
[----:B------:R-:W-:Y:S02]  /*1210*/  ULEA UR18, UR38, UR20, 0xa ;  /* 0x0000001426127291 */ /* 0x000fe4000f8e503f */
[----:B------:R-:W-:-:S02]  /*1220*/  UIADD3 UR8, UR16, 0x4, URZ ;  /* 0x0000000410087890 */ /* 0x000fc4000fffe03f */
[----:B------:R-:W-:Y:S02]  /*1230*/  UIADD3 UR6, UR18, 0x2, URZ ;  /* 0x0000000212067890 */ /* 0x000fe4000fffe03f */
[----:B------:R-:W-:Y:S01]  /*1240*/  UIADD3 UR10, UR18, 0x4, URZ ;  /* 0x00000004120a7890 */ /* 0x000fe2000fffe03f */
[----:B------:R-:W-:Y:S02]  /*1250*/  UMOV UR9, 0x40000040 ;  /* 0x4000004000097882 */ /* 0x000fe40000000000 */
[----:B------:R-:W-:Y:S01]  /*1260*/  HGMMA.64x128x16.F32.BF16 R24, gdesc[UR16], RZ, !UPT, gsb0 ;  /* 0x01e00000101879f0 */ /* 0x000fe2000c0018ff */
[----:B------:R-:W-:Y:S01]  /*1270*/  UMOV UR11, 0x40000040 ;  /* 0x40000040000b7882 */ /* 0x000fe20000000000 */
[----:B------:R-:W-:Y:S02]  /*1280*/  UIADD3 UR12, UR16, 0x6, URZ ;  /* 0x00000006100c7890 */ /* 0x000fe4000fffe03f */
[----:B------:R-:W-:Y:S01]  /*1290*/  UIADD3 UR14, UR18, 0x6, URZ ;  /* 0x00000006120e7890 */ /* 0x000fe2000fffe03f */
[----:B------:R-:W-:Y:S01]  /*12a0*/  UMOV UR13, 0x40000040 ;  /* 0x40000040000d7882 */ /* 0x000fe20000000000 */
[----:B------:R-:W-:Y:S01]  /*12b0*/  UMOV UR15, 0x40000040 ;  /* 0x40000040000f7882 */ /* 0x000fe20000000000 */
[----:B------:R-:W-:-:S02]  /*12c0*/  WARPGROUP.DEPBAR.LE gsb0, 0x0 ;  /* 0x00008000000079c5 */ /* 0x000fc40000010000 */
[----:B------:R-:W-:-:S06]  /*12d0*/  WARPGROUP.ARRIVE ;  /* 0x00000000000079c5 */ /* 0x000fcc0000000000 */
[----:B------:R-:W-:Y:S03]  /*12e0*/  HGMMA.64x128x16.F32.BF16 R24, gdesc[UR4], R24, gsb0 ;  /* 0x01e00000041879f0 */ /* 0x000fe60008001818 */
[----:B------:R-:W-:Y:S02]  /*12f0*/  WARPGROUP.DEPBAR.LE gsb0, 0x0 ;  /* 0x00008000000079c5 */ /* 0x000fe40000010000 */
[----:B------:R-:W-:-:S07]  /*1300*/  WARPGROUP.ARRIVE ;  /* 0x00000000000079c5 */ /* 0x000fce0000000000 */
[----:B------:R-:W-:Y:S03]  /*1310*/  HGMMA.64x128x16.F32.BF16 R24, gdesc[UR8], R24, gsb0 ;  /* 0x01e00000081879f0 */ /* 0x000fe60008001818 */
[----:B------:R-:W-:Y:S02]  /*1320*/  WARPGROUP.DEPBAR.LE gsb0, 0x0 ;  /* 0x00008000000079c5 */ /* 0x000fe40000010000 */
[----:B------:R-:W-:-:S07]  /*1330*/  WARPGROUP.ARRIVE ;  /* 0x00000000000079c5 */ /* 0x000fce0000000000 */
[----:B------:R-:W-:Y:S03]  /*1340*/  HGMMA.64x128x16.F32.BF16 R24, gdesc[UR12], R24, gsb0 ;  /* 0x01e000000c1879f0 */ /* 0x000fe60008001818 */
[----:B------:R-:W-:Y:S02]  /*1350*/  WARPGROUP.DEPBAR.LE gsb0, 0x0 ;  /* 0x00008000000079c5 */ /* 0x000fe40000010000 */
[----:B------:R-:W-:Y:S05]  /*1360*/  @!P0 BRA `(.L_x_13) ;  /* 0x0000000000048947 */ /* 0x000fea0003800000 */
[----:B------:R-:W-:Y:S01]  /*1370*/  BPT.TRAP 0x1 ;  /* 0x000000040000795c */ /* 0x000fe20000300000 */
.L_x_13:
[----:B------:R-:W-:Y:S01]  /*1380*/  ULDC UR6, c[0x0][0x9d8] ;  /* 0x0002760000067ab9 */ /* 0x000fe20000000800 */
[----:B------:R-:W-:Y:S01]  /*1390*/  ULDC UR7, c[0x0][0x988] ;  /* 0x0002620000077ab9 */ /* 0x000fe20000000800 */
[----:B------:R-:W-:Y:S01]  /*13a0*/  FMUL.FTZ R5, R24, UR6 ;  /* 0x0000000618057c20 */ /* 0x000fe20008410000 */
[----:B------:R-:W-:Y:S01]  /*13b0*/  FMUL.FTZ R6, R25, UR6 ;  /* 0x0000000619067c20 */ /* 0x000fe20008410000 */
[----:B------:R-:W-:Y:S01]  /*13c0*/  FMUL.FTZ R10, R28, UR6 ;  /* 0x000000061c0a7c20 */ /* 0x000fe20008410000 */
[----:B------:R-:W-:Y:S01]  /*13d0*/  FMUL.FTZ R14, R32, UR6 ;  /* 0x00000006200e7c20 */ /* 0x000fe20008410000 */
[----:B------:R-:W-:Y:S01]  /*13e0*/  FMUL.FTZ R15, R33, UR6 ;  /* 0x00000006210f7c20 */ /* 0x000fe20008410000 */
[----:B------:R-:W-:Y:S01]  /*13f0*/  FMUL.FTZ R12, R29, UR6 ;  /* 0x000000061d0c7c20 */ /* 0x000fe20008410000 */
[----:B------:R-:W2:Y:S01]  /*1400*/  MUFU.TANH R5, R5 ;  /* 0x0000000500057308 */ /* 0x000ea20000002400 */
[----:B------:R-:W-:Y:S01]  /*1410*/  FMUL.FTZ R33, R47, UR6 ;  /* 0x000000062f217c20 */ /* 0x000fe20008410000 */
[----:B------:R-:W-:Y:S01]  /*1420*/  FMUL.FTZ R32, R49, UR6 ;  /* 0x0000000631207c20 */ /* 0x000fe20008410000 */
[----:B------:R-:W-:Y:S01]  /*1430*/  FMUL.FTZ R47, R62, UR6 ;  /* 0x000000063e2f7c20 */ /* 0x000fe20008410000 */
[----:B------:R-:W-:Y:S01]  /*1440*/  FMUL.FTZ R49, R63, UR6 ;  /* 0x000000063f317c20 */ /* 0x000fe20008410000 */
[----:B------:R-:W-:-:S02]  /*1450*/  VIADD R62, R153, UR48 ;  /* 0x00000030993e7c36 */ /* 0x000fc40008000000 */
[----:B01----:R-:W-:Y:S01]  /*1460*/  FMUL.FTZ R3, R26, UR6 ;  /* 0x000000061a037c20 */ /* 0x003fe20008410000 */
[----:B------:R-:W-:Y:S01]  /*1470*/  IMAD.U32 R63, RZ, RZ, UR47 ;  /* 0x0000002fff3f7e24 */ /* 0x000fe2000f8e00ff */
[----:B------:R-:W0:Y:S01]  /*1480*/  MUFU.TANH R6, R6 ;  /* 0x0000000600067308 */ /* 0x000e220000002400 */
[----:B------:R-:W-:Y:S01]  /*1490*/  FMUL.FTZ R4, R27, UR6 ;  /* 0x000000061b047c20 */ /* 0x000fe20008410000 */
[----:B------:R-:W-:Y:S01]  /*14a0*/  FMUL.FTZ R24, R36, UR6 ;  /* 0x0000000624187c20 */ /* 0x000fe20008410000 */
[----:B------:R-:W-:Y:S02]  /*14b0*/  IMAD R62, R63, -0x80, R62 ;  /* 0xffffff803f3e7824 */ /* 0x000fe400078e023e */
[----:B------:R-:W-:Y:S01]  /*14c0*/  FMUL.FTZ R8, R31, UR6 ;  /* 0x000000061f087c20 */ /* 0x000fe20008410000 */
[----:B------:R-:W-:Y:S01]  /*14d0*/  FMUL.FTZ R31, R44, UR6 ;  /* 0x000000062c1f7c20 */ /* 0x000fe20008410000 */
[----:B------:R-:W-:Y:S01]  /*14e0*/  FMUL.FTZ R7, R30, UR6 ;  /* 0x000000061e077c20 */ /* 0x000fe20008410000 */
[----:B------:R-:W-:Y:S01]  /*14f0*/  FMUL.FTZ R11, R35, UR6 ;  /* 0x00000006230b7c20 */ /* 0x000fe20008410000 */
[----:B------:R-:W1:Y:S01]  /*1500*/  MUFU.TANH R10, R10 ;  /* 0x0000000a000a7308 */ /* 0x000e620000002400 */
[C---:B------:R-:W-:Y:S01]  /*1510*/  ISETP.GT.AND P2, PT, R62.reuse, RZ, PT ;  /* 0x000000ff3e00720c */ /* 0x040fe20003f44270 */
[----:B------:R-:W-:Y:S01]  /*1520*/  FMUL.FTZ R20, R37, UR6 ;  /* 0x0000000625147c20 */ /* 0x000fe20008410000 */
[C---:B------:R-:W-:Y:S01]  /*1530*/  ISETP.GT.AND P1, PT, R62.reuse, 0x1, PT ;  /* 0x000000013e00780c */ /* 0x040fe20003f24270 */
[----:B------:R-:W-:Y:S01]  /*1540*/  FMUL.FTZ R27, R43, UR6 ;  /* 0x000000062b1b7c20 */ /* 0x000fe20008410000 */
[----:B------:R-:W-:Y:S01]  /*1550*/  ISETP.GT.AND P6, PT, R62, 0x8, PT ;  /* 0x000000083e00780c */ /* 0x000fe20003fc4270 */
[----:B------:R-:W-:Y:S01]  /*1560*/  FMUL.FTZ R35, R50, UR6 ;  /* 0x0000000632237c20 */ /* 0x000fe20008410000 */
[----:B--2---:R-:W-:Y:S01]  /*1570*/  FSEL R44, R5, -INF , P2 ;  /* 0xff800000052c7808 */ /* 0x004fe20001000000 */
[----:B------:R-:W2:Y:S01]  /*1580*/  MUFU.TANH R12, R12 ;  /* 0x0000000c000c7308 */ /* 0x000ea20000002400 */
[----:B0-----:R-:W-:Y:S01]  /*1590*/  FSEL R63, R6, -INF , P1 ;  /* 0xff800000063f7808 */ /* 0x001fe20000800000 */
[----:B------:R-:W-:Y:S01]  /*15a0*/  FMUL.FTZ R43, R58, UR6 ;  /* 0x000000063a2b7c20 */ /* 0x000fe20008410000 */
[----:B------:R-:W-:Y:S01]  /*15b0*/  FMUL.FTZ R50, R65, UR6 ;  /* 0x0000000641327c20 */ /* 0x000fe20008410000 */
[----:B------:R-:W-:Y:S01]  /*15c0*/  FMUL.FTZ R58, R72, UR6 ;  /* 0x00000006483a7c20 */ /* 0x000fe20008410000 */
[----:B------:R-:W-:Y:S01]  /*15d0*/  ISETP.GT.AND P5, PT, R62, 0x9, PT ;  /* 0x000000093e00780c */ /* 0x000fe20003fa4270 */
[----:B------:R-:W-:Y:S01]  /*15e0*/  FMUL.FTZ R28, R40, UR6 ;  /* 0x00000006281c7c20 */ /* 0x000fe20008410000 */
[----:B------:R-:W-:Y:S01]  /*15f0*/  FMNMX.FTZ R72, R44, R63, !PT ;  /* 0x0000003f2c487209 */ /* 0x000fe20007810000 */
[----:B------:R-:W0:Y:S01]  /*1600*/  MUFU.TANH R14, R14 ;  /* 0x0000000e000e7308 */ /* 0x000e220000002400 */
[----:B-1----:R-:W-:Y:S01]  /*1610*/  FSEL R65, R10, -INF , P6 ;  /* 0xff8000000a417808 */ /* 0x002fe20003000000 */
[----:B------:R-:W-:Y:S01]  /*1620*/  FMUL.FTZ R36, R53, UR6 ;  /* 0x0000000635247c20 */ /* 0x000fe20008410000 */
[----:B------:R-:W-:Y:S01]  /*1630*/  FMUL.FTZ R53, R67, UR6 ;  /* 0x0000000643357c20 */ /* 0x000fe20008410000 */
[----:B------:R-:W-:Y:S01]  /*1640*/  FMUL.FTZ R9, R34, UR6 ;  /* 0x0000000622097c20 */ /* 0x000fe20008410000 */
[----:B------:R-:W-:Y:S01]  /*1650*/  ISETP.GT.AND P4, PT, R62, 0x10, PT ;  /* 0x000000103e00780c */ /* 0x000fe20003f84270 */
[----:B------:R-:W-:Y:S01]  /*1660*/  FMUL.FTZ R26, R41, UR6 ;  /* 0x00000006291a7c20 */ /* 0x000fe20008410000 */
[----:B------:R-:W-:Y:S01]  /*1670*/  FMNMX.FTZ R72, R65, R72, !PT ;  /* 0x0000004841487209 */ /* 0x000fe20007810000 */
[----:B------:R-:W1:Y:S01]  /*1680*/  MUFU.TANH R3, R3 ;  /* 0x0000000300037308 */ /* 0x000e620000002400 */
[----:B--2---:R-:W-:Y:S01]  /*1690*/  FSEL R67, R12, -INF , P5 ;  /* 0xff8000000c437808 */ /* 0x004fe20002800000 */
[----:B------:R-:W-:Y:S01]  /*16a0*/  FMUL.FTZ R34, R48, UR6 ;  /* 0x0000000630227c20 */ /* 0x000fe20008410000 */
[----:B------:R-:W-:Y:S01]  /*16b0*/  FMUL.FTZ R48, R60, UR6 ;  /* 0x000000063c307c20 */ /* 0x000fe20008410000 */
[----:B------:R-:W-:Y:S01]  /*16c0*/  FMUL.FTZ R60, R73, UR6 ;  /* 0x00000006493c7c20 */ /* 0x000fe20008410000 */
[----:B------:R-:W-:Y:S01]  /*16d0*/  ISETP.GT.AND P3, PT, R62, 0x11, PT ;  /* 0x000000113e00780c */ /* 0x000fe20003f64270 */
[----:B------:R-:W-:Y:S01]  /*16e0*/  FMUL.FTZ R25, R42, UR6 ;  /* 0x000000062a197c20 */ /* 0x000fe20008410000 */
[----:B------:R-:W-:Y:S01]  /*16f0*/  FMNMX.FTZ R72, R67, R72, !PT ;  /* 0x0000004843487209 */ /* 0x000fe20007810000 */
[----:B------:R-:W2:Y:S01]  /*1700*/  MUFU.TANH R15, R15 ;  /* 0x0000000f000f7308 */ /* 0x000ea20000002400 */
[----:B0-----:R-:W-:Y:S01]  /*1710*/  FSEL R73, R14, -INF , P4 ;  /* 0xff8000000e497808 */ /* 0x001fe20002000000 */
[----:B------:R-:W-:Y:S01]  /*1720*/  FMUL.FTZ R42, R56, UR6 ;  /* 0x00000006382a7c20 */ /* 0x000fe20008410000 */
[----:B------:R-:W-:Y:S01]  /*1730*/  FMUL.FTZ R56, R69, UR6 ;  /* 0x0000000645387c20 */ /* 0x000fe20008410000 */
[----:B------:R-:W-:Y:S01]  /*1740*/  FMUL.FTZ R13, R38, UR6 ;  /* 0x00000006260d7c20 */ /* 0x000fe20008410000 */
[----:B------:R-:W-:Y:S01]  /*1750*/  FMNMX.FTZ R72, R73, R72, !PT ;  /* 0x0000004849487209 */ /* 0x000fe20007810000 */
[----:B------:R-:W-:Y:S01]  /*1760*/  FMUL.FTZ R30, R45, UR6 ;  /* 0x000000062d1e7c20 */ /* 0x000fe20008410000 */
[----:B------:R-:W-:Y:S01]  /*1770*/  FMUL.FTZ R40, R57, UR6 ;  /* 0x0000000639287c20 */ /* 0x000fe20008410000 */
[----:B------:R-:W0:Y:S01]  /*1780*/  MUFU.TANH R4, R4 ;  /* 0x0000000400047308 */ /* 0x000e220000002400 */
[----:B-1----:R-:W-:Y:S01]  /*1790*/  FSEL R3, R3, -INF , P2 ;  /* 0xff80000003037808 */ /* 0x002fe20001000000 */
[----:B------:R-:W-:Y:S01]  /*17a0*/  FMUL.FTZ R57, R71, UR6 ;  /* 0x0000000647397c20 */ /* 0x000fe20008410000 */
[----:B------:R-:W-:Y:S01]  /*17b0*/  ISETP.GT.AND P2, PT, R62, 0x18, PT ;  /* 0x000000183e00780c */ /* 0x000fe20003f44270 */
[----:B------:R-:W-:Y:S01]  /*17c0*/  FMUL.FTZ R21, R39, UR6 ;  /* 0x0000000627157c20 */ /* 0x000fe20008410000 */
[----:B------:R-:W-:Y:S01]  /*17d0*/  FMUL.FTZ R29, R46, UR6 ;  /* 0x000000062e1d7c20 */ /* 0x000fe20008410000 */
[----:B------:R-:W-:Y:S01]  /*17e0*/  FMUL.FTZ R46, R61, UR6 ;  /* 0x000000063d2e7c20 */ /* 0x000fe20008410000 */
[----:B------:R-:W-:Y:S01]  /*17f0*/  FMUL.FTZ R61, R75, UR6 ;  /* 0x000000064b3d7c20 */ /* 0x000fe20008410000 */
[----:B------:R-:W1:Y:S01]  /*1800*/  MUFU.TANH R24, R24 ;  /* 0x0000001800187308 */ /* 0x000e620000002400 */
[----:B--2---:R-:W-:Y:S01]  /*1810*/  FSEL R69, R15, -INF , P3 ;  /* 0xff8000000f457808 */ /* 0x004fe20001800000 */
[----:B------:R-:W-:Y:S01]  /*1820*/  FMUL.FTZ R39, R54, UR6 ;  /* 0x0000000636277c20 */ /* 0x000fe20008410000 */
[----:B------:R-:W-:Y:S01]  /*1830*/  FMUL.FTZ R54, R68, UR6 ;  /* 0x0000000644367c20 */ /* 0x000fe20008410000 */
[----:B------:R-:W-:Y:S01]  /*1840*/  FMUL.FTZ R68, R77, UR6 ;  /* 0x000000064d447c20 */ /* 0x000fe20008410000 */
[----:B------:R-:W-:Y:S01]  /*1850*/  FMNMX.FTZ R72, R69, R72, !PT ;  /* 0x0000004845487209 */ /* 0x000fe20007810000 */
[----:B------:R-:W-:Y:S01]  /*1860*/  FMUL.FTZ R38, R52, UR6 ;  /* 0x0000000634267c20 */ /* 0x000fe20008410000 */
[----:B------:R-:W-:Y:S01]  /*1870*/  FMUL.FTZ R41, R55, UR6 ;  /* 0x0000000637297c20 */ /* 0x000fe20008410000 */
[----:B------:R-:W2:Y:S01]  /*1880*/  MUFU.TANH R7, R7 ;  /* 0x0000000700077308 */ /* 0x000ea20000002400 */
[----:B0-----:R-:W-:Y:S01]  /*1890*/  FSEL R4, R4, -INF , P1 ;  /* 0xff80000004047808 */ /* 0x001fe20000800000 */
[----:B------:R-:W-:Y:S01]  /*18a0*/  FMUL.FTZ R55, R70, UR6 ;  /* 0x0000000646377c20 */ /* 0x000fe20008410000 */
[----:B------:R-:W-:Y:S01]  /*18b0*/  ISETP.GT.AND P1, PT, R62, 0x19, PT ;  /* 0x000000193e00780c */ /* 0x000fe20003f24270 */
[----:B------:R-:W-:Y:S01]  /*18c0*/  FMUL.FTZ R70, R81, UR6 ;  /* 0x0000000651467c20 */ /* 0x000fe20008410000 */
[----:B------:R-:W-:Y:S01]  /*18d0*/  FMUL.FTZ R10, R85, UR6 ;  /* 0x00000006550a7c20 */ /* 0x000fe20008410000 */
[----:B------:R-:W-:Y:S01]  /*18e0*/  FMUL.FTZ R37, R51, UR6 ;  /* 0x0000000633257c20 */ /* 0x000fe20008410000 */
[----:B------:R-:W-:Y:S01]  /*18f0*/  FMUL.FTZ R52, R64, UR6 ;  /* 0x0000000640347c20 */ /* 0x000fe20008410000 */
[----:B------:R-:W0:Y:S01]  /*1900*/  MUFU.TANH R20, R20 ;  /* 0x0000001400147308 */ /* 0x000e220000002400 */
[----:B-1----:R-:W-:Y:S01]  /*1910*/  FSEL R71, R24, -INF , P2 ;  /* 0xff80000018477808 */ /* 0x002fe20001000000 */
[----:B------:R-:W-:Y:S01]  /*1920*/  FMUL.FTZ R45, R59, UR6 ;  /* 0x000000063b2d7c20 */ /* 0x000fe20008410000 */
[----:B------:R-:W-:Y:S01]  /*1930*/  FMUL.FTZ R51, R66, UR6 ;  /* 0x0000000642337c20 */ /* 0x000fe20008410000 */
[----:B------:R-:W-:Y:S01]  /*1940*/  FMUL.FTZ R64, R76, UR6 ;  /* 0x000000064c407c20 */ /* 0x000fe20008410000 */
[----:B------:R-:W-:Y:S01]  /*1950*/  FMNMX.FTZ R72, R71, R72, !PT ;  /* 0x0000004847487209 */ /* 0x000fe20007810000 */
[----:B------:R-:W-:Y:S01]  /*1960*/  FMUL.FTZ R66, R80, UR6 ;  /* 0x0000000650427c20 */ /* 0x000fe20008410000 */
[----:B------:R-:W-:Y:S01]  /*1970*/  FMUL.FTZ R59, R74, UR6 ;  /* 0x000000064a3b7c20 */ /* 0x000fe20008410000 */
[----:B------:R-:W1:Y:S01]  /*1980*/  MUFU.TANH R8, R8 ;  /* 0x0000000800087308 */ /* 0x000e620000002400 */
[----:B--2---:R-:W-:Y:S01]  /*1990*/  FSEL R5, R7, -INF , P6 ;  /* 0xff80000007057808 */ /* 0x004fe20003000000 */
[----:B------:R-:W-:Y:S01]  /*19a0*/  FMUL.FTZ R84, R84, UR6 ;  /* 0x0000000654547c20 */ /* 0x000fe20008410000 */
[----:B------:R-:W-:Y:S01]  /*19b0*/  ISETP.GT.AND P6, PT, R62, 0x20, PT ;  /* 0x000000203e00780c */ /* 0x000fe20003fc4270 */
[----:B------:R-:W-:Y:S01]  /*19c0*/  FMUL.FTZ R78, R78, UR6 ;  /* 0x000000064e4e7c20 */ /* 0x000fe20008410000 */
[----:B------:R-:W-:Y:S01]  /*19d0*/  FMUL.FTZ R79, R79, UR6 ;  /* 0x000000064f4f7c20 */ /* 0x000fe20008410000 */
[----:B------:R-:W-:Y:S01]  /*19e0*/  FMUL.FTZ R82, R82, UR6 ;  /* 0x0000000652527c20 */ /* 0x000fe20008410000 */
[----:B------:R-:W-:Y:S01]  /*19f0*/  IMAD.U32 R14, RZ, RZ, UR7 ;  /* 0x00000007ff0e7e24 */ /* 0x000fe2000f8e00ff */
[----:B------:R-:W2:Y:S01]  /*1a00*/  MUFU.TANH R28, R28 ;  /* 0x0000001c001c7308 */ /* 0x000ea20000002400 */
[----:B0-----:R-:W-:Y:S01]  /*1a10*/  FSEL R75, R20, -INF , P1 ;  /* 0xff800000144b7808 */ /* 0x001fe20000800000 */
[----:B------:R-:W-:Y:S01]  /*1a20*/  FMUL.FTZ R83, R83, UR6 ;  /* 0x0000000653537c20 */ /* 0x000fe20008410000 */
[----:B------:R-:W-:Y:S01]  /*1a30*/  FMNMX.FTZ R20, R3, R4, !PT ;  /* 0x0000000403147209 */ /* 0x000fe20007810000 */
[----:B------:R-:W-:Y:S01]  /*1a40*/  FMUL.FTZ R86, R86, UR6 ;  /* 0x0000000656567c20 */ /* 0x000fe20008410000 */
[----:B------:R-:W-:Y:S01]  /*1a50*/  FMNMX.FTZ R72, R75, R72, !PT ;  /* 0x000000484b487209 */ /* 0x000fe20007810000 */
[----:B------:R-:W-:Y:S01]  /*1a60*/  FMUL.FTZ R87, R87, UR6 ;  /* 0x0000000657577c20 */ /* 0x000fe20008410000 */
[----:B------:R-:W-:Y:S01]  /*1a70*/  FMNMX.FTZ R20, R5, R20, !PT ;  /* 0x0000001405147209 */ /* 0x000fe20007810000 */
[----:B------:R-:W0:Y:S01]  /*1a80*/  MUFU.TANH R9, R9 ;  /* 0x0000000900097308 */ /* 0x000e220000002400 */
[----:B-1----:R-:W-:Y:S01]  /*1a90*/  FSEL R7, R8, -INF , P5 ;  /* 0xff80000008077808 */ /* 0x002fe20002800000 */
[----:B------:R-:W-:Y:S01]  /*1aa0*/  UISETP.GE.AND UP0, UPT, UR48, 0x81, UPT ;  /* 0x000000813000788c */ /* 0x000fe2000bf06270 */
[----:B------:R-:W-:Y:S01]  /*1ab0*/  ISETP.GT.AND P5, PT, R62, 0x21, PT ;  /* 0x000000213e00780c */ /* 0x000fe20003fa4270 */
[--C-:B------:R-:W-:Y:S01]  /*1ac0*/  IMAD.MOV.U32 R116, RZ, RZ, R119.reuse ;  /* 0x000000ffff747224 */ /* 0x100fe200078e0077 */
[----:B------:R-:W-:Y:S01]  /*1ad0*/  FMNMX.FTZ R20, R7, R20, !PT ;  /* 0x0000001407147209 */ /* 0x000fe20007810000 */
[--C-:B------:R-:W-:Y:S01]  /*1ae0*/  IMAD.MOV.U32 R114, RZ, RZ, R119.reuse ;  /* 0x000000ffff727224 */ /* 0x100fe200078e0077 */
[----:B------:R-:W-:Y:S01]  /*1af0*/  P2R R88, PR, RZ, 0x1 ;  /* 0x00000001ff587803 */ /* 0x000fe20000000000 */
[----:B------:R-:W1:Y:S01]  /*1b00*/  MUFU.TANH R26, R26 ;  /* 0x0000001a001a7308 */ /* 0x000e620000002400 */
[----:B--2---:R-:W-:Y:S01]  /*1b10*/  FSEL R77, R28, -INF , P6 ;  /* 0xff8000001c4d7808 */ /* 0x004fe20003000000 */
[--C-:B------:R-:W-:Y:S01]  /*1b20*/  IMAD.MOV.U32 R112, RZ, RZ, R119.reuse ;  /* 0x000000ffff707224 */ /* 0x100fe200078e0077 */
[----:B------:R-:W-:Y:S01]  /*1b30*/  R2UR UR6, R0 ;  /* 0x00000000000672ca */ /* 0x000fe200000e0000 */
[--C-:B------:R-:W-:Y:S01]  /*1b40*/  IMAD.MOV.U32 R110, RZ, RZ, R119.reuse ;  /* 0x000000ffff6e7224 */ /* 0x100fe200078e0077 */
[----:B------:R-:W-:Y:S01]  /*1b50*/  FMNMX.FTZ R72, R77, R72, !PT ;  /* 0x000000484d487209 */ /* 0x000fe20007810000 */
[--C-:B------:R-:W-:Y:S01]  /*1b60*/  IMAD.MOV.U32 R106, RZ, RZ, R119.reuse ;  /* 0x000000ffff6a7224 */ /* 0x100fe200078e0077 */
[-C--:B------:R-:W-:Y:S01]  /*1b70*/  MOV R118, R119.reuse ;  /* 0x0000007700767202 */ /* 0x080fe20000000f00 */
[----:B------:R-:W2:Y:S01]  /*1b80*/  MUFU.TANH R11, R11 ;  /* 0x0000000b000b7308 */ /* 0x000ea20000002400 */
[----:B0-----:R-:W-:Y:S01]  /*1b90*/  FSEL R9, R9, -INF , P4 ;  /* 0xff80000009097808 */ /* 0x001fe20002000000 */
[--C-:B------:R-:W-:Y:S01]  /*1ba0*/  IMAD.MOV.U32 R102, RZ, RZ, R119.reuse ;  /* 0x000000ffff667224 */ /* 0x100fe200078e0077 */
[----:B------:R-:W-:Y:S01]  /*1bb0*/  ISETP.GT.AND P4, PT, R62, 0x28, PT ;  /* 0x000000283e00780c */ /* 0x000fe20003f84270 */
[--C-:B------:R-:W-:Y:S01]  /*1bc0*/  IMAD.MOV.U32 R98, RZ, RZ, R119.reuse ;  /* 0x000000ffff627224 */ /* 0x100fe200078e0077 */
[----:B------:R-:W-:Y:S01]  /*1bd0*/  FMNMX.FTZ R20, R9, R20, !PT ;  /* 0x0000001409147209 */ /* 0x000fe20007810000 */
[--C-:B------:R-:W-:Y:S01]  /*1be0*/  IMAD.MOV.U32 R94, RZ, RZ, R119.reuse ;  /* 0x000000ffff5e7224 */ /* 0x100fe200078e0077 */
[-C--:B------:R-:W-:Y:S01]  /*1bf0*/  MOV R108, R119.reuse ;  /* 0x00000077006c7202 */ /* 0x080fe20000000f00 */
[----:B------:R-:W0:Y:S01]  /*1c00*/  MUFU.TANH R31, R31 ;  /* 0x0000001f001f7308 */ /* 0x000e220000002400 */
[----:B-1----:R-:W-:Y:S01]  /*1c10*/  FSEL R81, R26, -INF , P5 ;  /* 0xff8000001a517808 */ /* 0x002fe20002800000 */
[----:B------:R-:W-:Y:S01]  /*1c20*/  UIADD3 UR6, UR6, 0x16840, URZ ;  /* 0x0001684006067890 */ /* 0x000fe2000fffe03f */
[-C--:B------:R-:W-:Y:S01]  /*1c30*/  MOV R104, R119.reuse ;  /* 0x0000007700687202 */ /* 0x080fe20000000f00 */
[----:B------:R-:W-:Y:S01]  /*1c40*/  IMAD.MOV.U32 R90, RZ, RZ, R119 ;  /* 0x000000ffff5a7224 */ /* 0x000fe200078e0077 */
[----:B------:R-:W-:Y:S01]  /*1c50*/  FMNMX.FTZ R72, R81, R72, !PT ;  /* 0x0000004851487209 */ /* 0x000fe20007810000 */
[----:B------:R-:W-:Y:S01]  /*1c60*/  UPRMT UR6, UR41, 0x654, UR6 ;  /* 0x0000065429067896 */ /* 0x000fe20008000006 */
[----:B------:R-:W-:Y:S01]  /*1c70*/  MOV R100, R119 ;  /* 0x0000007700647202 */ /* 0x000fe20000000f00 */
[----:B------:R-:W1:Y:S01]  /*1c80*/  MUFU.TANH R13, R13 ;  /* 0x0000000d000d7308 */ /* 0x000e620000002400 */
[----:B--2---:R-:W-:-:S02]  /*1c90*/  FSEL R11, R11, -INF , P3 ;  /* 0xff8000000b0b7808 */ /* 0x004fc40001800000 */
[----:B------:R-:W-:Y:S02]  /*1ca0*/  ISETP.GT.AND P3, PT, R62, 0x29, PT ;  /* 0x000000293e00780c */ /* 0x000fe40003f64270 */
[----:B------:R-:W-:Y:S02]  /*1cb0*/  FMNMX.FTZ R20, R11, R20, !PT ;  /* 0x000000140b147209 */ /* 0x000fe40007810000 */
[----:B------:R-:W-:Y:S01]  /*1cc0*/  SYNCS.ARRIVE.TRANS64.RED.A1T0 RZ, [UR6], RZ ;  /* 0x000000ffffff79a7 */ /* 0x000fe20008100406 */
[----:B------:R-:W2:Y:S01]  /*1cd0*/  MUFU.TANH R30, R30 ;  /* 0x0000001e001e7308 */ /* 0x000ea20000002400 */
[----:B0-----:R-:W-:Y:S02]  /*1ce0*/  FSEL R31, R31, -INF , P4 ;  /* 0xff8000001f1f7808 */ /* 0x001fe40002000000 */
[----:B------:R-:W-:Y:S02]  /*1cf0*/  MOV R96, R119 ;  /* 0x0000007700607202 */ /* 0x000fe40000000f00 */
[----:B------:R-:W-:-:S02]  /*1d00*/  FMNMX.FTZ R72, R31, R72, !PT ;  /* 0x000000481f487209 */ /* 0x000fc40007810000 */
[----:B------:R-:W-:Y:S01]  /*1d10*/  MOV R92, R119 ;  /* 0x00000077005c7202 */ /* 0x000fe20000000f00 */
[----:B------:R-:W0:Y:S01]  /*1d20*/  MUFU.TANH R21, R21 ;  /* 0x0000001500157308 */ /* 0x000e220000002400 */
[----:B-1----:R-:W-:Y:S02]  /*1d30*/  FSEL R13, R13, -INF , P2 ;  /* 0xff8000000d0d7808 */ /* 0x002fe40001000000 */
[----:B------:R-:W-:Y:S02]  /*1d40*/  ISETP.GT.AND P2, PT, R62, 0x30, PT ;  /* 0x000000303e00780c */ /* 0x000fe40003f44270 */
[----:B------:R-:W-:-:S03]  /*1d50*/  FMNMX.FTZ R20, R13, R20, !PT ;  /* 0x000000140d147209 */ /* 0x000fc60007810000 */
[----:B------:R-:W1:Y:S01]  /*1d60*/  MUFU.TANH R34, R34 ;  /* 0x0000002200227308 */ /* 0x000e620000002400 */
[----:B--2---:R-:W-:-:S04]  /*1d70*/  FSEL R85, R30, -INF , P3 ;  /* 0xff8000001e557808 */ /* 0x004fc80001800000 */
[----:B------:R-:W-:-:S03]  /*1d80*/  FMNMX.FTZ R72, R85, R72, !PT ;  /* 0x0000004855487209 */ /* 0x000fc60007810000 */
[----:B------:R-:W2:Y:S01]  /*1d90*/  MUFU.TANH R25, R25 ;  /* 0x0000001900197308 */ /* 0x000ea20000002400 */
[----:B0-----:R-:W-:Y:S02]  /*1da0*/  FSEL R21, R21, -INF , P1 ;  /* 0xff80000015157808 */ /* 0x001fe40000800000 */
[----:B------:R-:W-:Y:S02]  /*1db0*/  ISETP.GT.AND P1, PT, R62, 0x31, PT ;  /* 0x000000313e00780c */ /* 0x000fe40003f24270 */
[----:B------:R-:W-:-:S03]  /*1dc0*/  FMNMX.FTZ R20, R21, R20, !PT ;  /* 0x0000001415147209 */ /* 0x000fc60007810000 */
[----:B------:R-:W0:Y:S01]  /*1dd0*/  MUFU.TANH R32, R32 ;  /* 0x0000002000207308 */ /* 0x000e220000002400 */
[----:B-1----:R-:W-:-:S04]  /*1de0*/  FSEL R89, R34, -INF , P2 ;  /* 0xff80000022597808 */ /* 0x002fc80001000000 */
[----:B------:R-:W-:-:S03]  /*1df0*/  FMNMX.FTZ R72, R89, R72, !PT ;  /* 0x0000004859487209 */ /* 0x000fc60007810000 */
[----:B------:R-:W1:Y:S01]  /*1e00*/  MUFU.TANH R27, R27 ;  /* 0x0000001b001b7308 */ /* 0x000e620000002400 */
[----:B--2---:R-:W-:Y:S02]  /*1e10*/  FSEL R25, R25, -INF , P6 ;  /* 0xff80000019197808 */ /* 0x004fe40003000000 */
[----:B------:R-:W-:Y:S02]  /*1e20*/  ISETP.GT.AND P6, PT, R62, 0x38, PT ;  /* 0x000000383e00780c */ /* 0x000fe40003fc4270 */
[----:B------:R-:W-:-:S03]  /*1e30*/  FMNMX.FTZ R20, R25, R20, !PT ;  /* 0x0000001419147209 */ /* 0x000fc60007810000 */
[----:B------:R-:W2:Y:S01]  /*1e40*/  MUFU.TANH R38, R38 ;  /* 0x0000002600267308 */ /* 0x000ea20000002400 */
[----:B0-----:R-:W-:-:S04]  /*1e50*/  FSEL R91, R32, -INF , P1 ;  /* 0xff800000205b7808 */ /* 0x001fc80000800000 */
[----:B------:R-:W-:-:S03]  /*1e60*/  FMNMX.FTZ R72, R91, R72, !PT ;  /* 0x000000485b487209 */ /* 0x000fc60007810000 */
        /* <DEDUP_REMOVED lines=119> */
[----:B------:R0:W-:Y:S01]  /*25e0*/  MUFU.TANH R8, R79 ;  /* 0x0000004f00087308 */ /* 0x0001e20000002400 */
[----:B--2---:R-:W-:-:S04]  /*25f0*/  FSEL R129, R10, -INF , P1 ;  /* 0xff8000000a817808 */ /* 0x004fc80000800000 */
[----:B------:R-:W-:-:S03]  /*2600*/  FMNMX.FTZ R72, R129, R72, !PT ;  /* 0x0000004881487209 */ /* 0x000fc60007810000 */
[----:B------:R-:W1:Y:S01]  /*2610*/  MUFU.TANH R82, R82 ;  /* 0x0000005200527308 */ /* 0x000e620000002400 */
[----:B0-----:R-:W-:Y:S01]  /*2620*/  FSEL R79, R78, -INF , P6 ;  /* 0xff8000004e4f7808 */ /* 0x001fe20003000000 */
[----:B------:R-:W0:Y:S03]  /*2630*/  SHFL.BFLY PT, R15, R72, 0x2, 0x1f ;  /* 0x0c401f00480f7f89 */ /* 0x000e2600000e0000 */
[----:B------:R-:W-:-:S03]  /*2640*/  FMNMX.FTZ R20, R79, R20, !PT ;  /* 0x000000144f147209 */ /* 0x000fc60007810000 */
[----:B------:R-:W-:Y:S08]  /*2650*/  MUFU.TANH R86, R86 ;  /* 0x0000005600567308 */ /* 0x000ff00000002400 */
[----:B------:R-:W-:Y:S01]  /*2660*/  MUFU.TANH R12, R87 ;  /* 0x00000057000c7308 */ /* 0x000fe20000002400 */
[----:B0-----:R-:W-:-:S05]  /*2670*/  FMNMX.FTZ R10, R72, R15, !PT ;  /* 0x0000000f480a7209 */ /* 0x001fca0007810000 */
[----:B------:R-:W0:Y:S02]  /*2680*/  SHFL.BFLY PT, R15, R10, 0x1, 0x1f ;  /* 0x0c201f000a0f7f89 */ /* 0x000e2400000e0000 */
[----:B0-----:R-:W-:Y:S02]  /*2690*/  FMNMX.FTZ R15, R10, R15, !PT ;  /* 0x0000000f0a0f7209 */ /* 0x001fe40007810000 */
[----:B------:R1:W0:Y:S02]  /*26a0*/  MUFU.TANH R10, R83 ;  /* 0x00000053000a7308 */ /* 0x0002240000002400 */
[C---:B------:R-:W-:Y:S01]  /*26b0*/  FSETP.NEU.FTZ.AND P0, PT, R15.reuse, -INF , PT ;  /* 0xff8000000f00780b */ /* 0x040fe20003f1d000 */
[----:B------:R-:W-:-:S05]  /*26c0*/  FMUL.FTZ R6, R15, R14 ;  /* 0x0000000e0f067220 */ /* 0x000fca0000410000 */
[----:B------:R-:W-:Y:S02]  /*26d0*/  FSEL R6, R6, RZ, P0 ;  /* 0x000000ff06067208 */ /* 0x000fe40000000000 */
[----:B-1----:R-:W-:Y:S02]  /*26e0*/  FSEL R83, R82, -INF , P4 ;  /* 0xff80000052537808 */ /* 0x002fe40002000000 */
[----:B------:R-:W-:Y:S01]  /*26f0*/  ISETP.NE.AND P0, PT, R88, RZ, PT ;  /* 0x000000ff5800720c */ /* 0x000fe20003f05270 */
[-CC-:B------:R-:W-:Y:S01]  /*2700*/  FFMA.FTZ R126, R71, R14.reuse, -R6.reuse ;  /* 0x0000000e477e7223 */ /* 0x180fe20000010806 */
[-CC-:B------:R-:W-:Y:S01]  /*2710*/  FFMA.FTZ R71, R81, R14.reuse, -R6.reuse ;  /* 0x0000000e51477223 */ /* 0x180fe20000010806 */
[----:B------:R-:W-:Y:S01]  /*2720*/  FSEL R81, R8, -INF , P5 ;  /* 0xff80000008517808 */ /* 0x000fe20002800000 */
[-CC-:B------:R-:W-:Y:S01]  /*2730*/  FFMA.FTZ R132, R89, R14.reuse, -R6.reuse ;  /* 0x0000000e59847223 */ /* 0x180fe20000010806 */
[----:B0-----:R-:W-:Y:S01]  /*2740*/  FSEL R87, R10, -INF , P3 ;  /* 0xff8000000a577808 */ /* 0x001fe20001800000 */
[--C-:B------:R-:W-:Y:S01]  /*2750*/  FFMA.FTZ R134, R93, R14, -R6.reuse ;  /* 0x0000000e5d867223 */ /* 0x100fe20000010806 */
[----:B------:R-:W-:Y:S01]  /*2760*/  FMNMX.FTZ R20, R81, R20, !PT ;  /* 0x0000001451147209 */ /* 0x000fe20007810000 */
[-CC-:B------:R-:W-:Y:S01]  /*2770*/  FFMA.FTZ R130, R31, R14.reuse, -R6.reuse ;  /* 0x0000000e1f827223 */ /* 0x180fe20000010806 */
[----:B------:R-:W-:Y:S01]  /*2780*/  FSEL R89, R86, -INF , P2 ;  /* 0xff80000056597808 */ /* 0x000fe20001000000 */
[--C-:B------:R-:W-:Y:S01]  /*2790*/  FFMA.FTZ R120, R44, R14, -R6.reuse ;  /* 0x0000000e2c787223 */ /* 0x100fe20000010806 */
[----:B------:R-:W-:Y:S01]  /*27a0*/  FMNMX.FTZ R20, R83, R20, !PT ;  /* 0x0000001453147209 */ /* 0x000fe20007810000 */
[-CC-:B------:R-:W-:Y:S01]  /*27b0*/  FFMA.FTZ R63, R63, R14.reuse, -R6.reuse ;  /* 0x0000000e3f3f7223 */ /* 0x180fe20000010806 */
[----:B------:R-:W-:Y:S01]  /*27c0*/  FSEL R93, R12, -INF , P1 ;  /* 0xff8000000c5d7808 */ /* 0x000fe20000800000 */
[--C-:B------:R-:W-:Y:S01]  /*27d0*/  FFMA.FTZ R122, R65, R14, -R6.reuse ;  /* 0x0000000e417a7223 */ /* 0x100fe20000010806 */
[----:B------:R-:W-:Y:S01]  /*27e0*/  FMNMX.FTZ R20, R87, R20, !PT ;  /* 0x0000001457147209 */ /* 0x000fe20007810000 */
[----:B------:R-:W-:Y:S01]  /*27f0*/  MUFU.EX2 R120, R120 ;  /* 0x0000007800787308 */ /* 0x000fe20000000800 */
[-CC-:B------:R-:W-:Y:S01]  /*2800*/  FFMA.FTZ R65, R67, R14.reuse, -R6.reuse ;  /* 0x0000000e43417223 */ /* 0x180fe20000010806 */
[--C-:B------:R-:W-:Y:S01]  /*2810*/  FFMA.FTZ R124, R73, R14, -R6.reuse ;  /* 0x0000000e497c7223 */ /* 0x100fe20000010806 */
[----:B------:R-:W-:Y:S01]  /*2820*/  FMNMX.FTZ R20, R89, R20, !PT ;  /* 0x0000001459147209 */ /* 0x000fe20007810000 */
[-CC-:B------:R-:W-:Y:S01]  /*2830*/  FFMA.FTZ R138, R101, R14.reuse, -R6.reuse ;  /* 0x0000000e658a7223 */ /* 0x180fe20000010806 */
[-CC-:B------:R-:W-:Y:S01]  /*2840*/  FFMA.FTZ R67, R69, R14.reuse, -R6.reuse ;  /* 0x0000000e45437223 */ /* 0x180fe20000010806 */
[--C-:B------:R-:W-:Y:S01]  /*2850*/  FFMA.FTZ R101, R121, R14, -R6.reuse ;  /* 0x0000000e79657223 */ /* 0x100fe20000010806 */
[----:B------:R-:W-:Y:S01]  /*2860*/  FMNMX.FTZ R20, R93, R20, !PT ;  /* 0x000000145d147209 */ /* 0x000fe20007810000 */
[----:B------:R-:W0:Y:S01]  /*2870*/  MUFU.EX2 R63, R63 ;  /* 0x0000003f003f7308 */ /* 0x000e220000000800 */
[-CC-:B------:R-:W-:Y:S01]  /*2880*/  FFMA.FTZ R148, R123, R14.reuse, -R6.reuse ;  /* 0x0000000e7b947223 */ /* 0x180fe20000010806 */
[-CC-:B------:R-:W-:Y:S01]  /*2890*/  FFMA.FTZ R69, R75, R14.reuse, -R6.reuse ;  /* 0x0000000e4b457223 */ /* 0x180fe20000010806 */
[-CC-:B------:R-:W-:Y:S01]  /*28a0*/  FFMA.FTZ R128, R77, R14.reuse, -R6.reuse ;  /* 0x0000000e4d807223 */ /* 0x180fe20000010806 */
[----:B------:R-:W1:Y:S01]  /*28b0*/  SHFL.BFLY PT, R31, R20, 0x2, 0x1f ;  /* 0x0c401f00141f7f89 */ /* 0x000e6200000e0000 */
[-CC-:B------:R-:W-:Y:S01]  /*28c0*/  FFMA.FTZ R73, R85, R14.reuse, -R6.reuse ;  /* 0x0000000e55497223 */ /* 0x180fe20000010806 */
[-CC-:B------:R-:W-:Y:S01]  /*28d0*/  FFMA.FTZ R75, R91, R14.reuse, -R6.reuse ;  /* 0x0000000e5b4b7223 */ /* 0x180fe20000010806 */
[-CC-:B------:R-:W-:Y:S01]  /*28e0*/  FFMA.FTZ R77, R99, R14.reuse, -R6.reuse ;  /* 0x0000000e634d7223 */ /* 0x180fe20000010806 */
[----:B------:R-:W2:Y:S01]  /*28f0*/  MUFU.EX2 R122, R122 ;  /* 0x0000007a007a7308 */ /* 0x000ea20000000800 */
[-CC-:B------:R-:W-:Y:S01]  /*2900*/  FFMA.FTZ R136, R97, R14.reuse, -R6.reuse ;  /* 0x0000000e61887223 */ /* 0x180fe20000010806 */
[-CC-:B------:R-:W-:Y:S01]  /*2910*/  FFMA.FTZ R85, R95, R14.reuse, -R6.reuse ;  /* 0x0000000e5f557223 */ /* 0x180fe20000010806 */
[-CC-:B------:R-:W-:Y:S01]  /*2920*/  FFMA.FTZ R91, R103, R14.reuse, -R6.reuse ;  /* 0x0000000e675b7223 */ /* 0x180fe20000010806 */
[-CC-:B------:R-:W-:Y:S01]  /*2930*/  FFMA.FTZ R140, R105, R14.reuse, -R6.reuse ;  /* 0x0000000e698c7223 */ /* 0x180fe20000010806 */
[-CC-:B------:R-:W-:Y:S01]  /*2940*/  FFMA.FTZ R95, R107, R14.reuse, -R6.reuse ;  /* 0x0000000e6b5f7223 */ /* 0x180fe20000010806 */
[-CC-:B------:R-:W-:Y:S01]  /*2950*/  FFMA.FTZ R142, R109, R14.reuse, -R6.reuse ;  /* 0x0000000e6d8e7223 */ /* 0x180fe20000010806 */
[-CC-:B------:R-:W-:Y:S01]  /*2960*/  FFMA.FTZ R97, R111, R14.reuse, -R6.reuse ;  /* 0x0000000e6f617223 */ /* 0x180fe20000010806 */
[----:B------:R-:W3:Y:S01]  /*2970*/  MUFU.EX2 R65, R65 ;  /* 0x0000004100417308 */ /* 0x000ee20000000800 */
[-CC-:B------:R-:W-:Y:S01]  /*2980*/  FFMA.FTZ R144, R113, R14.reuse, -R6.reuse ;  /* 0x0000000e71907223 */ /* 0x180fe20000010806 */
[-CC-:B------:R-:W-:Y:S01]  /*2990*/  FFMA.FTZ R99, R115, R14.reuse, -R6.reuse ;  /* 0x0000000e73637223 */ /* 0x180fe20000010806 */
[-CC-:B------:R-:W-:Y:S01]  /*29a0*/  FFMA.FTZ R146, R117, R14.reuse, -R6.reuse ;  /* 0x0000000e75927223 */ /* 0x180fe20000010806 */
[-CC-:B------:R-:W-:Y:S01]  /*29b0*/  FFMA.FTZ R103, R125, R14.reuse, -R6.reuse ;  /* 0x0000000e7d677223 */ /* 0x180fe20000010806 */
[-CC-:B------:R-:W-:Y:S01]  /*29c0*/  FFMA.FTZ R150, R127, R14.reuse, -R6.reuse ;  /* 0x0000000e7f967223 */ /* 0x180fe20000010806 */
[----:B------:R-:W-:Y:S01]  /*29d0*/  FFMA.FTZ R105, R129, R14, -R6 ;  /* 0x0000000e81697223 */ /* 0x000fe20000010806 */
[--C-:B------:R-:W-:Y:S01]  /*29e0*/  IMAD.MOV.U32 R117, RZ, RZ, R119.reuse ;  /* 0x000000ffff757224 */ /* 0x100fe200078e0077 */
[----:B------:R-:W4:Y:S01]  /*29f0*/  MUFU.EX2 R124, R124 ;  /* 0x0000007c007c7308 */ /* 0x000f220000000800 */
[--C-:B------:R-:W-:Y:S01]  /*2a00*/  IMAD.MOV.U32 R115, RZ, RZ, R119.reuse ;  /* 0x000000ffff737224 */ /* 0x100fe200078e0077 */
[----:B------:R-:W-:Y:S01]  /*2a10*/  MOV R113, R119 ;  /* 0x0000007700717202 */ /* 0x000fe20000000f00 */
[--C-:B------:R-:W-:Y:S01]  /*2a20*/  IMAD.MOV.U32 R111, RZ, RZ, R119.reuse ;  /* 0x000000ffff6f7224 */ /* 0x100fe200078e0077 */
[----:B-1----:R-:W-:Y:S01]  /*2a30*/  FMNMX.FTZ R8, R20, R31, !PT ;  /* 0x0000001f14087209 */ /* 0x002fe20007810000 */
[--C-:B------:R-:W-:Y:S01]  /*2a40*/  IMAD.MOV.U32 R109, RZ, RZ, R119.reuse ;  /* 0x000000ffff6d7224 */ /* 0x100fe200078e0077 */
[----:B------:R-:W-:Y:S01]  /*2a50*/  MOV R88, R119 ;  /* 0x0000007700587202 */ /* 0x000fe20000000f00 */
[----:B------:R-:W-:Y:S01]  /*2a60*/  IMAD.MOV.U32 R107, RZ, RZ, R119 ;  /* 0x000000ffff6b7224 */ /* 0x000fe200078e0077 */
[----:B------:R-:W1:Y:S01]  /*2a70*/  MUFU.EX2 R67, R67 ;  /* 0x0000004300437308 */ /* 0x000e620000000800 */
[----:B------:R-:W5:Y:S07]  /*2a80*/  SHFL.BFLY PT, R31, R8, 0x1, 0x1f ;  /* 0x0c201f00081f7f89 */ /* 0x000f6e00000e0000 */
[----:B------:R-:W1:Y:S08]  /*2a90*/  MUFU.EX2 R126, R126 ;  /* 0x0000007e007e7308 */ /* 0x000e700000000800 */
[----:B------:R-:W1:Y:S08]  /*2aa0*/  MUFU.EX2 R69, R69 ;  /* 0x0000004500457308 */ /* 0x000e700000000800 */
[----:B------:R-:W-:Y:S01]  /*2ab0*/  MUFU.EX2 R128, R128 ;  /* 0x0000008000807308 */ /* 0x000fe20000000800 */
[----:B-----5:R-:W-:-:S04]  /*2ac0*/  FMNMX.FTZ R31, R8, R31, !PT ;  /* 0x0000001f081f7209 */ /* 0x020fc80007810000 */
[C---:B------:R-:W-:Y:S01]  /*2ad0*/  FSETP.NEU.FTZ.AND P1, PT, R31.reuse, -INF , PT ;  /* 0xff8000001f00780b */ /* 0x040fe20003f3d000 */
[----:B------:R-:W-:Y:S02]  /*2ae0*/  FMUL.FTZ R26, R31, R14 ;  /* 0x0000000e1f1a7220 */ /* 0x000fe40000410000 */
[----:B------:R-:W-:Y:S03]  /*2af0*/  MUFU.EX2 R71, R71 ;  /* 0x0000004700477308 */ /* 0x000fe60000000800 */
[----:B------:R-:W-:Y:S02]  /*2b00*/  FSEL R26, R26, RZ, P1 ;  /* 0x000000ff1a1a7208 */ /* 0x000fe40000800000 */
[----:B------:R-:W-:-:S03]  /*2b10*/  PLOP3.LUT P1, PT, PT, PT, UP0, 0x80, 0x0 ;  /* 0x000000000000781c */ /* 0x000fc60003f2f008 */
[-CC-:B------:R-:W-:Y:S01]  /*2b20*/  FFMA.FTZ R121, R3, R14.reuse, -R26.reuse ;  /* 0x0000000e03797223 */ /* 0x180fe2000001081a */
[-CC-:B------:R-:W-:Y:S01]  /*2b30*/  FFMA.FTZ R4, R4, R14.reuse, -R26.reuse ;  /* 0x0000000e04047223 */ /* 0x180fe2000001081a */
[-CC-:B------:R-:W-:Y:S01]  /*2b40*/  FFMA.FTZ R123, R5, R14.reuse, -R26.reuse ;  /* 0x0000000e057b7223 */ /* 0x180fe2000001081a */
[----:B0-----:R-:W-:Y:S01]  /*2b50*/  FADD.FTZ R3, R120, R63 ;  /* 0x0000003f78037221 */ /* 0x001fe20000010000 */
[-CC-:B------:R-:W-:Y:S01]  /*2b60*/  FFMA.FTZ R6, R7, R14.reuse, -R26.reuse ;  /* 0x0000000e07067223 */ /* 0x180fe2000001081a */
[-CC-:B------:R-:W-:Y:S01]  /*2b70*/  FFMA.FTZ R125, R9, R14.reuse, -R26.reuse ;  /* 0x0000000e097d7223 */ /* 0x180fe2000001081a */
[----:B------:R-:W-:Y:S01]  /*2b80*/  MUFU.EX2 R121, R121 ;  /* 0x0000007900797308 */ /* 0x000fe20000000800 */
[----:B--2---:R-:W-:Y:S01]  /*2b90*/  FADD.FTZ R30, R122, R3 ;  /* 0x000000037a1e7221 */ /* 0x004fe20000010000 */
[-CC-:B------:R-:W-:Y:S01]  /*2ba0*/  FFMA.FTZ R8, R11, R14.reuse, -R26.reuse ;  /* 0x0000000e0b087223 */ /* 0x180fe2000001081a */
[-CC-:B------:R-:W-:Y:S01]  /*2bb0*/  FFMA.FTZ R127, R13, R14.reuse, -R26.reuse ;  /* 0x0000000e0d7f7223 */ /* 0x180fe2000001081a */
[-C--:B------:R-:W-:Y:S01]  /*2bc0*/  FFMA.FTZ R10, R21, R14.reuse, -R26 ;  /* 0x0000000e150a7223 */ /* 0x080fe2000001081a */
[----:B---3--:R-:W-:Y:S01]  /*2bd0*/  FADD.FTZ R3, R65, R30 ;  /* 0x0000001e41037221 */ /* 0x008fe20000010000 */
[-CC-:B------:R-:W-:Y:S01]  /*2be0*/  FFMA.FTZ R129, R25, R14.reuse, -R26.reuse ;  /* 0x0000000e19817223 */ /* 0x180fe2000001081a */
[-CC-:B------:R-:W-:Y:S01]  /*2bf0*/  FFMA.FTZ R12, R27, R14.reuse, -R26.reuse ;  /* 0x0000000e1b0c7223 */ /* 0x180fe2000001081a */
[----:B------:R-:W0:Y:S01]  /*2c00*/  MUFU.EX2 R4, R4 ;  /* 0x0000000400047308 */ /* 0x000e220000000800 */
[----:B----4-:R-:W-:Y:S01]  /*2c10*/  FADD.FTZ R32, R124, R3 ;  /* 0x000000037c207221 */ /* 0x010fe20000010000 */
[-CC-:B------:R-:W-:Y:S01]  /*2c20*/  FFMA.FTZ R131, R29, R14.reuse, -R26.reuse ;  /* 0x0000000e1d837223 */ /* 0x180fe2000001081a */
[-CC-:B------:R-:W-:Y:S01]  /*2c30*/  FFMA.FTZ R20, R33, R14.reuse, -R26.reuse ;  /* 0x0000000e21147223 */ /* 0x180fe2000001081a */
[-C--:B------:R-:W-:Y:S01]  /*2c40*/  FFMA.FTZ R133, R35, R14.reuse, -R26 ;  /* 0x0000000e23857223 */ /* 0x080fe2000001081a */
[----:B-1----:R-:W-:Y:S01]  /*2c50*/  FADD.FTZ R3, R67, R32 ;  /* 0x0000002043037221 */ /* 0x002fe20000010000 */
[-CC-:B------:R-:W-:Y:S01]  /*2c60*/  FFMA.FTZ R24, R37, R14.reuse, -R26.reuse ;  /* 0x0000000e25187223 */ /* 0x180fe2000001081a */
[-CC-:B------:R-:W-:Y:S01]  /*2c70*/  FFMA.FTZ R135, R39, R14.reuse, -R26.reuse ;  /* 0x0000000e27877223 */ /* 0x180fe2000001081a */
[----:B------:R-:W1:Y:S01]  /*2c80*/  MUFU.EX2 R123, R123 ;  /* 0x0000007b007b7308 */ /* 0x000e620000000800 */
[----:B------:R-:W-:Y:S01]  /*2c90*/  FADD.FTZ R32, R126, R3 ;  /* 0x000000037e207221 */ /* 0x000fe20000010000 */
[-CC-:B------:R-:W-:Y:S01]  /*2ca0*/  FFMA.FTZ R28, R41, R14.reuse, -R26.reuse ;  /* 0x0000000e291c7223 */ /* 0x180fe2000001081a */
[-CC-:B------:R-:W-:Y:S01]  /*2cb0*/  FFMA.FTZ R137, R43, R14.reuse, -R26.reuse ;  /* 0x0000000e2b897223 */ /* 0x180fe2000001081a */
[-C--:B------:R-:W-:Y:S01]  /*2cc0*/  FFMA.FTZ R30, R45, R14.reuse, -R26 ;  /* 0x0000000e2d1e7223 */ /* 0x080fe2000001081a */
[----:B------:R-:W-:Y:S01]  /*2cd0*/  FADD.FTZ R5, R69, R32 ;  /* 0x0000002045057221 */ /* 0x000fe20000010000 */
[-CC-:B------:R-:W-:Y:S01]  /*2ce0*/  FFMA.FTZ R139, R47, R14.reuse, -R26.reuse ;  /* 0x0000000e2f8b7223 */ /* 0x180fe2000001081a */
[-C--:B------:R-:W-:Y:S01]  /*2cf0*/  FFMA.FTZ R32, R49, R14.reuse, -R26 ;  /* 0x0000000e31207223 */ /* 0x080fe2000001081a */
[----:B------:R-:W2:Y:S01]  /*2d00*/  MUFU.EX2 R6, R6 ;  /* 0x0000000600067308 */ /* 0x000ea20000000800 */
[----:B0-----:R-:W-:Y:S01]  /*2d10*/  FADD.FTZ R34, R121, R4 ;  /* 0x0000000479227221 */ /* 0x001fe20000010000 */
[----:B------:R-:W-:Y:S01]  /*2d20*/  FADD.FTZ R36, R128, R5 ;  /* 0x0000000580247221 */ /* 0x000fe20000010000 */
[-CC-:B------:R-:W-:Y:S01]  /*2d30*/  FFMA.FTZ R141, R51, R14.reuse, -R26.reuse ;  /* 0x0000000e338d7223 */ /* 0x180fe2000001081a */
[-CC-:B------:R-:W-:Y:S01]  /*2d40*/  FFMA.FTZ R143, R55, R14.reuse, -R26.reuse ;  /* 0x0000000e378f7223 */ /* 0x180fe2000001081a */
[-C--:B------:R-:W-:Y:S01]  /*2d50*/  FFMA.FTZ R57, R57, R14.reuse, -R26 ;  /* 0x0000000e39397223 */ /* 0x080fe2000001081a */
[----:B------:R-:W-:Y:S01]  /*2d60*/  FADD.FTZ R5, R71, R36 ;  /* 0x0000002447057221 */ /* 0x000fe20000010000 */
[-C--:B------:R-:W-:Y:S01]  /*2d70*/  FFMA.FTZ R59, R59, R14.reuse, -R26 ;  /* 0x0000000e3b3b7223 */ /* 0x080fe2000001081a */
[----:B------:R-:W0:Y:S01]  /*2d80*/  MUFU.EX2 R125, R125 ;  /* 0x0000007d007d7308 */ /* 0x000e220000000800 */
[----:B-1----:R-:W-:Y:S01]  /*2d90*/  FADD.FTZ R3, R123, R34 ;  /* 0x000000227b037221 */ /* 0x002fe20000010000 */
[-CC-:B------:R-:W-:Y:S01]  /*2da0*/  FFMA.FTZ R61, R61, R14.reuse, -R26.reuse ;  /* 0x0000000e3d3d7223 */ /* 0x180fe2000001081a */
[-CC-:B------:R-:W-:Y:S01]  /*2db0*/  FFMA.FTZ R79, R79, R14.reuse, -R26.reuse ;  /* 0x0000000e4f4f7223 */ /* 0x180fe2000001081a */
[-CC-:B------:R-:W-:Y:S01]  /*2dc0*/  FFMA.FTZ R81, R81, R14.reuse, -R26.reuse ;  /* 0x0000000e51517223 */ /* 0x180fe2000001081a */
[-CC-:B------:R-:W-:Y:S01]  /*2dd0*/  FFMA.FTZ R83, R83, R14.reuse, -R26.reuse ;  /* 0x0000000e53537223 */ /* 0x180fe2000001081a */
[-CC-:B------:R-:W-:Y:S01]  /*2de0*/  FFMA.FTZ R87, R87, R14.reuse, -R26.reuse ;  /* 0x0000000e57577223 */ /* 0x180fe2000001081a */
[-CC-:B------:R-:W-:Y:S01]  /*2df0*/  FFMA.FTZ R89, R89, R14.reuse, -R26.reuse ;  /* 0x0000000e59597223 */ /* 0x180fe2000001081a */
[----:B------:R-:W1:Y:S01]  /*2e00*/  MUFU.EX2 R8, R8 ;  /* 0x0000000800087308 */ /* 0x000e620000000800 */
[----:B--2---:R-:W-:Y:S01]  /*2e10*/  FADD.FTZ R34, R6, R3 ;  /* 0x0000000306227221 */ /* 0x004fe20000010000 */
[----:B------:R-:W-:Y:S01]  /*2e20*/  FFMA.FTZ R93, R93, R14, -R26 ;  /* 0x0000000e5d5d7223 */ /* 0x000fe2000001081a */
[----:B------:R-:W-:-:S02]  /*2e30*/  F2FP.BF16.F32.PACK_AB R121, R4, R121 ;  /* 0x000000790479723e */ /* 0x000fc400000010ff */
[----:B------:R-:W-:Y:S02]  /*2e40*/  F2FP.BF16.F32.PACK_AB R123, R6, R123 ;  /* 0x0000007b067b723e */ /* 0x000fe400000010ff */
[----:B------:R-:W-:Y:S01]  /*2e50*/  F2FP.BF16.F32.PACK_AB R120, R63, R120 ;  /* 0x000000783f78723e */ /* 0x000fe200000010ff */
[----:B------:R-:W2:Y:S01]  /*2e60*/  MUFU.EX2 R130, R130 ;  /* 0x0000008200827308 */ /* 0x000ea20000000800 */
[----:B0-----:R-:W-:Y:S01]  /*2e70*/  FADD.FTZ R3, R125, R34 ;  /* 0x000000227d037221 */ /* 0x001fe20000010000 */
[----:B------:R-:W-:Y:S02]  /*2e80*/  F2FP.BF16.F32.PACK_AB R122, R65, R122 ;  /* 0x0000007a417a723e */ /* 0x000fe400000010ff */
[----:B------:R-:W-:Y:S02]  /*2e90*/  F2FP.BF16.F32.PACK_AB R124, R67, R124 ;  /* 0x0000007c437c723e */ /* 0x000fe400000010ff */
[----:B------:R-:W-:Y:S02]  /*2ea0*/  F2FP.BF16.F32.PACK_AB R126, R69, R126 ;  /* 0x0000007e457e723e */ /* 0x000fe400000010ff */
[----:B------:R-:W0:Y:S01]  /*2eb0*/  MUFU.EX2 R127, R127 ;  /* 0x0000007f007f7308 */ /* 0x000e220000000800 */
[----:B-1----:R-:W-:Y:S01]  /*2ec0*/  FADD.FTZ R36, R8, R3 ;  /* 0x0000000308247221 */ /* 0x002fe20000010000 */
[----:B------:R-:W-:-:S02]  /*2ed0*/  F2FP.BF16.F32.PACK_AB R128, R71, R128 ;  /* 0x000000804780723e */ /* 0x000fc400000010ff */
[----:B------:R-:W-:-:S04]  /*2ee0*/  F2FP.BF16.F32.PACK_AB R125, R8, R125 ;  /* 0x0000007d087d723e */ /* 0x000fc800000010ff */
[----:B------:R-:W1:Y:S01]  /*2ef0*/  MUFU.EX2 R73, R73 ;  /* 0x0000004900497308 */ /* 0x000e620000000800 */
[----:B--2---:R-:W-:-:S07]  /*2f00*/  FADD.FTZ R34, R130, R5 ;  /* 0x0000000582227221 */ /* 0x004fce0000010000 */
[----:B------:R-:W2:Y:S01]  /*2f10*/  MUFU.EX2 R10, R10 ;  /* 0x0000000a000a7308 */ /* 0x000ea20000000800 */
[----:B0-----:R-:W-:-:S07]  /*2f20*/  FADD.FTZ R3, R127, R36 ;  /* 0x000000247f037221 */ /* 0x001fce0000010000 */
[----:B------:R-:W0:Y:S01]  /*2f30*/  MUFU.EX2 R132, R132 ;  /* 0x0000008400847308 */ /* 0x000e220000000800 */
[----:B-1----:R-:W-:Y:S01]  /*2f40*/  FADD.FTZ R5, R73, R34 ;  /* 0x0000002249057221 */ /* 0x002fe20000010000 */
[----:B------:R-:W-:Y:S01]  /*2f50*/  FFMA.FTZ R34, R53, R14, -R26 ;  /* 0x0000000e35227223 */ /* 0x000fe2000001081a */
[----:B------:R-:W-:-:S05]  /*2f60*/  F2FP.BF16.F32.PACK_AB R130, R73, R130 ;  /* 0x000000824982723e */ /* 0x000fca00000010ff */
[----:B------:R-:W1:Y:S01]  /*2f70*/  MUFU.EX2 R129, R129 ;  /* 0x0000008100817308 */ /* 0x000e620000000800 */
[C---:B--2---:R-:W-:Y:S01]  /*2f80*/  FADD.FTZ R36, R10.reuse, R3 ;  /* 0x000000030a247221 */ /* 0x044fe20000010000 */
[----:B------:R-:W-:-:S06]  /*2f90*/  F2FP.BF16.F32.PACK_AB R127, R10, R127 ;  /* 0x0000007f0a7f723e */ /* 0x000fcc00000010ff */
[----:B------:R-:W2:Y:S01]  /*2fa0*/  MUFU.EX2 R75, R75 ;  /* 0x0000004b004b7308 */ /* 0x000ea20000000800 */
[----:B0-----:R-:W-:-:S07]  /*2fb0*/  FADD.FTZ R38, R132, R5 ;  /* 0x0000000584267221 */ /* 0x001fce0000010000 */
[----:B------:R-:W0:Y:S01]  /*2fc0*/  MUFU.EX2 R12, R12 ;  /* 0x0000000c000c7308 */ /* 0x000e220000000800 */
[----:B-1----:R-:W-:-:S07]  /*2fd0*/  FADD.FTZ R3, R129, R36 ;  /* 0x0000002481037221 */ /* 0x002fce0000010000 */
[----:B------:R-:W1:Y:S01]  /*2fe0*/  MUFU.EX2 R134, R134 ;  /* 0x0000008600867308 */ /* 0x000e620000000800 */
[C---:B--2---:R-:W-:Y:S01]  /*2ff0*/  FADD.FTZ R5, R75.reuse, R38 ;  /* 0x000000264b057221 */ /* 0x044fe20000010000 */
[----:B------:R-:W-:-:S06]  /*3000*/  F2FP.BF16.F32.PACK_AB R132, R75, R132 ;  /* 0x000000844b84723e */ /* 0x000fcc00000010ff */
[----:B------:R-:W2:Y:S01]  /*3010*/  MUFU.EX2 R131, R131 ;  /* 0x0000008300837308 */ /* 0x000ea20000000800 */
[C---:B0-----:R-:W-:Y:S01]  /*3020*/  FADD.FTZ R0, R12.reuse, R3 ;  /* 0x000000030c007221 */ /* 0x041fe20000010000 */
[----:B------:R-:W-:-:S06]  /*3030*/  F2FP.BF16.F32.PACK_AB R129, R12, R129 ;  /* 0x000000810c81723e */ /* 0x000fcc00000010ff */
[----:B------:R-:W0:Y:S01]  /*3040*/  MUFU.EX2 R77, R77 ;  /* 0x0000004d004d7308 */ /* 0x000e220000000800 */
[----:B-1----:R-:W-:-:S07]  /*3050*/  FADD.FTZ R36, R134, R5 ;  /* 0x0000000586247221 */ /* 0x002fce0000010000 */
[----:B------:R-:W1:Y:S01]  /*3060*/  MUFU.EX2 R20, R20 ;  /* 0x0000001400147308 */ /* 0x000e620000000800 */
[----:B--2---:R-:W-:-:S07]  /*3070*/  FADD.FTZ R3, R131, R0 ;  /* 0x0000000083037221 */ /* 0x004fce0000010000 */
[----:B------:R-:W2:Y:S01]  /*3080*/  MUFU.EX2 R136, R136 ;  /* 0x0000008800887308 */ /* 0x000ea20000000800 */
[C---:B0-----:R-:W-:Y:S01]  /*3090*/  FADD.FTZ R5, R77.reuse, R36 ;  /* 0x000000244d057221 */ /* 0x041fe20000010000 */
[----:B------:R-:W-:-:S06]  /*30a0*/  F2FP.BF16.F32.PACK_AB R134, R77, R134 ;  /* 0x000000864d86723e */ /* 0x000fcc00000010ff */
[----:B------:R-:W0:Y:S01]  /*30b0*/  MUFU.EX2 R133, R133 ;  /* 0x0000008500857308 */ /* 0x000e220000000800 */
[C---:B-1----:R-:W-:Y:S01]  /*30c0*/  FADD.FTZ R36, R20.reuse, R3 ;  /* 0x0000000314247221 */ /* 0x042fe20000010000 */
[----:B------:R-:W-:-:S06]  /*30d0*/  F2FP.BF16.F32.PACK_AB R131, R20, R131 ;  /* 0x000000831483723e */ /* 0x000fcc00000010ff */
[----:B------:R-:W1:Y:S01]  /*30e0*/  MUFU.EX2 R85, R85 ;  /* 0x0000005500557308 */ /* 0x000e620000000800 */
[----:B--2---:R-:W-:-:S07]  /*30f0*/  FADD.FTZ R38, R136, R5 ;  /* 0x0000000588267221 */ /* 0x004fce0000010000 */
[----:B------:R-:W2:Y:S01]  /*3100*/  MUFU.EX2 R24, R24 ;  /* 0x0000001800187308 */ /* 0x000ea20000000800 */
[----:B0-----:R-:W-:-:S07]  /*3110*/  FADD.FTZ R3, R133, R36 ;  /* 0x0000002485037221 */ /* 0x001fce0000010000 */
[----:B------:R-:W0:Y:S01]  /*3120*/  MUFU.EX2 R138, R138 ;  /* 0x0000008a008a7308 */ /* 0x000e220000000800 */
[C---:B-1----:R-:W-:Y:S01]  /*3130*/  FADD.FTZ R5, R85.reuse, R38 ;  /* 0x0000002655057221 */ /* 0x042fe20000010000 */
[----:B------:R-:W-:-:S06]  /*3140*/  F2FP.BF16.F32.PACK_AB R136, R85, R136 ;  /* 0x000000885588723e */ /* 0x000fcc00000010ff */
        /* <DEDUP_REMOVED lines=9> */
[----:B------:R-:W-:Y:S01]  /*31e0*/  F2FP.BF16.F32.PACK_AB R138, R91, R138 ;  /* 0x0000008a5b8a723e */ /* 0x000fe200000010ff */
[----:B------:R-:W-:-:S05]  /*31f0*/  IMAD.MOV.U32 R91, RZ, RZ, R119 ;  /* 0x000000ffff5b7224 */ /* 0x000fca00078e0077 */
        /* <DEDUP_REMOVED lines=9> */
[----:B------:R-:W-:Y:S01]  /*3290*/  F2FP.BF16.F32.PACK_AB R140, R95, R140 ;  /* 0x0000008c5f8c723e */ /* 0x000fe200000010ff */
[----:B------:R-:W-:-:S05]  /*32a0*/  IMAD.MOV.U32 R95, RZ, RZ, R119 ;  /* 0x000000ffff5f7224 */ /* 0x000fca00078e0077 */
        /* <DEDUP_REMOVED lines=9> */
[----:B------:R-:W-:Y:S01]  /*3340*/  F2FP.BF16.F32.PACK_AB R142, R97, R142 ;  /* 0x0000008e618e723e */ /* 0x000fe200000010ff */
[----:B------:R-:W-:-:S05]  /*3350*/  IMAD.MOV.U32 R97, RZ, RZ, R119 ;  /* 0x000000ffff617224 */ /* 0x000fca00078e0077 */
        /* <DEDUP_REMOVED lines=44> */
[----:B0-----:R-:W-:-:S07]  /*3620*/  FADD.FTZ R5, R83, R6 ;  /* 0x0000000653057221 */ /* 0x001fce0000010000 */
[----:B------:R-:W0:Y:S01]  /*3630*/  MUFU.EX2 R105, R105 ;  /* 0x0000006900697308 */ /* 0x000e220000000800 */
[C---:B-1----:R-:W-:Y:S01]  /*3640*/  FADD.FTZ R6, R38.reuse, R5 ;  /* 0x0000000526067221 */ /* 0x042fe20000010000 */
[----:B------:R-:W-:-:S06]  /*3650*/  F2FP.BF16.F32.PACK_AB R149, R38, R83 ;  /* 0x000000532695723e */ /* 0x000fcc00000010ff */
[----:B------:R1:W3:Y:S01]  /*3660*/  MUFU.EX2 R4, R93 ;  /* 0x0000005d00047308 */ /* 0x0002e20000000800 */
[----:B--2---:R-:W-:Y:S01]  /*3670*/  FADD.FTZ R5, R89, R6 ;  /* 0x0000000659057221 */ /* 0x004fe20000010000 */
[C---:B0-----:R-:W-:Y:S01]  /*3680*/  FADD.FTZ R3, R105.reuse, R42 ;  /* 0x0000002a69037221 */ /* 0x041fe20000010000 */
[----:B------:R-:W-:Y:S01]  /*3690*/  F2FP.BF16.F32.PACK_AB R150, R105, R150 ;  /* 0x000000966996723e */ /* 0x000fe200000010ff */
[--C-:B------:R-:W-:Y:S02]  /*36a0*/  IMAD.MOV.U32 R105, RZ, RZ, R119.reuse ;  /* 0x000000ffff697224 */ /* 0x100fe400078e0077 */
[----:B-1----:R-:W-:Y:S01]  /*36b0*/  IMAD.MOV.U32 R93, RZ, RZ, R119 ;  /* 0x000000ffff5d7224 */ /* 0x002fe200078e0077 */
[C---:B---3--:R-:W-:Y:S01]  /*36c0*/  F2FP.BF16.F32.PACK_AB R151, R4.reuse, R89 ;  /* 0x000000590497723e */ /* 0x048fe200000010ff */
[----:B------:R-:W-:Y:S01]  /*36d0*/  FADD.FTZ R5, R4, R5 ;  /* 0x0000000504057221 */ /* 0x000fe20000010000 */
[----:B------:R-:W-:Y:S01]  /*36e0*/  IMAD.MOV.U32 R89, RZ, RZ, R119 ;  /* 0x000000ffff597224 */ /* 0x000fe200078e0077 */
[----:B------:R-:W-:Y:S06]  /*36f0*/  @!P1 BRA `(.L_x_14) ;  /* 0x0000002400909947 */ /* 0x000fec0003800000 */
[----:B------:R-:W-:Y:S01]  /*3700*/  IMAD.MOV.U32 R4, RZ, RZ, R31 ;  /* 0x000000ffff047224 */ /* 0x000fe200078e001f */
[----:B------:R-:W-:Y:S01]  /*3710*/  CS2R R118, SRZ ;  /* 0x0000000000767805 */ /* 0x000fe2000001ff00 */
[----:B------:R-:W-:Y:S01]  /*3720*/  IMAD.MOV.U32 R0, RZ, RZ, R15 ;  /* 0x000000ffff007224 */ /* 0x000fe200078e000f */
[----:B------:R-:W-:Y:S02]  /*3730*/  CS2R R116, SRZ ;  /* 0x0000000000747805 */ /* 0x000fe4000001ff00 */
[----:B------:R-:W-:Y:S02]  /*3740*/  CS2R R114, SRZ ;  /* 0x0000000000727805 */ /* 0x000fe4000001ff00 */
[----:B------:R-:W-:Y:S02]  /*3750*/  CS2R R112, SRZ ;  /* 0x0000000000707805 */ /* 0x000fe4000001ff00 */
[----:B------:R-:W-:Y:S02]  /*3760*/  CS2R R110, SRZ ;  /* 0x00000000006e7805 */ /* 0x000fe4000001ff00 */
[----:B------:R-:W-:-:S02]  /*3770*/  CS2R R108, SRZ ;  /* 0x00000000006c7805 */ /* 0x000fc4000001ff00 */
[----:B------:R-:W-:Y:S02]  /*3780*/  CS2R R106, SRZ ;  /* 0x00000000006a7805 */ /* 0x000fe4000001ff00 */
        /* <DEDUP_REMOVED lines=8> */
[----:B------:R-:W-:Y:S01]  /*3810*/  CS2R R88, SRZ ;  /* 0x0000000000587805 */ /* 0x000fe2000001ff00 */
[----:B------:R-:W-:Y:S01]  /*3820*/  UIADD3 UR47, UR47, -0x2, URZ ;  /* 0xfffffffe2f2f7890 */ /* 0x000fe2000fffe03f */
[----:B------:R-:W-:Y:S01]  /*3830*/  UMOV UR22, UR37 ;  /* 0x0000002500167c82 */ /* 0x000fe20008000000 */
[----:B------:R-:W-:Y:S01]  /*3840*/  UMOV UR21, UR38 ;  /* 0x0000002600157c82 */ /* 0x000fe20008000000 */
[----:B------:R-:W-:-:S09]  /*3850*/  ULDC UR23, c[0x0][0x9d8] ;  /* 0x0002760000177ab9 */ /* 0x000fd20000000800 */
.L_x_25:
[----:B------:R-:W-:Y:S01]  /*3860*/  ISETP.NE.AND P2, PT, RZ, UR42, PT ;  /* 0x0000002aff007c0c */ /* 0x000fe2000bf45270 */
[----:B------:R-:W-:-:S04]  /*3870*/  UISETP.NE.AND UP0, UPT, UR21, 0x1, UPT ;  /* 0x000000011500788c */ /* 0x000fc8000bf05270 */
[----:B------:R-:W-:-:S04]  /*3880*/  USEL UR37, URZ, 0x1, UP0 ;  /* 0x000000013f257887 */ /* 0x000fc80008000000 */
[----:B------:R-:W-:-:S04]  /*3890*/  ULOP3.LUT UR37, UR22, UR37, URZ, 0x3c, !UPT ;  /* 0x0000002516257292 */ /* 0x000fc8000f8e3c3f */
[----:B------:R-:W-:Y:S08]  /*38a0*/  @P2 BRA `(.L_x_15) ;  /* 0x0000000000382947 */ /* 0x000ff00003800000 */
[----:B------:R-:W-:Y:S05]  /*38b0*/  @!P0 BRA `(.L_x_16) ;  /* 0x0000000000048947 */ /* 0x000fea0003800000 */
[----:B------:R-:W-:Y:S01]  /*38c0*/  BPT.TRAP 0x1 ;  /* 0x000000040000795c */ /* 0x000fe20000300000 */
.L_x_16:
[----:B------:R-:W-:Y:S01]  /*38d0*/  UIADD3 UR6, UR21, 0x1, URZ ;  /* 0x0000000115067890 */ /* 0x000fe2000fffe03f */
[----:B------:R-:W-:-:S03]  /*38e0*/  IMAD.U32 R6, RZ, RZ, UR37 ;  /* 0x00000025ff067e24 */ /* 0x000fc6000f8e00ff */
[----:B------:R-:W-:Y:S02]  /*38f0*/  UISETP.NE.AND UP0, UPT, UR6, 0x2, UPT ;  /* 0x000000020600788c */ /* 0x000fe4000bf05270 */
[----:B------:R-:W-:Y:S02]  /*3900*/  SHF.L.U32 R6, R6, 0x1f, RZ ;  /* 0x0000001f06067819 */ /* 0x000fe400000006ff */
[----:B------:R-:W-:-:S04]  /*3910*/  USEL UR6, UR6, URZ, UP0 ;  /* 0x0000003f06067287 */ /* 0x000fc80008000000 */
[----:B------:R-:W-:-:S09]  /*3920*/  ULEA UR6, UR6, UR44, 0x3 ;  /* 0x0000002c06067291 */ /* 0x000fd2000f8e183f */
[----:B------:R0:W1:Y:S01]  /*3930*/  SYNCS.PHASECHK.TRANS64.TRYWAIT P1, [UR6+0x16830], R6 ;  /* 0x01683006ff0075a7 */ /* 0x0000620008020146 */
[----:B------:R-:W-:Y:S05]  /*3940*/  @!P0 BRA `(.L_x_17) ;  /* 0x0000000000048947 */ /* 0x000fea0003800000 */
[----:B------:R-:W-:Y:S01]  /*3950*/  BPT.TRAP 0x1 ;  /* 0x000000040000795c */ /* 0x000fe20000300000 */
.L_x_17:
[----:B-1----:R-:W-:Y:S05]  /*3960*/  @P1 BRA `(.L_x_15) ;  /* 0x0000000000081947 */ /* 0x002fea0003800000 */
[----:B------:R-:W1:Y:S02]  /*3970*/  SYNCS.PHASECHK.TRANS64.TRYWAIT P1, [UR6+0x16830], R6 ;  /* 0x01683006ff0075a7 */ /* 0x000e640008020146 */
[----:B-1----:R-:W-:Y:S05]  /*3980*/  @!P1 BRA `(.L_x_18) ;  /* 0x0000007400849947 */ /* 0x002fea0003800000 */
.L_x_15:
[----:B01----:R-:W-:Y:S01]  /*3990*/  IADD3 R6, R18, 0x8, RZ ;  /* 0x0000000812067810 */ /* 0x003fe20007ffe0ff */
[----:B------:R-:W-:Y:S01]  /*39a0*/  UIADD3 UR38, UR21, 0x1, URZ ;  /* 0x0000000115267890 */ /* 0x000fe2000fffe03f */
[----:B------:R-:W-:Y:S01]  /*39b0*/  UMOV UR19, 0x40000040 ;  /* 0x4000004000137882 */ /* 0x000fe20000000000 */
[----:B------:R-:W-:Y:S02]  /*39c0*/  UMOV UR7, 0x40000040 ;  /* 0x4000004000077882 */ /* 0x000fe40000000000 */
[----:B------:R0:W-:Y:S01]  /*39d0*/  BAR.SYNC.DEFER_BLOCKING R6, 0x100 ;  /* 0x000400060000751d */ /* 0x0001e20000010000 */
[----:B------:R-:W-:-:S04]  /*39e0*/  UISETP.NE.AND UP0, UPT, UR38, 0x2, UPT ;  /* 0x000000022600788c */ /* 0x000fc8000bf05270 */
[----:B------:R-:W-:Y:S01]  /*39f0*/  USEL UR38, UR38, URZ, UP0 ;  /* 0x0000003f26267287 */ /* 0x000fe20008000000 */
[----:B------:R-:W-:Y:S01]  /*3a00*/  UMOV UR11, 0x40000040 ;  /* 0x40000040000b7882 */ /* 0x000fe20000000000 */
[----:B------:R-:W-:Y:S02]  /*3a10*/  UMOV UR15, 0x40000040 ;  /* 0x40000040000f7882 */ /* 0x000fe40000000000 */
[----:B------:R-:W-:-:S04]  /*3a20*/  ULEA UR18, UR38, UR20, 0xa ;  /* 0x0000001426127291 */ /* 0x000fc8000f8e503f */
[----:B------:R-:W-:Y:S02]  /*3a30*/  UIADD3 UR6, UR18, 0x2, URZ ;  /* 0x0000000212067890 */ /* 0x000fe4000fffe03f */
[----:B------:R-:W-:Y:S02]  /*3a40*/  UIADD3 UR10, UR18, 0x4, URZ ;  /* 0x00000004120a7890 */ /* 0x000fe4000fffe03f */
[----:B------:R-:W-:Y:S01]  /*3a50*/  UIADD3 UR14, UR18, 0x6, URZ ;  /* 0x00000006120e7890 */ /* 0x000fe2000fffe03f */
[----:B------:R-:W-:-:S06]  /*3a60*/  WARPGROUP.ARRIVE ;  /* 0x00000000000079c5 */ /* 0x000fcc0000000000 */
[----:B------:R-:W-:Y:S03]  /*3a70*/  HGMMA.64x128x16.F32.BF16 R24, gdesc[UR16], RZ, !UPT, gsb0 ;  /* 0x01e00000101879f0 */ /* 0x000fe6000c0018ff */
[----:B------:R-:W-:Y:S02]  /*3a80*/  WARPGROUP.DEPBAR.LE gsb0, 0x0 ;  /* 0x00008000000079c5 */ /* 0x000fe40000010000 */
[----:B------:R-:W-:-:S07]  /*3a90*/  WARPGROUP.ARRIVE ;  /* 0x00000000000079c5 */ /* 0x000fce0000000000 */
        /* <DEDUP_REMOVED lines=8> */
[----:B0-----:R-:W-:Y:S05]  /*3b20*/  @P2 BRA `(.L_x_19) ;  /* 0x00000000002c2947 */ /* 0x001fea0003800000 */
[----:B------:R-:W-:Y:S05]  /*3b30*/  @!P0 BRA `(.L_x_20) ;  /* 0x0000000000048947 */ /* 0x000fea0003800000 */
[----:B------:R-:W-:Y:S01]  /*3b40*/  BPT.TRAP 0x1 ;  /* 0x000000040000795c */ /* 0x000fe20000300000 */
.L_x_20:
[----:B------:R-:W-:Y:S01]  /*3b50*/  ULEA UR6, UR21, UR44, 0x3 ;  /* 0x0000002c15067291 */ /* 0x000fe2000f8e183f */
[----:B------:R-:W-:-:S05]  /*3b60*/  IMAD.U32 R6, RZ, RZ, UR22 ;  /* 0x00000016ff067e24 */ /* 0x000fca000f8e00ff */
[----:B------:R-:W-:-:S04]  /*3b70*/  SHF.L.U32 R6, R6, 0x1f, RZ ;  /* 0x0000001f06067819 */ /* 0x000fc800000006ff */
[----:B------:R0:W1:Y:S01]  /*3b80*/  SYNCS.PHASECHK.TRANS64.TRYWAIT P1, [UR6+0x16850], R6 ;  /* 0x01685006ff0075a7 */ /* 0x0000620008020146 */
[----:B------:R-:W-:Y:S05]  /*3b90*/  @!P0 BRA `(.L_x_21) ;  /* 0x0000000000048947 */ /* 0x000fea0003800000 */
[----:B------:R-:W-:Y:S01]  /*3ba0*/  BPT.TRAP 0x1 ;  /* 0x000000040000795c */ /* 0x000fe20000300000 */
.L_x_21:
[----:B-1----:R-:W-:Y:S05]  /*3bb0*/  @P1 BRA `(.L_x_19) ;  /* 0x0000000000081947 */ /* 0x002fea0003800000 */
[----:B------:R-:W1:Y:S02]  /*3bc0*/  SYNCS.PHASECHK.TRANS64.TRYWAIT P1, [UR6+0x16850], R6 ;  /* 0x01685006ff0075a7 */ /* 0x000e640008020146 */
[----:B-1----:R-:W-:Y:S05]  /*3bd0*/  @!P1 BRA `(.L_x_22) ;  /* 0x0000007400089947 */ /* 0x002fea0003800000 */
.L_x_19:
[----:B------:R-:W-:Y:S01]  /*3be0*/  UIADD3 UR6, UR44, 0x400, URZ ;  /* 0x000004002c067890 */ /* 0x000fe2000fffe03f */
[----:B------:R-:W-:Y:S01]  /*3bf0*/  WARPGROUP.ARRIVE ;  /* 0x00000000000079c5 */ /* 0x000fe20000000000 */
[----:B------:R-:W-:-:S05]  /*3c00*/  UMOV UR7, 0x40000040 ;  /* 0x4000004000077882 */ /* 0x000fca0000000000 */
[----:B-1----:R-:W1:Y:S01]  /*3c10*/  S2R R7, SR_TID.X ;  /* 0x0000000000077919 */ /* 0x002e620000002100 */
[----:B------:R-:W-:Y:S01]  /*3c20*/  USHF.R.U32.HI UR6, URZ, 0x4, UR6 ;  /* 0x000000043f067899 */ /* 0x000fe20008011606 */
[----:B0-----:R-:W-:-:S03]  /*3c30*/  VIADD R6, R18, 0x9 ;  /* 0x0000000912067836 */ /* 0x001fc60000000000 */
[----:B------:R-:W-:-:S04]  /*3c40*/  ULOP3.LUT UR6, UR6, 0x3fff, URZ, 0xc0, !UPT ;  /* 0x00003fff06067892 */ /* 0x000fc8000f8ec03f */
[----:B------:R-:W-:-:S07]  /*3c50*/  ULEA UR10, UR21, UR6, 0xa ;  /* 0x00000006150a7291 */ /* 0x000fce000f8e503f */
[----:B------:R-:W-:Y:S02]  /*3c60*/  UMOV UR6, UR10 ;  /* 0x0000000a00067c82 */ /* 0x000fe40008000000 */
[----:B------:R-:W-:Y:S01]  /*3c70*/  HGMMA.64x64x16.F32.BF16 R88, R120, gdesc[UR4].tnspB, R88, gsb0 ;  /* 0x40e0000478587df0 */ /* 0x000fe20008001858 */
[----:B------:R-:W-:Y:S01]  /*3c80*/  UIADD3 UR6, UR10, 0x80, URZ ;  /* 0x000000800a067890 */ /* 0x000fe2000fffe03f */
[----:B------:R-:W-:Y:S01]  /*3c90*/  UMOV UR7, 0x40000040 ;  /* 0x4000004000077882 */ /* 0x000fe20000000000 */
[----:B-1----:R-:W-:-:S04]  /*3ca0*/  ISETP.GE.U32.AND P1, PT, R7, 0x180, PT ;  /* 0x000001800700780c */ /* 0x002fc80003f26070 */
[----:B------:R-:W-:Y:S01]  /*3cb0*/  SEL R6, R6, 0x9, !P1 ;  /* 0x0000000906067807 */ /* 0x000fe20004800000 */
[----:B------:R-:W-:Y:S02]  /*3cc0*/  WARPGROUP.DEPBAR.LE gsb0, 0x0 ;  /* 0x00008000000079c5 */ /* 0x000fe40000010000 */
[----:B------:R-:W-:-:S06]  /*3cd0*/  WARPGROUP.ARRIVE ;  /* 0x00000000000079c5 */ /* 0x000fcc0000000000 */
[----:B------:R-:W-:Y:S01]  /*3ce0*/  HGMMA.64x64x16.F32.BF16 R88, R124, gdesc[UR4].tnspB, R88, gsb0 ;  /* 0x40e000047c587df0 */ /* 0x000fe20008001858 */
[----:B------:R-:W-:Y:S01]  /*3cf0*/  UIADD3 UR6, UR10, 0x100, URZ ;  /* 0x000001000a067890 */ /* 0x000fe2000fffe03f */
[----:B------:R-:W-:Y:S01]  /*3d00*/  UMOV UR7, 0x40000040 ;  /* 0x4000004000077882 */ /* 0x000fe20000000000 */
        /* <DEDUP_REMOVED lines=27> */
[----:B------:R-:W-:Y:S03]  /*3ec0*/  HGMMA.64x64x16.F32.BF16 R88, R148, gdesc[UR4].tnspB, R88, gsb0 ;  /* 0x40e0000494587df0 */ /* 0x000fe60008001858 */
[----:B------:R-:W-:Y:S02]  /*3ed0*/  WARPGROUP.DEPBAR.LE gsb0, 0x0 ;  /* 0x00008000000079c5 */ /* 0x000fe40000010000 */
[----:B------:R0:W-:Y:S06]  /*3ee0*/  BAR.ARV R6, 0x100 ;  /* 0x000400060000751d */ /* 0x0001ec0000002000 */
[----:B------:R-:W-:Y:S05]  /*3ef0*/  @!P0 BRA `(.L_x_23) ;  /* 0x0000000000048947 */ /* 0x000fea0003800000 */
[----:B------:R-:W-:Y:S01]  /*3f00*/  BPT.TRAP 0x1 ;  /* 0x000000040000795c */ /* 0x000fe20000300000 */
.L_x_23:
[----:B------:R-:W-:Y:S01]  /*3f10*/  FMUL.FTZ R7, R24, UR23 ;  /* 0x0000001718077c20 */ /* 0x000fe20008410000 */
[----:B0-----:R-:W-:Y:S01]  /*3f20*/  FMUL.FTZ R6, R25, UR23 ;  /* 0x0000001719067c20 */ /* 0x001fe20008410000 */
[----:B------:R-:W-:Y:S01]  /*3f30*/  FMUL.FTZ R9, R26, UR23 ;  /* 0x000000171a097c20 */ /* 0x000fe20008410000 */
[----:B------:R-:W-:Y:S01]  /*3f40*/  FMUL.FTZ R10, R28, UR23 ;  /* 0x000000171c0a7c20 */ /* 0x000fe20008410000 */
[----:B------:R-:W-:Y:S01]  /*3f50*/  FMUL.FTZ R8, R27, UR23 ;  /* 0x000000171b087c20 */ /* 0x000fe20008410000 */
[----:B------:R-:W-:Y:S01]  /*3f60*/  FMUL.FTZ R11, R29, UR23 ;  /* 0x000000171d0b7c20 */ /* 0x000fe20008410000 */
[----:B------:R-:W0:Y:S01]  /*3f70*/  MUFU.TANH R7, R7 ;  /* 0x0000000700077308 */ /* 0x000e220000002400 */
[----:B------:R-:W-:Y:S01]  /*3f80*/  FMUL.FTZ R12, R30, UR23 ;  /* 0x000000171e0c7c20 */ /* 0x000fe20008410000 */
[----:B------:R-:W-:Y:S01]  /*3f90*/  FMUL.FTZ R21, R32, UR23 ;  /* 0x0000001720157c20 */ /* 0x000fe20008410000 */
[----:B------:R-:W-:Y:S01]  /*3fa0*/  FMUL.FTZ R13, R31, UR23 ;  /* 0x000000171f0d7c20 */ /* 0x000fe20008410000 */
[----:B------:R-:W-:Y:S01]  /*3fb0*/  FMUL.FTZ R25, R33, UR23 ;  /* 0x0000001721197c20 */ /* 0x000fe20008410000 */
[----:B------:R-:W-:Y:S01]  /*3fc0*/  FMUL.FTZ R27, R34, UR23 ;  /* 0x00000017221b7c20 */ /* 0x000fe20008410000 */
[----:B------:R-:W-:Y:S01]  /*3fd0*/  FMUL.FTZ R121, R36, UR23 ;  /* 0x0000001724797c20 */ /* 0x000fe20008410000 */
[----:B------:R-:W-:Y:S01]  /*3fe0*/  FMUL.FTZ R29, R35, UR23 ;  /* 0x00000017231d7c20 */ /* 0x000fe20008410000 */
[----:B------:R-:W1:Y:S01]  /*3ff0*/  MUFU.TANH R6, R6 ;  /* 0x0000000600067308 */ /* 0x000e620000002400 */
[----:B------:R-:W-:Y:S01]  /*4000*/  FMUL.FTZ R123, R37, UR23 ;  /* 0x00000017257b7c20 */ /* 0x000fe20008410000 */
[----:B------:R-:W-:Y:S01]  /*4010*/  FMUL.FTZ R33, R38, UR23 ;  /* 0x0000001726217c20 */ /* 0x000fe20008410000 */
[----:B------:R-:W-:Y:S01]  /*4020*/  FMUL.FTZ R125, R40, UR23 ;  /* 0x00000017287d7c20 */ /* 0x000fe20008410000 */
[----:B------:R-:W-:Y:S01]  /*4030*/  FMUL.FTZ R35, R39, UR23 ;  /* 0x0000001727237c20 */ /* 0x000fe20008410000 */
[----:B------:R-:W-:Y:S01]  /*4040*/  FMUL.FTZ R127, R41, UR23 ;  /* 0x00000017297f7c20 */ /* 0x000fe20008410000 */
[----:B------:R-:W-:Y:S01]  /*4050*/  FMUL.FTZ R37, R42, UR23 ;  /* 0x000000172a257c20 */ /* 0x000fe20008410000 */
[----:B------:R-:W-:Y:S01]  /*4060*/  FMUL.FTZ R129, R44, UR23 ;  /* 0x000000172c817c20 */ /* 0x000fe20008410000 */
[----:B------:R-:W2:Y:S01]  /*4070*/  MUFU.TANH R9, R9 ;  /* 0x0000000900097308 */ /* 0x000ea20000002400 */
[----:B0-----:R-:W-:Y:S01]  /*4080*/  FMNMX.FTZ R15, R7, R0, !PT ;  /* 0x00000000070f7209 */ /* 0x001fe20007810000 */
[----:B------:R-:W-:Y:S01]  /*4090*/  FMUL.FTZ R39, R43, UR23 ;  /* 0x000000172b277c20 */ /* 0x000fe20008410000 */
[----:B------:R-:W-:Y:S01]  /*40a0*/  FMUL.FTZ R131, R45, UR23 ;  /* 0x000000172d837c20 */ /* 0x000fe20008410000 */
[----:B------:R-:W-:Y:S01]  /*40b0*/  FMUL.FTZ R41, R46, UR23 ;  /* 0x000000172e297c20 */ /* 0x000fe20008410000 */
[----:B------:R-:W-:Y:S01]  /*40c0*/  FMUL.FTZ R133, R48, UR23 ;  /* 0x0000001730857c20 */ /* 0x000fe20008410000 */
[----:B------:R-:W-:Y:S01]  /*40d0*/  FMUL.FTZ R43, R47, UR23 ;  /* 0x000000172f2b7c20 */ /* 0x000fe20008410000 */
[----:B------:R-:W-:Y:S01]  /*40e0*/  FMUL.FTZ R135, R49, UR23 ;  /* 0x0000001731877c20 */ /* 0x000fe20008410000 */
[----:B------:R-:W0:Y:S01]  /*40f0*/  MUFU.TANH R10, R10 ;  /* 0x0000000a000a7308 */ /* 0x000e220000002400 */
[----:B-1----:R-:W-:Y:S01]  /*4100*/  FMNMX.FTZ R15, R6, R15, !PT ;  /* 0x0000000f060f7209 */ /* 0x002fe20007810000 */
[----:B------:R-:W-:Y:S01]  /*4110*/  FMUL.FTZ R45, R50, UR23 ;  /* 0x00000017322d7c20 */ /* 0x000fe20008410000 */
[----:B------:R-:W-:Y:S01]  /*4120*/  FMUL.FTZ R137, R52, UR23 ;  /* 0x0000001734897c20 */ /* 0x000fe20008410000 */
[----:B------:R-:W-:Y:S01]  /*4130*/  FMUL.FTZ R47, R51, UR23 ;  /* 0x00000017332f7c20 */ /* 0x000fe20008410000 */
[----:B------:R-:W-:Y:S01]  /*4140*/  FMUL.FTZ R139, R53, UR23 ;  /* 0x00000017358b7c20 */ /* 0x000fe20008410000 */
[----:B------:R-:W-:Y:S01]  /*4150*/  FMUL.FTZ R49, R54, UR23 ;  /* 0x0000001736317c20 */ /* 0x000fe20008410000 */
[----:B------:R-:W-:Y:S01]  /*4160*/  FMUL.FTZ R141, R56, UR23 ;  /* 0x00000017388d7c20 */ /* 0x000fe20008410000 */
[----:B------:R-:W1:Y:S01]  /*4170*/  MUFU.TANH R8, R8 ;  /* 0x0000000800087308 */ /* 0x000e620000002400 */
[----:B--2---:R-:W-:Y:S01]  /*4180*/  FMNMX.FTZ R31, R9, R4, !PT ;  /* 0x00000004091f7209 */ /* 0x004fe20007810000 */
        /* <DEDUP_REMOVED lines=32> */
[----:B------:R-:W-:-:S04]  /*4390*/  ULEA UR6, UR38, UR44, 0x3 ;  /* 0x0000002c26067291 */ /* 0x000fc8000f8e183f */
[----:B------:R-:W-:Y:S02]  /*43a0*/  UIADD3 UR6, UR6, 0x16840, URZ ;  /* 0x0001684006067890 */ /* 0x000fe4000fffe03f */
[----:B------:R-:W0:Y:S01]  /*43b0*/  MUFU.TANH R25, R25 ;  /* 0x0000001900197308 */ /* 0x000e220000002400 */
[----:B-1----:R-:W-:Y:S01]  /*43c0*/  FMNMX.FTZ R14, R21, R14, !PT ;  /* 0x0000000e150e7209 */ /* 0x002fe20007810000 */
[----:B------:R-:W-:-:S06]  /*43d0*/  UPRMT UR6, UR41, 0x654, UR6 ;  /* 0x0000065429067896 */ /* 0x000fcc0008000006 */
[----:B------:R-:W1:Y:S01]  /*43e0*/  MUFU.TANH R27, R27 ;  /* 0x0000001b001b7308 */ /* 0x000e620000002400 */
[----:B--2---:R-:W-:Y:S01]  /*43f0*/  FMNMX.FTZ R32, R13, R30, !PT ;  /* 0x0000001e0d207209 */ /* 0x004fe20007810000 */
[----:B------:R-:W-:Y:S01]  /*4400*/  FMUL.FTZ R30, R76, UR23 ;  /* 0x000000174c1e7c20 */ /* 0x000fe20008410000 */
[----:B------:R-:W-:Y:S05]  /*4410*/  SYNCS.ARRIVE.TRANS64.RED.A1T0 RZ, [UR6], RZ ;  /* 0x000000ffffff79a7 */ /* 0x000fea0008100406 */
[----:B------:R-:W2:Y:S01]  /*4420*/  MUFU.TANH R121, R121 ;  /* 0x0000007900797308 */ /* 0x000ea20000002400 */
[----:B0-----:R-:W-:-:S07]  /*4430*/  FMNMX.FTZ R14, R25, R14, !PT ;  /* 0x0000000e190e7209 */ /* 0x001fce0007810000 */
[----:B------:R-:W0:Y:S01]  /*4440*/  MUFU.TANH R29, R29 ;  /* 0x0000001d001d7308 */ /* 0x000e220000002400 */
[----:B-1----:R-:W-:-:S07]  /*4450*/  FMNMX.FTZ R32, R27, R32, !PT ;  /* 0x000000201b207209 */ /* 0x002fce0007810000 */
[----:B------:R-:W1:Y:S01]  /*4460*/  MUFU.TANH R123, R123 ;  /* 0x0000007b007b7308 */ /* 0x000e620000002400 */
[----:B--2---:R-:W-:-:S07]  /*4470*/  FMNMX.FTZ R14, R121, R14, !PT ;  /* 0x0000000e790e7209 */ /* 0x004fce0007810000 */
[----:B------:R-:W2:Y:S01]  /*4480*/  MUFU.TANH R33, R33 ;  /* 0x0000002100217308 */ /* 0x000ea20000002400 */
[----:B0-----:R-:W-:Y:S01]  /*4490*/  FMNMX.FTZ R34, R29, R32, !PT ;  /* 0x000000201d227209 */ /* 0x001fe20007810000 */
[----:B------:R-:W-:Y:S01]  /*44a0*/  FMUL.FTZ R32, R77, UR23 ;  /* 0x000000174d207c20 */ /* 0x000fe20008410000 */
[----:B------:R-:W-:-:S05]  /*44b0*/  FMUL.FTZ R77, R82, UR23 ;  /* 0x00000017524d7c20 */ /* 0x000fca0008410000 */
[----:B------:R-:W0:Y:S01]  /*44c0*/  MUFU.TANH R125, R125 ;  /* 0x0000007d007d7308 */ /* 0x000e220000002400 */
[----:B-1----:R-:W-:-:S07]  /*44d0*/  FMNMX.FTZ R14, R123, R14, !PT ;  /* 0x0000000e7b0e7209 */ /* 0x002fce0007810000 */
[----:B------:R-:W1:Y:S01]  /*44e0*/  MUFU.TANH R35, R35 ;  /* 0x0000002300237308 */ /* 0x000e620000002400 */
[----:B--2---:R-:W-:-:S07]  /*44f0*/  FMNMX.FTZ R34, R33, R34, !PT ;  /* 0x0000002221227209 */ /* 0x004fce0007810000 */
[----:B------:R-:W2:Y:S01]  /*4500*/  MUFU.TANH R127, R127 ;  /* 0x0000007f007f7308 */ /* 0x000ea20000002400 */
[----:B0-----:R-:W-:-:S07]  /*4510*/  FMNMX.FTZ R14, R125, R14, !PT ;  /* 0x0000000e7d0e7209 */ /* 0x001fce0007810000 */
        /* <DEDUP_REMOVED lines=18> */
[----:B------:R-:W-:-:S06]  /*4640*/  FMUL.FTZ R34, R80, UR23 ;  /* 0x0000001750227c20 */ /* 0x000fcc0008410000 */
[----:B------:R-:W0:Y:S01]  /*4650*/  MUFU.TANH R137, R137 ;  /* 0x0000008900897308 */ /* 0x000e220000002400 */
[----:B-1----:R-:W-:-:S07]  /*4660*/  FMNMX.FTZ R14, R135, R14, !PT ;  /* 0x0000000e870e7209 */ /* 0x002fce0007810000 */
[----:B------:R-:W1:Y:S01]  /*4670*/  MUFU.TANH R47, R47 ;  /* 0x0000002f002f7308 */ /* 0x000e620000002400 */
[----:B--2---:R-:W-:-:S07]  /*4680*/  FMNMX.FTZ R36, R45, R36, !PT ;  /* 0x000000242d247209 */ /* 0x004fce0007810000 */
[----:B------:R-:W2:Y:S01]  /*4690*/  MUFU.TANH R139, R139 ;  /* 0x0000008b008b7308 */ /* 0x000ea20000002400 */
[----:B0-----:R-:W-:-:S07]  /*46a0*/  FMNMX.FTZ R14, R137, R14, !PT ;  /* 0x0000000e890e7209 */ /* 0x001fce0007810000 */
[----:B------:R-:W0:Y:S01]  /*46b0*/  MUFU.TANH R49, R49 ;  /* 0x0000003100317308 */ /* 0x000e220000002400 */
[----:B-1----:R-:W-:Y:S01]  /*46c0*/  FMNMX.FTZ R38, R47, R36, !PT ;  /* 0x000000242f267209 */ /* 0x002fe20007810000 */
[----:B------:R-:W-:Y:S01]  /*46d0*/  FMUL.FTZ R36, R81, UR23 ;  /* 0x0000001751247c20 */ /* 0x000fe20008410000 */
[----:B------:R-:W-:-:S05]  /*46e0*/  FMUL.FTZ R81, R86, UR23 ;  /* 0x0000001756517c20 */ /* 0x000fca0008410000 */
        /* <DEDUP_REMOVED lines=24> */
[----:B------:R-:W-:-:S06]  /*4870*/  FMUL.FTZ R38, R84, UR23 ;  /* 0x0000001754267c20 */ /* 0x000fcc0008410000 */
[----:B------:R-:W1:Y:S01]  /*4880*/  MUFU.TANH R20, R20 ;  /* 0x0000001400147308 */ /* 0x000e620000002400 */
[----:B--2---:R-:W-:-:S07]  /*4890*/  FMNMX.FTZ R15, R151, R14, !PT ;  /* 0x0000000e970f7209 */ /* 0x004fce0007810000 */
[----:B------:R-:W2:Y:S01]  /*48a0*/  MUFU.TANH R63, R63 ;  /* 0x0000003f003f7308 */ /* 0x000ea20000002400 */
[----:B0-----:R-:W-:-:S07]  /*48b0*/  FMNMX.FTZ R40, R61, R40, !PT ;  /* 0x000000283d287209 */ /* 0x001fce0007810000 */
[----:B------:R-:W0:Y:S01]  /*48c0*/  MUFU.TANH R24, R24 ;  /* 0x0000001800187308 */ /* 0x000e220000002400 */
[----:B-1----:R-:W-:-:S07]  /*48d0*/  FMNMX.FTZ R15, R20, R15, !PT ;  /* 0x0000000f140f7209 */ /* 0x002fce0007810000 */
[----:B------:R-:W1:Y:S01]  /*48e0*/  MUFU.TANH R65, R65 ;  /* 0x0000004100417308 */ /* 0x000e620000002400 */
[----:B--2---:R-:W-:Y:S01]  /*48f0*/  FMNMX.FTZ R14, R63, R40, !PT ;  /* 0x000000283f0e7209 */ /* 0x004fe20007810000 */
[----:B------:R-:W-:-:S06]  /*4900*/  FMUL.FTZ R40, R85, UR23 ;  /* 0x0000001755287c20 */ /* 0x000fcc0008410000 */
        /* <DEDUP_REMOVED lines=33> */
[----:B-1----:R-:W-:-:S05]  /*4b20*/  FMNMX.FTZ R42, R40, R15, !PT ;  /* 0x0000000f282a7209 */ /* 0x002fca0007810000 */
[----:B------:R-:W1:Y:S01]  /*4b30*/  SHFL.BFLY PT, R15, R42, 0x2, 0x1f ;  /* 0x0c401f002a0f7f89 */ /* 0x000e6200000e0000 */
[----:B--2---:R-:W-:-:S04]  /*4b40*/  FMNMX.FTZ R14, R81, R14, !PT ;  /* 0x0000000e510e7209 */ /* 0x004fc80007810000 */
[----:B0-----:R-:W-:Y:S02]  /*4b50*/  FMNMX.FTZ R44, R83, R14, !PT ;  /* 0x0000000e532c7209 */ /* 0x001fe40007810000 */
[----:B------:R-:W0:Y:S03]  /*4b60*/  LDC R14, c[0x0][0x988] ;  /* 0x00026200ff0e7b82 */ /* 0x000e260000000800 */
[----:B------:R-:W2:Y:S01]  /*4b70*/  SHFL.BFLY PT, R31, R44, 0x2, 0x1f ;  /* 0x0c401f002c1f7f89 */ /* 0x000ea200000e0000 */
[----:B-1----:R-:W-:-:S05]  /*4b80*/  FMNMX.FTZ R46, R42, R15, !PT ;  /* 0x0000000f2a2e7209 */ /* 0x002fca0007810000 */
[----:B------:R-:W1:Y:S01]  /*4b90*/  SHFL.BFLY PT, R15, R46, 0x1, 0x1f ;  /* 0x0c201f002e0f7f89 */ /* 0x000e6200000e0000 */
[----:B--2---:R-:W-:-:S05]  /*4ba0*/  FMNMX.FTZ R48, R44, R31, !PT ;  /* 0x0000001f2c307209 */ /* 0x004fca0007810000 */
[----:B------:R-:W2:Y:S01]  /*4bb0*/  SHFL.BFLY PT, R31, R48, 0x1, 0x1f ;  /* 0x0c201f00301f7f89 */ /* 0x000ea200000e0000 */
[----:B-1----:R-:W-:-:S05]  /*4bc0*/  FMNMX.FTZ R15, R46, R15, !PT ;  /* 0x0000000f2e0f7209 */ /* 0x002fca0007810000 */
[C---:B0-----:R-:W-:Y:S01]  /*4bd0*/  FMUL.FTZ R42, R15.reuse, R14 ;  /* 0x0000000e0f2a7220 */ /* 0x041fe20000410000 */
[----:B------:R-:W-:-:S03]  /*4be0*/  FADD.FTZ R85, -R15, R0 ;  /* 0x000000000f557221 */ /* 0x000fc60000010100 */
[-CC-:B------:R-:W-:Y:S01]  /*4bf0*/  FFMA.FTZ R142, R20, R14.reuse, -R42.reuse ;  /* 0x0000000e148e7223 */ /* 0x180fe2000001082a */
[-CC-:B------:R-:W-:Y:S01]  /*4c00*/  FFMA.FTZ R7, R7, R14.reuse, -R42.reuse ;  /* 0x0000000e07077223 */ /* 0x180fe2000001082a */
[-CC-:B------:R-:W-:Y:S01]  /*4c10*/  FFMA.FTZ R126, R121, R14.reuse, -R42.reuse ;  /* 0x0000000e797e7223 */ /* 0x180fe2000001082a */
[-C--:B------:R-:W-:Y:S01]  /*4c20*/  FMUL.FTZ R85, R85, R14.reuse ;  /* 0x0000000e55557220 */ /* 0x080fe20000410000 */
[-CC-:B------:R-:W-:Y:S01]  /*4c30*/  FFMA.FTZ R120, R6, R14.reuse, -R42.reuse ;  /* 0x0000000e06787223 */ /* 0x180fe2000001082a */
[-CC-:B------:R-:W-:Y:S01]  /*4c40*/  FFMA.FTZ R122, R10, R14.reuse, -R42.reuse ;  /* 0x0000000e0a7a7223 */ /* 0x180fe2000001082a */
[-CC-:B------:R-:W-:Y:S01]  /*4c50*/  FFMA.FTZ R157, R123, R14.reuse, -R42.reuse ;  /* 0x0000000e7b9d7223 */ /* 0x180fe2000001082a */
[----:B--2---:R-:W-:Y:S01]  /*4c60*/  FMNMX.FTZ R31, R48, R31, !PT ;  /* 0x0000001f301f7209 */ /* 0x004fe20007810000 */
[----:B------:R-:W-:Y:S01]  /*4c70*/  MUFU.EX2 R7, R7 ;  /* 0x0000000700077308 */ /* 0x000fe20000000800 */
[-CC-:B------:R-:W-:Y:S01]  /*4c80*/  FFMA.FTZ R10, R11, R14.reuse, -R42.reuse ;  /* 0x0000000e0b0a7223 */ /* 0x180fe2000001082a */
[-CC-:B------:R-:W-:Y:S01]  /*4c90*/  FFMA.FTZ R124, R21, R14.reuse, -R42.reuse ;  /* 0x0000000e157c7223 */ /* 0x180fe2000001082a */
[-C--:B------:R-:W-:Y:S01]  /*4ca0*/  FFMA.FTZ R128, R125, R14.reuse, -R42 ;  /* 0x0000000e7d807223 */ /* 0x080fe2000001082a */
[C---:B------:R-:W-:Y:S01]  /*4cb0*/  FADD.FTZ R87, -R31.reuse, R4 ;  /* 0x000000041f577221 */ /* 0x040fe20000010100 */
[-C--:B------:R-:W-:Y:S01]  /*4cc0*/  FMUL.FTZ R20, R31, R14.reuse ;  /* 0x0000000e1f147220 */ /* 0x080fe20000410000 */
[-CC-:B------:R-:W-:Y:S01]  /*4cd0*/  FFMA.FTZ R6, R25, R14.reuse, -R42.reuse ;  /* 0x0000000e19067223 */ /* 0x180fe2000001082a */
[-C--:B------:R-:W-:Y:S01]  /*4ce0*/  FFMA.FTZ R155, R127, R14.reuse, -R42 ;  /* 0x0000000e7f9b7223 */ /* 0x080fe2000001082a */
[-C--:B------:R-:W-:Y:S01]  /*4cf0*/  FMUL.FTZ R0, R87, R14.reuse ;  /* 0x0000000e57007220 */ /* 0x080fe20000410000 */
[-CC-:B------:R-:W-:Y:S01]  /*4d00*/  FFMA.FTZ R121, R9, R14.reuse, -R20.reuse ;  /* 0x0000000e09797223 */ /* 0x180fe20000010814 */
[-CC-:B------:R-:W-:Y:S01]  /*4d10*/  FFMA.FTZ R8, R8, R14.reuse, -R20.reuse ;  /* 0x0000000e08087223 */ /* 0x180fe20000010814 */
[----:B------:R0:W1:Y:S01]  /*4d20*/  MUFU.EX2 R4, R85 ;  /* 0x0000005500047308 */ /* 0x0000620000000800 */
[-CC-:B------:R-:W-:Y:S01]  /*4d30*/  FFMA.FTZ R123, R12, R14.reuse, -R20.reuse ;  /* 0x0000000e0c7b7223 */ /* 0x180fe20000010814 */
[-CC-:B------:R-:W-:Y:S01]  /*4d40*/  FFMA.FTZ R12, R13, R14.reuse, -R20.reuse ;  /* 0x0000000e0d0c7223 */ /* 0x180fe20000010814 */
[-CC-:B------:R-:W-:Y:S01]  /*4d50*/  FFMA.FTZ R125, R27, R14.reuse, -R20.reuse ;  /* 0x0000000e1b7d7223 */ /* 0x180fe20000010814 */
[-C--:B------:R-:W-:Y:S01]  /*4d60*/  FFMA.FTZ R127, R33, R14.reuse, -R20 ;  /* 0x0000000e217f7223 */ /* 0x080fe20000010814 */
[-CC-:B------:R-:W-:Y:S01]  /*4d70*/  FFMA.FTZ R87, R151, R14.reuse, -R42.reuse ;  /* 0x0000000e97577223 */ /* 0x180fe2000001082a */
[-CC-:B------:R-:W-:Y:S01]  /*4d80*/  FFMA.FTZ R151, R40, R14.reuse, -R42.reuse ;  /* 0x0000000e28977223 */ /* 0x180fe2000001082a */
[-CC-:B------:R-:W-:Y:S01]  /*4d90*/  FFMA.FTZ R144, R26, R14.reuse, -R42.reuse ;  /* 0x0000000e1a907223 */ /* 0x180fe2000001082a */
[----:B------:R-:W-:Y:S01]  /*4da0*/  MUFU.EX2 R0, R0 ;  /* 0x0000000000007308 */ /* 0x000fe20000000800 */
[-C--:B0-----:R-:W-:Y:S01]  /*4db0*/  FFMA.FTZ R85, R24, R14.reuse, -R42 ;  /* 0x0000000e18557223 */ /* 0x081fe2000001082a */
[-CC-:B------:R-:W-:Y:S01]  /*4dc0*/  FFMA.FTZ R24, R29, R14.reuse, -R20.reuse ;  /* 0x0000000e1d187223 */ /* 0x180fe20000010814 */
[-C--:B------:R-:W-:Y:S01]  /*4dd0*/  FFMA.FTZ R26, R35, R14.reuse, -R20 ;  /* 0x0000000e231a7223 */ /* 0x080fe20000010814 */
[-C--:B------:R-:W-:Y:S01]  /*4de0*/  FFMA.FTZ R130, R129, R14.reuse, -R42 ;  /* 0x0000000e81827223 */ /* 0x080fe2000001082a */
[-C--:B------:R-:W-:Y:S01]  /*4df0*/  FFMA.FTZ R129, R37, R14.reuse, -R20 ;  /* 0x0000000e25817223 */ /* 0x080fe20000010814 */
[-C--:B------:R-:W-:Y:S01]  /*4e00*/  FFMA.FTZ R25, R28, R14.reuse, -R42 ;  /* 0x0000000e1c197223 */ /* 0x080fe2000001082a */
[-C--:B------:R-:W-:Y:S01]  /*4e10*/  FFMA.FTZ R28, R39, R14.reuse, -R20 ;  /* 0x0000000e271c7223 */ /* 0x080fe20000010814 */
[----:B------:R-:W0:Y:S01]  /*4e20*/  MUFU.EX2 R121, R121 ;  /* 0x0000007900797308 */ /* 0x000e220000000800 */
[----:B-1----:R-:W-:Y:S01]  /*4e30*/  FFMA.FTZ R3, R4, R3, R7 ;  /* 0x0000000304037223 */ /* 0x002fe20000010007 */
[-CC-:B------:R-:W-:Y:S01]  /*4e40*/  FFMA.FTZ R132, R133, R14.reuse, -R42.reuse ;  /* 0x0000000e85847223 */ /* 0x180fe2000001082a */
[-C--:B------:R-:W-:Y:S01]  /*4e50*/  FFMA.FTZ R133, R135, R14.reuse, -R42 ;  /* 0x0000000e87857223 */ /* 0x080fe2000001082a */
[-C--:B------:R-:W-:Y:S01]  /*4e60*/  FFMA.FTZ R9, R41, R14.reuse, -R20 ;  /* 0x0000000e29097223 */ /* 0x080fe20000010814 */
[-CC-:B------:R-:W-:Y:S01]  /*4e70*/  FFMA.FTZ R134, R137, R14.reuse, -R42.reuse ;  /* 0x0000000e89867223 */ /* 0x180fe2000001082a */
[-CC-:B------:R-:W-:Y:S01]  /*4e80*/  FFMA.FTZ R135, R139, R14.reuse, -R42.reuse ;  /* 0x0000000e8b877223 */ /* 0x180fe2000001082a */
[-CC-:B------:R-:W-:Y:S01]  /*4e90*/  FFMA.FTZ R131, R131, R14.reuse, -R42.reuse ;  /* 0x0000000e83837223 */ /* 0x180fe2000001082a */
[----:B------:R-:W1:Y:S01]  /*4ea0*/  MUFU.EX2 R120, R120 ;  /* 0x0000007800787308 */ /* 0x000e620000000800 */
[-CC-:B------:R-:W-:Y:S01]  /*4eb0*/  FFMA.FTZ R136, R141, R14.reuse, -R42.reuse ;  /* 0x0000000e8d887223 */ /* 0x180fe2000001082a */
[-CC-:B------:R-:W-:Y:S01]  /*4ec0*/  FFMA.FTZ R137, R143, R14.reuse, -R42.reuse ;  /* 0x0000000e8f897223 */ /* 0x180fe2000001082a */
[-CC-:B------:R-:W-:Y:S01]  /*4ed0*/  FFMA.FTZ R138, R145, R14.reuse, -R42.reuse ;  /* 0x0000000e918a7223 */ /* 0x180fe2000001082a */
[-CC-:B------:R-:W-:Y:S01]  /*4ee0*/  FFMA.FTZ R139, R147, R14.reuse, -R42.reuse ;  /* 0x0000000e938b7223 */ /* 0x180fe2000001082a */
[-CC-:B------:R-:W-:Y:S01]  /*4ef0*/  FFMA.FTZ R140, R149, R14.reuse, -R42.reuse ;  /* 0x0000000e958c7223 */ /* 0x180fe2000001082a */
[-CC-:B------:R-:W-:Y:S01]  /*4f00*/  FFMA.FTZ R146, R30, R14.reuse, -R42.reuse ;  /* 0x0000000e1e927223 */ /* 0x180fe2000001082a */
[-CC-:B------:R-:W-:Y:S01]  /*4f10*/  FFMA.FTZ R21, R32, R14.reuse, -R42.reuse ;  /* 0x0000000e20157223 */ /* 0x180fe2000001082a */
[----:B------:R-:W2:Y:S01]  /*4f20*/  MUFU.EX2 R8, R8 ;  /* 0x0000000800087308 */ /* 0x000ea20000000800 */
[----:B0-----:R-:W-:Y:S01]  /*4f30*/  FFMA.FTZ R5, R0, R5, R121 ;  /* 0x0000000500057223 */ /* 0x001fe20000010079 */
[-CC-:B------:R-:W-:Y:S01]  /*4f40*/  FFMA.FTZ R148, R34, R14.reuse, -R42.reuse ;  /* 0x0000000e22947223 */ /* 0x180fe2000001082a */
[-CC-:B------:R-:W-:Y:S01]  /*4f50*/  FFMA.FTZ R11, R36, R14.reuse, -R42.reuse ;  /* 0x0000000e240b7223 */ /* 0x180fe2000001082a */
[-C--:B------:R-:W-:Y:S01]  /*4f60*/  FFMA.FTZ R150, R38, R14.reuse, -R42 ;  /* 0x0000000e26967223 */ /* 0x080fe2000001082a */
[-CC-:B------:R-:W-:Y:S01]  /*4f70*/  FFMA.FTZ R30, R43, R14.reuse, -R20.reuse ;  /* 0x0000000e2b1e7223 */ /* 0x180fe20000010814 */
[-CC-:B------:R-:W-:Y:S01]  /*4f80*/  FFMA.FTZ R13, R45, R14.reuse, -R20.reuse ;  /* 0x0000000e2d0d7223 */ /* 0x180fe20000010814 */
[-CC-:B------:R-:W-:Y:S01]  /*4f90*/  FFMA.FTZ R32, R47, R14.reuse, -R20.reuse ;  /* 0x0000000e2f207223 */ /* 0x180fe20000010814 */
        /* <DEDUP_REMOVED lines=10> */
[-CC-:B------:R-:W-:Y:S01]  /*5040*/  FFMA.FTZ R141, R61, R14.reuse, -R20.reuse ;  /* 0x0000000e3d8d7223 */ /* 0x180fe20000010814 */
[-CC-:B------:R-:W-:Y:S01]  /*5050*/  FFMA.FTZ R143, R65, R14.reuse, -R20.reuse ;  /* 0x0000000e418f7223 */ /* 0x180fe20000010814 */
[-CC-:B------:R-:W-:Y:S01]  /*5060*/  FFMA.FTZ R145, R69, R14.reuse, -R20.reuse ;  /* 0x0000000e45917223 */ /* 0x180fe20000010814 */
[-CC-:B------:R-:W-:Y:S01]  /*5070*/  FFMA.FTZ R147, R73, R14.reuse, -R20.reuse ;  /* 0x0000000e49937223 */ /* 0x180fe20000010814 */
[-CC-:B------:R-:W-:Y:S01]  /*5080*/  FFMA.FTZ R149, R77, R14.reuse, -R20.reuse ;  /* 0x0000000e4d957223 */ /* 0x180fe20000010814 */
[----:B------:R-:W-:Y:S01]  /*5090*/  FFMA.FTZ R35, R81, R14, -R20 ;  /* 0x0000000e51237223 */ /* 0x000fe20000010814 */
[----:B------:R-:W2:Y:S01]  /*50a0*/  MUFU.EX2 R10, R10 ;  /* 0x0000000a000a7308 */ /* 0x000ea20000000800 */
[----:B0-----:R-:W-:-:S07]  /*50b0*/  FADD.FTZ R3, R122, R3 ;  /* 0x000000037a037221 */ /* 0x001fce0000010000 */
[----:B------:R-:W0:Y:S01]  /*50c0*/  MUFU.EX2 R12, R12 ;  /* 0x0000000c000c7308 */ /* 0x000e220000000800 */
[----:B-1----:R-:W-:-:S07]  /*50d0*/  FADD.FTZ R5, R123, R40 ;  /* 0x000000287b057221 */ /* 0x002fce0000010000 */
[----:B------:R-:W1:Y:S01]  /*50e0*/  MUFU.EX2 R124, R124 ;  /* 0x0000007c007c7308 */ /* 0x000e620000000800 */
[----:B--2---:R-:W-:-:S07]  /*50f0*/  FADD.FTZ R3, R10, R3 ;  /* 0x000000030a037221 */ /* 0x004fce0000010000 */
[----:B------:R-:W2:Y:S01]  /*5100*/  MUFU.EX2 R125, R125 ;  /* 0x0000007d007d7308 */ /* 0x000ea20000000800 */
[----:B0-----:R-:W-:-:S07]  /*5110*/  FADD.FTZ R40, R12, R5 ;  /* 0x000000050c287221 */ /* 0x001fce0000010000 */
[----:B------:R-:W0:Y:S01]  /*5120*/  MUFU.EX2 R6, R6 ;  /* 0x0000000600067308 */ /* 0x000e220000000800 */
[----:B-1----:R-:W-:-:S07]  /*5130*/  FADD.FTZ R3, R124, R3 ;  /* 0x000000037c037221 */ /* 0x002fce0000010000 */
[----:B------:R-:W1:Y:S01]  /*5140*/  MUFU.EX2 R24, R24 ;  /* 0x0000001800187308 */ /* 0x000e620000000800 */
[----:B--2---:R-:W-:Y:S01]  /*5150*/  FADD.FTZ R5, R125, R40 ;  /* 0x000000287d057221 */ /* 0x004fe20000010000 */
[----:B------:R-:W-:-:S06]  /*5160*/  FFMA.FTZ R40, R63, R14, -R20 ;  /* 0x0000000e3f287223 */ /* 0x000fcc0000010814 */
        /* <DEDUP_REMOVED lines=15> */
[----:B-1----:R-:W-:Y:S01]  /*5260*/  FADD.FTZ R3, R129, R42 ;  /* 0x0000002a81037221 */ /* 0x002fe20000010000 */
[----:B------:R-:W-:-:S06]  /*5270*/  FFMA.FTZ R42, R67, R14, -R20 ;  /* 0x0000000e432a7223 */ /* 0x000fcc0000010814 */
        /* <DEDUP_REMOVED lines=15> */
[----:B0-----:R-:W-:Y:S01]  /*5370*/  FADD.FTZ R3, R13, R44 ;  /* 0x0000002c0d037221 */ /* 0x001fe20000010000 */
[----:B------:R-:W-:-:S06]  /*5380*/  FFMA.FTZ R44, R71, R14, -R20 ;  /* 0x0000000e472c7223 */ /* 0x000fcc0000010814 */
        /* <DEDUP_REMOVED lines=33> */
[-CC-:B------:R-:W-:Y:S01]  /*55a0*/  FFMA.FTZ R48, R79, R14.reuse, -R20.reuse ;  /* 0x0000000e4f307223 */ /* 0x180fe20000010814 */
[----:B------:R-:W-:-:S05]  /*55b0*/  FFMA.FTZ R20, R83, R14, -R20 ;  /* 0x0000000e53147223 */ /* 0x000fca0000010814 */
        /* <DEDUP_REMOVED lines=40> */
[----:B-1----:R-:W-:-:S03]  /*5840*/  FADD.FTZ R3, R151, R52 ;  /* 0x0000003497037221 */ /* 0x002fc60000010000 */
[----:B--2---:R-:W-:Y:S01]  /*5850*/  FADD.FTZ R5, R20, R50 ;  /* 0x0000003214057221 */ /* 0x004fe20000010000 */
[----:B------:R-:W-:Y:S06]  /*5860*/  @!P0 BRA `(.L_x_24) ;  /* 0x0000000000048947 */ /* 0x000fec0003800000 */
[----:B------:R-:W-:Y:S01]  /*5870*/  BPT.TRAP 0x1 ;  /* 0x000000040000795c */ /* 0x000fe20000300000 */
.L_x_24:
[----:B------:R-:W-:Y:S01]  /*5880*/  ULEA UR6, UR21, UR44, 0x3 ;  /* 0x0000002c15067291 */ /* 0x000fe2000f8e183f */
[----:B------:R-:W-:Y:S01]  /*5890*/  ISETP.LT.AND P1, PT, RZ, UR47, PT ;  /* 0x0000002fff007c0c */ /* 0x000fe2000bf21270 */
[----:B------:R-:W-:Y:S01]  /*58a0*/  UIADD3 UR7, UR47, -0x1, URZ ;  /* 0xffffffff2f077890 */ /* 0x000fe2000fffe03f */
[----:B------:R-:W-:Y:S01]  /*58b0*/  F2FP.BF16.F32.PACK_AB R130, R131, R130 ;  /* 0x000000828382723e */ /* 0x000fe200000010ff */
[----:B------:R-:W-:Y:S01]  /*58c0*/  UIADD3 UR6, UR6, 0x16860, URZ ;  /* 0x0001686006067890 */ /* 0x000fe2000fffe03f */
[----:B------:R-:W-:Y:S01]  /*58d0*/  F2FP.BF16.F32.PACK_AB R132, R133, R132 ;  /* 0x000000848584723e */ /* 0x000fe200000010ff */
[----:B------:R-:W-:Y:S01]  /*58e0*/  UMOV UR22, UR37 ;  /* 0x0000002500167c82 */ /* 0x000fe20008000000 */
[----:B------:R-:W-:Y:S01]  /*58f0*/  UMOV UR21, UR38 ;  /* 0x0000002600157c82 */ /* 0x000fe20008000000 */
[----:B------:R-:W-:Y:S01]  /*5900*/  UPRMT UR6, UR41, 0x654, UR6 ;  /* 0x0000065429067896 */ /* 0x000fe20008000006 */
[----:B------:R-:W-:Y:S01]  /*5910*/  F2FP.BF16.F32.PACK_AB R134, R135, R134 ;  /* 0x000000868786723e */ /* 0x000fe200000010ff */
[----:B------:R-:W-:Y:S01]  /*5920*/  UMOV UR47, UR7 ;  /* 0x00000007002f7c82 */ /* 0x000fe20008000000 */
[----:B------:R-:W-:Y:S01]  /*5930*/  F2FP.BF16.F32.PACK_AB R136, R137, R136 ;  /* 0x000000888988723e */ /* 0x000fe200000010ff */
[----:B------:R-:W-:Y:S01]  /*5940*/  FMUL.FTZ R88, R88, R4 ;  /* 0x0000000458587220 */ /* 0x000fe20000410000 */
[----:B------:R-:W-:Y:S01]  /*5950*/  F2FP.BF16.F32.PACK_AB R138, R139, R138 ;  /* 0x0000008a8b8a723e */ /* 0x000fe200000010ff */
[----:B------:R-:W-:Y:S01]  /*5960*/  FMUL.FTZ R89, R89, R4 ;  /* 0x0000000459597220 */ /* 0x000fe20000410000 */
[----:B------:R-:W-:Y:S01]  /*5970*/  F2FP.BF16.F32.PACK_AB R150, R151, R150 ;  /* 0x000000969796723e */ /* 0x000fe200000010ff */
[-C--:B------:R-:W-:Y:S01]  /*5980*/  FMUL.FTZ R92, R92, R4.reuse ;  /* 0x000000045c5c7220 */ /* 0x080fe20000410000 */
[----:B------:R-:W-:Y:S01]  /*5990*/  SYNCS.ARRIVE.TRANS64.RED.A1T0 RZ, [UR6], RZ ;  /* 0x000000ffffff79a7 */ /* 0x000fe20008100406 */
[-C--:B------:R-:W-:Y:S01]  /*59a0*/  FMUL.FTZ R93, R93, R4.reuse ;  /* 0x000000045d5d7220 */ /* 0x080fe20000410000 */
        /* <DEDUP_REMOVED lines=11> */
[----:B------:R-:W-:Y:S01]  /*5a60*/  FMUL.FTZ R117, R117, R4 ;  /* 0x0000000475757220 */ /* 0x000fe20000410000 */
        /* <DEDUP_REMOVED lines=16> */
[----:B------:R-:W-:Y:S01]  /*5b70*/  F2FP.BF16.F32.PACK_AB R120, R120, R7 ;  /* 0x000000077878723e */ /* 0x000fe200000010ff */
[----:B------:R-:W-:Y:S01]  /*5b80*/  IMAD.MOV.U32 R4, RZ, RZ, R31 ;  /* 0x000000ffff047224 */ /* 0x000fe200078e001f */
[----:B------:R-:W-:-:S02]  /*5b90*/  F2FP.BF16.F32.PACK_AB R121, R8, R121 ;  /* 0x000000790879723e */ /* 0x000fc400000010ff */
[----:B------:R-:W-:Y:S02]  /*5ba0*/  F2FP.BF16.F32.PACK_AB R122, R10, R122 ;  /* 0x0000007a0a7a723e */ /* 0x000fe400000010ff */
[----:B------:R-:W-:Y:S02]  /*5bb0*/  F2FP.BF16.F32.PACK_AB R123, R12, R123 ;  /* 0x0000007b0c7b723e */ /* 0x000fe400000010ff */
[----:B------:R-:W-:Y:S02]  /*5bc0*/  F2FP.BF16.F32.PACK_AB R124, R6, R124 ;  /* 0x0000007c067c723e */ /* 0x000fe400000010ff */
[----:B------:R-:W-:Y:S02]  /*5bd0*/  F2FP.BF16.F32.PACK_AB R125, R24, R125 ;  /* 0x0000007d187d723e */ /* 0x000fe400000010ff */
[----:B------:R-:W-:Y:S02]  /*5be0*/  F2FP.BF16.F32.PACK_AB R126, R157, R126 ;  /* 0x0000007e9d7e723e */ /* 0x000fe400000010ff */
        /* <DEDUP_REMOVED lines=19> */
[----:B------:R-:W-:Y:S01]  /*5d20*/  MOV R0, R15 ;  /* 0x0000000f00007202 */ /* 0x000fe20000000f00 */
[----:B------:R-:W-:Y:S06]  /*5d30*/  @P1 BRA `(.L_x_25) ;  /* 0xffffffd800c81947 */ /* 0x000fec000383ffff */
.L_x_14:
[----:B------:R-:W-:Y:S06]  /*5d40*/  BAR.ARV 0x8, 0x200 ;  /* 0x0208000000007b1d */ /* 0x000fec0000002000 */
[----:B------:R-:W-:Y:S05]  /*5d50*/  @!P0 BRA `(.L_x_26) ;  /* 0x0000000000048947 */ /* 0x000fea0003800000 */
[----:B------:R-:W-:Y:S01]  /*5d60*/  BPT.TRAP 0x1 ;  /* 0x000000040000795c */ /* 0x000fe20000300000 */
.L_x_26:
[----:B------:R-:W-:Y:S01]  /*5d70*/  ULEA UR4, UR38, UR44, 0x3 ;  /* 0x0000002c26047291 */ /* 0x000fe2000f8e183f */
[----:B------:R-:W-:-:S05]  /*5d80*/  IMAD.U32 R0, RZ, RZ, UR37 ;  /* 0x00000025ff007e24 */ /* 0x000fca000f8e00ff */
[----:B------:R-:W-:-:S04]  /*5d90*/  SHF.L.U32 R0, R0, 0x1f, RZ ;  /* 0x0000001f00007819 */ /* 0x000fc800000006ff */
[----:B------:R0:W1:Y:S01]  /*5da0*/  SYNCS.PHASECHK.TRANS64.TRYWAIT P1, [UR4+0x16850], R0 ;  /* 0x01685000ff0075a7 */ /* 0x0000620008020144 */
[----:B------:R-:W-:Y:S05]  /*5db0*/  @!P0 BRA `(.L_x_27) ;  /* 0x0000000000048947 */ /* 0x000fea0003800000 */
[----:B------:R-:W-:Y:S01]  /*5dc0*/  BPT.TRAP 0x1 ;  /* 0x000000040000795c */ /* 0x000fe20000300000 */
.L_x_27:
[----:B-1----:R-:W-:Y:S05]  /*5dd0*/  @P1 BRA `(.L_x_28) ;  /* 0x0000000000081947 */ /* 0x002fea0003800000 */
[----:B------:R-:W1:Y:S02]  /*5de0*/  SYNCS.PHASECHK.TRANS64.TRYWAIT P1, [UR4+0x16850], R0 ;  /* 0x01685000ff0075a7 */ /* 0x000e640008020144 */
[----:B-1----:R-:W-:Y:S05]  /*5df0*/  @!P1 BRA `(.L_x_29) ;  /* 0x0000005000989947 */ /* 0x002fea0003800000 */
.L_x_28:
[----:B------:R-:W-:Y:S01]  /*5e00*/  UIADD3 UR5, UR44, 0x400, URZ ;  /* 0x000004002c057890 */ /* 0x000fe2000fffe03f */
[----:B------:R-:W-:Y:S01]  /*5e10*/  WARPGROUP.ARRIVE ;  /* 0x00000000000079c5 */ /* 0x000fe20000000000 */
[----:B------:R-:W-:Y:S01]  /*5e20*/  UMOV UR7, 0x40000040 ;  /* 0x4000004000077882 */ /* 0x000fe20000000000 */
[----:B------:R-:W-:Y:S01]  /*5e30*/  UMOV UR11, 0x40000040 ;  /* 0x40000040000b7882 */ /* 0x000fe20000000000 */
[----:B------:R-:W-:Y:S01]  /*5e40*/  USHF.R.U32.HI UR5, URZ, 0x4, UR5 ;  /* 0x000000043f057899 */ /* 0x000fe20008011605 */
[----:B01----:R-:W0:Y:S01]  /*5e50*/  SHFL.BFLY PT, R0, R3, 0x2, 0x1f ;  /* 0x0c401f0003007f89 */ /* 0x003e2200000e0000 */
[----:B------:R-:W-:Y:S01]  /*5e60*/  IMAD.MOV.U32 R37, RZ, RZ, RZ ;  /* 0x000000ffff257224 */ /* 0x000fe200078e00ff */
[----:B------:R-:W-:Y:S01]  /*5e70*/  MOV R44, 0xff800000 ;  /* 0xff800000002c7802 */ /* 0x000fe20000000f00 */
[----:B------:R-:W-:Y:S01]  /*5e80*/  ULOP3.LUT UR5, UR5, 0x3fff, URZ, 0xc0, !UPT ;  /* 0x00003fff05057892 */ /* 0x000fe2000f8ec03f */
[----:B------:R-:W1:Y:S03]  /*5e90*/  SHFL.BFLY PT, R4, R5, 0x2, 0x1f ;  /* 0x0c401f0005047f89 */ /* 0x000e6600000e0000 */
[----:B------:R-:W-:-:S04]  /*5ea0*/  ULEA UR6, UR38, UR5, 0xa ;  /* 0x0000000526067291 */ /* 0x000fc8000f8e503f */
[----:B------:R-:W-:-:S05]  /*5eb0*/  UIADD3 UR8, UR6, 0x80, URZ ;  /* 0x0000008006087890 */ /* 0x000fca000fffe03f */
[----:B------:R-:W-:Y:S01]  /*5ec0*/  HGMMA.64x64x16.F32.BF16 R88, R120, gdesc[UR4].tnspB, R88, gsb0 ;  /* 0x40e0000478587df0 */ /* 0x000fe20008001858 */
[----:B------:R-:W-:Y:S01]  /*5ed0*/  UMOV UR7, 0x40000040 ;  /* 0x4000004000077882 */ /* 0x000fe20000000000 */
[----:B------:R-:W-:Y:S01]  /*5ee0*/  UMOV UR10, UR8 ;  /* 0x00000008000a7c82 */ /* 0x000fe20008000000 */
[----:B------:R-:W-:Y:S01]  /*5ef0*/  UIADD3 UR8, UR6, 0x100, URZ ;  /* 0x0000010006087890 */ /* 0x000fe2000fffe03f */
[----:B0-----:R-:W-:Y:S01]  /*5f00*/  FADD.FTZ R0, R0, R3 ;  /* 0x0000000300007221 */ /* 0x001fe20000010000 */
[----:B-1----:R-:W-:-:S04]  /*5f10*/  FADD.FTZ R4, R4, R5 ;  /* 0x0000000504047221 */ /* 0x002fc80000010000 */
[----:B------:R-:W0:Y:S01]  /*5f20*/  SHFL.BFLY PT, R7, R0, 0x1, 0x1f ;  /* 0x0c201f0000077f89 */ /* 0x000e2200000e0000 */
[----:B------:R-:W-:-:S03]  /*5f30*/  IMAD.MOV.U32 R5, RZ, RZ, RZ ;  /* 0x000000ffff057224 */ /* 0x000fc600078e00ff */
[----:B------:R-:W1:Y:S01]  /*5f40*/  SHFL.BFLY PT, R9, R4, 0x1, 0x1f ;  /* 0x0c201f0004097f89 */ /* 0x000e6200000e0000 */
[----:B0-----:R-:W-:Y:S01]  /*5f50*/  FADD.FTZ R7, R0, R7 ;  /* 0x0000000700077221 */ /* 0x001fe20000010000 */
[----:B------:R-:W-:Y:S02]  /*5f60*/  IMAD.MOV.U32 R0, RZ, RZ, -0x800000 ;  /* 0xff800000ff007424 */ /* 0x000fe400078e00ff */
[----:B-1----:R-:W-:Y:S02]  /*5f70*/  FADD.FTZ R9, R4, R9 ;  /* 0x0000000904097221 */ /* 0x002fe40000010000 */
[----:B------:R-:W-:-:S03]  /*5f80*/  FSETP.NE.FTZ.AND P1, PT, R7, RZ, PT ;  /* 0x000000ff0700720b */ /* 0x000fc60003f35000 */
[----:B------:R-:W-:-:S10]  /*5f90*/  FSETP.NE.FTZ.AND P2, PT, R9, RZ, PT ;  /* 0x000000ff0900720b */ /* 0x000fd40003f55000 */
[----:B------:R-:W0:Y:S01]  /*5fa0*/  @P1 MUFU.LG2 R3, R7 ;  /* 0x0000000700031308 */ /* 0x000e220000000c00 */
[C---:B------:R-:W-:Y:S02]  /*5fb0*/  @P1 FMUL.FTZ R4, R14.reuse, 0.69314718246459960938 ;  /* 0x3f3172180e041820 */ /* 0x040fe40000410000 */
[----:B------:R-:W-:-:S05]  /*5fc0*/  @P2 FMUL.FTZ R11, R14, 0.69314718246459960938 ;  /* 0x3f3172180e0b2820 */ /* 0x000fca0000410000 */
[----:B------:R-:W1:Y:S08]  /*5fd0*/  @P2 MUFU.LG2 R6, R9 ;  /* 0x0000000900062308 */ /* 0x000e700000000c00 */
[----:B------:R2:W3:Y:S01]  /*5fe0*/  @P1 MUFU.RCP R37, R7 ;  /* 0x0000000700251308 */ /* 0x0004e20000001000 */
[----:B0-----:R-:W-:-:S04]  /*5ff0*/  @P1 FMUL.FTZ R3, R3, 0.69314718246459960938 ;  /* 0x3f31721803031820 */ /* 0x001fc80000410000 */
[----:B------:R-:W-:Y:S01]  /*6000*/  @P1 FFMA.FTZ R44, R4, R15, R3 ;  /* 0x0000000f042c1223 */ /* 0x000fe20000010003 */
[----:B------:R-:W-:Y:S02]  /*6010*/  WARPGROUP.DEPBAR.LE gsb0, 0x0 ;  /* 0x00008000000079c5 */ /* 0x000fe40000010000 */
[----:B------:R-:W-:Y:S01]  /*6020*/  WARPGROUP.ARRIVE ;  /* 0x00000000000079c5 */ /* 0x000fe20000000000 */
[----:B------:R2:W0:Y:S01]  /*6030*/  @P2 MUFU.RCP R5, R9 ;  /* 0x0000000900052308 */ /* 0x0004220000001000 */
[----:B-1----:R-:W-:-:S04]  /*6040*/  @P2 FMUL.FTZ R6, R6, 0.69314718246459960938 ;  /* 0x3f31721806062820 */ /* 0x002fc80000410000 */
[----:B------:R-:W-:Y:S01]  /*6050*/  HGMMA.64x64x16.F32.BF16 R88, R124, gdesc[UR8].tnspB, R88, gsb0 ;  /* 0x40e000087c587df0 */ /* 0x000fe20008001858 */
[----:B------:R-:W-:Y:S01]  /*6060*/  UMOV UR10, UR8 ;  /* 0x00000008000a7c82 */ /* 0x000fe20008000000 */
[----:B------:R-:W-:Y:S01]  /*6070*/  UMOV UR11, 0x40000040 ;  /* 0x40000040000b7882 */ /* 0x000fe20000000000 */
[----:B------:R-:W-:Y:S01]  /*6080*/  UIADD3 UR8, UR6, 0x180, URZ ;  /* 0x0000018006087890 */ /* 0x000fe2000fffe03f */
[----:B------:R-:W-:Y:S01]  /*6090*/  @P2 FFMA.FTZ R0, R11, R31, R6 ;  /* 0x0000001f0b002223 */ /* 0x000fe20000010006 */
[----:B------:R-:W-:Y:S02]  /*60a0*/  WARPGROUP.DEPBAR.LE gsb0, 0x0 ;  /* 0x00008000000079c5 */ /* 0x000fe40000010000 */
[----:B------:R-:W-:-:S06]  /*60b0*/  WARPGROUP.ARRIVE ;  /* 0x00000000000079c5 */ /* 0x000fcc0000000000 */
[----:B------:R-:W-:Y:S01]  /*60c0*/  HGMMA.64x64x16.F32.BF16 R88, R128, gdesc[UR8].tnspB, R88, gsb0 ;  /* 0x40e0000880587df0 */ /* 0x000fe20008001858 */
[----:B------:R-:W-:Y:S01]  /*60d0*/  UMOV UR10, UR8 ;  /* 0x00000008000a7c82 */ /* 0x000fe20008000000 */
[----:B------:R-:W-:Y:S01]  /*60e0*/  UMOV UR11, 0x40000040 ;  /* 0x40000040000b7882 */ /* 0x000fe20000000000 */
[----:B------:R-:W-:Y:S01]  /*60f0*/  UIADD3 UR8, UR6, 0x200, URZ ;  /* 0x0000020006087890 */ /* 0x000fe2000fffe03f */
        /* <DEDUP_REMOVED lines=11> */
[----:B------:R-:W-:Y:S02]  /*61b0*/  UIADD3 UR8, UR6, 0x300, URZ ;  /* 0x0000030006087890 */ /* 0x000fe4000fffe03f */
[----:B------:R-:W-:Y:S01]  /*61c0*/  UIADD3 UR6, UR6, 0x380, URZ ;  /* 0x0000038006067890 */ /* 0x000fe2000fffe03f */
[----:B------:R-:W-:Y:S02]  /*61d0*/  WARPGROUP.DEPBAR.LE gsb0, 0x0 ;  /* 0x00008000000079c5 */ /* 0x000fe40000010000 */
[----:B------:R-:W-:-:S06]  /*61e0*/  WARPGROUP.ARRIVE ;  /* 0x00000000000079c5 */ /* 0x000fcc0000000000 */
[----:B------:R-:W-:Y:S01]  /*61f0*/  HGMMA.64x64x16.F32.BF16 R88, R140, gdesc[UR8].tnspB, R88, gsb0 ;  /* 0x40e000088c587df0 */ /* 0x000fe20008001858 */
[----:B------:R-:W-:Y:S01]  /*6200*/  UMOV UR10, UR8 ;  /* 0x00000008000a7c82 */ /* 0x000fe20008000000 */
[----:B------:R-:W-:Y:S01]  /*6210*/  UMOV UR11, 0x40000040 ;  /* 0x40000040000b7882 */ /* 0x000fe20000000000 */
[----:B------:R-:W-:Y:S02]  /*6220*/  WARPGROUP.DEPBAR.LE gsb0, 0x0 ;  /* 0x00008000000079c5 */ /* 0x000fe40000010000 */
[----:B------:R-:W-:-:S06]  /*6230*/  WARPGROUP.ARRIVE ;  /* 0x00000000000079c5 */ /* 0x000fcc0000000000 */
[----:B------:R-:W-:Y:S03]  /*6240*/  HGMMA.64x64x16.F32.BF16 R88, R144, gdesc[UR8].tnspB, R88, gsb0 ;  /* 0x40e0000890587df0 */ /* 0x000fe60008001858 */
[----:B------:R-:W-:Y:S02]  /*6250*/  WARPGROUP.DEPBAR.LE gsb0, 0x0 ;  /* 0x00008000000079c5 */ /* 0x000fe40000010000 */
[----:B------:R-:W-:-:S06]  /*6260*/  WARPGROUP.ARRIVE ;  /* 0x00000000000079c5 */ /* 0x000fcc0000000000 */
[----:B------:R-:W-:Y:S03]  /*6270*/  HGMMA.64x64x16.F32.BF16 R88, R148, gdesc[UR4].tnspB, R88, gsb0 ;  /* 0x40e0000494587df0 */ /* 0x000fe60008001858 */
[----:B------:R-:W-:Y:S02]  /*6280*/  WARPGROUP.DEPBAR.LE gsb0, 0x0 ;  /* 0x00008000000079c5 */ /* 0x000fe40000010000 */
[----:B0-23--:R-:W-:Y:S05]  /*6290*/  @!P0 BRA `(.L_x_30) ;  /* 0x0000000000048947 */ /* 0x00dfea0003800000 */
[----:B------:R-:W-:Y:S01]  /*62a0*/  BPT.TRAP 0x1 ;  /* 0x000000040000795c */ /* 0x000fe20000300000 */
.L_x_30:
[----:B------:R-:W0:Y:S01]  /*62b0*/  LDC R45, c[0x0][0xbe8] ;  /* 0x0002fa00ff2d7b82 */ /* 0x000e220000000800 */
[----:B------:R-:W-:Y:S01]  /*62c0*/  ULDC UR10, c[0x0][0xc44] ;  /* 0x00031100000a7ab9 */ /* 0x000fe20000000800 */
[----:B------:R-:W-:Y:S01]  /*62d0*/  IMAD R47, RZ, RZ, -UR43 ;  /* 0x8000002bff2f7e24 */ /* 0x000fe2000f8e02ff */
[----:B------:R-:W-:Y:S01]  /*62e0*/  ULDC.64 UR8, c[0x0][0xb90] ;  /* 0x0002e40000087ab9 */ /* 0x000fe20000000a00 */
[----:B------:R-:W-:Y:S01]  /*62f0*/  IMAD.SHL.U32 R3, R2, 0x8, RZ ;  /* 0x0000000802037824 */ /* 0x000fe200078e00ff */
[----:B------:R-:W-:Y:S01]  /*6300*/  UIADD3 UR4, UR4, 0x16860, URZ ;  /* 0x0001686004047890 */ /* 0x000fe2000fffe03f */
[-C--:B------:R-:W-:Y:S01]  /*6310*/  FMUL.FTZ R46, R91, R5.reuse ;  /* 0x000000055b2e7220 */ /* 0x080fe20000410000 */
[-C--:B------:R-:W-:Y:S01]  /*6320*/  FMUL.FTZ R51, R90, R5.reuse ;  /* 0x000000055a337220 */ /* 0x080fe20000410000 */
[----:B------:R-:W1:Y:S01]  /*6330*/  S2UR UR5, SR_SWINHI ;  /* 0x00000000000579c3 */ /* 0x000e620000002f00 */
[----:B------:R-:W-:Y:S01]  /*6340*/  IMAD R7, R16, 0x40, R3 ;  /* 0x0000004010077824 */ /* 0x000fe200078e0203 */
[----:B------:R-:W-:Y:S01]  /*6350*/  UPRMT UR4, UR41, 0x654, UR4 ;  /* 0x0000065429047896 */ /* 0x000fe20008000004 */
[-C--:B------:R-:W-:Y:S01]  /*6360*/  FMUL.FTZ R50, R95, R5.reuse ;  /* 0x000000055f327220 */ /* 0x080fe20000410000 */
[-C--:B------:R-:W-:Y:S01]  /*6370*/  FMUL.FTZ R53, R94, R5.reuse ;  /* 0x000000055e357220 */ /* 0x080fe20000410000 */
[-C--:B------:R-:W-:Y:S01]  /*6380*/  FMUL.FTZ R52, R99, R5.reuse ;  /* 0x0000000563347220 */ /* 0x080fe20000410000 */
[-C--:B------:R-:W-:Y:S01]  /*6390*/  FMUL.FTZ R55, R98, R5.reuse ;  /* 0x0000000562377220 */ /* 0x080fe20000410000 */
[-C--:B------:R-:W-:Y:S01]  /*63a0*/  FMUL.FTZ R54, R103, R5.reuse ;  /* 0x0000000567367220 */ /* 0x080fe20000410000 */
[----:B------:R-:W2:Y:S01]  /*63b0*/  LDC R24, c[0x0][0xc38] ;  /* 0x00030e00ff187b82 */ /* 0x000ea20000000800 */
[-C--:B------:R-:W-:Y:S01]  /*63c0*/  FMUL.FTZ R57, R102, R5.reuse ;  /* 0x0000000566397220 */ /* 0x080fe20000410000 */
[-C--:B------:R-:W-:Y:S01]  /*63d0*/  FMUL.FTZ R56, R107, R5.reuse ;  /* 0x000000056b387220 */ /* 0x080fe20000410000 */
[-C--:B------:R-:W-:Y:S01]  /*63e0*/  FMUL.FTZ R59, R106, R5.reuse ;  /* 0x000000056a3b7220 */ /* 0x080fe20000410000 */
[-C--:B------:R-:W-:Y:S01]  /*63f0*/  FMUL.FTZ R58, R111, R5.reuse ;  /* 0x000000056f3a7220 */ /* 0x080fe20000410000 */
[-C--:B------:R-:W-:Y:S01]  /*6400*/  FMUL.FTZ R61, R110, R5.reuse ;  /* 0x000000056e3d7220 */ /* 0x080fe20000410000 */
[-C--:B------:R-:W-:Y:S01]  /*6410*/  FMUL.FTZ R60, R115, R5.reuse ;  /* 0x00000005733c7220 */ /* 0x080fe20000410000 */
[-C--:B------:R-:W-:Y:S01]  /*6420*/  FMUL.FTZ R63, R114, R5.reuse ;  /* 0x00000005723f7220 */ /* 0x080fe20000410000 */
[----:B0-----:R-:W-:Y:S01]  /*6430*/  ISETP.NE.AND P1, PT, R45, 0x1, PT ;  /* 0x000000012d00780c */ /* 0x001fe20003f25270 */
[----:B------:R-:W0:Y:S01]  /*6440*/  LDC.64 R38, c[0x0][0xb98] ;  /* 0x0002e600ff267b82 */ /* 0x000e220000000a00 */
[-C--:B------:R-:W-:Y:S01]  /*6450*/  FMUL.FTZ R62, R119, R5.reuse ;  /* 0x00000005773e7220 */ /* 0x080fe20000410000 */
[----:B------:R-:W-:Y:S01]  /*6460*/  FMUL.FTZ R65, R118, R5 ;  /* 0x0000000576417220 */ /* 0x000fe20000410000 */
[-C--:B------:R-:W-:Y:S01]  /*6470*/  FMUL.FTZ R40, R89, R37.reuse ;  /* 0x0000002559287220 */ /* 0x080fe20000410000 */
[-C--:B------:R-:W-:Y:S01]  /*6480*/  FMUL.FTZ R43, R88, R37.reuse ;  /* 0x00000025582b7220 */ /* 0x080fe20000410000 */
[-C--:B------:R-:W-:Y:S01]  /*6490*/  FMUL.FTZ R41, R93, R37.reuse ;  /* 0x000000255d297220 */ /* 0x080fe20000410000 */
[-C--:B------:R-:W-:Y:S01]  /*64a0*/  FMUL.FTZ R42, R92, R37.reuse ;  /* 0x000000255c2a7220 */ /* 0x080fe20000410000 */
[----:B------:R-:W-:Y:S01]  /*64b0*/  UMOV UR6, UR44 ;  /* 0x0000002c00067c82 */ /* 0x000fe20008000000 */
[----:B-1----:R-:W-:Y:S01]  /*64c0*/  UMOV UR7, UR5 ;  /* 0x0000000500077c82 */ /* 0x002fe20008000000 */
[----:B------:R-:W-:Y:S01]  /*64d0*/  UIADD3 UR5, -UR45, URZ, URZ ;  /* 0x0000003f2d057290 */ /* 0x000fe2000fffe13f */
[----:B------:R-:W-:Y:S01]  /*64e0*/  MOV R29, UR7 ;  /* 0x00000007001d7c02 */ /* 0x000fe20008000f00 */
[----:B------:R-:W-:Y:S01]  /*64f0*/  IMAD.U32 R28, RZ, RZ, UR6 ;  /* 0x00000006ff1c7e24 */ /* 0x000fe2000f8e00ff */
[----:B------:R-:W-:Y:S01]  /*6500*/  SYNCS.ARRIVE.TRANS64.RED.A1T0 RZ, [UR4], RZ ;  /* 0x000000ffffff79a7 */ /* 0x000fe20008100404 */
[----:B------:R-:W-:Y:S01]  /*6510*/  UIMAD UR10, UR10, UR5, UR43 ;  /* 0x000000050a0a72a4 */ /* 0x000fe2000f8e022b */
[----:B------:R-:W-:Y:S01]  /*6520*/  FMUL.FTZ R12, R101, R37 ;  /* 0x00000025650c7220 */ /* 0x000fe20000410000 */
[----:B------:R-:W-:-:S04]  /*6530*/  IMAD.WIDE R10, R152, 0x2, R28 ;  /* 0x00000002980a7825 */ /* 0x000fc800078e021c */
[-C--:B------:R-:W-:Y:S01]  /*6540*/  FMUL.FTZ R35, R100, R37.reuse ;  /* 0x0000002564237220 */ /* 0x080fe20000410000 */
[----:B------:R-:W-:Y:S01]  /*6550*/  USHF.R.S32.HI UR11, URZ, 0x1f, UR10 ;  /* 0x0000001f3f0b7899 */ /* 0x000fe2000801140a */
[----:B------:R-:W-:Y:S01]  /*6560*/  FMUL.FTZ R15, R97, R37 ;  /* 0x00000025610f7220 */ /* 0x000fe20000410000 */
[----:B--2---:R-:W-:Y:S01]  /*6570*/  IMAD R47, R24, R47, UR46 ;  /* 0x0000002e182f7e24 */ /* 0x004fe2000f8e022f */
[----:B------:R-:W1:Y:S01]  /*6580*/  @P1 LDC R20, c[0x0][0xbec] ;  /* 0x0002fb00ff141b82 */ /* 0x000e620000000800 */
[----:B------:R-:W-:Y:S01]  /*6590*/  IADD3 R27, P0, R10, 0x60, RZ ;  /* 0x000000600a1b7810 */ /* 0x000fe20007f1e0ff */
[----:B------:R-:W-:Y:S01]  /*65a0*/  UIMAD UR5, UR11, UR8, URZ ;  /* 0x000000080b0572a4 */ /* 0x000fe2000f8e023f */
[----:B------:R-:W-:Y:S01]  /*65b0*/  IMAD R73, R47, 0xc0, R23 ;  /* 0x000000c02f497824 */ /* 0x000fe200078e0217 */
[----:B------:R-:W-:Y:S01]  /*65c0*/  UIMAD.WIDE.U32 UR6, UR10, UR8, URZ ;  /* 0x000000080a0672a5 */ /* 0x000fe2000f8e003f */
[----:B------:R-:W-:Y:S01]  /*65d0*/  LOP3.LUT R6, R27, 0x380, RZ, 0xc0, !PT ;  /* 0x000003801b067812 */ /* 0x000fe200078ec0ff */
[----:B------:R-:W-:Y:S01]  /*65e0*/  UIMAD UR5, UR10, UR9, UR5 ;  /* 0x000000090a0572a4 */ /* 0x000fe2000f8e0205 */
[----:B------:R-:W-:Y:S01]  /*65f0*/  IMAD.WIDE R28, R7, 0x2, R28 ;  /* 0x00000002071c7825 */ /* 0x000fe200078e021c */
[----:B------:R-:W2:Y:S01]  /*6600*/  @P1 LDC R69, c[0x0][0xbf0] ;  /* 0x0002fc00ff451b82 */ /* 0x000ea20000000800 */
[----:B------:R-:W-:Y:S01]  /*6610*/  SHF.R.U64 R6, R6, 0x3, RZ ;  /* 0x0000000306067819 */ /* 0x000fe200000012ff */
[----:B------:R-:W-:Y:S01]  /*6620*/  UIADD3 UR5, UR7, UR5, URZ ;  /* 0x0000000507057290 */ /* 0x000fe2000fffe03f */
[----:B------:R-:W-:Y:S01]  /*6630*/  IADD3 R25, P2, R10, 0x40, RZ ;  /* 0x000000400a197810 */ /* 0x000fe20007f5e0ff */
[----:B------:R-:W-:Y:S01]  /*6640*/  IMAD.X R9, RZ, RZ, R11, P0 ;  /* 0x000000ffff097224 */ /* 0x000fe200000e060b */
[----:B------:R-:W-:Y:S01]  /*6650*/  LOP3.LUT R8, R6, R27, RZ, 0x3c, !PT ;  /* 0x0000001b06087212 */ /* 0x000fe200078e3cff */
[----:B------:R-:W-:Y:S01]  /*6660*/  IMAD.MOV.U32 R67, RZ, RZ, R73 ;  /* 0x000000ffff437224 */ /* 0x000fe200078e0049 */
[----:B------:R-:W-:Y:S01]  /*6670*/  IADD3 R27, P0, R28, 0x1800, RZ ;  /* 0x000018001c1b7810 */ /* 0x000fe20007f1e0ff */
[----:B------:R-:W-:Y:S01]  /*6680*/  IMAD.U32 R49, RZ, RZ, UR7 ;  /* 0x00000007ff317e24 */ /* 0x000fe2000f8e00ff */
[----:B------:R-:W-:Y:S01]  /*6690*/  LOP3.LUT R4, R25, 0x380, RZ, 0xc0, !PT ;  /* 0x0000038019047812 */ /* 0x000fe200078ec0ff */
[----:B------:R-:W-:Y:S01]  /*66a0*/  USHF.R.S32.HI UR7, URZ, 0x1f, UR45 ;  /* 0x0000001f3f077899 */ /* 0x000fe2000801142d */
[----:B------:R-:W-:Y:S01]  /*66b0*/  MOV R49, UR5 ;  /* 0x0000000500317c02 */ /* 0x000fe20008000f00 */
[----:B------:R-:W-:Y:S01]  /*66c0*/  IMAD.U32 R48, RZ, RZ, UR6 ;  /* 0x00000006ff307e24 */ /* 0x000fe2000f8e00ff */
[----:B------:R-:W-:Y:S01]  /*66d0*/  LOP3.LUT R26, R27, 0x380, RZ, 0xc0, !PT ;  /* 0x000003801b1a7812 */ /* 0x000fe200078ec0ff */
[----:B------:R-:W-:Y:S01]  /*66e0*/  IMAD.X R7, RZ, RZ, R11, P2 ;  /* 0x000000ffff077224 */ /* 0x000fe200010e060b */
[----:B------:R-:W-:Y:S01]  /*66f0*/  SHF.R.U64 R4, R4, 0x3, RZ ;  /* 0x0000000304047819 */ /* 0x000fe200000012ff */
[----:B-1----:R-:W-:Y:S01]  /*6700*/  @P1 IMAD.HI.U32 R20, R73, R20, RZ ;  /* 0x0000001449141227 */ /* 0x002fe200078e00ff */
[----:B------:R-:W-:Y:S01]  /*6710*/  IADD3 R21, P3, R10, 0x20, RZ ;  /* 0x000000200a157810 */ /* 0x000fe20007f7e0ff */
[----:B------:R-:W-:Y:S01]  /*6720*/  ULDC.64 UR8, c[0x0][0xb88] ;  /* 0x0002e20000087ab9 */ /* 0x000fe20000000a00 */
[----:B------:R-:W-:Y:S01]  /*6730*/  SHF.R.U64 R26, R26, 0x3, RZ ;  /* 0x000000031a1a7819 */ /* 0x000fe200000012ff */
[----:B0-----:R-:W-:Y:S01]  /*6740*/  IMAD.WIDE.U32 R48, R38, UR45, R48 ;  /* 0x0000002d26307c25 */ /* 0x001fe2000f8e0030 */
[----:B------:R-:W-:Y:S01]  /*6750*/  LOP3.LUT R6, R4, R25, RZ, 0x3c, !PT ;  /* 0x0000001904067212 */ /* 0x000fe200078e3cff */
[----:B------:R-:W-:Y:S01]  /*6760*/  ULDC UR5, c[0x0][0xa88] ;  /* 0x0002a20000057ab9 */ /* 0x000fe20000000800 */
[----:B------:R-:W-:Y:S01]  /*6770*/  LOP3.LUT R4, R21, 0x380, RZ, 0xc0, !PT ;  /* 0x0000038015047812 */ /* 0x000fe200078ec0ff */
[----:B------:R-:W-:Y:S01]  /*6780*/  IMAD R64, R38, UR7, RZ ;  /* 0x0000000726407c24 */ /* 0x000fe2000f8e02ff */
[----:B--2---:R-:W-:Y:S01]  /*6790*/  @P1 SHF.R.U32.HI R67, RZ, R69, R20 ;  /* 0x00000045ff431219 */ /* 0x004fe20000011614 */
[----:B------:R-:W-:Y:S01]  /*67a0*/  FMUL.FTZ R36, R96, R37 ;  /* 0x0000002560247220 */ /* 0x000fe20000410000 */
[----:B------:R-:W-:Y:S01]  /*67b0*/  LOP3.LUT R5, R10, 0x380, RZ, 0xc0, !PT ;  /* 0x000003800a057812 */ /* 0x000fe200078ec0ff */
[----:B------:R-:W-:Y:S01]  /*67c0*/  IMAD R64, R39, UR45, R64 ;  /* 0x0000002d27407c24 */ /* 0x000fe2000f8e0240 */
[----:B------:R-:W-:Y:S01]  /*67d0*/  LOP3.LUT R26, R26, R27, RZ, 0x3c, !PT ;  /* 0x0000001b1a1a7212 */ /* 0x000fe200078e3cff */
[----:B------:R-:W-:Y:S01]  /*67e0*/  IMAD.MOV R66, RZ, RZ, -R67 ;  /* 0x000000ffff427224 */ /* 0x000fe200078e0a43 */
[----:B------:R-:W-:Y:S01]  /*67f0*/  SHF.R.U64 R4, R4, 0x3, RZ ;  /* 0x0000000304047819 */ /* 0x000fe200000012ff */
[----:B------:R-:W-:Y:S01]  /*6800*/  IMAD.X R27, RZ, RZ, R29, P0 ;  /* 0x000000ffff1b7224 */ /* 0x000fe200000e061d */
[----:B------:R-:W-:Y:S01]  /*6810*/  IADD3 R38, P0, R67, R48, RZ ;  /* 0x0000003043267210 */ /* 0x000fe20007f1e0ff */
[----:B------:R-:W-:Y:S01]  /*6820*/  IMAD R69, R45, R66, R73 ;  /* 0x000000422d457224 */ /* 0x000fe200078e0249 */
[----:B------:R-:W-:Y:S01]  /*6830*/  SHF.R.U64 R5, R5, 0x3, RZ ;  /* 0x0000000305057819 */ /* 0x000fe200000012ff */
[-C--:B------:R-:W-:Y:S01]  /*6840*/  FMUL.FTZ R13, R105, R37.reuse ;  /* 0x00000025690d7220 */ /* 0x080fe20000410000 */
[----:B------:R-:W-:Y:S01]  /*6850*/  SHF.R.S32.HI R39, RZ, 0x1f, R67 ;  /* 0x0000001fff277819 */ /* 0x000fe20000011443 */
[-C--:B------:R-:W-:Y:S01]  /*6860*/  FMUL.FTZ R34, R104, R37.reuse ;  /* 0x0000002568227220 */ /* 0x080fe20000410000 */
[----:B------:R-:W-:Y:S01]  /*6870*/  SHF.R.S32.HI R48, RZ, 0x1f, R69 ;  /* 0x0000001fff307819 */ /* 0x000fe20000011445 */
[-C--:B------:R-:W-:Y:S01]  /*6880*/  FMUL.FTZ R14, R109, R37.reuse ;  /* 0x000000256d0e7220 */ /* 0x080fe20000410000 */
[----:B------:R-:W-:Y:S01]  /*6890*/  IADD3 R25, P2, R28, 0x3000, RZ ;  /* 0x000030001c197810 */ /* 0x000fe20007f5e0ff */
[----:B------:R-:W-:Y:S01]  /*68a0*/  FMUL.FTZ R33, R108, R37 ;  /* 0x000000256c217220 */ /* 0x000fe20000410000 */
[----:B------:R-:W-:Y:S01]  /*68b0*/  LOP3.LUT R4, R4, R21, RZ, 0x3c, !PT ;  /* 0x0000001504047212 */ /* 0x000fe200078e3cff */
[----:B------:R-:W-:Y:S01]  /*68c0*/  IMAD R48, R48, UR8, RZ ;  /* 0x0000000830307c24 */ /* 0x000fe2000f8e02ff */
[----:B------:R-:W-:Y:S01]  /*68d0*/  LOP3.LUT R10, R5, R10, RZ, 0x3c, !PT ;  /* 0x0000000a050a7212 */ /* 0x000fe200078e3cff */
[-C--:B------:R-:W-:Y:S01]  /*68e0*/  FMUL.FTZ R31, R113, R37.reuse ;  /* 0x00000025711f7220 */ /* 0x080fe20000410000 */
[----:B------:R-:W-:Y:S01]  /*68f0*/  LOP3.LUT R21, R28, 0x380, RZ, 0xc0, !PT ;  /* 0x000003801c157812 */ /* 0x000fe200078ec0ff */
[----:B------:R-:W-:Y:S01]  /*6900*/  FMUL.FTZ R32, R112, R37 ;  /* 0x0000002570207220 */ /* 0x000fe20000410000 */
[----:B------:R-:W-:Y:S01]  /*6910*/  IADD3.X R39, R39, R49, R64, P0, !PT ;  /* 0x0000003127277210 */ /* 0x000fe200007fe440 */
[----:B------:R-:W-:Y:S01]  /*6920*/  IMAD R64, R45, UR5, RZ ;  /* 0x000000052d407c24 */ /* 0x000fe2000f8e02ff */
[----:B------:R-:W-:Y:S01]  /*6930*/  LOP3.LUT R24, R25, 0x380, RZ, 0xc0, !PT ;  /* 0x0000038019187812 */ /* 0x000fe200078ec0ff */
[----:B------:R-:W-:Y:S01]  /*6940*/  FMUL.FTZ R30, R117, R37 ;  /* 0x00000025751e7220 */ /* 0x000fe20000410000 */
[----:B------:R-:W-:Y:S01]  /*6950*/  IADD3.X R5, RZ, R11, RZ, P3, !PT ;  /* 0x0000000bff057210 */ /* 0x000fe20001ffe4ff */
[----:B------:R-:W-:Y:S01]  /*6960*/  FMUL.FTZ R37, R116, R37 ;  /* 0x0000002574257220 */ /* 0x000fe20000410000 */
[----:B------:R-:W-:-:S02]  /*6970*/  SHF.R.U64 R21, R21, 0x3, RZ ;  /* 0x0000000315157819 */ /* 0x000fc400000012ff */
[----:B------:R-:W-:Y:S01]  /*6980*/  MOV R70, R10 ;  /* 0x0000000a00467202 */ /* 0x000fe20000000f00 */
[C---:B------:R-:W-:Y:S01]  /*6990*/  IMAD R11, R69.reuse, UR9, R48 ;  /* 0x00000009450b7c24 */ /* 0x040fe2000f8e0230 */
[----:B------:R-:W-:Y:S01]  /*69a0*/  MOV R67, R6 ;  /* 0x0000000600437202 */ /* 0x000fe20000000f00 */
[----:B------:R-:W-:Y:S01]  /*69b0*/  IMAD.WIDE.U32 R6, R69, UR8, R38 ;  /* 0x0000000845067c25 */ /* 0x000fe2000f8e0026 */
[----:B------:R-:W-:Y:S01]  /*69c0*/  IADD3 R71, P3, R28, 0x4800, RZ ;  /* 0x000048001c477810 */ /* 0x000fe20007f7e0ff */
[----:B------:R-:W-:Y:S01]  /*69d0*/  ULDC.64 UR8, c[0x0][0xb50] ;  /* 0x0002d40000087ab9 */ /* 0x000fe20000000a00 */
[----:B------:R-:W-:Y:S01]  /*69e0*/  SHF.R.U64 R24, R24, 0x3, RZ ;  /* 0x0000000318187819 */ /* 0x000fe200000012ff */
[----:B------:R-:W-:Y:S01]  /*69f0*/  IMAD R39, R47, 0xc0, R22 ;  /* 0x000000c02f277824 */ /* 0x000fe200078e0216 */
[----:B------:R-:W-:Y:S01]  /*6a00*/  LOP3.LUT R28, R21, R28, RZ, 0x3c, !PT ;  /* 0x0000001c151c7212 */ /* 0x000fe200078e3cff */
[----:B------:R-:W-:Y:S01]  /*6a10*/  IMAD.IADD R7, R7, 0x1, R11 ;  /* 0x0000000107077824 */ /* 0x000fe200078e020b */
[----:B------:R-:W-:-:S02]  /*6a20*/  IADD3.X R21, RZ, R29, RZ, P3, !PT ;  /* 0x0000001dff157210 */ /* 0x000fc40001ffe4ff */
[----:B------:R-:W-:Y:S01]  /*6a30*/  MOV R66, R8 ;  /* 0x0000000800427202 */ /* 0x000fe20000000f00 */
[----:B------:R-:W-:Y:S01]  /*6a40*/  VIADD R9, R39, 0x8 ;  /* 0x0000000827097836 */ /* 0x000fe20000000000 */
[----:B------:R-:W-:Y:S02]  /*6a50*/  LOP3.LUT P0, RZ, R17, 0x3, RZ, 0xc0, !PT ;  /* 0x0000000311ff7812 */ /* 0x000fe4000780c0ff */
[----:B------:R-:W-:Y:S02]  /*6a60*/  LEA R38, P3, R6, UR8, 0x2 ;  /* 0x0000000806267c11 */ /* 0x000fe4000f8610ff */
[----:B------:R-:W-:Y:S01]  /*6a70*/  LOP3.LUT R24, R24, R25, RZ, 0x3c, !PT ;  /* 0x0000001918187212 */ /* 0x000fe200078e3cff */
[----:B------:R-:W-:Y:S01]  /*6a80*/  IMAD.X R25, RZ, RZ, R29, P2 ;  /* 0x000000ffff197224 */ /* 0x000fe200010e061d */
[----:B------:R-:W-:Y:S01]  /*6a90*/  ISETP.GE.OR P2, PT, R39, R64, P0 ;  /* 0x000000402700720c */ /* 0x000fe20000746670 */
[----:B------:R-:W-:Y:S01]  /*6aa0*/  SHFL.IDX PT, R48, R38, RZ, 0x1c1f ;  /* 0x001c1fff26307589 */ /* 0x000fe200000e0000 */
[----:B------:R-:W-:-:S02]  /*6ab0*/  MOV R68, R4 ;  /* 0x0000000400447202 */ /* 0x000fc40000000f00 */
[----:B------:R-:W-:Y:S01]  /*6ac0*/  LEA.HI.X R39, R6, UR9, R7, 0x2, P3 ;  /* 0x0000000906277c11 */ /* 0x000fe200098f1407 */
[----:B------:R-:W-:Y:S01]  /*6ad0*/  ULDC.64 UR8, c[0x0][0xae8] ;  /* 0x0002ba0000087ab9 */ /* 0x000fe20000000a00 */
[----:B------:R-:W-:Y:S02]  /*6ae0*/  ISETP.GE.OR P0, PT, R9, R64, P0 ;  /* 0x000000400900720c */ /* 0x000fe40000706670 */
[----:B------:R-:W-:Y:S01]  /*6af0*/  F2FP.BF16.F32.PACK_AB R4, R40, R43 ;  /* 0x0000002b2804723e */ /* 0x000fe200000010ff */
[----:B------:R-:W0:Y:S01]  /*6b00*/  SHFL.IDX PT, R49, R39, RZ, 0x1c1f ;  /* 0x001c1fff27317589 */ /* 0x000e2200000e0000 */
[----:B------:R-:W-:Y:S02]  /*6b10*/  F2FP.BF16.F32.PACK_AB R5, R46, R51 ;  /* 0x000000332e05723e */ /* 0x000fe400000010ff */
[----:B------:R-:W-:Y:S01]  /*6b20*/  F2FP.BF16.F32.PACK_AB R6, R41, R42 ;  /* 0x0000002a2906723e */ /* 0x000fe200000010ff */
[----:B------:R-:W-:Y:S01]  /*6b30*/  BAR.SYNC.DEFER_BLOCKING 0x1, 0x180 ;  /* 0x0046000000007b1d */ /* 0x000fe20000010000 */
[----:B------:R-:W-:-:S02]  /*6b40*/  F2FP.BF16.F32.PACK_AB R7, R50, R53 ;  /* 0x000000353207723e */ /* 0x000fc400000010ff */
[----:B------:R-:W-:Y:S02]  /*6b50*/  F2FP.BF16.F32.PACK_AB R10, R12, R35 ;  /* 0x000000230c0a723e */ /* 0x000fe400000010ff */
[----:B------:R-:W-:Y:S02]  /*6b60*/  F2FP.BF16.F32.PACK_AB R8, R15, R36 ;  /* 0x000000240f08723e */ /* 0x000fe400000010ff */
[----:B------:R-:W-:Y:S01]  /*6b70*/  F2FP.BF16.F32.PACK_AB R9, R52, R55 ;  /* 0x000000373409723e */ /* 0x000fe200000010ff */
[----:B------:R-:W-:Y:S01]  /*6b80*/  SHFL.IDX PT, R50, R38, 0x1, 0x1c1f ;  /* 0x003c1f0026327f89 */ /* 0x000fe200000e0000 */
[----:B------:R-:W-:Y:S02]  /*6b90*/  F2FP.BF16.F32.PACK_AB R11, R54, R57 ;  /* 0x00000039360b723e */ /* 0x000fe400000010ff */
[----:B------:R-:W-:Y:S01]  /*6ba0*/  F2FP.BF16.F32.PACK_AB R12, R13, R34 ;  /* 0x000000220d0c723e */ /* 0x000fe200000010ff */
[----:B------:R-:W1:Y:S01]  /*6bb0*/  SHFL.IDX PT, R51, R39, 0x1, 0x1c1f ;  /* 0x003c1f0027337f89 */ /* 0x000e6200000e0000 */
[----:B------:R-:W-:-:S02]  /*6bc0*/  F2FP.BF16.F32.PACK_AB R13, R56, R59 ;  /* 0x0000003b380d723e */ /* 0x000fc400000010ff */
[----:B------:R-:W-:Y:S02]  /*6bd0*/  F2FP.BF16.F32.PACK_AB R14, R14, R33 ;  /* 0x000000210e0e723e */ /* 0x000fe400000010ff */
[----:B------:R-:W-:Y:S02]  /*6be0*/  F2FP.BF16.F32.PACK_AB R15, R58, R61 ;  /* 0x0000003d3a0f723e */ /* 0x000fe400000010ff */
[----:B------:R-:W-:Y:S02]  /*6bf0*/  F2FP.BF16.F32.PACK_AB R52, R31, R32 ;  /* 0x000000201f34723e */ /* 0x000fe400000010ff */
[----:B------:R-:W-:Y:S02]  /*6c00*/  F2FP.BF16.F32.PACK_AB R53, R60, R63 ;  /* 0x0000003f3c35723e */ /* 0x000fe400000010ff */
[----:B------:R-:W-:Y:S01]  /*6c10*/  F2FP.BF16.F32.PACK_AB R54, R30, R37 ;  /* 0x000000251e36723e */ /* 0x000fe200000010ff */
[----:B------:R2:W-:Y:S01]  /*6c20*/  STSM.16.M88.4 [R70], R4 ;  /* 0x0000000446007844 */ /* 0x0005e20000000200 */
[----:B------:R-:W-:-:S02]  /*6c30*/  F2FP.BF16.F32.PACK_AB R55, R62, R65 ;  /* 0x000000413e37723e */ /* 0x000fc400000010ff */
[----:B------:R-:W-:Y:S01]  /*6c40*/  LOP3.LUT R20, R71, 0x380, RZ, 0xc0, !PT ;  /* 0x0000038047147812 */ /* 0x000fe200078ec0ff */
[----:B------:R3:W-:Y:S03]  /*6c50*/  STSM.16.M88.4 [R68], R8 ;  /* 0x0000000844007844 */ /* 0x0007e60000000200 */
[----:B------:R-:W-:Y:S01]  /*6c60*/  SHF.R.U64 R20, R20, 0x3, RZ ;  /* 0x0000000314147819 */ /* 0x000fe200000012ff */
[----:B------:R-:W-:Y:S03]  /*6c70*/  STSM.16.M88.4 [R67], R12 ;  /* 0x0000000c43007844 */ /* 0x000fe60000000200 */
[----:B------:R-:W-:Y:S01]  /*6c80*/  LOP3.LUT R20, R20, R71, RZ, 0x3c, !PT ;  /* 0x0000004714147212 */ /* 0x000fe200078e3cff */
[----:B------:R-:W-:Y:S01]  /*6c90*/  STSM.16.M88.4 [R66], R52 ;  /* 0x0000003442007844 */ /* 0x000fe20000000200 */
[----:B------:R-:W-:Y:S08]  /*6ca0*/  BAR.SYNC.DEFER_BLOCKING 0x1, 0x180 ;  /* 0x0046000000007b1d */ /* 0x000ff00000010000 */
[----:B--2---:R-:W2:Y:S08]  /*6cb0*/  @P1 LDC R5, c[0x0][0xbec] ;  /* 0x0002fb00ff051b82 */ /* 0x004eb00000000800 */
[----:B---3--:R-:W3:Y:S01]  /*6cc0*/  @P1 LDC R9, c[0x0][0xbf0] ;  /* 0x0002fc00ff091b82 */ /* 0x008ee20000000800 */
[----:B------:R-:W-:Y:S01]  /*6cd0*/  IMAD R4, R2, 0x30, R16 ;  /* 0x0000003002047824 */ /* 0x000fe200078e0210 */
[----:B------:R-:W-:-:S06]  /*6ce0*/  UIMAD UR6, UR11, UR8, URZ ;  /* 0x000000080b0672a4 */ /* 0x000fcc000f8e023f */
[----:B------:R-:W4:Y:S01]  /*6cf0*/  LDC.64 R6, c[0x0][0xae0] ;  /* 0x0002b800ff067b82 */ /* 0x000f220000000a00 */
[----:B0-----:R-:W-:Y:S04]  /*6d00*/  @!P2 ST.E desc[UR50][R48.64], R44 ;  /* 0x0000002c3000a985 */ /* 0x001fe8000c101932 */
[----:B-1----:R2:W-:Y:S04]  /*6d10*/  @!P0 ST.E desc[UR50][R50.64], R0 ;  /* 0x0000000032008985 */ /* 0x0025e8000c101932 */
[----:B------:R-:W5:Y:S04]  /*6d20*/  LD.E.128 R28, desc[UR50][R28.64] ;  /* 0x000000321c1c7980 */ /* 0x000f68000c101d00 */
[----:B------:R-:W5:Y:S04]  /*6d30*/  LD.E.128 R32, desc[UR50][R26.64] ;  /* 0x000000321a207980 */ /* 0x000f68000c101d00 */
[----:B------:R-:W5:Y:S04]  /*6d40*/  LD.E.128 R36, desc[UR50][R24.64] ;  /* 0x0000003218247980 */ /* 0x000f68000c101d00 */
[----:B------:R0:W5:Y:S01]  /*6d50*/  LD.E.128 R40, desc[UR50][R20.64] ;  /* 0x0000003214287980 */ /* 0x000162000c101d00 */
[C---:B------:R-:W-:Y:S01]  /*6d60*/  IMAD R8, R47.reuse, 0xc0, R4 ;  /* 0x000000c02f087824 */ /* 0x040fe200078e0204 */
[----:B------:R-:W-:Y:S01]  /*6d70*/  UIMAD.WIDE.U32 UR4, UR10, UR8, URZ ;  /* 0x000000080a0472a5 */ /* 0x000fe2000f8e003f */
[----:B------:R-:W-:Y:S01]  /*6d80*/  IMAD R47, R47, 0xc0, R16 ;  /* 0x000000c02f2f7824 */ /* 0x000fe200078e0210 */
[----:B------:R-:W-:Y:S01]  /*6d90*/  UIMAD UR6, UR10, UR9, UR6 ;  /* 0x000000090a0672a4 */ /* 0x000fe2000f8e0206 */
[----:B--2---:R-:W-:Y:S01]  /*6da0*/  @P1 IMAD.HI.U32 R0, R8, R5, RZ ;  /* 0x0000000508001227 */ /* 0x004fe200078e00ff */
[----:B------:R-:W-:Y:S01]  /*6db0*/  MOV R4, R8 ;  /* 0x0000000800047202 */ /* 0x000fe20000000f00 */
[----:B------:R-:W-:Y:S01]  /*6dc0*/  ULDC.64 UR8, c[0x0][0xaf0] ;  /* 0x0002bc0000087ab9 */ /* 0x000fe20000000a00 */
[----:B------:R-:W-:Y:S01]  /*6dd0*/  UIADD3 UR5, UR5, UR6, URZ ;  /* 0x0000000605057290 */ /* 0x000fe2000fffe03f */
[----:B------:R-:W-:Y:S01]  /*6de0*/  @!PT LDS RZ, [RZ] ;  /* 0x00000000fffff984 */ /* 0x000fe20000000800 */
[----:B------:R-:W-:Y:S01]  /*6df0*/  @!PT LDS RZ, [RZ] ;  /* 0x00000000fffff984 */ /* 0x000fe20000000800 */
[----:B------:R-:W-:Y:S01]  /*6e00*/  @!PT LDS RZ, [RZ] ;  /* 0x00000000fffff984 */ /* 0x000fe20000000800 */
[----:B------:R-:W-:Y:S01]  /*6e10*/  @!PT LDS RZ, [RZ] ;  /* 0x00000000fffff984 */ /* 0x000fe20000000800 */
[----:B------:R1:W-:Y:S06]  /*6e20*/  MEMBAR.ALL.CTA ;  /* 0x0000000000007992 */ /* 0x0003ec0000008000 */
[----:B-1----:R-:W1:Y:S01]  /*6e30*/  FENCE.VIEW.ASYNC.S ;  /* 0x00000000000073c6 */ /* 0x002e620000000000 */
[----:B---3--:R-:W-:Y:S01]  /*6e40*/  @P1 SHF.R.U32.HI R4, RZ, R9, R0 ;  /* 0x00000009ff041219 */ /* 0x008fe20000011600 */
[----:B------:R-:W-:Y:S01]  /*6e50*/  UIMAD UR6, UR7, UR8, URZ ;  /* 0x00000008070672a4 */ /* 0x000fe2000f8e023f */
[C---:B------:R-:W-:Y:S01]  /*6e60*/  IADD3 R13, R47.reuse, 0x30, RZ ;  /* 0x000000302f0d7810 */ /* 0x040fe20007ffe0ff */
[----:B------:R-:W-:Y:S01]  /*6e70*/  UIMAD.WIDE.U32 UR4, UR45, UR8, UR4 ;  /* 0x000000082d0472a5 */ /* 0x000fe2000f8e0004 */
[--C-:B------:R-:W-:Y:S01]  /*6e80*/  SHF.R.S32.HI R5, RZ, 0x1f, R4.reuse ;  /* 0x0000001fff057819 */ /* 0x100fe20000011404 */
[----:B------:R-:W-:Y:S01]  /*6e90*/  UIMAD UR6, UR45, UR9, UR6 ;  /* 0x000000092d0672a4 */ /* 0x000fe2000f8e0206 */
[----:B------:R-:W-:Y:S01]  /*6ea0*/  IMAD.MOV R0, RZ, RZ, -R4 ;  /* 0x000000ffff007224 */ /* 0x000fe200078e0a04 */
[----:B------:R-:W-:Y:S01]  /*6eb0*/  UIADD3 UR44, UR44, 0x16820, URZ ;  /* 0x000168202c2c7890 */ /* 0x000fe2000fffe03f */
[----:B------:R-:W-:Y:S01]  /*6ec0*/  VIADD R15, R47, 0x60 ;  /* 0x000000602f0f7836 */ /* 0x000fe20000000000 */
[----:B------:R-:W-:Y:S01]  /*6ed0*/  UIADD3 UR5, UR5, UR6, URZ ;  /* 0x0000000605057290 */ /* 0x000fe2000fffe03f */
[----:B------:R-:W-:Y:S01]  /*6ee0*/  IMAD R45, R45, R0, R8 ;  /* 0x000000002d2d7224 */ /* 0x000fe200078e0208 */
[----:B------:R-:W-:Y:S01]  /*6ef0*/  UPRMT UR44, URZ, 0x654, UR44 ;  /* 0x000006543f2c7896 */ /* 0x000fe2000800002c */
[-C--:B----4-:R-:W-:Y:S01]  /*6f00*/  IMAD R5, R5, R6.reuse, RZ ;  /* 0x0000000605057224 */ /* 0x090fe200078e02ff */
[----:B------:R-:W-:Y:S01]  /*6f10*/  UIADD3 UR38, UR38, 0x1, URZ ;  /* 0x0000000126267890 */ /* 0x000fe2000fffe03f */
[----:B0-----:R-:W-:Y:S01]  /*6f20*/  VIADD R21, R47, 0x90 ;  /* 0x000000902f157836 */ /* 0x001fe20000000000 */
[----:B------:R-:W-:Y:S01]  /*6f30*/  SHF.R.S32.HI R0, RZ, 0x1f, R45 ;  /* 0x0000001fff007819 */ /* 0x000fe2000001142d */
[C---:B------:R-:W-:Y:S01]  /*6f40*/  IMAD R7, R4.reuse, R7, R5 ;  /* 0x0000000704077224 */ /* 0x040fe200078e0205 */
[----:B------:R-:W-:Y:S01]  /*6f50*/  UISETP.NE.AND UP0, UPT, UR38, 0x2, UPT ;  /* 0x000000022600788c */ /* 0x000fe2000bf05270 */
[----:B------:R-:W-:Y:S01]  /*6f60*/  IMAD.WIDE.U32 R4, R4, R6, UR4 ;  /* 0x0000000404047e25 */ /* 0x000fe2000f8e0006 */
[----:B------:R-:W-:Y:S01]  /*6f70*/  ULDC.64 UR4, c[0x0][0xad8] ;  /* 0x0002b60000047ab9 */ /* 0x000fe20000000a00 */
[----:B------:R-:W-:-:S02]  /*6f80*/  UIADD3 UR36, UR36, 0x1, URZ ;  /* 0x0000000124247890 */ /* 0x000fc4000fffe03f */
[----:B------:R-:W-:Y:S01]  /*6f90*/  IMAD.IADD R5, R5, 0x1, R7 ;  /* 0x0000000105057824 */ /* 0x000fe200078e0207 */
[----:B-1----:R-:W-:Y:S01]  /*6fa0*/  SYNCS.ARRIVE.TRANS64.RED.A1T0 RZ, [UR44], RZ ;  /* 0x000000ffffff79a7 */ /* 0x002fe2000810042c */
[----:B------:R-:W-:Y:S01]  /*6fb0*/  IMAD R0, R0, UR4, RZ ;  /* 0x0000000400007c24 */ /* 0x000fe2000f8e02ff */
[----:B------:R-:W-:Y:S01]  /*6fc0*/  USEL UR38, UR38, URZ, UP0 ;  /* 0x0000003f26267287 */ /* 0x000fe20008000000 */
[----:B------:R-:W-:-:S04]  /*6fd0*/  IMAD.WIDE.U32 R4, R45, UR4, R4 ;  /* 0x000000042d047c25 */ /* 0x000fc8000f8e0004 */
[----:B------:R-:W-:Y:S01]  /*6fe0*/  IMAD R7, R45, UR5, R0 ;  /* 0x000000052d077c24 */ /* 0x000fe2000f8e0200 */
[----:B------:R-:W-:Y:S02]  /*6ff0*/  ULDC.64 UR4, c[0x0][0xa80] ;  /* 0x0002a00000047ab9 */ /* 0x000fe40000000a00 */
[----:B------:R-:W-:Y:S01]  /*7000*/  LEA R0, P0, R4, UR4, 0x1 ;  /* 0x0000000404007c11 */ /* 0x000fe2000f8008ff */
[----:B------:R-:W-:Y:S01]  /*7010*/  IMAD.IADD R5, R5, 0x1, R7 ;  /* 0x0000000105057824 */ /* 0x000fe200078e0207 */
[----:B------:R-:W-:-:S03]  /*7020*/  ULDC UR4, c[0x0][0xac8] ;  /* 0x0002b20000047ab9 */ /* 0x000fc60000000800 */
[----:B------:R-:W-:Y:S01]  /*7030*/  SHFL.IDX PT, R6, R0, 0x1, 0x181f ;  /* 0x00381f0000067f89 */ /* 0x000fe200000e0000 */
[----:B------:R-:W-:Y:S02]  /*7040*/  LEA.HI.X R12, R4, UR5, R5, 0x1, P0 ;  /* 0x00000005040c7c11 */ /* 0x000fe400080f0c05 */
[----:B------:R-:W-:Y:S01]  /*7050*/  ISETP.GE.AND P0, PT, R3, UR4, PT ;  /* 0x0000000403007c0c */ /* 0x000fe2000bf06270 */
[----:B------:R-:W-:Y:S01]  /*7060*/  SHFL.IDX PT, R4, R0, RZ, 0x181f ;  /* 0x00181fff00047589 */ /* 0x000fe200000e0000 */
[----:B------:R-:W-:Y:S02]  /*7070*/  ULDC UR4, c[0x0][0xc] ;  /* 0x0000030000047ab9 */ /* 0x000fe40000000800 */
[-C--:B------:R-:W-:Y:S01]  /*7080*/  ISETP.GE.OR P1, PT, R47, R64.reuse, P0 ;  /* 0x000000402f00720c */ /* 0x080fe20000726670 */
[----:B------:R-:W0:Y:S01]  /*7090*/  SHFL.IDX PT, R5, R12, RZ, 0x181f ;  /* 0x00181fff0c057589 */ /* 0x000e2200000e0000 */
[-C--:B------:R-:W-:Y:S01]  /*70a0*/  ISETP.GE.OR P2, PT, R13, R64.reuse, P0 ;  /* 0x000000400d00720c */ /* 0x080fe20000746670 */
[----:B------:R-:W-:Y:S01]  /*70b0*/  UIADD3 UR46, UR4, UR46, URZ ;  /* 0x0000002e042e7290 */ /* 0x000fe2000fffe03f */
[-C--:B------:R-:W-:Y:S01]  /*70c0*/  ISETP.GE.OR P3, PT, R15, R64.reuse, P0 ;  /* 0x000000400f00720c */ /* 0x080fe20000766670 */
[----:B------:R-:W1:Y:S01]  /*70d0*/  SHFL.IDX PT, R7, R12, 0x1, 0x181f ;  /* 0x00381f000c077f89 */ /* 0x000e6200000e0000 */
[----:B------:R-:W-:Y:S01]  /*70e0*/  ISETP.GE.OR P0, PT, R21, R64, P0 ;  /* 0x000000401500720c */ /* 0x000fe20000706670 */
[----:B------:R-:W-:-:S02]  /*70f0*/  USEL UR4, URZ, 0x1, UP0 ;  /* 0x000000013f047887 */ /* 0x000fc40008000000 */
[----:B------:R-:W-:Y:S02]  /*7100*/  SHFL.IDX PT, R8, R0, 0x2, 0x181f ;  /* 0x00581f0000087f89 */ /* 0x000fe400000e0000 */
[----:B------:R-:W-:Y:S02]  /*7110*/  ULOP3.LUT UR37, UR37, UR4, URZ, 0x3c, !UPT ;  /* 0x0000000425257292 */ /* 0x000fe4000f8e3c3f */
[----:B------:R-:W2:Y:S04]  /*7120*/  SHFL.IDX PT, R9, R12, 0x2, 0x181f ;  /* 0x00581f000c097f89 */ /* 0x000ea800000e0000 */
[----:B------:R3:W-:Y:S04]  /*7130*/  SHFL.IDX PT, R10, R0, 0x3, 0x181f ;  /* 0x00781f00000a7f89 */ /* 0x0007e800000e0000 */
[----:B------:R-:W4:Y:S01]  /*7140*/  SHFL.IDX PT, R11, R12, 0x3, 0x181f ;  /* 0x00781f000c0b7f89 */ /* 0x000f2200000e0000 */
[----:B---3--:R-:W3:Y:S01]  /*7150*/  LDC R0, c[0x0][0xc34] ;  /* 0x00030d00ff007b82 */ /* 0x008ee20000000800 */
[----:B0-----:R-:W-:-:S04]  /*7160*/  @!P1 IMAD.WIDE R4, R3, 0x2, R4 ;  /* 0x0000000203049825 */ /* 0x001fc800078e0204 */
[----:B-1----:R-:W-:-:S04]  /*7170*/  @!P2 IMAD.WIDE R6, R3, 0x2, R6 ;  /* 0x000000020306a825 */ /* 0x002fc800078e0206 */
[----:B--2---:R-:W-:-:S04]  /*7180*/  @!P3 IMAD.WIDE R8, R3, 0x2, R8 ;  /* 0x000000020308b825 */ /* 0x004fc800078e0208 */
[----:B----4-:R-:W-:Y:S01]  /*7190*/  @!P0 IMAD.WIDE R10, R3, 0x2, R10 ;  /* 0x00000002030a8825 */ /* 0x010fe200078e020a */
[----:B-----5:R0:W-:Y:S04]  /*71a0*/  @!P1 ST.E.128 desc[UR50][R4.64], R28 ;  /* 0x0000001c04009985 */ /* 0x0201e8000c101d32 */
[----:B------:R0:W-:Y:S04]  /*71b0*/  @!P2 ST.E.128 desc[UR50][R6.64], R32 ;  /* 0x000000200600a985 */ /* 0x0001e8000c101d32 */
[----:B------:R0:W-:Y:S04]  /*71c0*/  @!P3 ST.E.128 desc[UR50][R8.64], R36 ;  /* 0x000000240800b985 */ /* 0x0001e8000c101d32 */
[----:B------:R0:W-:Y:S01]  /*71d0*/  @!P0 ST.E.128 desc[UR50][R10.64], R40 ;  /* 0x000000280a008985 */ /* 0x0001e2000c101d32 */
[----:B---3--:R-:W-:-:S13]  /*71e0*/  ISETP.LE.AND P0, PT, R0, UR46, PT ;  /* 0x0000002e00007c0c */ /* 0x008fda000bf03270 */
[----:B------:R-:W-:Y:S05]  /*71f0*/  @!P0 BRA `(.L_x_31) ;  /* 0xffffff9800a88947 */ /* 0x000fea000383ffff */
[----:B------:R-:W-:Y:S05]  /*7200*/  EXIT ;  /* 0x000000000000794d */ /* 0x000fea0003800000 */
.L_x_5:
[----:B------:R-:W-:-:S08]  /*7210*/  NOP ;  /* 0x0000000000007918 */ /* 0x000fd00000000000 */
[----:B------:R-:W0:-:S00]  /*7220*/  USETMAXREG.DEALLOC.CTAPOOL 0x20 ;  /* 0x00000020000079c8 */ /* 0x000e0000080e0500 */
[----:B------:R-:W2:Y:S01]  /*7230*/  S2UR UR10, SR_CTAID.X ;  /* 0x00000000000a79c3 */ /* 0x000ea20000002500 */
[----:B0-----:R-:W-:Y:S01]  /*7240*/  IMAD.MOV.U32 R0, RZ, RZ, 0x1 ;  /* 0x00000001ff007424 */ /* 0x001fe200078e00ff */
[----:B------:R-:W-:Y:S01]  /*7250*/  MOV R22, RZ ;  /* 0x000000ff00167202 */ /* 0x000fe20000000f00 */
[----:B------:R-:W-:-:S05]  /*7260*/  IMAD.MOV.U32 R24, RZ, RZ, 0x1 ;  /* 0x00000001ff187424 */ /* 0x000fca00078e00ff */
[----:B------:R-:W2:Y:S02]  /*7270*/  LDC R2, c[0x0][0xc34] ;  /* 0x00030d00ff027b82 */ /* 0x000ea40000000800 */
[----:B--2---:R-:W-:-:S13]  /*7280*/  ISETP.LE.AND P0, PT, R2, UR10, PT ;  /* 0x0000000a02007c0c */ /* 0x004fda000bf03270 */
[----:B------:R-:W-:Y:S05]  /*7290*/  @P0 BRA `(.L_x_32) ;  /* 0x0000003800400947 */ /* 0x000fea0003800000 */
[----:B------:R-:W0:Y:S01]  /*72a0*/  S2R R3, SR_TID.X ;  /* 0x0000000000037919 */ /* 0x000e220000002100 */
[----:B-1----:R-:W-:Y:S01]  /*72b0*/  ULDC.64 UR4, c[0x0][0x418] ;  /* 0x0001060000047ab9 */ /* 0x002fe20000000a00 */
[----:B------:R-:W-:Y:S01]  /*72c0*/  ULDC.64 UR6, c[0x0][0x2f0] ;  /* 0x0000bc0000067ab9 */ /* 0x000fe20000000a00 */
[----:B------:R-:W-:Y:S01]  /*72d0*/  UISETP.NE.U32.AND UP0, UPT, UR4, URZ, UPT ;  /* 0x0000003f0400728c */ /* 0x000fe2000bf05070 */
[----:B------:R-:W1:Y:S01]  /*72e0*/  S2UR UR8, SR_CgaCtaId ;  /* 0x00000000000879c3 */ /* 0x000e620000008800 */
[----:B------:R-:W-:Y:S01]  /*72f0*/  LOP3.LUT R25, R25, 0xfffffffe, RZ, 0xc0, !PT ;  /* 0xfffffffe19197812 */ /* 0x000fe200078ec0ff */
[----:B------:R-:W-:Y:S01]  /*7300*/  ULDC UR4, c[0x0][0x424] ;  /* 0x0001090000047ab9 */ /* 0x000fe20000000800 */
[----:B------:R-:W-:Y:S01]  /*7310*/  UISETP.NE.AND.EX UP0, UPT, UR5, URZ, UPT, UP0 ;  /* 0x0000003f0500728c */ /* 0x000fe2000bf05300 */
[----:B------:R-:W-:Y:S01]  /*7320*/  IMAD.MOV.U32 R24, RZ, RZ, 0x1 ;  /* 0x00000001ff187424 */ /* 0x000fe200078e00ff */
[----:B------:R-:W-:Y:S01]  /*7330*/  ULDC UR9, c[0x0][0x2b8] ;  /* 0x0000ae0000097ab9 */ /* 0x000fe20000000800 */
[----:B------:R-:W-:Y:S01]  /*7340*/  ULDC UR37, c[0x0][0x448] ;  /* 0x0001120000257ab9 */ /* 0x000fe20000000800 */
[----:B------:R-:W-:Y:S01]  /*7350*/  USEL UR4, UR4, 0x1, UP0 ;  /* 0x0000000104047887 */ /* 0x000fe20008000000 */
[----:B------:R-:W-:Y:S01]  /*7360*/  IMAD.MOV.U32 R22, RZ, RZ, RZ ;  /* 0x000000ffff167224 */ /* 0x000fe200078e00ff */
[----:B------:R-:W-:Y:S01]  /*7370*/  UMOV UR38, 0x400 ;  /* 0x0000040000267882 */ /* 0x000fe20000000000 */
[----:B------:R-:W-:-:S02]  /*7380*/  ULOP3.LUT UR41, UR39, 0x2, URZ, 0xfc, !UPT ;  /* 0x0000000227297892 */ /* 0x000fc4000f8efc3f */
[----:B------:R-:W-:Y:S01]  /*7390*/  UIMAD UR36, UR4, UR6, URZ ;  /* 0x00000006042472a4 */ /* 0x000fe2000f8e023f */
[----:B------:R-:W-:Y:S02]  /*73a0*/  ULDC UR43, c[0x0][0xc] ;  /* 0x00000300002b7ab9 */ /* 0x000fe40000000800 */
[----:B------:R-:W-:Y:S01]  /*73b0*/  ULDC UR4, c[0x0][0x288] ;  /* 0x0000a20000047ab9 */ /* 0x000fe20000000800 */
[----:B------:R-:W-:Y:S02]  /*73c0*/  UIADD3 UR5, UR36, 0x7f, URZ ;  /* 0x0000007f24057890 */ /* 0x000fe4000fffe03f */
[----:B------:R-:W-:Y:S02]  /*73d0*/  UIMAD UR37, UR37, UR4, URZ ;  /* 0x00000004252572a4 */ /* 0x000fe4000f8e023f */
[----:B------:R-:W-:-:S04]  /*73e0*/  USHF.R.S32.HI UR6, URZ, 0x1f, UR5 ;  /* 0x0000001f3f067899 */ /* 0x000fc80008011405 */
[----:B------:R-:W-:Y:S02]  /*73f0*/  ULEA.HI UR6, UR6, UR5, URZ, 0x7 ;  /* 0x0000000506067291 */ /* 0x000fe4000f8f383f */
[----:B-1----:R-:W-:Y:S01]  /*7400*/  ULEA UR38, UR8, UR38, 0x18 ;  /* 0x0000002608267291 */ /* 0x002fe2000f8ec03f */
[C---:B0-----:R-:W-:Y:S01]  /*7410*/  IMAD.SHL.U32 R29, R3.reuse, 0x8, RZ ;  /* 0x00000008031d7824 */ /* 0x041fe200078e00ff */
[----:B------:R-:W-:Y:S01]  /*7420*/  ULEA.HI.SX32 UR42, UR6, 0xffffffff, 0x19 ;  /* 0xffffffff062a7891 */ /* 0x000fe2000f8fca3f */
[----:B------:R-:W-:Y:S01]  /*7430*/  IMAD.SHL.U32 R2, R3, 0x10, RZ ;  /* 0x0000001003027824 */ /* 0x000fe200078e00ff */
[----:B------:R-:W-:Y:S02]  /*7440*/  ULEA.HI.SX32 UR40, UR6, 0xfffffffe, 0x19 ;  /* 0xfffffffe06287891 */ /* 0x000fe4000f8fca3f */
[C---:B------:R-:W-:Y:S01]  /*7450*/  LOP3.LUT R4, R29.reuse, 0x38, RZ, 0xc0, !PT ;  /* 0x000000381d047812 */ /* 0x040fe200078ec0ff */
[----:B------:R-:W-:Y:S01]  /*7460*/  USHF.L.U32 UR4, UR42, 0x7, URZ ;  /* 0x000000072a047899 */ /* 0x000fe2000800063f */
[----:B------:R-:W-:-:S02]  /*7470*/  LOP3.LUT R0, R29, 0x1f8, RZ, 0xc0, !PT ;  /* 0x000001f81d007812 */ /* 0x000fc400078ec0ff */
[----:B------:R-:W-:Y:S02]  /*7480*/  ISETP.GE.AND P1, PT, R4, UR7, PT ;  /* 0x0000000704007c0c */ /* 0x000fe4000bf26270 */
[----:B------:R-:W-:Y:S02]  /*7490*/  LOP3.LUT R0, R0, 0x38, R3, 0x78, !PT ;  /* 0x0000003800007812 */ /* 0x000fe400078e7803 */
[----:B------:R-:W-:Y:S02]  /*74a0*/  ISETP.GE.AND P0, PT, R4, UR7, PT ;  /* 0x0000000704007c0c */ /* 0x000fe4000bf06270 */
[----:B------:R-:W-:Y:S02]  /*74b0*/  LOP3.LUT R29, R0, 0x200, R29, 0xf8, !PT ;  /* 0x00000200001d7812 */ /* 0x000fe400078ef81d */
[----:B------:R-:W-:Y:S02]  /*74c0*/  SHF.R.U32.HI R0, RZ, 0x3, R3 ;  /* 0x00000003ff007819 */ /* 0x000fe40000011603 */
[----:B------:R-:W-:-:S02]  /*74d0*/  MOV R3, UR10 ;  /* 0x0000000a00037c02 */ /* 0x000fc40008000f00 */
[----:B------:R-:W-:Y:S02]  /*74e0*/  LOP3.LUT R2, R2, 0x70, RZ, 0xc0, !PT ;  /* 0x0000007002027812 */ /* 0x000fe400078ec0ff */
[----:B------:R-:W-:Y:S01]  /*74f0*/  @P1 LOP3.LUT R25, R25, 0x1, RZ, 0xfc, !PT ;  /* 0x0000000119191812 */ /* 0x000fe200078efcff */
[----:B------:R0:W-:Y:S03]  /*7500*/  STL [R1+0x8], R3 ;  /* 0x0000080301007387 */ /* 0x0001e60000100800 */
[----:B------:R-:W-:Y:S01]  /*7510*/  LOP3.LUT R25, R25, 0xfffffffd, RZ, 0xc0, !PT ;  /* 0xfffffffd19197812 */ /* 0x000fe200078ec0ff */
[----:B------:R1:W-:Y:S03]  /*7520*/  STL [R1+0xc], RZ ;  /* 0x00000cff01007387 */ /* 0x0003e60000100800 */
[----:B------:R-:W-:-:S02]  /*7530*/  @P0 LOP3.LUT R25, R25, 0x2, RZ, 0xfc, !PT ;  /* 0x0000000219190812 */ /* 0x000fc400078efcff */
[----:B------:R-:W-:Y:S02]  /*7540*/  ISETP.GE.AND P0, PT, R4, UR9, PT ;  /* 0x0000000904007c0c */ /* 0x000fe4000bf06270 */
[----:B0-----:R-:W-:Y:S01]  /*7550*/  LOP3.LUT R3, R0, 0xf, RZ, 0xc0, !PT ;  /* 0x0000000f00037812 */ /* 0x001fe200078ec0ff */
[----:B------:R-:W-:Y:S01]  /*7560*/  IMAD.U32 R0, RZ, RZ, UR4 ;  /* 0x00000004ff007e24 */ /* 0x000fe2000f8e00ff */
[----:B------:R-:W-:Y:S02]  /*7570*/  LOP3.LUT R25, R25, 0xffffffef, RZ, 0xc0, !PT ;  /* 0xffffffef19197812 */ /* 0x000fe400078ec0ff */
[----:B------:R-:W-:Y:S02]  /*7580*/  LOP3.LUT R5, R3, R2, RZ, 0xfc, !PT ;  /* 0x0000000203057212 */ /* 0x000fe400078efcff */
[----:B------:R-:W-:Y:S02]  /*7590*/  LEA R4, R29, UR38, 0x1 ;  /* 0x000000261d047c11 */ /* 0x000fe4000f8e08ff */
[----:B------:R-:W-:-:S02]  /*75a0*/  LOP3.LUT R2, R3, UR4, R2, 0xfe, !PT ;  /* 0x0000000403027c12 */ /* 0x000fc4000f8efe02 */
[----:B------:R-:W-:Y:S02]  /*75b0*/  IADD3 R0, -R3, UR36, -R0 ;  /* 0x0000002403007c10 */ /* 0x000fe4000fffe900 */
[----:B-1----:R-:W-:-:S07]  /*75c0*/  @P0 LOP3.LUT R25, R25, 0x10, RZ, 0xfc, !PT ;  /* 0x0000001019190812 */ /* 0x002fce00078efcff */
.L_x_67:
[----:B------:R-:W2:Y:S01]  /*75d0*/  LDL R6, [R1+0x8] ;  /* 0x0000080001067983 */ /* 0x000ea20000100800 */
[----:B------:R-:W0:Y:S01]  /*75e0*/  LDC R0, c[0x0][0xc38] ;  /* 0x00030e00ff007b82 */ /* 0x000e220000000800 */
[----:B------:R-:W-:Y:S05]  /*75f0*/  YIELD ;  /* 0x0000000000007946 */ /* 0x000fea0003800000 */
[----:B------:R-:W-:Y:S01]  /*7600*/  ULDC.64 UR4, c[0x0][0xa28] ;  /* 0x00028a0000047ab9 */ /* 0x000fe20000000a00 */
[----:B------:R-:W-:Y:S01]  /*7610*/  IMAD.MOV.U32 R17, RZ, RZ, RZ ;  /* 0x000000ffff117224 */ /* 0x000fe200078e00ff */
[----:B------:R-:W1:Y:S01]  /*7620*/  LDC R2, c[0x0][0xc44] ;  /* 0x00031100ff027b82 */ /* 0x000e620000000800 */
[----:B------:R-:W-:-:S04]  /*7630*/  ISETP.NE.U32.AND P0, PT, RZ, UR4, PT ;  /* 0x00000004ff007c0c */ /* 0x000fc8000bf05070 */
[----:B------:R-:W-:Y:S02]  /*7640*/  ISETP.NE.AND.EX P0, PT, RZ, UR5, PT, P0 ;  /* 0x00000005ff007c0c */ /* 0x000fe4000bf05300 */
[----:B0-----:R-:W-:Y:S02]  /*7650*/  ISETP.NE.AND P1, PT, R0, 0x1, PT ;  /* 0x000000010000780c */ /* 0x001fe40003f25270 */
[----:B-1----:R-:W-:-:S09]  /*7660*/  ISETP.NE.AND P2, PT, R2, 0x1, PT ;  /* 0x000000010200780c */ /* 0x002fd20003f45270 */
[----:B------:R-:W0:Y:S08]  /*7670*/  @P0 LDC.64 R2, c[0x0][0xa28] ;  /* 0x00028a00ff020b82 */ /* 0x000e300000000a00 */
[----:B------:R-:W2:Y:S08]  /*7680*/  @P1 LDC R0, c[0x0][0xc3c] ;  /* 0x00030f00ff001b82 */ /* 0x000eb00000000800 */
[----:B------:R-:W1:Y:S08]  /*7690*/  @P1 LDC R7, c[0x0][0xc40] ;  /* 0x00031000ff071b82 */ /* 0x000e700000000800 */
[----:B------:R-:W3:Y:S01]  /*76a0*/  @P2 LDC.64 R4, c[0x0][0xc48] ;  /* 0x00031200ff042b82 */ /* 0x000ee20000000a00 */
[----:B--2---:R-:W-:Y:S01]  /*76b0*/  @P1 IMAD.HI.U32 R0, R6, R0, RZ ;  /* 0x0000000006001227 */ /* 0x004fe200078e00ff */
[----:B------:R-:W-:-:S04]  /*76c0*/  MOV R23, R6 ;  /* 0x0000000600177202 */ /* 0x000fc80000000f00 */
[----:B-1----:R-:W-:-:S05]  /*76d0*/  @P1 SHF.R.U32.HI R23, RZ, R7, R0 ;  /* 0x00000007ff171219 */ /* 0x002fca0000011600 */
[----:B---3--:R-:W-:-:S04]  /*76e0*/  @P2 IMAD.HI.U32 R4, R23, R4, RZ ;  /* 0x0000000417042227 */ /* 0x008fc800078e00ff */
[----:B------:R-:W-:Y:S01]  /*76f0*/  IMAD.MOV.U32 R18, RZ, RZ, R23 ;  /* 0x000000ffff127224 */ /* 0x000fe200078e0017 */
[----:B------:R-:W-:-:S05]  /*7700*/  @P2 SHF.R.U32.HI R18, RZ, R5, R4 ;  /* 0x00000005ff122219 */ /* 0x000fca0000011604 */
[----:B0-----:R-:W-:-:S05]  /*7710*/  @P0 IMAD.WIDE R2, R18, 0x4, R2 ;  /* 0x0000000412020825 */ /* 0x001fca00078e0202 */
[----:B------:R-:W2:Y:S01]  /*7720*/  @P0 LDG.E R17, desc[UR50][R2.64] ;  /* 0x0000003202110981 */ /* 0x000ea2000c1e1900 */
[----:B------:R-:W-:-:S04]  /*7730*/  UIADD3 UR4, UR38, 0xe400, URZ ;  /* 0x0000e40026047890 */ /* 0x000fc8000fffe03f */
[----:B------:R-:W-:-:S06]  /*7740*/  ULOP3.LUT UP0, URZ, UR4, 0x3ff, URZ, 0xc0, !UPT ;  /* 0x000003ff043f7892 */ /* 0x000fcc000f80c03f */
[----:B------:R-:W-:Y:S01]  /*7750*/  PLOP3.LUT P0, PT, PT, PT, UP0, 0x80, 0x0 ;  /* 0x000000000000781c */ /* 0x000fe20003f0f008 */
[----:B--2---:R0:W-:-:S12]  /*7760*/  STL [R1+0x4], R17 ;  /* 0x0000041101007387 */ /* 0x0041d80000100800 */
[----:B------:R-:W-:Y:S05]  /*7770*/  @!P0 BRA `(.L_x_33) ;  /* 0x0000000000408947 */ /* 0x000fea0003800000 */
[----:B------:R-:W-:Y:S01]  /*7780*/  MOV R2, 0x0 ;  /* 0x0000000000027802 */ /* 0x000fe20000000f00 */
[----:B------:R-:W-:Y:S01]  /*7790*/  ULDC.64 UR6, c[0x4][0x88] ;  /* 0x0100220000067ab9 */ /* 0x000fe20000000a00 */
[----:B------:R-:W-:Y:S01]  /*77a0*/  ULDC.64 UR8, c[0x4][0x90] ;  /* 0x0100240000087ab9 */ /* 0x000fe20000000a00 */
[----:B------:R-:W-:Y:S01]  /*77b0*/  ULDC.64 UR4, c[0x4][0x8] ;  /* 0x0100020000047ab9 */ /* 0x000fe20000000a00 */
[----:B------:R-:W-:Y:S01]  /*77c0*/  IMAD.U32 R4, RZ, RZ, UR6 ;  /* 0x00000006ff047e24 */ /* 0x000fe2000f8e00ff */
[----:B------:R-:W-:Y:S01]  /*77d0*/  MOV R5, UR7 ;  /* 0x0000000700057c02 */ /* 0x000fe20008000f00 */
[----:B------:R-:W1:Y:S01]  /*77e0*/  LDC.64 R2, c[0x4][R2] ;  /* 0x0100000002027b82 */ /* 0x000e620000000a00 */
[----:B------:R-:W-:Y:S01]  /*77f0*/  IMAD.U32 R6, RZ, RZ, UR8 ;  /* 0x00000008ff067e24 */ /* 0x000fe2000f8e00ff */
[----:B------:R-:W-:Y:S01]  /*7800*/  MOV R11, UR5 ;  /* 0x00000005000b7c02 */ /* 0x000fe20008000f00 */
[----:B------:R-:W-:Y:S02]  /*7810*/  IMAD.U32 R7, RZ, RZ, UR9 ;  /* 0x00000009ff077e24 */ /* 0x000fe4000f8e00ff */
[----:B------:R-:W-:-:S02]  /*7820*/  IMAD.U32 R10, RZ, RZ, UR4 ;  /* 0x00000004ff0a7e24 */ /* 0x000fc4000f8e00ff */
[----:B------:R-:W-:Y:S02]  /*7830*/  IMAD.MOV.U32 R8, RZ, RZ, 0x70 ;  /* 0x00000070ff087424 */ /* 0x000fe400078e00ff */
[----:B------:R-:W-:Y:S02]  /*7840*/  IMAD.MOV.U32 R12, RZ, RZ, 0x1 ;  /* 0x00000001ff0c7424 */ /* 0x000fe400078e00ff */
[----:B------:R-:W-:-:S07]  /*7850*/  IMAD.MOV.U32 R13, RZ, RZ, RZ ;  /* 0x000000ffff0d7224 */ /* 0x000fce00078e00ff */
[----:B------:R-:W-:-:S07]  /*7860*/  LEPC R20, `(.L_x_33) ;  /* 0x000000001014794e */ /* 0x000fce0000000000 */
[----:B01----:R-:W-:Y:S05]  /*7870*/  CALL.ABS.NOINC R2 ;  /* 0x0000000002007343 */ /* 0x003fea0003c00000 */
.L_x_33:
[----:B------:R-:W-:-:S04]  /*7880*/  UIADD3 UR4, UR38, 0x400, URZ ;  /* 0x0000040026047890 */ /* 0x000fc8000fffe03f */
[----:B------:R-:W-:-:S06]  /*7890*/  ULOP3.LUT UP0, URZ, UR4, 0x3ff, URZ, 0xc0, !UPT ;  /* 0x000003ff043f7892 */ /* 0x000fcc000f80c03f */
[----:B------:R-:W-:-:S13]  /*78a0*/  PLOP3.LUT P0, PT, PT, PT, UP0, 0x80, 0x0 ;  /* 0x000000000000781c */ /* 0x000fda0003f0f008 */
[----:B------:R-:W-:Y:S05]  /*78b0*/  @!P0 BRA `(.L_x_34) ;  /* 0x00000000007c8947 */ /* 0x000fea0003800000 */
[----:B------:R-:W-:Y:S01]  /*78c0*/  MOV R16, 0x0 ;  /* 0x0000000000107802 */ /* 0x000fe20000000f00 */
[----:B------:R-:W-:Y:S01]  /*78d0*/  ULDC.64 UR6, c[0x4][0x88] ;  /* 0x0100220000067ab9 */ /* 0x000fe20000000a00 */
[----:B------:R-:W-:Y:S01]  /*78e0*/  ULDC.64 UR8, c[0x4][0x90] ;  /* 0x0100240000087ab9 */ /* 0x000fe20000000a00 */
[----:B------:R-:W-:Y:S01]  /*78f0*/  ULDC.64 UR4, c[0x4][0x10] ;  /* 0x0100040000047ab9 */ /* 0x000fe20000000a00 */
[----:B------:R1:W2:Y:S01]  /*7900*/  LDC.64 R2, c[0x4][R16] ;  /* 0x0100000010027b82 */ /* 0x0002a20000000a00 */
[----:B------:R-:W-:Y:S01]  /*7910*/  MOV R4, UR6 ;  /* 0x0000000600047c02 */ /* 0x000fe20008000f00 */
[----:B------:R-:W-:Y:S01]  /*7920*/  IMAD.U32 R5, RZ, RZ, UR7 ;  /* 0x00000007ff057e24 */ /* 0x000fe2000f8e00ff */
[----:B------:R-:W-:Y:S01]  /*7930*/  MOV R10, UR4 ;  /* 0x00000004000a7c02 */ /* 0x000fe20008000f00 */
[----:B------:R-:W-:Y:S01]  /*7940*/  IMAD.U32 R6, RZ, RZ, UR8 ;  /* 0x00000008ff067e24 */ /* 0x000fe2000f8e00ff */
[----:B------:R-:W-:Y:S01]  /*7950*/  MOV R13, RZ ;  /* 0x000000ff000d7202 */ /* 0x000fe20000000f00 */
[----:B------:R-:W-:-:S02]  /*7960*/  IMAD.U32 R7, RZ, RZ, UR9 ;  /* 0x00000009ff077e24 */ /* 0x000fc4000f8e00ff */
[----:B------:R-:W-:Y:S02]  /*7970*/  IMAD.U32 R11, RZ, RZ, UR5 ;  /* 0x00000005ff0b7e24 */ /* 0x000fe4000f8e00ff */
[----:B------:R-:W-:Y:S02]  /*7980*/  IMAD.MOV.U32 R8, RZ, RZ, 0x70 ;  /* 0x00000070ff087424 */ /* 0x000fe400078e00ff */
[----:B-1----:R-:W-:-:S07]  /*7990*/  IMAD.MOV.U32 R12, RZ, RZ, 0x1 ;  /* 0x00000001ff0c7424 */ /* 0x002fce00078e00ff */
[----:B------:R-:W-:-:S07]  /*79a0*/  LEPC R20, `(.L_x_35) ;  /* 0x000000001014794e */ /* 0x000fce0000000000 */
[----:B0-2---:R-:W-:Y:S05]  /*79b0*/  CALL.ABS.NOINC R2 ;  /* 0x0000000002007343 */ /* 0x005fea0003c00000 */
.L_x_35:
[----:B------:R0:W1:Y:S01]  /*79c0*/  LDC.64 R2, c[0x4][R16] ;  /* 0x0100000010027b82 */ /* 0x0000620000000a00 */
[----:B------:R-:W-:Y:S01]  /*79d0*/  ULDC.64 UR6, c[0x4][0x88] ;  /* 0x0100220000067ab9 */ /* 0x000fe20000000a00 */
[----:B------:R-:W-:Y:S01]  /*79e0*/  ULDC.64 UR8, c[0x4][0x90] ;  /* 0x0100240000087ab9 */ /* 0x000fe20000000a00 */
[----:B------:R-:W-:Y:S01]  /*79f0*/  ULDC.64 UR4, c[0x4][0x18] ;  /* 0x0100060000047ab9 */ /* 0x000fe20000000a00 */
[----:B------:R-:W-:Y:S01]  /*7a00*/  IMAD.U32 R4, RZ, RZ, UR6 ;  /* 0x00000006ff047e24 */ /* 0x000fe2000f8e00ff */
[----:B------:R-:W-:Y:S01]  /*7a10*/  MOV R7, UR9 ;  /* 0x0000000900077c02 */ /* 0x000fe20008000f00 */
[----:B------:R-:W-:Y:S01]  /*7a20*/  IMAD.U32 R5, RZ, RZ, UR7 ;  /* 0x00000007ff057e24 */ /* 0x000fe2000f8e00ff */
[----:B------:R-:W-:Y:S01]  /*7a30*/  MOV R12, 0x1 ;  /* 0x00000001000c7802 */ /* 0x000fe20000000f00 */
[----:B------:R-:W-:Y:S02]  /*7a40*/  IMAD.U32 R6, RZ, RZ, UR8 ;  /* 0x00000008ff067e24 */ /* 0x000fe4000f8e00ff */
[----:B------:R-:W-:-:S02]  /*7a50*/  IMAD.U32 R10, RZ, RZ, UR4 ;  /* 0x00000004ff0a7e24 */ /* 0x000fc4000f8e00ff */
[----:B------:R-:W-:Y:S02]  /*7a60*/  IMAD.U32 R11, RZ, RZ, UR5 ;  /* 0x00000005ff0b7e24 */ /* 0x000fe4000f8e00ff */
[----:B------:R-:W-:Y:S02]  /*7a70*/  IMAD.MOV.U32 R8, RZ, RZ, 0x70 ;  /* 0x00000070ff087424 */ /* 0x000fe400078e00ff */
[----:B0-----:R-:W-:-:S07]  /*7a80*/  IMAD.MOV.U32 R13, RZ, RZ, RZ ;  /* 0x000000ffff0d7224 */ /* 0x001fce00078e00ff */
[----:B------:R-:W-:-:S07]  /*7a90*/  LEPC R20, `(.L_x_34) ;  /* 0x000000001014794e */ /* 0x000fce0000000000 */
[----:B-1----:R-:W-:Y:S05]  /*7aa0*/  CALL.ABS.NOINC R2 ;  /* 0x0000000002007343 */ /* 0x002fea0003c00000 */
.L_x_34:
[----:B------:R-:W-:Y:S01]  /*7ab0*/  ULDC.64 UR4, c[0x0][0x9f8] ;  /* 0x00027e0000047ab9 */ /* 0x000fe20000000a00 */
[----:B------:R-:W-:Y:S01]  /*7ac0*/  IMAD.MOV.U32 R28, RZ, RZ, R18 ;  /* 0x000000ffff1c7224 */ /* 0x000fe200078e0012 */
[----:B------:R-:W-:Y:S01]  /*7ad0*/  ISETP.NE.U32.AND P0, PT, RZ, UR4, PT ;  /* 0x00000004ff007c0c */ /* 0x000fe2000bf05070 */
[----:B------:R-:W1:Y:S01]  /*7ae0*/  LDC R9, c[0x0][0x430] ;  /* 0x00010c00ff097b82 */ /* 0x000e620000000800 */
[----:B------:R-:W2:Y:S01]  /*7af0*/  S2R R19, SR_TID.X ;  /* 0x0000000000137919 */ /* 0x000ea20000002100 */
[----:B------:R-:W-:Y:S01]  /*7b00*/  USHF.L.U32 UR44, UR42, 0x7, URZ ;  /* 0x000000072a2c7899 */ /* 0x000fe2000800063f */
[----:B------:R-:W-:Y:S01]  /*7b10*/  ISETP.NE.AND.EX P0, PT, RZ, UR5, PT, P0 ;  /* 0x00000005ff007c0c */ /* 0x000fe2000bf05300 */
[----:B------:R-:W-:-:S12]  /*7b20*/  ULDC UR4, c[0x0][0xc44] ;  /* 0x0003110000047ab9 */ /* 0x000fd80000000800 */
[----:B------:R-:W3:Y:S02]  /*7b30*/  @P0 LDC.64 R2, c[0x0][0x9f8] ;  /* 0x00027e00ff020b82 */ /* 0x000ee40000000a00 */
[----:B---3--:R-:W-:-:S05]  /*7b40*/  @P0 IMAD.WIDE R2, R18, 0x4, R2 ;  /* 0x0000000412020825 */ /* 0x008fca00078e0202 */
[----:B------:R3:W4:Y:S01]  /*7b50*/  @P0 LDG.E R28, desc[UR50][R2.64] ;  /* 0x00000032021c0981 */ /* 0x000722000c1e1900 */
[----:B-1----:R-:W-:Y:S02]  /*7b60*/  ISETP.NE.AND P1, PT, R9, 0x1, PT ;  /* 0x000000010900780c */ /* 0x002fe40003f25270 */
[----:B--2---:R-:W-:Y:S01]  /*7b70*/  SHF.R.U32.HI R16, RZ, 0x3, R19 ;  /* 0x00000003ff107819 */ /* 0x004fe20000011613 */
[----:B------:R-:W-:Y:S01]  /*7b80*/  IMAD.SHL.U32 R19, R19, 0x10, RZ ;  /* 0x0000001013137824 */ /* 0x000fe200078e00ff */
[----:B------:R-:W-:Y:S02]  /*7b90*/  LOP3.LUT R25, R25, 0xfffffff7, RZ, 0xc0, !PT ;  /* 0xfffffff719197812 */ /* 0x000fe400078ec0ff */
[----:B------:R-:W-:Y:S02]  /*7ba0*/  LOP3.LUT R16, R16, 0xf, RZ, 0xc0, !PT ;  /* 0x0000000f10107812 */ /* 0x000fe400078ec0ff */
[----:B------:R-:W-:-:S04]  /*7bb0*/  LOP3.LUT R19, R19, 0x70, RZ, 0xc0, !PT ;  /* 0x0000007013137812 */ /* 0x000fc800078ec0ff */
[----:B------:R-:W-:Y:S01]  /*7bc0*/  LOP3.LUT R16, R16, UR44, R19, 0xfe, !PT ;  /* 0x0000002c10107c12 */ /* 0x000fe2000f8efe13 */
[----:B------:R-:W1:Y:S01]  /*7bd0*/  @P1 LDC R5, c[0x0][0x434] ;  /* 0x00010d00ff051b82 */ /* 0x000e620000000800 */
[----:B------:R-:W-:Y:S02]  /*7be0*/  @P1 LOP3.LUT R25, R25, 0x8, RZ, 0xfc, !PT ;  /* 0x0000000819191812 */ /* 0x000fe400078efcff */
[C---:B------:R-:W-:Y:S02]  /*7bf0*/  ISETP.GE.AND P0, PT, R16.reuse, UR36, PT ;  /* 0x0000002410007c0c */ /* 0x040fe4000bf06270 */
[----:B------:R-:W-:-:S03]  /*7c00*/  IADD3 R0, R16, R17, RZ ;  /* 0x0000001110007210 */ /* 0x000fc60007ffe0ff */
[----:B------:R-:W2:Y:S02]  /*7c10*/  @P1 LDC R7, c[0x0][0x438] ;  /* 0x00010e00ff071b82 */ /* 0x000ea40000000800 */
[----:B------:R-:W-:Y:S02]  /*7c20*/  IMAD.MOV.U32 R8, RZ, RZ, R0 ;  /* 0x000000ffff087224 */ /* 0x000fe400078e0000 */
[----:B-1----:R-:W-:-:S05]  /*7c30*/  @P1 IMAD.HI.U32 R4, R0, R5, RZ ;  /* 0x0000000500041227 */ /* 0x002fca00078e00ff */
[----:B--2---:R-:W-:Y:S02]  /*7c40*/  @P1 SHF.R.U32.HI R8, RZ, R7, R4 ;  /* 0x00000007ff081219 */ /* 0x004fe40000011604 */
[----:B------:R-:W1:Y:S02]  /*7c50*/  @!P0 LDC.64 R4, c[0x0][0x428] ;  /* 0x00010a00ff048b82 */ /* 0x000e640000000a00 */
[--C-:B---3--:R-:W-:Y:S01]  /*7c60*/  @!P0 SHF.R.S32.HI R3, RZ, 0x1f, R8.reuse ;  /* 0x0000001fff038819 */ /* 0x108fe20000011408 */
[----:B------:R-:W-:-:S05]  /*7c70*/  @!P0 IMAD.MOV.U32 R2, RZ, RZ, R8 ;  /* 0x000000ffff028224 */ /* 0x000fca00078e0008 */
[----:B------:R-:W2:Y:S01]  /*7c80*/  @!P0 LDC.64 R6, c[0x0][0x418] ;  /* 0x00010600ff068b82 */ /* 0x000ea20000000a00 */
[----:B----4-:R-:W-:Y:S01]  /*7c90*/  SHF.R.S32.HI R10, RZ, 0x1f, R28 ;  /* 0x0000001fff0a7819 */ /* 0x010fe2000001141c */
[----:B-1----:R-:W-:-:S04]  /*7ca0*/  @!P0 IMAD.WIDE.U32 R2, R28, R4, R2 ;  /* 0x000000041c028225 */ /* 0x002fc800078e0002 */
[----:B------:R-:W-:Y:S01]  /*7cb0*/  @!P0 IMAD R4, R10, R4, RZ ;  /* 0x000000040a048224 */ /* 0x000fe200078e02ff */
[----:B--2---:R-:W-:Y:S01]  /*7cc0*/  @!P0 LEA R6, P1, R2, R6, 0x2 ;  /* 0x0000000602068211 */ /* 0x004fe200078210ff */
[----:B------:R1:W-:Y:S02]  /*7cd0*/  STL [R1], R10 ;  /* 0x0000000a01007387 */ /* 0x0003e40000100800 */
[----:B------:R-:W-:Y:S01]  /*7ce0*/  @!P0 IMAD R5, R28, R5, R4 ;  /* 0x000000051c058224 */ /* 0x000fe200078e0204 */
[----:B------:R-:W-:-:S03]  /*7cf0*/  MOV R4, RZ ;  /* 0x000000ff00047202 */ /* 0x000fc60000000f00 */
[----:B------:R-:W-:-:S05]  /*7d00*/  @!P0 IMAD.IADD R3, R3, 0x1, R5 ;  /* 0x0000000103038824 */ /* 0x000fca00078e0205 */
[----:B------:R-:W-:-:S05]  /*7d10*/  @!P0 LEA.HI.X R7, R2, R7, R3, 0x2, P1 ;  /* 0x0000000702078211 */ /* 0x000fca00008f1403 */
[----:B------:R1:W5:Y:S01]  /*7d20*/  @!P0 LDG.E R4, desc[UR50][R6.64] ;  /* 0x0000003206048981 */ /* 0x000362000c1e1900 */
[----:B------:R-:W-:Y:S01]  /*7d30*/  IMAD.U32 R2, RZ, RZ, UR41 ;  /* 0x00000029ff027e24 */ /* 0x000fe2000f8e00ff */
[----:B------:R-:W-:Y:S01]  /*7d40*/  UMOV UR5, 0xffffffff ;  /* 0xffffffff00057882 */ /* 0x000fe20000000000 */
[----:B------:R-:W-:Y:S01]  /*7d50*/  IMAD.MOV R5, RZ, RZ, -R8 ;  /* 0x000000ffff057224 */ /* 0x000fe200078e0a08 */
[----:B------:R-:W-:Y:S02]  /*7d60*/  LOP3.LUT R25, R25, 0xfffffffb, RZ, 0xc0, !PT ;  /* 0xfffffffb19197812 */ /* 0x000fe400078ec0ff */
[----:B------:R-:W-:Y:S01]  /*7d70*/  ISETP.NE.AND P2, PT, R2, 0x3, PT ;  /* 0x000000030200780c */ /* 0x000fe20003f45270 */
[----:B------:R-:W-:Y:S02]  /*7d80*/  IMAD R5, R9, R5, R0 ;  /* 0x0000000509057224 */ /* 0x000fe400078e0200 */
[----:B------:R-:W-:-:S04]  /*7d90*/  IMAD.MOV R0, RZ, RZ, -R18 ;  /* 0x000000ffff007224 */ /* 0x000fc800078e0a12 */
[----:B------:R-:W-:-:S06]  /*7da0*/  IMAD R19, R0, UR4, R23 ;  /* 0x0000000400137c24 */ /* 0x000fcc000f8e0217 */
[----:B------:R-:W-:Y:S01]  /*7db0*/  @P2 LOP3.LUT R25, R25, 0x4, RZ, 0xfc, !PT ;  /* 0x0000000419192812 */ /* 0x000fe200078efcff */
[----:B-1----:R-:W-:Y:S06]  /*7dc0*/  BRA.DIV UR5, `(.L_x_36) ;  /* 0x0000003205bc7947 */ /* 0x002fec000b800000 */
.L_x_84:
[----:B------:R-:W-:Y:S01]  /*7dd0*/  SHF.R.S32.HI R27, RZ, 0x1f, R19 ;  /* 0x0000001fff1b7819 */ /* 0x000fe20000011413 */
[----:B------:R-:W-:Y:S06]  /*7de0*/  @!P2 BRA `(.L_x_37) ;  /* 0x000000000004a947 */ /* 0x000fec0003800000 */
[----:B------:R-:W-:Y:S01]  /*7df0*/  BPT.TRAP 0x1 ;  /* 0x000000040000795c */ /* 0x000fe20000300000 */
.L_x_37:
[----:B------:R-:W-:Y:S01]  /*7e00*/  SHF.R.S32.HI R7, RZ, 0x1f, R5 ;  /* 0x0000001fff077819 */ /* 0x000fe20000011405 */
[----:B------:R-:W-:Y:S01]  /*7e10*/  ULDC.64 UR4, c[0x0][0x328] ;  /* 0x0000ca0000047ab9 */ /* 0x000fe20000000a00 */
[----:B-----5:R-:W-:Y:S01]  /*7e20*/  SHF.R.S32.HI R6, RZ, 0x1f, R4 ;  /* 0x0000001fff067819 */ /* 0x020fe20000011404 */
[----:B------:R-:W-:Y:S01]  /*7e30*/  IMAD.WIDE.U32 R2, R5, UR4, RZ ;  /* 0x0000000405027c25 */ /* 0x000fe2000f8e00ff */
[----:B------:R-:W-:Y:S03]  /*7e40*/  BSSY B0, `(.L_x_38) ;  /* 0x0000015000007945 */ /* 0x000fe60003800000 */
[----:B------:R-:W-:-:S04]  /*7e50*/  IMAD R0, R7, UR4, RZ ;  /* 0x0000000407007c24 */ /* 0x000fc8000f8e02ff */
[----:B------:R-:W-:Y:S01]  /*7e60*/  IMAD R9, R5, UR5, R0 ;  /* 0x0000000505097c24 */ /* 0x000fe2000f8e0200 */
[----:B------:R-:W-:Y:S02]  /*7e70*/  ULDC.64 UR4, c[0x0][0x338] ;  /* 0x0000ce0000047ab9 */ /* 0x000fe40000000a00 */
[----:B------:R-:W-:Y:S02]  /*7e80*/  IMAD R0, R6, UR4, RZ ;  /* 0x0000000406007c24 */ /* 0x000fe4000f8e02ff */
[----:B------:R-:W-:Y:S02]  /*7e90*/  IADD3 R3, R3, R9, RZ ;  /* 0x0000000903037210 */ /* 0x000fe40007ffe0ff */
[C---:B------:R-:W-:Y:S02]  /*7ea0*/  IMAD R0, R4.reuse, UR5, R0 ;  /* 0x0000000504007c24 */ /* 0x040fe4000f8e0200 */
[----:B------:R-:W-:Y:S01]  /*7eb0*/  IMAD.WIDE.U32 R2, R4, UR4, R2 ;  /* 0x0000000404027c25 */ /* 0x000fe2000f8e0002 */
[----:B------:R-:W-:-:S03]  /*7ec0*/  ULDC.64 UR4, c[0x0][0x330] ;  /* 0x0000cc0000047ab9 */ /* 0x000fc60000000a00 */
[----:B------:R-:W-:Y:S02]  /*7ed0*/  IMAD.IADD R3, R3, 0x1, R0 ;  /* 0x0000000103037824 */ /* 0x000fe400078e0200 */
[----:B------:R-:W-:Y:S02]  /*7ee0*/  IMAD R0, R27, UR4, RZ ;  /* 0x000000041b007c24 */ /* 0x000fe4000f8e02ff */
[----:B------:R-:W-:-:S04]  /*7ef0*/  IMAD.WIDE.U32 R2, R19, UR4, R2 ;  /* 0x0000000413027c25 */ /* 0x000fc8000f8e0002 */
[----:B------:R-:W-:Y:S01]  /*7f00*/  IMAD R0, R19, UR5, R0 ;  /* 0x0000000513007c24 */ /* 0x000fe2000f8e0200 */
[----:B------:R-:W-:Y:S02]  /*7f10*/  ULDC.64 UR4, c[0x0][0x318] ;  /* 0x0000c60000047ab9 */ /* 0x000fe40000000a00 */
[----:B------:R-:W-:Y:S01]  /*7f20*/  LEA R16, P0, R2, UR4, 0x1 ;  /* 0x0000000402107c11 */ /* 0x000fe2000f8008ff */
[----:B------:R-:W-:-:S05]  /*7f30*/  IMAD.IADD R0, R3, 0x1, R0 ;  /* 0x0000000103007824 */ /* 0x000fca00078e0200 */
[----:B0-----:R-:W-:Y:S02]  /*7f40*/  LEA.HI.X R17, R2, UR5, R0, 0x1, P0 ;  /* 0x0000000502117c11 */ /* 0x001fe400080f0c00 */
[----:B------:R-:W-:Y:S02]  /*7f50*/  LEA R0, R22, UR38, 0x3 ;  /* 0x0000002616007c11 */ /* 0x000fe4000f8e18ff */
[----:B------:R-:W-:-:S04]  /*7f60*/  SHF.L.U32 R2, R24, 0x1f, RZ ;  /* 0x0000001f18027819 */ /* 0x000fc800000006ff */
[----:B------:R-:W0:Y:S02]  /*7f70*/  SYNCS.PHASECHK.TRANS64.TRYWAIT P0, [R0+URZ+0x16840], R2 ;  /* 0x01684002000075a7 */ /* 0x000e24000800017f */
[----:B0-----:R-:W-:Y:S05]  /*7f80*/  @!P0 BRA `(.L_x_39) ;  /* 0x0000003000808947 */ /* 0x001fea0003800000 */
.L_x_85:
[----:B------:R-:W-:Y:S05]  /*7f90*/  BSYNC B0 ;  /* 0x0000000000007941 */ /* 0x000fea0003800000 */
.L_x_38:
[----:B------:R-:W1:Y:S01]  /*7fa0*/  S2R R9, SR_TID.X ;  /* 0x0000000000097919 */ /* 0x000e620000002100 */
[----:B------:R-:W-:Y:S01]  /*7fb0*/  ULDC.64 UR4, c[0x0][0x300] ;  /* 0x0000c00000047ab9 */ /* 0x000fe20000000a00 */
[----:B------:R-:W-:Y:S01]  /*7fc0*/  USHF.L.U32 UR6, UR42, 0x7, URZ ;  /* 0x000000072a067899 */ /* 0x000fe2000800063f */
[----:B------:R-:W-:Y:S01]  /*7fd0*/  IMAD R7, R7, UR4, RZ ;  /* 0x0000000407077c24 */ /* 0x000fe2000f8e02ff */
[----:B------:R-:W-:Y:S01]  /*7fe0*/  LOP3.LUT P2, RZ, R25, 0x1, RZ, 0xc0, !PT ;  /* 0x0000000119ff7812 */ /* 0x000fe2000784c0ff */
[----:B0-----:R-:W-:-:S04]  /*7ff0*/  IMAD.WIDE.U32 R2, R5, UR4, RZ ;  /* 0x0000000405027c25 */ /* 0x001fc8000f8e00ff */
[----:B------:R-:W-:Y:S01]  /*8000*/  IMAD R7, R5, UR5, R7 ;  /* 0x0000000505077c24 */ /* 0x000fe2000f8e0207 */
[----:B------:R-:W-:Y:S02]  /*8010*/  ULDC.64 UR4, c[0x0][0x310] ;  /* 0x0000c40000047ab9 */ /* 0x000fe40000000a00 */
[----:B------:R-:W-:Y:S02]  /*8020*/  IMAD R6, R6, UR4, RZ ;  /* 0x0000000406067c24 */ /* 0x000fe4000f8e02ff */
[----:B------:R-:W-:Y:S02]  /*8030*/  IMAD.IADD R3, R3, 0x1, R7 ;  /* 0x0000000103037824 */ /* 0x000fe400078e0207 */
[C---:B------:R-:W-:Y:S02]  /*8040*/  IMAD R5, R4.reuse, UR5, R6 ;  /* 0x0000000504057c24 */ /* 0x040fe4000f8e0206 */
[----:B------:R-:W-:Y:S01]  /*8050*/  IMAD.WIDE.U32 R2, R4, UR4, R2 ;  /* 0x0000000404027c25 */ /* 0x000fe2000f8e0002 */
[----:B------:R-:W-:-:S03]  /*8060*/  ULDC.64 UR4, c[0x0][0x308] ;  /* 0x0000c20000047ab9 */ /* 0x000fc60000000a00 */
[----:B------:R-:W-:Y:S01]  /*8070*/  IMAD R4, R27, UR4, RZ ;  /* 0x000000041b047c24 */ /* 0x000fe2000f8e02ff */
[----:B------:R-:W-:Y:S01]  /*8080*/  IADD3 R3, R3, R5, RZ ;  /* 0x0000000503037210 */ /* 0x000fe20007ffe0ff */
[----:B------:R-:W-:Y:S02]  /*8090*/  IMAD R6, R22, 0x2000, R29 ;  /* 0x0000200016067824 */ /* 0x000fe400078e021d */
[C---:B------:R-:W-:Y:S02]  /*80a0*/  IMAD R4, R19.reuse, UR5, R4 ;  /* 0x0000000513047c24 */ /* 0x040fe4000f8e0204 */
[----:B------:R-:W-:Y:S01]  /*80b0*/  IMAD.WIDE.U32 R2, R19, UR4, R2 ;  /* 0x0000000413027c25 */ /* 0x000fe2000f8e0002 */
[----:B------:R-:W-:-:S03]  /*80c0*/  ULDC.64 UR4, c[0x0][0x2e8] ;  /* 0x0000ba0000047ab9 */ /* 0x000fc60000000a00 */
[----:B------:R-:W-:Y:S01]  /*80d0*/  IMAD.IADD R5, R3, 0x1, R4 ;  /* 0x0000000103057824 */ /* 0x000fe200078e0204 */
[----:B-1----:R-:W-:Y:S01]  /*80e0*/  SHF.R.U32.HI R10, RZ, 0x3, R9 ;  /* 0x00000003ff0a7819 */ /* 0x002fe20000011609 */
[----:B------:R-:W-:Y:S01]  /*80f0*/  IMAD.SHL.U32 R8, R9, 0x8, RZ ;  /* 0x0000000809087824 */ /* 0x000fe200078e00ff */
[----:B------:R-:W-:Y:S01]  /*8100*/  LEA R4, P0, R2, UR4, 0x1 ;  /* 0x0000000402047c11 */ /* 0x000fe2000f8008ff */
[----:B------:R-:W-:Y:S01]  /*8110*/  UMOV UR4, 0xffffffff ;  /* 0xffffffff00047882 */ /* 0x000fe20000000000 */
[----:B------:R-:W-:Y:S02]  /*8120*/  LOP3.LUT R10, R10, 0xf, RZ, 0xc0, !PT ;  /* 0x0000000f0a0a7812 */ /* 0x000fe400078ec0ff */
[----:B------:R-:W-:Y:S02]  /*8130*/  MOV R9, UR6 ;  /* 0x0000000600097c02 */ /* 0x000fe40008000f00 */
[----:B------:R-:W-:Y:S02]  /*8140*/  LEA.HI.X R5, R2, UR5, R5, 0x1, P0 ;  /* 0x0000000502057c11 */ /* 0x000fe400080f0c05 */
[----:B------:R-:W-:-:S02]  /*8150*/  LOP3.LUT R8, R8, 0x38, RZ, 0xc0, !PT ;  /* 0x0000003808087812 */ /* 0x000fc400078ec0ff */
[----:B------:R-:W-:Y:S01]  /*8160*/  IADD3 R9, -R10, UR36, -R9 ;  /* 0x000000240a097c10 */ /* 0x000fe2000fffe909 */
[----:B------:R-:W-:Y:S06]  /*8170*/  BRA.DIV UR4, `(.L_x_40) ;  /* 0x0000003204187947 */ /* 0x000fec000b800000 */
[----:B------:R-:W0:Y:S01]  /*8180*/  SHFL.IDX PT, R3, R4, RZ, 0x181f ;  /* 0x00181fff04037589 */ /* 0x000e2200000e0000 */
[----:B------:R-:W-:-:S03]  /*8190*/  ISETP.GE.AND P1, PT, R9, 0x1, PT ;  /* 0x000000010900780c */ /* 0x000fc60003f26270 */
[----:B------:R-:W1:Y:S04]  /*81a0*/  SHFL.IDX PT, R2, R5, RZ, 0x181f ;  /* 0x00181fff05027589 */ /* 0x000e6800000e0000 */
[----:B------:R-:W-:Y:S06]  /*81b0*/  SHFL.IDX PT, R14, R4, 0x7, 0x181f ;  /* 0x00f81f00040e7f89 */ /* 0x000fec00000e0000 */
[----:B------:R-:W-:-:S02]  /*81c0*/  @P1 LEA R7, R6, UR38, 0x1 ;  /* 0x0000002606071c11 */ /* 0x000fc4000f8e08ff */
[----:B0-----:R-:W-:-:S05]  /*81d0*/  @P1 LEA R3, P0, R8, R3, 0x1 ;  /* 0x0000000308031211 */ /* 0x001fca00078008ff */
[----:B-1----:R-:W-:-:S05]  /*81e0*/  @P1 IMAD.X R2, RZ, RZ, R2, P0 ;  /* 0x000000ffff021224 */ /* 0x002fca00000e0602 */
[----:B------:R-:W-:-:S04]  /*81f0*/  @P1 LOP3.LUT R3, R3, R2, RZ, 0x3c, !PT ;  /* 0x0000000203031212 */ /* 0x000fc800078e3cff */
[----:B------:R-:W-:-:S04]  /*8200*/  @P1 LOP3.LUT R2, R3, R2, RZ, 0x3c, !PT ;  /* 0x0000000203021212 */ /* 0x000fc800078e3cff */
[----:B------:R-:W-:-:S05]  /*8210*/  @P1 LOP3.LUT R3, R3, R2, RZ, 0x3c, !PT ;  /* 0x0000000203031212 */ /* 0x000fca00078e3cff */
[----:B------:R0:W-:Y:S01]  /*8220*/  @P1 LDGSTS.E.BYPASS.LTC128B.128 [R7+0xe400], desc[UR50][R2.64], !P2 ;  /* 0x0e40000002071fae */ /* 0x0001e2000d101d72 */
[----:B------:R-:W-:-:S03]  /*8230*/  ISETP.GE.AND P1, PT, R9, 0x11, PT ;  /* 0x000000110900780c */ /* 0x000fc60003f26270 */
[----:B0-----:R-:W0:Y:S10]  /*8240*/  SHFL.IDX PT, R3, R4, 0x1, 0x181f ;  /* 0x00381f0004037f89 */ /* 0x001e3400000e0000 */
[----:B------:R-:W-:Y:S01]  /*8250*/  @P1 LEA R7, R6, UR38, 0x1 ;  /* 0x0000002606071c11 */ /* 0x000fe2000f8e08ff */
[----:B------:R-:W1:Y:S01]  /*8260*/  SHFL.IDX PT, R2, R5, 0x1, 0x181f ;  /* 0x00381f0005027f89 */ /* 0x000e6200000e0000 */
        /* <DEDUP_REMOVED lines=20> */
[----:B0-----:R-:W-:-:S04]  /*83b0*/  @P1 LEA R3, P0, R8, R3, 0x1 ;  /* 0x0000000308031211 */ /* 0x001fc800078008ff */
[----:B-1----:R-:W-:-:S04]  /*83c0*/  @P1 IADD3.X R2, RZ, R2, RZ, P0, !PT ;  /* 0x00000002ff021210 */ /* 0x002fc800007fe4ff */
        /* <DEDUP_REMOVED lines=27> */
[----:B------:R-:W1:Y:S04]  /*8580*/  SHFL.IDX PT, R2, R5, 0x6, 0x181f ;  /* 0x00d81f0005027f89 */ /* 0x000e6800000e0000 */
[----:B------:R-:W2:Y:S01]  /*8590*/  SHFL.IDX PT, R5, R5, 0x7, 0x181f ;  /* 0x00f81f0005057f89 */ /* 0x000ea200000e0000 */
[----:B0-----:R-:W-:-:S05]  /*85a0*/  @P1 LEA R3, P0, R8, R3, 0x1 ;  /* 0x0000000308031211 */ /* 0x001fca00078008ff */
[----:B-1----:R-:W-:-:S05]  /*85b0*/  @P1 IMAD.X R2, RZ, RZ, R2, P0 ;  /* 0x000000ffff021224 */ /* 0x002fca00000e0602 */
[----:B------:R-:W-:-:S04]  /*85c0*/  @P1 LOP3.LUT R3, R3, R2, RZ, 0x3c, !PT ;  /* 0x0000000203031212 */ /* 0x000fc800078e3cff */
[----:B------:R-:W-:-:S04]  /*85d0*/  @P1 LOP3.LUT R2, R3, R2, RZ, 0x3c, !PT ;  /* 0x0000000203021212 */ /* 0x000fc800078e3cff */
[----:B------:R-:W-:-:S05]  /*85e0*/  @P1 LOP3.LUT R3, R3, R2, RZ, 0x3c, !PT ;  /* 0x0000000203031212 */ /* 0x000fca00078e3cff */
[----:B--2---:R0:W-:Y:S02]  /*85f0*/  @P1 LDGSTS.E.BYPASS.LTC128B.128 [R7+0x11400], desc[UR50][R2.64], !P2 ;  /* 0x1140000002071fae */ /* 0x0041e4000d101d72 */
.L_x_103:
[----:B------:R-:W-:-:S13]  /*8600*/  ISETP.GE.AND P0, PT, R9, 0x71, PT ;  /* 0x000000710900780c */ /* 0x000fda0003f06270 */
[----:B0-----:R-:W-:-:S04]  /*8610*/  @P0 LEA R2, P1, R8, R14, 0x1 ;  /* 0x0000000e08020211 */ /* 0x001fc800078208ff */
[----:B------:R-:W-:Y:S02]  /*8620*/  @P0 IADD3.X R3, RZ, R5, RZ, P1, !PT ;  /* 0x00000005ff030210 */ /* 0x000fe40000ffe4ff */
[----:B------:R-:W-:-:S05]  /*8630*/  @P0 LEA R5, R6, UR38, 0x1 ;  /* 0x0000002606050c11 */ /* 0x000fca000f8e08ff */
[----:B------:R-:W-:Y:S01]  /*8640*/  @!PT LDS RZ, [RZ] ;  /* 0x00000000fffff984 */ /* 0x000fe20000000800 */
[----:B------:R-:W-:Y:S01]  /*8650*/  @!PT LDS RZ, [RZ] ;  /* 0x00000000fffff984 */ /* 0x000fe20000000800 */
[----:B------:R-:W-:Y:S01]  /*8660*/  @!PT LDS RZ, [RZ] ;  /* 0x00000000fffff984 */ /* 0x000fe20000000800 */
[----:B------:R0:W-:Y:S01]  /*8670*/  @P0 LDGSTS.E.BYPASS.LTC128B.128 [R5+0x11c00], desc[UR50][R2.64], !P2 ;  /* 0x11c0000002050fae */ /* 0x0001e2000d101d72 */
[----:B------:R-:W-:Y:S01]  /*8680*/  PLOP3.LUT P0, PT, PT, PT, PT, 0x80, 0x0 ;  /* 0x000000000000781c */ /* 0x000fe20003f0f070 */
[----:B------:R-:W-:-:S12]  /*8690*/  NOP ;  /* 0x0000000000007918 */ /* 0x000fd80000000000 */
.L_x_41:
[----:B------:R-:W-:Y:S02]  /*86a0*/  PLOP3.LUT P1, PT, P1, P0, PT, 0xa2, 0x0 ;  /* 0x000000000000781c */ /* 0x000fe40000f21472 */
[----:B------:R-:W-:-:S08]  /*86b0*/  @P0 R2UR P1, UR4, R0 ;  /* 0x00000000000402ca */ /* 0x000fd00000020000 */
[----:B------:R-:W-:-:S05]  /*86c0*/  @P0 PLOP3.LUT P0, PT, P1, PT, PT, 0x80, 0x0 ;  /* 0x000000000000081c */ /* 0x000fca0000f0f070 */
[----:B------:R-:W-:Y:S01]  /*86d0*/  @!P1 SYNCS.ARRIVE.TRANS64.RED.A0T1 RZ, [UR4+0x16830], RZ ;  /* 0x016830ffffff99a7 */ /* 0x000fe20008200404 */
[----:B------:R-:W-:Y:S07]  /*86e0*/  @!P1 ARRIVES.LDGSTSBAR.64.TRANSCNT [UR4+0x16830] ;  /* 0x01683000ff0099b0 */ /* 0x000fee0008000a84 */
[----:B------:R-:W-:Y:S05]  /*86f0*/  @P0 BRA.U.ANY `(.L_x_41) ;  /* 0xfffffffd00e80947 */ /* 0x000fea000393ffff */
[----:B------:R-:W-:Y:S01]  /*8700*/  NOP ;  /* 0x0000000000007918 */ /* 0x000fe20000000000 */
[----:B0-----:R-:W-:-:S05]  /*8710*/  IMAD.U32 R2, RZ, RZ, UR41 ;  /* 0x00000029ff027e24 */ /* 0x001fca000f8e00ff */
[----:B------:R-:W-:-:S13]  /*8720*/  ISETP.NE.AND P2, PT, R2, 0x3, PT ;  /* 0x000000030200780c */ /* 0x000fda0003f45270 */
[----:B------:R-:W-:Y:S05]  /*8730*/  @!P2 BRA `(.L_x_42) ;  /* 0x000000000004a947 */ /* 0x000fea0003800000 */
[----:B------:R-:W-:Y:S01]  /*8740*/  BPT.TRAP 0x1 ;  /* 0x000000040000795c */ /* 0x000fe20000300000 */
.L_x_42:
[----:B------:R0:W-:Y:S02]  /*8750*/  SYNCS.ARRIVE.TRANS64.A1T0 RZ, [R0+URZ+0x16830], RZ ;  /* 0x016830ff00ff79a7 */ /* 0x0001e4000810003f */
[----:B------:R-:W-:Y:S05]  /*8760*/  WARPSYNC.ALL ;  /* 0x0000000000007948 */ /* 0x000fea0003800000 */
[----:B------:R-:W-:-:S04]  /*8770*/  UIADD3 UR4, UR38, 0x8400, URZ ;  /* 0x0000840026047890 */ /* 0x000fc8000fffe03f */
[----:B------:R-:W-:Y:S01]  /*8780*/  ULOP3.LUT UP0, URZ, UR4, 0x3ff, URZ, 0xc0, !UPT ;  /* 0x000003ff043f7892 */ /* 0x000fe2000f80c03f */
[----:B------:R-:W-:Y:S05]  /*8790*/  BAR.SYNC.DEFER_BLOCKING 0x8, 0x200 ;  /* 0x0208000000007b1d */ /* 0x000fea0000010000 */
[----:B------:R-:W-:-:S13]  /*87a0*/  PLOP3.LUT P0, PT, PT, PT, UP0, 0x80, 0x0 ;  /* 0x000000000000781c */ /* 0x000fda0003f0f008 */
        /* <DEDUP_REMOVED lines=9> */
[----:B------:R-:W-:Y:S01]  /*8840*/  MOV R8, 0x70 ;  /* 0x0000007000087802 */ /* 0x000fe20000000f00 */
[----:B------:R-:W-:Y:S02]  /*8850*/  IMAD.U32 R7, RZ, RZ, UR9 ;  /* 0x00000009ff077e24 */ /* 0x000fe4000f8e00ff */
[----:B------:R-:W-:-:S02]  /*8860*/  IMAD.U32 R10, RZ, RZ, UR4 ;  /* 0x00000004ff0a7e24 */ /* 0x000fc4000f8e00ff */
[----:B------:R-:W-:Y:S02]  /*8870*/  IMAD.U32 R11, RZ, RZ, UR5 ;  /* 0x00000005ff0b7e24 */ /* 0x000fe4000f8e00ff */
[----:B------:R-:W-:Y:S02]  /*8880*/  IMAD.MOV.U32 R12, RZ, RZ, 0x1 ;  /* 0x00000001ff0c7424 */ /* 0x000fe400078e00ff */
[----:B------:R-:W-:-:S07]  /*8890*/  IMAD.MOV.U32 R13, RZ, RZ, RZ ;  /* 0x000000ffff0d7224 */ /* 0x000fce00078e00ff */
[----:B------:R-:W-:-:S07]  /*88a0*/  LEPC R20, `(.L_x_43) ;  /* 0x000000001014794e */ /* 0x000fce0000000000 */
[----:B01----:R-:W-:Y:S05]  /*88b0*/  CALL.ABS.NOINC R2 ;  /* 0x0000000002007343 */ /* 0x003fea0003c00000 */
.L_x_43:
[----:B------:R-:W2:Y:S01]  /*88c0*/  LDL R21, [R1+0x8] ;  /* 0x0000080001157983 */ /* 0x000ea20000100800 */
[----:B------:R-:W1:Y:S01]  /*88d0*/  LDC R10, c[0x0][0x448] ;  /* 0x00011200ff0a7b82 */ /* 0x000e620000000800 */
[----:B------:R-:W-:Y:S01]  /*88e0*/  ULDC.64 UR4, c[0x0][0x2d8] ;  /* 0x0000b60000047ab9 */ /* 0x000fe20000000a00 */
[----:B0-----:R-:W-:Y:S01]  /*88f0*/  SHF.R.S32.HI R0, RZ, 0x1f, R18 ;  /* 0x0000001fff007819 */ /* 0x001fe20000011412 */
[----:B------:R-:W0:Y:S01]  /*8900*/  S2R R26, SR_TID.X ;  /* 0x00000000001a7919 */ /* 0x000e220000002100 */
[----:B------:R-:W-:Y:S01]  /*8910*/  IMAD R4, R27, UR4, RZ ;  /* 0x000000041b047c24 */ /* 0x000fe2000f8e02ff */
[----:B------:R-:W-:Y:S01]  /*8920*/  ULDC.64 UR6, c[0x0][0x2c8] ;  /* 0x0000b20000067ab9 */ /* 0x000fe20000000a00 */
[----:B------:R-:W-:Y:S01]  /*8930*/  IMAD.WIDE.U32 R2, R19, UR4, RZ ;  /* 0x0000000413027c25 */ /* 0x000fe2000f8e00ff */
[----:B------:R-:W-:Y:S01]  /*8940*/  ULDC.64 UR8, c[0x0][0x280] ;  /* 0x0000a00000087ab9 */ /* 0x000fe20000000a00 */
[----:B------:R-:W3:Y:S01]  /*8950*/  S2R R11, SR_TID.X ;  /* 0x00000000000b7919 */ /* 0x000ee20000002100 */
[----:B------:R-:W-:Y:S01]  /*8960*/  LOP3.LUT P5, RZ, R25, 0x10, RZ, 0xc0, !PT ;  /* 0x0000001019ff7812 */ /* 0x000fe200078ac0ff */
[----:B------:R-:W-:Y:S01]  /*8970*/  IMAD R4, R19, UR5, R4 ;  /* 0x0000000513047c24 */ /* 0x000fe2000f8e0204 */
[----:B------:R-:W-:Y:S01]  /*8980*/  ULDC.64 UR4, c[0x0][0x2e0] ;  /* 0x0000b80000047ab9 */ /* 0x000fe20000000a00 */
[----:B------:R-:W-:-:S02]  /*8990*/  IMAD.MOV R6, RZ, RZ, -R23 ;  /* 0x000000ffff067224 */ /* 0x000fc400078e0a17 */
[----:B------:R-:W-:Y:S02]  /*89a0*/  IMAD.IADD R3, R3, 0x1, R4 ;  /* 0x0000000103037824 */ /* 0x000fe400078e0204 */
[----:B------:R-:W-:Y:S02]  /*89b0*/  IMAD R0, R0, UR4, RZ ;  /* 0x0000000400007c24 */ /* 0x000fe4000f8e02ff */
[----:B------:R-:W-:Y:S01]  /*89c0*/  IMAD.WIDE.U32 R2, R18, UR4, R2 ;  /* 0x0000000412027c25 */ /* 0x000fe2000f8e0002 */
[----:B------:R-:W-:-:S03]  /*89d0*/  ULDC UR4, c[0x0][0xc38] ;  /* 0x00030e0000047ab9 */ /* 0x000fc60000000800 */
[----:B------:R-:W-:Y:S01]  /*89e0*/  IMAD R0, R18, UR5, R0 ;  /* 0x0000000512007c24 */ /* 0x000fe2000f8e0200 */
[----:B------:R-:W-:Y:S02]  /*89f0*/  LEA R18, R29, UR38, 0x1 ;  /* 0x000000261d127c11 */ /* 0x000fe4000f8e08ff */
[----:B-1----:R-:W-:Y:S01]  /*8a00*/  ISETP.NE.AND P0, PT, R10, 0x1, PT ;  /* 0x000000010a00780c */ /* 0x002fe20003f05270 */
[----:B------:R-:W-:Y:S01]  /*8a10*/  IMAD.IADD R3, R3, 0x1, R0 ;  /* 0x0000000103037824 */ /* 0x000fe200078e0200 */
[----:B0-----:R-:W-:Y:S02]  /*8a20*/  SHF.R.U32.HI R20, RZ, 0x3, R26 ;  /* 0x00000003ff147819 */ /* 0x001fe4000001161a */
[----:B------:R-:W-:-:S09]  /*8a30*/  SHF.L.U32 R26, R26, 0x4, RZ ;  /* 0x000000041a1a7819 */ /* 0x000fd200000006ff */
[----:B------:R-:W0:Y:S01]  /*8a40*/  @P0 LDC R4, c[0x0][0x44c] ;  /* 0x00011300ff040b82 */ /* 0x000e220000000800 */
[----:B------:R-:W-:Y:S02]  /*8a50*/  LOP3.LUT R20, R20, 0xf, RZ, 0xc0, !PT ;  /* 0x0000000f14147812 */ /* 0x000fe400078ec0ff */
[----:B------:R-:W-:-:S04]  /*8a60*/  LOP3.LUT R26, R26, 0x70, RZ, 0xc0, !PT ;  /* 0x000000701a1a7812 */ /* 0x000fc800078ec0ff */
[----:B------:R-:W-:Y:S01]  /*8a70*/  LOP3.LUT R20, R20, R26, RZ, 0xfc, !PT ;  /* 0x0000001a14147212 */ /* 0x000fe200078efcff */
[----:B------:R-:W1:Y:S01]  /*8a80*/  @P0 LDC R5, c[0x0][0x450] ;  /* 0x00011400ff050b82 */ /* 0x000e620000000800 */
[----:B--2---:R-:W-:Y:S01]  /*8a90*/  IMAD R0, R6, UR4, R21 ;  /* 0x0000000406007c24 */ /* 0x004fe2000f8e0215 */
[----:B------:R-:W-:Y:S01]  /*8aa0*/  ULDC.64 UR4, c[0x0][0x2d0] ;  /* 0x0000b40000047ab9 */ /* 0x000fe20000000a00 */
[----:B---3--:R-:W-:Y:S02]  /*8ab0*/  SHF.R.U32.HI R21, RZ, 0x3, R11 ;  /* 0x00000003ff157819 */ /* 0x008fe4000001160b */
[----:B------:R-:W-:Y:S01]  /*8ac0*/  IMAD R6, R0, 0xc0, R20 ;  /* 0x000000c000067824 */ /* 0x000fe200078e0214 */
[----:B------:R-:W-:Y:S02]  /*8ad0*/  SHF.L.U32 R20, R11, 0x3, RZ ;  /* 0x000000030b147819 */ /* 0x000fe400000006ff */
[----:B------:R-:W-:Y:S01]  /*8ae0*/  LOP3.LUT R21, R21, 0xf, RZ, 0xc0, !PT ;  /* 0x0000000f15157812 */ /* 0x000fe200078ec0ff */
[----:B0-----:R-:W-:Y:S01]  /*8af0*/  @P0 IMAD.HI.U32 R7, R6, R4, RZ ;  /* 0x0000000406070227 */ /* 0x001fe200078e00ff */
[----:B------:R-:W-:-:S03]  /*8b00*/  LOP3.LUT R20, R20, 0x38, RZ, 0xc0, !PT ;  /* 0x0000003814147812 */ /* 0x000fc600078ec0ff */
[----:B------:R-:W-:Y:S01]  /*8b10*/  IMAD.MOV.U32 R4, RZ, RZ, R6 ;  /* 0x000000ffff047224 */ /* 0x000fe200078e0006 */
[----:B-1----:R-:W-:-:S04]  /*8b20*/  @P0 SHF.R.U32.HI R4, RZ, R5, R7 ;  /* 0x00000005ff040219 */ /* 0x002fc80000011607 */
[----:B------:R-:W-:Y:S02]  /*8b30*/  SHF.R.S32.HI R5, RZ, 0x1f, R4 ;  /* 0x0000001fff057819 */ /* 0x000fe40000011404 */
[----:B------:R-:W-:-:S03]  /*8b40*/  IADD3 R7, -R4, RZ, RZ ;  /* 0x000000ff04077210 */ /* 0x000fc60007ffe1ff */
[----:B------:R-:W-:Y:S02]  /*8b50*/  IMAD R5, R5, UR4, RZ ;  /* 0x0000000405057c24 */ /* 0x000fe4000f8e02ff */
[----:B------:R-:W-:Y:S02]  /*8b60*/  IMAD R7, R10, R7, R6 ;  /* 0x000000070a077224 */ /* 0x000fe400078e0206 */
[C---:B------:R-:W-:Y:S02]  /*8b70*/  IMAD R8, R4.reuse, UR5, R5 ;  /* 0x0000000504087c24 */ /* 0x040fe4000f8e0205 */
[----:B------:R-:W-:-:S04]  /*8b80*/  IMAD.WIDE.U32 R4, R4, UR4, R2 ;  /* 0x0000000404047c25 */ /* 0x000fc8000f8e0002 */
[----:B------:R-:W-:Y:S01]  /*8b90*/  IMAD.IADD R5, R5, 0x1, R8 ;  /* 0x0000000105057824 */ /* 0x000fe200078e0208 */
[----:B------:R-:W-:Y:S01]  /*8ba0*/  SHF.R.S32.HI R8, RZ, 0x1f, R7 ;  /* 0x0000001fff087819 */ /* 0x000fe20000011407 */
[----:B------:R-:W-:Y:S02]  /*8bb0*/  VIADD R6, R6, 0x80 ;  /* 0x0000008006067836 */ /* 0x000fe40000000000 */
[----:B------:R-:W-:-:S04]  /*8bc0*/  IMAD.WIDE.U32 R4, R7, UR6, R4 ;  /* 0x0000000607047c25 */ /* 0x000fc8000f8e0004 */
[----:B------:R-:W-:-:S04]  /*8bd0*/  IMAD R8, R8, UR6, RZ ;  /* 0x0000000608087c24 */ /* 0x000fc8000f8e02ff */
[----:B------:R-:W-:Y:S02]  /*8be0*/  IMAD R7, R7, UR7, R8 ;  /* 0x0000000707077c24 */ /* 0x000fe4000f8e0208 */
[----:B------:R-:W0:Y:S02]  /*8bf0*/  @P0 LDC R8, c[0x0][0x450] ;  /* 0x00011400ff080b82 */ /* 0x000e240000000800 */
[----:B------:R-:W-:Y:S01]  /*8c00*/  IMAD.IADD R7, R5, 0x1, R7 ;  /* 0x0000000105077824 */ /* 0x000fe200078e0207 */
[----:B------:R-:W-:-:S04]  /*8c10*/  LEA R5, P1, R4, UR8, 0x1 ;  /* 0x0000000804057c11 */ /* 0x000fc8000f8208ff */
[----:B------:R-:W-:Y:S02]  /*8c20*/  LEA.HI.X R4, R4, UR9, R7, 0x1, P1 ;  /* 0x0000000904047c11 */ /* 0x000fe400088f0c07 */
[----:B------:R-:W1:Y:S02]  /*8c30*/  @P0 LDC R7, c[0x0][0x44c] ;  /* 0x00011300ff070b82 */ /* 0x000e640000000800 */
[----:B-1----:R-:W-:Y:S01]  /*8c40*/  @P0 IMAD.HI.U32 R9, R6, R7, RZ ;  /* 0x0000000706090227 */ /* 0x002fe200078e00ff */
[----:B------:R-:W-:-:S04]  /*8c50*/  MOV R7, R6 ;  /* 0x0000000600077202 */ /* 0x000fc80000000f00 */
[----:B0-----:R-:W-:-:S05]  /*8c60*/  @P0 SHF.R.U32.HI R7, RZ, R8, R9 ;  /* 0x00000008ff070219 */ /* 0x001fca0000011609 */
[----:B------:R-:W-:Y:S02]  /*8c70*/  IMAD.MOV R8, RZ, RZ, -R7 ;  /* 0x000000ffff087224 */ /* 0x000fe400078e0a07 */
[----:B------:R-:W-:-:S04]  /*8c80*/  IMAD.WIDE.U32 R2, R7, UR4, R2 ;  /* 0x0000000407027c25 */ /* 0x000fc8000f8e0002 */
[----:B------:R-:W-:Y:S01]  /*8c90*/  IMAD R6, R10, R8, R6 ;  /* 0x000000080a067224 */ /* 0x000fe200078e0206 */
[----:B------:R-:W-:-:S05]  /*8ca0*/  SHF.R.S32.HI R8, RZ, 0x1f, R7 ;  /* 0x0000001fff087819 */ /* 0x000fca0000011407 */
[----:B------:R-:W-:Y:S01]  /*8cb0*/  IMAD R8, R8, UR4, RZ ;  /* 0x0000000408087c24 */ /* 0x000fe2000f8e02ff */
[----:B------:R-:W-:-:S03]  /*8cc0*/  UMOV UR4, 0xffffffff ;  /* 0xffffffff00047882 */ /* 0x000fc60000000000 */
[----:B------:R-:W-:Y:S01]  /*8cd0*/  IMAD R8, R7, UR5, R8 ;  /* 0x0000000507087c24 */ /* 0x000fe2000f8e0208 */
[----:B------:R-:W-:-:S03]  /*8ce0*/  SHF.R.S32.HI R7, RZ, 0x1f, R6 ;  /* 0x0000001fff077819 */ /* 0x000fc60000011406 */
[----:B------:R-:W-:Y:S02]  /*8cf0*/  IMAD.IADD R3, R3, 0x1, R8 ;  /* 0x0000000103037824 */ /* 0x000fe400078e0208 */
[----:B------:R-:W-:Y:S02]  /*8d00*/  IMAD R7, R7, UR6, RZ ;  /* 0x0000000607077c24 */ /* 0x000fe4000f8e02ff */
[----:B------:R-:W-:-:S04]  /*8d10*/  IMAD.WIDE.U32 R2, R6, UR6, R2 ;  /* 0x0000000606027c25 */ /* 0x000fc8000f8e0002 */
[----:B------:R-:W-:Y:S01]  /*8d20*/  IMAD R7, R6, UR7, R7 ;  /* 0x0000000706077c24 */ /* 0x000fe2000f8e0207 */
[----:B------:R-:W-:-:S03]  /*8d30*/  LEA R6, P0, R2, UR8, 0x1 ;  /* 0x0000000802067c11 */ /* 0x000fc6000f8008ff */
[----:B------:R-:W-:-:S05]  /*8d40*/  IMAD.IADD R7, R3, 0x1, R7 ;  /* 0x0000000103077824 */ /* 0x000fca00078e0207 */
[----:B------:R-:W-:Y:S01]  /*8d50*/  LEA.HI.X R7, R2, UR9, R7, 0x1, P0 ;  /* 0x0000000902077c11 */ /* 0x000fe200080f0c07 */
[----:B------:R-:W-:Y:S06]  /*8d60*/  BRA.DIV UR4, `(.L_x_44) ;  /* 0x0000002e04cc7947 */ /* 0x000fec000b800000 */
[----:B------:R-:W0:Y:S01]  /*8d70*/  SHFL.IDX PT, R3, R5, RZ, 0x181f ;  /* 0x00181fff05037589 */ /* 0x000e2200000e0000 */
[----:B------:R-:W-:-:S03]  /*8d80*/  IMAD R0, R0, 0xc0, R21 ;  /* 0x000000c000007824 */ /* 0x000fc600078e0215 */
[----:B------:R-:W1:Y:S01]  /*8d90*/  SHFL.IDX PT, R2, R4, RZ, 0x181f ;  /* 0x00181fff04027589 */ /* 0x000e6200000e0000 */
[C---:B------:R-:W-:Y:S01]  /*8da0*/  VIADD R8, R0.reuse, 0x10 ;  /* 0x0000001000087836 */ /* 0x040fe20000000000 */
[----:B------:R-:W-:Y:S02]  /*8db0*/  ISETP.GE.AND P1, PT, R0, UR37, PT ;  /* 0x0000002500007c0c */ /* 0x000fe4000bf26270 */
[----:B------:R-:W-:Y:S11]  /*8dc0*/  SHFL.IDX PT, R14, R5, 0x7, 0x181f ;  /* 0x00f81f00050e7f89 */ /* 0x000ff600000e0000 */
[----:B0-----:R-:W-:-:S05]  /*8dd0*/  @!P1 LEA R3, P0, R20, R3, 0x1 ;  /* 0x0000000314039211 */ /* 0x001fca00078008ff */
[----:B-1----:R-:W-:Y:S01]  /*8de0*/  @!P1 IMAD.X R2, RZ, RZ, R2, P0 ;  /* 0x000000ffff029224 */ /* 0x002fe200000e0602 */
[----:B------:R-:W-:Y:S02]  /*8df0*/  ISETP.GE.AND P0, PT, R8, UR37, PT ;  /* 0x0000002508007c0c */ /* 0x000fe4000bf06270 */
[----:B------:R-:W-:Y:S02]  /*8e00*/  IADD3 R8, R0, 0x20, RZ ;  /* 0x0000002000087810 */ /* 0x000fe40007ffe0ff */
[----:B------:R-:W-:-:S04]  /*8e10*/  @!P1 LOP3.LUT R3, R3, R2, RZ, 0x3c, !PT ;  /* 0x0000000203039212 */ /* 0x000fc800078e3cff */
[----:B------:R-:W-:-:S04]  /*8e20*/  @!P1 LOP3.LUT R2, R3, R2, RZ, 0x3c, !PT ;  /* 0x0000000203029212 */ /* 0x000fc800078e3cff */
[----:B------:R-:W-:-:S05]  /*8e30*/  @!P1 LOP3.LUT R3, R3, R2, RZ, 0x3c, !PT ;  /* 0x0000000203039212 */ /* 0x000fca00078e3cff */
[----:B------:R0:W-:Y:S04]  /*8e40*/  @!P1 LDGSTS.E.BYPASS.LTC128B.128 [R18+0x8400], desc[UR50][R2.64], !P5 ;  /* 0x0840000002129fae */ /* 0x0001e8000e901d72 */
[----:B0-----:R-:W0:Y:S04]  /*8e50*/  SHFL.IDX PT, R3, R5, 0x1, 0x181f ;  /* 0x00381f0005037f89 */ /* 0x001e2800000e0000 */
[----:B------:R-:W1:Y:S01]  /*8e60*/  SHFL.IDX PT, R2, R4, 0x1, 0x181f ;  /* 0x00381f0004027f89 */ /* 0x000e6200000e0000 */
[----:B0-----:R-:W-:-:S05]  /*8e70*/  @!P0 LEA R3, P1, R20, R3, 0x1 ;  /* 0x0000000314038211 */ /* 0x001fca00078208ff */
[----:B-1----:R-:W-:-:S05]  /*8e80*/  @!P0 IMAD.X R2, RZ, RZ, R2, P1 ;  /* 0x000000ffff028224 */ /* 0x002fca00008e0602 */
[----:B------:R-:W-:-:S04]  /*8e90*/  @!P0 LOP3.LUT R3, R3, R2, RZ, 0x3c, !PT ;  /* 0x0000000203038212 */ /* 0x000fc800078e3cff */
[----:B------:R-:W-:-:S04]  /*8ea0*/  @!P0 LOP3.LUT R2, R3, R2, RZ, 0x3c, !PT ;  /* 0x0000000203028212 */ /* 0x000fc800078e3cff */
[----:B------:R-:W-:-:S05]  /*8eb0*/  @!P0 LOP3.LUT R3, R3, R2, RZ, 0x3c, !PT ;  /* 0x0000000203038212 */ /* 0x000fca00078e3cff */
[----:B------:R0:W-:Y:S01]  /*8ec0*/  @!P0 LDGSTS.E.BYPASS.LTC128B.128 [R18+0x8c00], desc[UR50][R2.64], !P5 ;  /* 0x08c0000002128fae */ /* 0x0001e2000e901d72 */
[----:B------:R-:W-:Y:S01]  /*8ed0*/  ISETP.GE.AND P0, PT, R8, UR37, PT ;  /* 0x0000002508007c0c */ /* 0x000fe2000bf06270 */
[----:B------:R-:W-:Y:S02]  /*8ee0*/  VIADD R8, R0, 0x30 ;  /* 0x0000003000087836 */ /* 0x000fe40000000000 */
[----:B0-----:R-:W0:Y:S04]  /*8ef0*/  SHFL.IDX PT, R3, R5, 0x2, 0x181f ;  /* 0x00581f0005037f89 */ /* 0x001e2800000e0000 */
[----:B------:R-:W1:Y:S06]  /*8f00*/  SHFL.IDX PT, R2, R4, 0x2, 0x181f ;  /* 0x00581f0004027f89 */ /* 0x000e6c00000e0000 */
[----:B0-----:R-:W-:-:S05]  /*8f10*/  @!P0 LEA R3, P1, R20, R3, 0x1 ;  /* 0x0000000314038211 */ /* 0x001fca00078208ff */
[----:B-1----:R-:W-:-:S05]  /*8f20*/  @!P0 IMAD.X R2, RZ, RZ, R2, P1 ;  /* 0x000000ffff028224 */ /* 0x002fca00008e0602 */
[----:B------:R-:W-:-:S04]  /*8f30*/  @!P0 LOP3.LUT R3, R3, R2, RZ, 0x3c, !PT ;  /* 0x0000000203038212 */ /* 0x000fc800078e3cff */
[----:B------:R-:W-:-:S04]  /*8f40*/  @!P0 LOP3.LUT R2, R3, R2, RZ, 0x3c, !PT ;  /* 0x0000000203028212 */ /* 0x000fc800078e3cff */
[----:B------:R-:W-:-:S05]  /*8f50*/  @!P0 LOP3.LUT R3, R3, R2, RZ, 0x3c, !PT ;  /* 0x0000000203038212 */ /* 0x000fca00078e3cff */
[----:B------:R0:W-:Y:S01]  /*8f60*/  @!P0 LDGSTS.E.BYPASS.LTC128B.128 [R18+0x9400], desc[UR50][R2.64], !P5 ;  /* 0x0940000002128fae */ /* 0x0001e2000e901d72 */
[----:B------:R-:W-:Y:S02]  /*8f70*/  ISETP.GE.AND P0, PT, R8, UR37, PT ;  /* 0x0000002508007c0c */ /* 0x000fe4000bf06270 */
[----:B------:R-:W-:Y:S01]  /*8f80*/  IADD3 R8, R0, 0x40, RZ ;  /* 0x0000004000087810 */ /* 0x000fe20007ffe0ff */
        /* <DEDUP_REMOVED lines=31> */
[----:B------:R-:W1:Y:S04]  /*9180*/  SHFL.IDX PT, R2, R4, 0x6, 0x181f ;  /* 0x00d81f0004027f89 */ /* 0x000e6800000e0000 */
[----:B------:R-:W2:Y:S02]  /*9190*/  SHFL.IDX PT, R4, R4, 0x7, 0x181f ;  /* 0x00f81f0004047f89 */ /* 0x000ea400000e0000 */
[----:B0-----:R-:W-:-:S05]  /*91a0*/  @!P0 LEA R3, P1, R20, R3, 0x1 ;  /* 0x0000000314038211 */ /* 0x001fca00078208ff */
[----:B-1----:R-:W-:-:S05]  /*91b0*/  @!P0 IMAD.X R2, RZ, RZ, R2, P1 ;  /* 0x000000ffff028224 */ /* 0x002fca00008e0602 */
[----:B------:R-:W-:-:S04]  /*91c0*/  @!P0 LOP3.LUT R3, R3, R2, RZ, 0x3c, !PT ;  /* 0x0000000203038212 */ /* 0x000fc800078e3cff */
[----:B------:R-:W-:-:S04]  /*91d0*/  @!P0 LOP3.LUT R2, R3, R2, RZ, 0x3c, !PT ;  /* 0x0000000203028212 */ /* 0x000fc800078e3cff */
[----:B------:R-:W-:-:S05]  /*91e0*/  @!P0 LOP3.LUT R3, R3, R2, RZ, 0x3c, !PT ;  /* 0x0000000203038212 */ /* 0x000fca00078e3cff */
[----:B------:R0:W-:Y:S01]  /*91f0*/  @!P0 LDGSTS.E.BYPASS.LTC128B.128 [R18+0xb400], desc[UR50][R2.64], !P5 ;  /* 0x0b40000002128fae */ /* 0x0001e2000e901d72 */
[----:B------:R-:W-:Y:S01]  /*9200*/  ISETP.GE.AND P0, PT, R8, UR37, PT ;  /* 0x0000002508007c0c */ /* 0x000fe2000bf06270 */
[----:B0-----:R-:W-:-:S12]  /*9210*/  VIADD R2, R0, 0x80 ;  /* 0x0000008000027836 */ /* 0x001fd80000000000 */
[----:B------:R-:W-:Y:S02]  /*9220*/  @!P0 LEA R3, P1, R20, R14, 0x1 ;  /* 0x0000000e14038211 */ /* 0x000fe400078208ff */
[----:B------:R-:W-:Y:S02]  /*9230*/  SHFL.IDX PT, R14, R6, 0x1, 0x181f ;  /* 0x00381f00060e7f89 */ /* 0x000fe400000e0000 */
[----:B--2---:R-:W-:Y:S02]  /*9240*/  @!P0 IADD3.X R8, RZ, R4, RZ, P1, !PT ;  /* 0x00000004ff088210 */ /* 0x004fe40000ffe4ff */
[----:B------:R-:W0:Y:S01]  /*9250*/  SHFL.IDX PT, R4, R6, RZ, 0x181f ;  /* 0x00181fff06047589 */ /* 0x000e2200000e0000 */
[----:B------:R-:W-:-:S03]  /*9260*/  ISETP.GE.AND P1, PT, R2, UR37, PT ;  /* 0x0000002502007c0c */ /* 0x000fc6000bf26270 */
[----:B------:R-:W1:Y:S10]  /*9270*/  SHFL.IDX PT, R2, R7, RZ, 0x181f ;  /* 0x00181fff07027589 */ /* 0x000e7400000e0000 */
[----:B0-----:R-:W-:-:S05]  /*9280*/  @!P1 LEA R4, P2, R20, R4, 0x1 ;  /* 0x0000000414049211 */ /* 0x001fca00078408ff */
[----:B-1----:R-:W-:Y:S02]  /*9290*/  @!P1 IMAD.X R5, RZ, RZ, R2, P2 ;  /* 0x000000ffff059224 */ /* 0x002fe400010e0602 */
[----:B------:R-:W-:Y:S02]  /*92a0*/  @!P0 IMAD.MOV.U32 R2, RZ, RZ, R3 ;  /* 0x000000ffff028224 */ /* 0x000fe400078e0003 */
[----:B------:R-:W-:-:S05]  /*92b0*/  @!P0 IMAD.MOV.U32 R3, RZ, RZ, R8 ;  /* 0x000000ffff038224 */ /* 0x000fca00078e0008 */
[----:B------:R0:W-:Y:S02]  /*92c0*/  @!P0 LDGSTS.E.BYPASS.LTC128B.128 [R18+0xbc00], desc[UR50][R2.64], !P5 ;  /* 0x0bc0000002128fae */ /* 0x0001e4000e901d72 */
[----:B0-----:R-:W-:Y:S01]  /*92d0*/  @!P1 MOV R2, R4 ;  /* 0x0000000400029202 */ /* 0x001fe20000000f00 */
[----:B------:R-:W-:Y:S02]  /*92e0*/  @!P1 IMAD.MOV.U32 R3, RZ, RZ, R5 ;  /* 0x000000ffff039224 */ /* 0x000fe400078e0005 */
[----:B------:R-:W-:-:S03]  /*92f0*/  VIADD R4, R0, 0x90 ;  /* 0x0000009000047836 */ /* 0x000fc60000000000 */
[----:B------:R0:W-:Y:S02]  /*9300*/  @!P1 LDGSTS.E.BYPASS.LTC128B.128 [R18+0xc400], desc[UR50][R2.64], !P5 ;  /* 0x0c40000002129fae */ /* 0x0001e4000e901d72 */
[----:B------:R-:W-:Y:S01]  /*9310*/  ISETP.GE.AND P0, PT, R4, UR37, PT ;  /* 0x0000002504007c0c */ /* 0x000fe2000bf06270 */
[----:B------:R-:W-:Y:S01]  /*9320*/  VIADD R4, R0, 0xa0 ;  /* 0x000000a000047836 */ /* 0x000fe20000000000 */
[----:B0-----:R-:W0:Y:S11]  /*9330*/  SHFL.IDX PT, R2, R7, 0x1, 0x181f ;  /* 0x00381f0007027f89 */ /* 0x001e3600000e0000 */
[----:B------:R-:W-:-:S05]  /*9340*/  @!P0 LEA R14, P1, R20, R14, 0x1 ;  /* 0x0000000e140e8211 */ /* 0x000fca00078208ff */
[----:B0-----:R-:W-:Y:S01]  /*9350*/  @!P0 IMAD.X R5, RZ, RZ, R2, P1 ;  /* 0x000000ffff058224 */ /* 0x001fe200008e0602 */
[----:B------:R-:W-:Y:S02]  /*9360*/  @!P0 MOV R2, R14 ;  /* 0x0000000e00028202 */ /* 0x000fe40000000f00 */
[----:B------:R-:W0:Y:S01]  /*9370*/  SHFL.IDX PT, R14, R6, 0x2, 0x181f ;  /* 0x00581f00060e7f89 */ /* 0x000e2200000e0000 */
[----:B------:R-:W-:Y:S01]  /*9380*/  @!P0 IMAD.MOV.U32 R3, RZ, RZ, R5 ;  /* 0x000000ffff038224 */ /* 0x000fe200078e0005 */
[----:B------:R-:W-:-:S04]  /*9390*/  ISETP.GE.AND P1, PT, R4, UR37, PT ;  /* 0x0000002504007c0c */ /* 0x000fc8000bf26270 */
[----:B------:R1:W-:Y:S04]  /*93a0*/  @!P0 LDGSTS.E.BYPASS.LTC128B.128 [R18+0xcc00], desc[UR50][R2.64], !P5 ;  /* 0x0cc0000002128fae */ /* 0x0003e8000e901d72 */
[----:B-1----:R-:W1:Y:S04]  /*93b0*/  SHFL.IDX PT, R2, R7, 0x2, 0x181f ;  /* 0x00581f0007027f89 */ /* 0x002e6800000e0000 */
[----:B------:R-:W2:Y:S01]  /*93c0*/  SHFL.IDX PT, R7, R7, 0x3, 0x181f ;  /* 0x00781f0007077f89 */ /* 0x000ea200000e0000 */
[----:B0-----:R-:W-:-:S05]  /*93d0*/  @!P1 LEA R14, P0, R20, R14, 0x1 ;  /* 0x0000000e140e9211 */ /* 0x001fca00078008ff */
[----:B-1----:R-:W-:Y:S01]  /*93e0*/  @!P1 IMAD.X R3, RZ, RZ, R2, P0 ;  /* 0x000000ffff039224 */ /* 0x002fe200000e0602 */
[----:B------:R-:W-:Y:S02]  /*93f0*/  @!P1 MOV R2, R14 ;  /* 0x0000000e00029202 */ /* 0x000fe40000000f00 */
[----:B------:R0:W1:Y:S04]  /*9400*/  SHFL.IDX PT, R14, R6, 0x3, 0x181f ;  /* 0x00781f00060e7f89 */ /* 0x00006800000e0000 */
[----:B--2---:R0:W-:Y:S02]  /*9410*/  @!P1 LDGSTS.E.BYPASS.LTC128B.128 [R18+0xd400], desc[UR50][R2.64], !P5 ;  /* 0x0d40000002129fae */ /* 0x0041e4000e901d72 */
.L_x_128:
[----:B------:R-:W2:Y:S01]  /*9420*/  LDL R5, [R1+0xc] ;  /* 0x00000c0001057983 */ /* 0x000ea20000100800 */
[----:B------:R-:W-:-:S05]  /*9430*/  VIADD R0, R0, 0xb0 ;  /* 0x000000b000007836 */ /* 0x000fca0000000000 */
[----:B------:R-:W-:-:S13]  /*9440*/  ISETP.GE.AND P0, PT, R0, UR37, PT ;  /* 0x0000002500007c0c */ /* 0x000fda000bf06270 */
[----:B01----:R-:W-:-:S05]  /*9450*/  @!P0 LEA R2, P1, R20, R14, 0x1 ;  /* 0x0000000e14028211 */ /* 0x003fca00078208ff */
[----:B------:R-:W-:-:S05]  /*9460*/  @!P0 IMAD.X R3, RZ, RZ, R7, P1 ;  /* 0x000000ffff038224 */ /* 0x000fca00008e0607 */
[----:B------:R-:W-:Y:S01]  /*9470*/  @!PT LDS RZ, [RZ] ;  /* 0x00000000fffff984 */ /* 0x000fe20000000800 */
[----:B------:R-:W-:Y:S01]  /*9480*/  @!PT LDS RZ, [RZ] ;  /* 0x00000000fffff984 */ /* 0x000fe20000000800 */
[----:B------:R-:W-:Y:S01]  /*9490*/  @!PT LDS RZ, [RZ] ;  /* 0x00000000fffff984 */ /* 0x000fe20000000800 */
[----:B------:R0:W-:Y:S01]  /*94a0*/  @!P0 LDGSTS.E.BYPASS.LTC128B.128 [R18+0xdc00], desc[UR50][R2.64], !P5 ;  /* 0x0dc0000002128fae */ /* 0x0001e2000e901d72 */
[----:B------:R-:W-:Y:S01]  /*94b0*/  NOP ;  /* 0x0000000000007918 */ /* 0x000fe20000000000 */
[----:B------:R-:W-:Y:S02]  /*94c0*/  SYNCS.ARRIVE.TRANS64.RED.A0T1 RZ, [UR38+0x16800], RZ ;  /* 0x016800ffffff79a7 */ /* 0x000fe40008200426 */
[----:B------:R-:W-:Y:S01]  /*94d0*/  ARRIVES.LDGSTSBAR.64.TRANSCNT [UR38+0x16800] ;  /* 0x01680000ff0079b0 */ /* 0x000fe20008000aa6 */
[----:B--2---:R-:W-:-:S04]  /*94e0*/  LOP3.LUT R0, R5, 0x1, RZ, 0xc, !PT ;  /* 0x0000000105007812 */ /* 0x004fc800078e0cff */
[----:B------:R-:W-:Y:S01]  /*94f0*/  SHF.L.U32 R0, R0, 0x1f, RZ ;  /* 0x0000001f00007819 */ /* 0x000fe200000006ff */
[----:B------:R-:W-:Y:S01]  /*9500*/  NOP ;  /* 0x0000000000007918 */ /* 0x000fe20000000000 */
[----:B------:R-:W-:Y:S01]  /*9510*/  SYNCS.ARRIVE.TRANS64.A1T0 RZ, [UR38+0x16800], RZ ;  /* 0x016800ffffff79a7 */ /* 0x000fe20008100026 */
[----:B------:R-:W-:Y:S01]  /*9520*/  BSSY B0, `(.L_x_45) ;  /* 0x0000003000007945 */ /* 0x000fe20003800000 */
[----:B------:R-:W1:Y:S03]  /*9530*/  SYNCS.PHASECHK.TRANS64.TRYWAIT P0, [UR38+0x16820], R0 ;  /* 0x01682000ff0075a7 */ /* 0x000e660008000166 */
[----:B01----:R-:W-:Y:S05]  /*9540*/  @!P0 BRA `(.L_x_46) ;  /* 0x0000003400b08947 */ /* 0x003fea0003800000 */
.L_x_129:
[----:B------:R-:W-:Y:S05]  /*9550*/  BSYNC B0 ;  /* 0x0000000000007941 */ /* 0x000fea0003800000 */
.L_x_45:
[----:B------:R-:W-:Y:S01]  /*9560*/  UISETP.GE.AND UP0, UPT, UR36, 0x81, UPT ;  /* 0x000000812400788c */ /* 0x000fe2000bf06270 */
[----:B------:R-:W-:-:S05]  /*9570*/  IMAD.U32 R18, RZ, RZ, UR42 ;  /* 0x0000002aff127e24 */ /* 0x000fca000f8e00ff */
[----:B------:R-:W-:-:S13]  /*9580*/  PLOP3.LUT P0, PT, PT, PT, UP0, 0x80, 0x0 ;  /* 0x000000000000781c */ /* 0x000fda0003f0f008 */
[----:B------:R-:W-:Y:S05]  /*9590*/  @!P0 BRA `(.L_x_47) ;  /* 0x0000000c00dc8947 */ /* 0x000fea0003800000 */
[----:B------:R-:W-:Y:S01]  /*95a0*/  BSSY B0, `(.L_x_47) ;  /* 0x00000f6000007945 */ /* 0x000fe20003800000 */
[----:B------:R-:W-:Y:S01]  /*95b0*/  MOV R20, R24 ;  /* 0x0000001800147202 */ /* 0x000fe20000000f00 */
[----:B------:R-:W-:Y:S02]  /*95c0*/  IMAD.MOV.U32 R6, RZ, RZ, R22 ;  /* 0x000000ffff067224 */ /* 0x000fe400078e0016 */
[----:B------:R-:W-:Y:S02]  /*95d0*/  IMAD.U32 R7, RZ, RZ, UR40 ;  /* 0x00000028ff077e24 */ /* 0x000fe4000f8e00ff */
[----:B------:R-:W-:-:S07]  /*95e0*/  IMAD.U32 R26, RZ, RZ, UR42 ;  /* 0x0000002aff1a7e24 */ /* 0x000fce000f8e00ff */
.L_x_60:
[----:B------:R-:W2:Y:S01]  /*95f0*/  LDL R8, [R1+0x4] ;  /* 0x0000040001087983 */ /* 0x000ea20000100800 */
[----:B------:R-:W1:Y:S01]  /*9600*/  LDC R2, c[0x0][0x430] ;  /* 0x00010c00ff027b82 */ /* 0x000e620000000800 */
[----:B------:R-:W-:Y:S02]  /*9610*/  ULDC UR4, c[0x0][0x430] ;  /* 0x00010c0000047ab9 */ /* 0x000fe40000000800 */
[----:B------:R-:W3:Y:S01]  /*9620*/  LDL R4, [R1] ;  /* 0x0000000001047983 */ /* 0x000ee20000100800 */
[----:B0-----:R-:W0:Y:S01]  /*9630*/  S2R R0, SR_TID.X ;  /* 0x0000000000007919 */ /* 0x001e220000002100 */
[----:B-1----:R-:W-:-:S13]  /*9640*/  ISETP.NE.AND P0, PT, R2, 0x1, PT ;  /* 0x000000010200780c */ /* 0x002fda0003f05270 */
[----:B------:R-:W1:Y:S01]  /*9650*/  @P0 LDC R2, c[0x0][0x434] ;  /* 0x00010d00ff020b82 */ /* 0x000e620000000800 */
[----:B0-----:R-:W-:Y:S02]  /*9660*/  SHF.L.U32 R5, R0, 0x4, RZ ;  /* 0x0000000400057819 */ /* 0x001fe400000006ff */
[----:B------:R-:W-:-:S05]  /*9670*/  SHF.R.U32.HI R3, RZ, 0x3, R0 ;  /* 0x00000003ff037819 */ /* 0x000fca0000011600 */
[----:B------:R-:W0:Y:S01]  /*9680*/  @P0 LDC R0, c[0x0][0x438] ;  /* 0x00010e00ff000b82 */ /* 0x000e220000000800 */
[----:B------:R-:W-:Y:S02]  /*9690*/  LOP3.LUT R3, R3, 0xf, RZ, 0xc0, !PT ;  /* 0x0000000f03037812 */ /* 0x000fe400078ec0ff */
[----:B------:R-:W-:-:S03]  /*96a0*/  LOP3.LUT R5, R5, 0x70, RZ, 0xc0, !PT ;  /* 0x0000007005057812 */ /* 0x000fc600078ec0ff */
[----:B------:R-:W-:-:S05]  /*96b0*/  IMAD R3, R7, 0x80, R3 ;  /* 0x0000008007037824 */ /* 0x000fca00078e0203 */
[----:B--2---:R-:W-:-:S05]  /*96c0*/  IADD3 R3, R5, R3, R8 ;  /* 0x0000000305037210 */ /* 0x004fca0007ffe008 */
[----:B-1----:R-:W-:-:S04]  /*96d0*/  @P0 IMAD.HI.U32 R5, R3, R2, RZ ;  /* 0x0000000203050227 */ /* 0x002fc800078e00ff */
[----:B------:R-:W-:Y:S01]  /*96e0*/  IMAD.MOV.U32 R2, RZ, RZ, R3 ;  /* 0x000000ffff027224 */ /* 0x000fe200078e0003 */
[----:B0-----:R-:W-:-:S05]  /*96f0*/  @P0 SHF.R.U32.HI R2, RZ, R0, R5 ;  /* 0x00000000ff020219 */ /* 0x001fca0000011605 */
[----:B------:R-:W-:-:S04]  /*9700*/  IMAD.MOV R0, RZ, RZ, -R2 ;  /* 0x000000ffff007224 */ /* 0x000fc800078e0a02 */
[----:B------:R-:W-:Y:S01]  /*9710*/  IMAD R0, R0, UR4, R3 ;  /* 0x0000000400007c24 */ /* 0x000fe2000f8e0203 */
[----:B------:R-:W-:Y:S01]  /*9720*/  ULDC.64 UR4, c[0x0][0x428] ;  /* 0x00010a0000047ab9 */ /* 0x000fe20000000a00 */
[----:B------:R-:W-:Y:S01]  /*9730*/  SHF.R.S32.HI R3, RZ, 0x1f, R2 ;  /* 0x0000001fff037819 */ /* 0x000fe20000011402 */
[----:B---3--:R-:W-:-:S04]  /*9740*/  IMAD R4, R4, UR4, RZ ;  /* 0x0000000404047c24 */ /* 0x008fc8000f8e02ff */
[C---:B------:R-:W-:Y:S02]  /*9750*/  IMAD R4, R28.reuse, UR5, R4 ;  /* 0x000000051c047c24 */ /* 0x040fe4000f8e0204 */
[----:B------:R-:W-:Y:S01]  /*9760*/  IMAD.WIDE.U32 R2, R28, UR4, R2 ;  /* 0x000000041c027c25 */ /* 0x000fe2000f8e0002 */
[----:B------:R-:W-:-:S04]  /*9770*/  ULDC.64 UR4, c[0x0][0x418] ;  /* 0x0001060000047ab9 */ /* 0x000fc80000000a00 */
[----:B------:R-:W-:Y:S02]  /*9780*/  IADD3 R3, R4, R3, RZ ;  /* 0x0000000304037210 */ /* 0x000fe40007ffe0ff */
[----:B------:R-:W-:-:S04]  /*9790*/  LEA R4, P0, R2, UR4, 0x2 ;  /* 0x0000000402047c11 */ /* 0x000fc8000f8010ff */
[----:B------:R-:W-:-:S05]  /*97a0*/  LEA.HI.X R5, R2, UR5, R3, 0x2, P0 ;  /* 0x0000000502057c11 */ /* 0x000fca00080f1403 */
[----:B------:R-:W2:Y:S01]  /*97b0*/  LDG.E R4, desc[UR50][R4.64] ;  /* 0x0000003204047981 */ /* 0x000ea2000c1e1900 */
[----:B------:R-:W-:Y:S02]  /*97c0*/  IMAD.U32 R8, RZ, RZ, UR41 ;  /* 0x00000029ff087e24 */ /* 0x000fe4000f8e00ff */
[----:B------:R-:W-:-:S03]  /*97d0*/  VIADD R22, R6, 0x1 ;  /* 0x0000000106167836 */ /* 0x000fc60000000000 */
[----:B------:R-:W-:Y:S02]  /*97e0*/  ISETP.NE.AND P1, PT, R8, 0x3, PT ;  /* 0x000000030800780c */ /* 0x000fe40003f25270 */
[----:B------:R-:W-:-:S04]  /*97f0*/  ISETP.NE.AND P0, PT, R22, 0x2, PT ;  /* 0x000000021600780c */ /* 0x000fc80003f05270 */
[----:B------:R-:W-:Y:S01]  /*9800*/  SEL R24, RZ, 0x1, P0 ;  /* 0x00000001ff187807 */ /* 0x000fe20000000000 */
[----:B------:R-:W-:Y:S01]  /*9810*/  IMAD.MOV.U32 R18, RZ, RZ, R7 ;  /* 0x000000ffff127224 */ /* 0x000fe200078e0007 */
[----:B------:R-:W-:Y:S02]  /*9820*/  SEL R22, R22, RZ, P0 ;  /* 0x000000ff16167207 */ /* 0x000fe40000000000 */
[----:B------:R-:W-:Y:S02]  /*9830*/  LOP3.LUT R24, R20, R24, RZ, 0x3c, !PT ;  /* 0x0000001814187212 */ /* 0x000fe400078e3cff */
[----:B--2---:R-:W-:Y:S01]  /*9840*/  SHF.R.S32.HI R23, RZ, 0x1f, R4 ;  /* 0x0000001fff177819 */ /* 0x004fe20000011404 */
[----:B------:R-:W-:Y:S06]  /*9850*/  @!P1 BRA `(.L_x_48) ;  /* 0x0000000000049947 */ /* 0x000fec0003800000 */
[----:B------:R-:W-:Y:S01]  /*9860*/  BPT.TRAP 0x1 ;  /* 0x000000040000795c */ /* 0x000fe20000300000 */
.L_x_48:
[----:B------:R-:W-:Y:S01]  /*9870*/  LEA R5, R22, UR38, 0x3 ;  /* 0x0000002616057c11 */ /* 0x000fe2000f8e18ff */
[----:B------:R-:W-:Y:S01]  /*9880*/  BSSY B1, `(.L_x_49) ;  /* 0x0000004000017945 */ /* 0x000fe20003800000 */
[----:B------:R-:W-:-:S04]  /*9890*/  SHF.L.U32 R2, R24, 0x1f, RZ ;  /* 0x0000001f18027819 */ /* 0x000fc800000006ff */
[----:B------:R-:W0:Y:S02]  /*98a0*/  SYNCS.PHASECHK.TRANS64.TRYWAIT P0, [R5+URZ+0x16840], R2 ;  /* 0x01684002050075a7 */ /* 0x000e24000800017f */
[----:B0-----:R-:W-:Y:S05]  /*98b0*/  @!P0 BRA `(.L_x_50) ;  /* 0x0000003000ec8947 */ /* 0x001fea0003800000 */
.L_x_130:
[----:B------:R-:W-:Y:S05]  /*98c0*/  BSYNC B1 ;  /* 0x0000000000017941 */ /* 0x000fea0003800000 */
.L_x_49:
[----:B------:R-:W-:Y:S01]  /*98d0*/  SHF.R.S32.HI R21, RZ, 0x1f, R0 ;  /* 0x0000001fff157819 */ /* 0x000fe20000011400 */
[----:B------:R-:W-:Y:S01]  /*98e0*/  ULDC.64 UR4, c[0x0][0x300] ;  /* 0x0000c00000047ab9 */ /* 0x000fe20000000a00 */
[----:B------:R-:W-:Y:S01]  /*98f0*/  LOP3.LUT P1, RZ, R25, 0x1, RZ, 0xc0, !PT ;  /* 0x0000000119ff7812 */ /* 0x000fe2000782c0ff */
[----:B0-----:R-:W-:-:S04]  /*9900*/  IMAD.WIDE.U32 R2, R0, UR4, RZ ;  /* 0x0000000400027c25 */ /* 0x001fc8000f8e00ff */
[----:B------:R-:W-:Y:S02]  /*9910*/  IMAD R7, R21, UR4, RZ ;  /* 0x0000000415077c24 */ /* 0x000fe4000f8e02ff */
[----:B------:R-:W-:Y:S02]  /*9920*/  IMAD R8, R22, 0x2000, R29 ;  /* 0x0000200016087824 */ /* 0x000fe400078e021d */
[----:B------:R-:W-:Y:S01]  /*9930*/  IMAD R7, R0, UR5, R7 ;  /* 0x0000000500077c24 */ /* 0x000fe2000f8e0207 */
[----:B------:R-:W-:-:S04]  /*9940*/  ULDC.64 UR4, c[0x0][0x310] ;  /* 0x0000c40000047ab9 */ /* 0x000fc80000000a00 */
[----:B------:R-:W-:Y:S01]  /*9950*/  IADD3 R3, R3, R7, RZ ;  /* 0x0000000703037210 */ /* 0x000fe20007ffe0ff */
[----:B------:R-:W-:-:S04]  /*9960*/  IMAD R7, R23, UR4, RZ ;  /* 0x0000000417077c24 */ /* 0x000fc8000f8e02ff */
        /* <DEDUP_REMOVED lines=9> */
[----:B------:R-:W-:Y:S01]  /*9a00*/  IMAD.IADD R7, R7, 0x1, R3 ;  /* 0x0000000107077824 */ /* 0x000fe200078e0203 */
[----:B------:R-:W-:-:S04]  /*9a10*/  UMOV UR4, 0xffffffff ;  /* 0xffffffff00047882 */ /* 0x000fc80000000000 */
[----:B------:R-:W-:Y:S01]  /*9a20*/  LEA.HI.X R10, R2, UR5, R7, 0x1, P0 ;  /* 0x00000005020a7c11 */ /* 0x000fe200080f0c07 */
[----:B------:R-:W-:Y:S06]  /*9a30*/  BRA.DIV UR4, `(.L_x_51) ;  /* 0x0000003204a07947 */ /* 0x000fec000b800000 */
[----:B------:R-:W0:Y:S01]  /*9a40*/  S2R R3, SR_TID.X ;  /* 0x0000000000037919 */ /* 0x000e220000002100 */
[----:B------:R-:W-:Y:S01]  /*9a50*/  LEA R8, R8, UR38, 0x1 ;  /* 0x0000002608087c11 */ /* 0x000fe2000f8e08ff */
[----:B------:R-:W1:Y:S01]  /*9a60*/  SHFL.IDX PT, R2, R9, RZ, 0x181f ;  /* 0x00181fff09027589 */ /* 0x000e6200000e0000 */
[----:B0-----:R-:W-:-:S03]  /*9a70*/  SHF.L.U32 R11, R3, 0x3, RZ ;  /* 0x00000003030b7819 */ /* 0x001fc600000006ff */
[----:B------:R-:W0:Y:S01]  /*9a80*/  SHFL.IDX PT, R3, R10, RZ, 0x181f ;  /* 0x00181fff0a037589 */ /* 0x000e2200000e0000 */
[----:B------:R-:W-:-:S05]  /*9a90*/  LOP3.LUT R11, R11, 0x38, RZ, 0xc0, !PT ;  /* 0x000000380b0b7812 */ /* 0x000fca00078ec0ff */
[----:B------:R-:W-:-:S05]  /*9aa0*/  IMAD.SHL.U32 R7, R11, 0x2, RZ ;  /* 0x000000020b077824 */ /* 0x000fca00078e00ff */
[----:B-1----:R-:W-:-:S05]  /*9ab0*/  IADD3 R2, P0, R2, R7, RZ ;  /* 0x0000000702027210 */ /* 0x002fca0007f1e0ff */
[----:B0-----:R-:W-:-:S05]  /*9ac0*/  IMAD.X R3, RZ, RZ, R3, P0 ;  /* 0x000000ffff037224 */ /* 0x001fca00000e0603 */
[----:B------:R-:W-:Y:S01]  /*9ad0*/  @!PT LDS RZ, [RZ] ;  /* 0x00000000fffff984 */ /* 0x000fe20000000800 */
[----:B------:R0:W-:Y:S04]  /*9ae0*/  LDGSTS.E.BYPASS.LTC128B.128 [R8+0xe400], desc[UR50][R2.64], !P1 ;  /* 0x0e40000002087fae */ /* 0x0001e8000c901d72 */
[----:B0-----:R-:W0:Y:S04]  /*9af0*/  SHFL.IDX PT, R2, R9, 0x1, 0x181f ;  /* 0x00381f0009027f89 */ /* 0x001e2800000e0000 */
[----:B------:R-:W1:Y:S01]  /*9b00*/  SHFL.IDX PT, R3, R10, 0x1, 0x181f ;  /* 0x00381f000a037f89 */ /* 0x000e6200000e0000 */
[----:B0-----:R-:W-:-:S05]  /*9b10*/  IADD3 R2, P0, R2, R7, RZ ;  /* 0x0000000702027210 */ /* 0x001fca0007f1e0ff */
[----:B-1----:R-:W-:-:S05]  /*9b20*/  IMAD.X R3, RZ, RZ, R3, P0 ;  /* 0x000000ffff037224 */ /* 0x002fca00000e0603 */
[----:B------:R0:W-:Y:S04]  /*9b30*/  LDGSTS.E.BYPASS.LTC128B.128 [R8+0xec00], desc[UR50][R2.64], !P1 ;  /* 0x0ec0000002087fae */ /* 0x0001e8000c901d72 */
[----:B0-----:R-:W0:Y:S04]  /*9b40*/  SHFL.IDX PT, R2, R9, 0x2, 0x181f ;  /* 0x00581f0009027f89 */ /* 0x001e2800000e0000 */
[----:B------:R-:W1:Y:S01]  /*9b50*/  SHFL.IDX PT, R3, R10, 0x2, 0x181f ;  /* 0x00581f000a037f89 */ /* 0x000e6200000e0000 */
[----:B0-----:R-:W-:-:S04]  /*9b60*/  IADD3 R2, P0, R2, R7, RZ ;  /* 0x0000000702027210 */ /* 0x001fc80007f1e0ff */
[----:B-1----:R-:W-:-:S05]  /*9b70*/  IADD3.X R3, RZ, R3, RZ, P0, !PT ;  /* 0x00000003ff037210 */ /* 0x002fca00007fe4ff */
        /* <DEDUP_REMOVED lines=17> */
[----:B------:R-:W1:Y:S04]  /*9c90*/  SHFL.IDX PT, R3, R10, 0x6, 0x181f ;  /* 0x00d81f000a037f89 */ /* 0x000e6800000e0000 */
[----:B------:R-:W2:Y:S01]  /*9ca0*/  SHFL.IDX PT, R10, R10, 0x7, 0x181f ;  /* 0x00f81f000a0a7f89 */ /* 0x000ea200000e0000 */
[----:B0-----:R-:W-:-:S04]  /*9cb0*/  IADD3 R2, P0, R2, R7, RZ ;  /* 0x0000000702027210 */ /* 0x001fc80007f1e0ff */
[----:B-1----:R-:W-:-:S05]  /*9cc0*/  IADD3.X R3, RZ, R3, RZ, P0, !PT ;  /* 0x00000003ff037210 */ /* 0x002fca00007fe4ff */
[----:B------:R0:W-:Y:S04]  /*9cd0*/  LDGSTS.E.BYPASS.LTC128B.128 [R8+0x11400], desc[UR50][R2.64], !P1 ;  /* 0x1140000002087fae */ /* 0x0001e8000c901d72 */
[----:B0-2---:R0:W1:Y:S02]  /*9ce0*/  SHFL.IDX PT, R2, R9, 0x7, 0x181f ;  /* 0x00f81f0009027f89 */ /* 0x00506400000e0000 */
.L_x_148:
[----:B-1----:R-:W-:-:S05]  /*9cf0*/  IADD3 R2, P0, R2, R7, RZ ;  /* 0x0000000702027210 */ /* 0x002fca0007f1e0ff */
[----:B------:R-:W-:Y:S01]  /*9d00*/  IMAD.X R3, RZ, RZ, R10, P0 ;  /* 0x000000ffff037224 */ /* 0x000fe200000e060a */
[----:B------:R-:W-:-:S04]  /*9d10*/  PLOP3.LUT P0, PT, PT, PT, PT, 0x80, 0x0 ;  /* 0x000000000000781c */ /* 0x000fc80003f0f070 */
[----:B------:R-:W-:Y:S01]  /*9d20*/  @!PT LDS RZ, [RZ] ;  /* 0x00000000fffff984 */ /* 0x000fe20000000800 */
[----:B------:R-:W-:Y:S01]  /*9d30*/  @!PT LDS RZ, [RZ] ;  /* 0x00000000fffff984 */ /* 0x000fe20000000800 */
[----:B------:R-:W-:Y:S01]  /*9d40*/  @!PT LDS RZ, [RZ] ;  /* 0x00000000fffff984 */ /* 0x000fe20000000800 */
[----:B------:R1:W-:Y:S01]  /*9d50*/  LDGSTS.E.BYPASS.LTC128B.128 [R8+0x11c00], desc[UR50][R2.64], !P1 ;  /* 0x11c0000002087fae */ /* 0x0003e2000c901d72 */
[----:B------:R-:W-:-:S08]  /*9d60*/  NOP ;  /* 0x0000000000007918 */ /* 0x000fd00000000000 */
.L_x_52:
[----:B------:R-:W-:Y:S02]  /*9d70*/  PLOP3.LUT P1, PT, P1, P0, PT, 0xa2, 0x0 ;  /* 0x000000000000781c */ /* 0x000fe40000f21472 */
[----:B------:R-:W-:-:S08]  /*9d80*/  @P0 R2UR P1, UR4, R5 ;  /* 0x00000000050402ca */ /* 0x000fd00000020000 */
[----:B------:R-:W-:-:S05]  /*9d90*/  @P0 PLOP3.LUT P0, PT, P1, PT, PT, 0x80, 0x0 ;  /* 0x000000000000081c */ /* 0x000fca0000f0f070 */
[----:B------:R-:W-:Y:S01]  /*9da0*/  @!P1 SYNCS.ARRIVE.TRANS64.RED.A0T1 RZ, [UR4+0x16830], RZ ;  /* 0x016830ffffff99a7 */ /* 0x000fe20008200404 */
[----:B------:R-:W-:Y:S07]  /*9db0*/  @!P1 ARRIVES.LDGSTSBAR.64.TRANSCNT [UR4+0x16830] ;  /* 0x01683000ff0099b0 */ /* 0x000fee0008000a84 */
[----:B------:R-:W-:Y:S05]  /*9dc0*/  @P0 BRA.U.ANY `(.L_x_52) ;  /* 0xfffffffd00e80947 */ /* 0x000fea000393ffff */
[----:B------:R-:W-:Y:S01]  /*9dd0*/  NOP ;  /* 0x0000000000007918 */ /* 0x000fe20000000000 */
[----:B-1----:R-:W-:-:S05]  /*9de0*/  IMAD.U32 R2, RZ, RZ, UR41 ;  /* 0x00000029ff027e24 */ /* 0x002fca000f8e00ff */
[----:B------:R-:W-:-:S13]  /*9df0*/  ISETP.NE.AND P2, PT, R2, 0x3, PT ;  /* 0x000000030200780c */ /* 0x000fda0003f45270 */
[----:B------:R-:W-:Y:S05]  /*9e00*/  @!P2 BRA `(.L_x_53) ;  /* 0x000000000004a947 */ /* 0x000fea0003800000 */
[----:B------:R-:W-:Y:S01]  /*9e10*/  BPT.TRAP 0x1 ;  /* 0x000000040000795c */ /* 0x000fe20000300000 */
.L_x_53:
[----:B------:R1:W-:Y:S01]  /*9e20*/  SYNCS.ARRIVE.TRANS64.A1T0 RZ, [R5+URZ+0x16830], RZ ;  /* 0x016830ff05ff79a7 */ /* 0x0003e2000810003f */
[----:B------:R-:W-:Y:S05]  /*9e30*/  @!P2 BRA `(.L_x_54) ;  /* 0x000000000004a947 */ /* 0x000fea0003800000 */
[----:B------:R-:W-:Y:S01]  /*9e40*/  BPT.TRAP 0x1 ;  /* 0x000000040000795c */ /* 0x000fe20000300000 */
.L_x_54:
[----:B------:R-:W-:Y:S01]  /*9e50*/  SHF.L.U32 R2, R20, 0x1f, RZ ;  /* 0x0000001f14027819 */ /* 0x000fe200000006ff */
[----:B------:R-:W-:Y:S01]  /*9e60*/  BSSY B1, `(.L_x_55) ;  /* 0x0000004000017945 */ /* 0x000fe20003800000 */
[----:B-1----:R-:W-:-:S04]  /*9e70*/  LEA R5, R6, UR38, 0x3 ;  /* 0x0000002606057c11 */ /* 0x002fc8000f8e18ff */
[----:B------:R-:W1:Y:S02]  /*9e80*/  SYNCS.PHASECHK.TRANS64.TRYWAIT P0, [R5+URZ+0x16860], R2 ;  /* 0x01686002050075a7 */ /* 0x000e64000800017f */
[----:B-1----:R-:W-:Y:S05]  /*9e90*/  @!P0 BRA `(.L_x_56) ;  /* 0x0000003400c48947 */ /* 0x002fea0003800000 */
.L_x_149:
[----:B------:R-:W-:Y:S05]  /*9ea0*/  BSYNC B1 ;  /* 0x0000000000017941 */ /* 0x000fea0003800000 */
.L_x_55:
[----:B------:R-:W2:Y:S01]  /*9eb0*/  S2R R3, SR_TID.X ;  /* 0x0000000000037919 */ /* 0x000ea20000002100 */
[----:B-1----:R-:W-:Y:S01]  /*9ec0*/  IMAD.MOV.U32 R2, RZ, RZ, -0x80 ;  /* 0xffffff80ff027424 */ /* 0x002fe200078e00ff */
[----:B------:R-:W-:Y:S01]  /*9ed0*/  UMOV UR4, 0xffffffff ;  /* 0xffffffff00047882 */ /* 0x000fe20000000000 */
[----:B------:R-:W-:Y:S02]  /*9ee0*/  LOP3.LUT P2, RZ, R25, 0x2, RZ, 0xc0, !PT ;  /* 0x0000000219ff7812 */ /* 0x000fe4000784c0ff */
[----:B------:R-:W-:Y:S01]  /*9ef0*/  IMAD R2, R26, R2, UR36 ;  /* 0x000000241a027e24 */ /* 0x000fe2000f8e0202 */
[----:B------:R-:W-:Y:S02]  /*9f00*/  LEA R6, R6, R29, 0xd ;  /* 0x0000001d06067211 */ /* 0x000fe400078e68ff */
[----:B--2---:R-:W-:-:S04]  /*9f10*/  SHF.R.U32.HI R3, RZ, 0x3, R3 ;  /* 0x00000003ff037819 */ /* 0x004fc80000011603 */
[----:B------:R-:W-:-:S05]  /*9f20*/  LOP3.LUT R3, R3, 0xf, RZ, 0xc0, !PT ;  /* 0x0000000f03037812 */ /* 0x000fca00078ec0ff */
[----:B------:R-:W-:Y:S01]  /*9f30*/  IMAD.IADD R8, R2, 0x1, -R3 ;  /* 0x0000000102087824 */ /* 0x000fe200078e0a03 */
[----:B------:R-:W-:Y:S06]  /*9f40*/  BRA.DIV UR4, `(.L_x_57) ;  /* 0x0000003604ac7947 */ /* 0x000fec000b800000 */
[----:B------:R-:W1:Y:S01]  /*9f50*/  SHFL.IDX PT, R2, R16, RZ, 0x181f ;  /* 0x00181fff10027589 */ /* 0x000e6200000e0000 */
[----:B------:R-:W-:Y:S02]  /*9f60*/  ISETP.LT.OR P0, PT, R8, 0x1, P2 ;  /* 0x000000010800780c */ /* 0x000fe40001701670 */
[----:B------:R-:W-:Y:S01]  /*9f70*/  LEA R6, R6, UR38, 0x1 ;  /* 0x0000002606067c11 */ /* 0x000fe2000f8e08ff */
[----:B------:R-:W2:Y:S01]  /*9f80*/  SHFL.IDX PT, R3, R17, RZ, 0x181f ;  /* 0x00181fff11037589 */ /* 0x000ea200000e0000 */
[----:B-1----:R-:W-:-:S05]  /*9f90*/  IADD3 R2, P1, R2, R7, RZ ;  /* 0x0000000702027210 */ /* 0x002fca0007f3e0ff */
[----:B--2---:R-:W-:-:S05]  /*9fa0*/  IMAD.X R3, RZ, RZ, R3, P1 ;  /* 0x000000ffff037224 */ /* 0x004fca00008e0603 */
[----:B------:R-:W-:Y:S01]  /*9fb0*/  @!PT LDS RZ, [RZ] ;  /* 0x00000000fffff984 */ /* 0x000fe20000000800 */
[----:B------:R1:W-:Y:S01]  /*9fc0*/  LDGSTS.E.BYPASS.LTC128B.128 [R6+0x400], desc[UR50][R2.64], !P0 ;  /* 0x0040000002067fae */ /* 0x0003e2000c101d72 */
[----:B------:R-:W-:-:S03]  /*9fd0*/  ISETP.LT.OR P0, PT, R8, 0x11, P2 ;  /* 0x000000110800780c */ /* 0x000fc60001701670 */
[----:B-1----:R-:W1:Y:S04]  /*9fe0*/  SHFL.IDX PT, R2, R16, 0x1, 0x181f ;  /* 0x00381f0010027f89 */ /* 0x002e6800000e0000 */
[----:B------:R-:W2:Y:S01]  /*9ff0*/  SHFL.IDX PT, R3, R17, 0x1, 0x181f ;  /* 0x00381f0011037f89 */ /* 0x000ea200000e0000 */
[----:B-1----:R-:W-:-:S05]  /*a000*/  IADD3 R2, P1, R2, R7, RZ ;  /* 0x0000000702027210 */ /* 0x002fca0007f3e0ff */
[----:B--2---:R-:W-:-:S05]  /*a010*/  IMAD.X R3, RZ, RZ, R3, P1 ;  /* 0x000000ffff037224 */ /* 0x004fca00008e0603 */
[----:B------:R1:W-:Y:S01]  /*a020*/  LDGSTS.E.BYPASS.LTC128B.128 [R6+0xc00], desc[UR50][R2.64], !P0 ;  /* 0x00c0000002067fae */ /* 0x0003e2000c101d72 */
[----:B------:R-:W-:-:S03]  /*a030*/  ISETP.LT.OR P0, PT, R8, 0x21, P2 ;  /* 0x000000210800780c */ /* 0x000fc60001701670 */
[----:B-1----:R-:W1:Y:S04]  /*a040*/  SHFL.IDX PT, R2, R16, 0x2, 0x181f ;  /* 0x00581f0010027f89 */ /* 0x002e6800000e0000 */
[----:B------:R-:W2:Y:S01]  /*a050*/  SHFL.IDX PT, R3, R17, 0x2, 0x181f ;  /* 0x00581f0011037f89 */ /* 0x000ea200000e0000 */
[----:B-1----:R-:W-:-:S04]  /*a060*/  IADD3 R2, P1, R2, R7, RZ ;  /* 0x0000000702027210 */ /* 0x002fc80007f3e0ff */
[----:B--2---:R-:W-:-:S05]  /*a070*/  IADD3.X R3, RZ, R3, RZ, P1, !PT ;  /* 0x00000003ff037210 */ /* 0x004fca0000ffe4ff */
        /* <DEDUP_REMOVED lines=21> */
[----:B------:R-:W2:Y:S04]  /*a1d0*/  SHFL.IDX PT, R3, R17, 0x6, 0x181f ;  /* 0x00d81f0011037f89 */ /* 0x000ea800000e0000 */
[----:B------:R-:W3:Y:S01]  /*a1e0*/  SHFL.IDX PT, R17, R17, 0x7, 0x181f ;  /* 0x00f81f0011117f89 */ /* 0x000ee200000e0000 */
[----:B-1----:R-:W-:-:S04]  /*a1f0*/  IADD3 R2, P1, R2, R7, RZ ;  /* 0x0000000702027210 */ /* 0x002fc80007f3e0ff */
[----:B--2---:R-:W-:-:S05]  /*a200*/  IADD3.X R3, RZ, R3, RZ, P1, !PT ;  /* 0x00000003ff037210 */ /* 0x004fca0000ffe4ff */
[----:B------:R1:W-:Y:S04]  /*a210*/  LDGSTS.E.BYPASS.LTC128B.128 [R6+0x3400], desc[UR50][R2.64], !P0 ;  /* 0x0340000002067fae */ /* 0x0003e8000c101d72 */
[----:B-1-3--:R1:W2:Y:S02]  /*a220*/  SHFL.IDX PT, R2, R16, 0x7, 0x181f ;  /* 0x00f81f0010027f89 */ /* 0x00a2a400000e0000 */
.L_x_167:
[----:B------:R-:W-:Y:S01]  /*a230*/  ISETP.LT.OR P0, PT, R8, 0x71, P2 ;  /* 0x000000710800780c */ /* 0x000fe20001701670 */
[----:B------:R-:W-:Y:S01]  /*a240*/  ULDC.64 UR4, c[0x0][0x328] ;  /* 0x0000ca0000047ab9 */ /* 0x000fe20000000a00 */
[----:B--2---:R-:W-:Y:S01]  /*a250*/  IADD3 R2, P1, R2, R7, RZ ;  /* 0x0000000702027210 */ /* 0x004fe20007f3e0ff */
[----:B------:R-:W-:-:S04]  /*a260*/  IMAD R21, R21, UR4, RZ ;  /* 0x0000000415157c24 */ /* 0x000fc8000f8e02ff */
[----:B------:R-:W-:Y:S02]  /*a270*/  IMAD.X R3, RZ, RZ, R17, P1 ;  /* 0x000000ffff037224 */ /* 0x000fe400008e0611 */
[----:B------:R-:W-:-:S04]  /*a280*/  IMAD R21, R0, UR5, R21 ;  /* 0x0000000500157c24 */ /* 0x000fc8000f8e0215 */
[----:B------:R-:W-:Y:S01]  /*a290*/  @!PT LDS RZ, [RZ] ;  /* 0x00000000fffff984 */ /* 0x000fe20000000800 */
[----:B------:R-:W-:Y:S01]  /*a2a0*/  @!PT LDS RZ, [RZ] ;  /* 0x00000000fffff984 */ /* 0x000fe20000000800 */
[----:B------:R-:W-:Y:S01]  /*a2b0*/  @!PT LDS RZ, [RZ] ;  /* 0x00000000fffff984 */ /* 0x000fe20000000800 */
[----:B------:R2:W-:Y:S01]  /*a2c0*/  LDGSTS.E.BYPASS.LTC128B.128 [R6+0x3c00], desc[UR50][R2.64], !P0 ;  /* 0x03c0000002067fae */ /* 0x0005e2000c101d72 */
[----:B------:R-:W-:Y:S01]  /*a2d0*/  PLOP3.LUT P0, PT, PT, PT, PT, 0x80, 0x0 ;  /* 0x000000000000781c */ /* 0x000fe20003f0f070 */
[----:B------:R-:W-:Y:S01]  /*a2e0*/  NOP ;  /* 0x0000000000007918 */ /* 0x000fe20000000000 */
[----:B--2---:R-:W-:Y:S01]  /*a2f0*/  IMAD.WIDE.U32 R2, R0, UR4, RZ ;  /* 0x0000000400027c25 */ /* 0x004fe2000f8e00ff */
[----:B------:R-:W-:-:S03]  /*a300*/  ULDC.64 UR4, c[0x0][0x338] ;  /* 0x0000ce0000047ab9 */ /* 0x000fc60000000a00 */
[----:B------:R-:W-:Y:S02]  /*a310*/  IMAD.IADD R3, R3, 0x1, R21 ;  /* 0x0000000103037824 */ /* 0x000fe400078e0215 */
[----:B------:R-:W-:Y:S02]  /*a320*/  IMAD R23, R23, UR4, RZ ;  /* 0x0000000417177c24 */ /* 0x000fe4000f8e02ff */
[----:B------:R-:W-:-:S04]  /*a330*/  IMAD.WIDE.U32 R2, R4, UR4, R2 ;  /* 0x0000000404027c25 */ /* 0x000fc8000f8e0002 */
[----:B------:R-:W-:Y:S01]  /*a340*/  IMAD R23, R4, UR5, R23 ;  /* 0x0000000504177c24 */ /* 0x000fe2000f8e0217 */
[----:B------:R-:W-:Y:S02]  /*a350*/  ULDC.64 UR4, c[0x0][0x330] ;  /* 0x0000cc0000047ab9 */ /* 0x000fe40000000a00 */
[----:B------:R-:W-:Y:S02]  /*a360*/  IMAD R0, R27, UR4, RZ ;  /* 0x000000041b007c24 */ /* 0x000fe4000f8e02ff */
[----:B------:R-:W-:Y:S02]  /*a370*/  IMAD.IADD R3, R3, 0x1, R23 ;  /* 0x0000000103037824 */ /* 0x000fe400078e0217 */
[C---:B------:R-:W-:Y:S02]  /*a380*/  IMAD R7, R19.reuse, UR5, R0 ;  /* 0x0000000513077c24 */ /* 0x040fe4000f8e0200 */
[----:B------:R-:W-:Y:S01]  /*a390*/  IMAD.WIDE.U32 R2, R19, UR4, R2 ;  /* 0x0000000413027c25 */ /* 0x000fe2000f8e0002 */
[----:B------:R-:W-:-:S02]  /*a3a0*/  ULDC.64 UR4, c[0x0][0x318] ;  /* 0x0000c60000047ab9 */ /* 0x000fc40000000a00 */
[----:B-1----:R-:W-:Y:S02]  /*a3b0*/  LEA R16, P1, R2, UR4, 0x1 ;  /* 0x0000000402107c11 */ /* 0x002fe4000f8208ff */
[----:B------:R-:W-:-:S04]  /*a3c0*/  IADD3 R3, R7, R3, RZ ;  /* 0x0000000307037210 */ /* 0x000fc80007ffe0ff */
[----:B------:R-:W-:-:S07]  /*a3d0*/  LEA.HI.X R17, R2, UR5, R3, 0x1, P1 ;  /* 0x0000000502117c11 */ /* 0x000fce00088f0c03 */
.L_x_58:
[----:B------:R-:W-:Y:S02]  /*a3e0*/  PLOP3.LUT P1, PT, P1, P0, PT, 0xa2, 0x0 ;  /* 0x000000000000781c */ /* 0x000fe40000f21472 */
[----:B------:R-:W-:-:S08]  /*a3f0*/  @P0 R2UR P1, UR4, R5 ;  /* 0x00000000050402ca */ /* 0x000fd00000020000 */
[----:B------:R-:W-:-:S05]  /*a400*/  @P0 PLOP3.LUT P0, PT, P1, PT, PT, 0x80, 0x0 ;  /* 0x000000000000081c */ /* 0x000fca0000f0f070 */
[----:B------:R-:W-:Y:S01]  /*a410*/  @!P1 SYNCS.ARRIVE.TRANS64.RED.A0T1 RZ, [UR4+0x16850], RZ ;  /* 0x016850ffffff99a7 */ /* 0x000fe20008200404 */
[----:B------:R-:W-:Y:S07]  /*a420*/  @!P1 ARRIVES.LDGSTSBAR.64.TRANSCNT [UR4+0x16850] ;  /* 0x01685000ff0099b0 */ /* 0x000fee0008000a84 */
[----:B------:R-:W-:Y:S05]  /*a430*/  @P0 BRA.U.ANY `(.L_x_58) ;  /* 0xfffffffd00e80947 */ /* 0x000fea000393ffff */
[----:B------:R-:W-:Y:S01]  /*a440*/  NOP ;  /* 0x0000000000007918 */ /* 0x000fe20000000000 */
[----:B------:R-:W-:-:S05]  /*a450*/  IMAD.U32 R0, RZ, RZ, UR41 ;  /* 0x00000029ff007e24 */ /* 0x000fca000f8e00ff */
[----:B------:R-:W-:-:S13]  /*a460*/  ISETP.NE.AND P2, PT, R0, 0x3, PT ;  /* 0x000000030000780c */ /* 0x000fda0003f45270 */
[----:B------:R-:W-:Y:S05]  /*a470*/  @!P2 BRA `(.L_x_59) ;  /* 0x000000000004a947 */ /* 0x000fea0003800000 */
[----:B------:R-:W-:Y:S01]  /*a480*/  BPT.TRAP 0x1 ;  /* 0x000000040000795c */ /* 0x000fe20000300000 */
.L_x_59:
[C---:B------:R-:W-:Y:S01]  /*a490*/  ISETP.GT.AND P0, PT, R18.reuse, RZ, PT ;  /* 0x000000ff1200720c */ /* 0x040fe20003f04270 */
[----:B------:R1:W-:Y:S01]  /*a4a0*/  SYNCS.ARRIVE.TRANS64.A1T0 RZ, [R5+URZ+0x16850], RZ ;  /* 0x016850ff05ff79a7 */ /* 0x0003e2000810003f */
[----:B------:R-:W-:Y:S01]  /*a4b0*/  VIADD R7, R18, 0xffffffff ;  /* 0xffffffff12077836 */ /* 0x000fe20000000000 */
[----:B------:R-:W-:Y:S01]  /*a4c0*/  MOV R6, R22 ;  /* 0x0000001600067202 */ /* 0x000fe20000000f00 */
[----:B------:R-:W-:Y:S02]  /*a4d0*/  IMAD.MOV.U32 R20, RZ, RZ, R24 ;  /* 0x000000ffff147224 */ /* 0x000fe400078e0018 */
[----:B------:R-:W-:-:S07]  /*a4e0*/  IMAD.MOV.U32 R26, RZ, RZ, R18 ;  /* 0x000000ffff1a7224 */ /* 0x000fce00078e0012 */
[----:B-1----:R-:W-:Y:S05]  /*a4f0*/  @P0 BRA `(.L_x_60) ;  /* 0xfffffff0003c0947 */ /* 0x002fea000383ffff */
[----:B------:R-:W-:Y:S05]  /*a500*/  BSYNC B0 ;  /* 0x0000000000007941 */ /* 0x000fea0003800000 */
.L_x_47:
[----:B0-----:R-:W-:-:S05]  /*a510*/  IMAD.U32 R0, RZ, RZ, UR41 ;  /* 0x00000029ff007e24 */ /* 0x001fca000f8e00ff */
[----:B------:R-:W-:-:S13]  /*a520*/  ISETP.NE.AND P0, PT, R0, 0x3, PT ;  /* 0x000000030000780c */ /* 0x000fda0003f05270 */
[----:B------:R-:W-:Y:S05]  /*a530*/  @!P0 BRA `(.L_x_61) ;  /* 0x0000000000048947 */ /* 0x000fea0003800000 */
[----:B------:R-:W-:Y:S01]  /*a540*/  BPT.TRAP 0x1 ;  /* 0x000000040000795c */ /* 0x000fe20000300000 */
.L_x_61:
[----:B------:R-:W-:Y:S01]  /*a550*/  LEA R4, R22, UR38, 0x3 ;  /* 0x0000002616047c11 */ /* 0x000fe2000f8e18ff */
[----:B------:R-:W-:Y:S01]  /*a560*/  IMAD.MOV.U32 R5, RZ, RZ, -0x80 ;  /* 0xffffff80ff057424 */ /* 0x000fe200078e00ff */
[----:B------:R-:W-:Y:S01]  /*a570*/  SHF.L.U32 R3, R24, 0x1f, RZ ;  /* 0x0000001f18037819 */ /* 0x000fe200000006ff */
[----:B------:R-:W-:Y:S02]  /*a580*/  BSSY B0, `(.L_x_62) ;  /* 0x0000004000007945 */ /* 0x000fe40003800000 */
[----:B------:R-:W-:Y:S01]  /*a590*/  IMAD R6, R18, R5, UR36 ;  /* 0x0000002412067e24 */ /* 0x000fe2000f8e0205 */
[----:B------:R-:W0:Y:S02]  /*a5a0*/  SYNCS.PHASECHK.TRANS64.TRYWAIT P0, [R4+URZ+0x16860], R3 ;  /* 0x01686003040075a7 */ /* 0x000e24000800017f */
[----:B0-----:R-:W-:Y:S05]  /*a5b0*/  @!P0 BRA `(.L_x_63) ;  /* 0x0000003800588947 */ /* 0x001fea0003800000 */
.L_x_168:
[----:B------:R-:W-:Y:S05]  /*a5c0*/  BSYNC B0 ;  /* 0x0000000000007941 */ /* 0x000fea0003800000 */
.L_x_62:
[----:B------:R-:W1:Y:S01]  /*a5d0*/  S2R R0, SR_TID.X ;  /* 0x0000000000007919 */ /* 0x000e620000002100 */
[----:B------:R-:W-:Y:S01]  /*a5e0*/  UMOV UR4, 0xffffffff ;  /* 0xffffffff00047882 */ /* 0x000fe20000000000 */
[----:B------:R-:W-:Y:S01]  /*a5f0*/  LOP3.LUT P2, RZ, R25, 0x2, RZ, 0xc0, !PT ;  /* 0x0000000219ff7812 */ /* 0x000fe2000784c0ff */
[----:B------:R-:W-:Y:S01]  /*a600*/  IMAD R8, R22, 0x2000, R29 ;  /* 0x0000200016087824 */ /* 0x000fe200078e021d */
[----:B-1----:R-:W-:-:S04]  /*a610*/  SHF.R.U32.HI R0, RZ, 0x3, R0 ;  /* 0x00000003ff007819 */ /* 0x002fc80000011600 */
[----:B------:R-:W-:-:S04]  /*a620*/  LOP3.LUT R0, R0, 0xf, RZ, 0xc0, !PT ;  /* 0x0000000f00007812 */ /* 0x000fc800078ec0ff */
[----:B------:R-:W-:Y:S01]  /*a630*/  IADD3 R6, -R0, R6, RZ ;  /* 0x0000000600067210 */ /* 0x000fe20007ffe1ff */
[----:B------:R-:W-:Y:S06]  /*a640*/  BRA.DIV UR4, `(.L_x_64) ;  /* 0x0000003a04487947 */ /* 0x000fec000b800000 */
[----:B------:R-:W0:Y:S01]  /*a650*/  S2R R2, SR_TID.X ;  /* 0x0000000000027919 */ /* 0x000e220000002100 */
[----:B------:R-:W-:Y:S01]  /*a660*/  ISETP.LT.OR P0, PT, R6, 0x1, P2 ;  /* 0x000000010600780c */ /* 0x000fe20001701670 */
[----:B------:R-:W-:Y:S04]  /*a670*/  SHFL.IDX PT, R0, R17, RZ, 0x181f ;  /* 0x00181fff11007589 */ /* 0x000fe800000e0000 */
[----:B------:R-:W-:Y:S04]  /*a680*/  SHFL.IDX PT, R14, R16, 0x1, 0x181f ;  /* 0x00381f00100e7f89 */ /* 0x000fe800000e0000 */
[----:B------:R-:W-:Y:S04]  /*a690*/  SHFL.IDX PT, R7, R17, 0x1, 0x181f ;  /* 0x00381f0011077f89 */ /* 0x000fe800000e0000 */
[----:B------:R-:W-:Y:S01]  /*a6a0*/  SHFL.IDX PT, R10, R16, 0x2, 0x181f ;  /* 0x00581f00100a7f89 */ /* 0x000fe200000e0000 */
[----:B0-----:R-:W-:-:S03]  /*a6b0*/  IMAD.SHL.U32 R3, R2, 0x8, RZ ;  /* 0x0000000802037824 */ /* 0x001fc600078e00ff */
[----:B------:R-:W0:Y:S02]  /*a6c0*/  SHFL.IDX PT, R2, R16, RZ, 0x181f ;  /* 0x00181fff10027589 */ /* 0x000e2400000e0000 */
[----:B------:R-:W-:-:S05]  /*a6d0*/  LOP3.LUT R3, R3, 0x38, RZ, 0xc0, !PT ;  /* 0x0000003803037812 */ /* 0x000fca00078ec0ff */
[----:B------:R-:W-:-:S05]  /*a6e0*/  IMAD.SHL.U32 R5, R3, 0x2, RZ ;  /* 0x0000000203057824 */ /* 0x000fca00078e00ff */
[----:B0-----:R-:W-:-:S04]  /*a6f0*/  IADD3 R2, P1, R2, R5, RZ ;  /* 0x0000000502027210 */ /* 0x001fc80007f3e0ff */
[----:B------:R-:W-:Y:S02]  /*a700*/  IADD3.X R3, RZ, R0, RZ, P1, !PT ;  /* 0x00000000ff037210 */ /* 0x000fe40000ffe4ff */
[----:B------:R-:W-:Y:S02]  /*a710*/  LEA R0, R8, UR38, 0x1 ;  /* 0x0000002608007c11 */ /* 0x000fe4000f8e08ff */
[----:B------:R-:W0:Y:S04]  /*a720*/  SHFL.IDX PT, R8, R17, 0x2, 0x181f ;  /* 0x00581f0011087f89 */ /* 0x000e2800000e0000 */
[----:B------:R1:W-:Y:S01]  /*a730*/  LDGSTS.E.BYPASS.LTC128B.128 [R0+0x400], desc[UR50][R2.64], !P0 ;  /* 0x0040000002007fae */ /* 0x0003e2000c101d72 */
[----:B------:R-:W-:Y:S02]  /*a740*/  ISETP.LT.OR P0, PT, R6, 0x11, P2 ;  /* 0x000000110600780c */ /* 0x000fe40001701670 */
[----:B-1----:R-:W-:-:S02]  /*a750*/  IADD3 R2, P1, R14, R5, RZ ;  /* 0x000000050e027210 */ /* 0x002fc40007f3e0ff */
[----:B------:R-:W1:Y:S03]  /*a760*/  SHFL.IDX PT, R14, R16, 0x3, 0x181f ;  /* 0x00781f00100e7f89 */ /* 0x000e6600000e0000 */
[----:B------:R-:W-:Y:S02]  /*a770*/  IMAD.X R3, RZ, RZ, R7, P1 ;  /* 0x000000ffff037224 */ /* 0x000fe400008e0607 */
[----:B------:R-:W2:Y:S04]  /*a780*/  SHFL.IDX PT, R7, R17, 0x3, 0x181f ;  /* 0x00781f0011077f89 */ /* 0x000ea800000e0000 */
[----:B------:R3:W-:Y:S01]  /*a790*/  LDGSTS.E.BYPASS.LTC128B.128 [R0+0xc00], desc[UR50][R2.64], !P0 ;  /* 0x00c0000002007fae */ /* 0x0007e2000c101d72 */
[----:B------:R-:W-:-:S02]  /*a7a0*/  ISETP.LT.OR P0, PT, R6, 0x21, P2 ;  /* 0x000000210600780c */ /* 0x000fc40001701670 */
[----:B---3--:R-:W-:Y:S02]  /*a7b0*/  IADD3 R2, P1, R10, R5, RZ ;  /* 0x000000050a027210 */ /* 0x008fe40007f3e0ff */
[----:B------:R-:W3:Y:S03]  /*a7c0*/  SHFL.IDX PT, R10, R16, 0x4, 0x181f ;  /* 0x00981f00100a7f89 */ /* 0x000ee600000e0000 */
[----:B0-----:R-:W-:Y:S02]  /*a7d0*/  IMAD.X R3, RZ, RZ, R8, P1 ;  /* 0x000000ffff037224 */ /* 0x001fe400008e0608 */
[----:B------:R-:W0:Y:S04]  /*a7e0*/  SHFL.IDX PT, R8, R17, 0x4, 0x181f ;  /* 0x00981f0011087f89 */ /* 0x000e2800000e0000 */
[----:B------:R1:W-:Y:S01]  /*a7f0*/  LDGSTS.E.BYPASS.LTC128B.128 [R0+0x1400], desc[UR50][R2.64], !P0 ;  /* 0x0140000002007fae */ /* 0x0003e2000c101d72 */
[----:B------:R-:W-:-:S02]  /*a800*/  ISETP.LT.OR P0, PT, R6, 0x31, P2 ;  /* 0x000000310600780c */ /* 0x000fc40001701670 */
[----:B-1----:R-:W-:Y:S02]  /*a810*/  IADD3 R2, P1, R14, R5, RZ ;  /* 0x000000050e027210 */ /* 0x002fe40007f3e0ff */
[----:B------:R-:W1:Y:S03]  /*a820*/  SHFL.IDX PT, R14, R16, 0x5, 0x181f ;  /* 0x00b81f00100e7f89 */ /* 0x000e6600000e0000 */
[----:B--2---:R-:W-:Y:S02]  /*a830*/  IMAD.X R3, RZ, RZ, R7, P1 ;  /* 0x000000ffff037224 */ /* 0x004fe400008e0607 */
[----:B------:R-:W2:Y:S04]  /*a840*/  SHFL.IDX PT, R7, R17, 0x5, 0x181f ;  /* 0x00b81f0011077f89 */ /* 0x000ea800000e0000 */
[----:B------:R3:W-:Y:S01]  /*a850*/  LDGSTS.E.BYPASS.LTC128B.128 [R0+0x1c00], desc[UR50][R2.64], !P0 ;  /* 0x01c0000002007fae */ /* 0x0007e2000c101d72 */
[----:B------:R-:W-:-:S02]  /*a860*/  ISETP.LT.OR P0, PT, R6, 0x41, P2 ;  /* 0x000000410600780c */ /* 0x000fc40001701670 */
[----:B---3--:R-:W-:Y:S02]  /*a870*/  IADD3 R2, P1, R10, R5, RZ ;  /* 0x000000050a027210 */ /* 0x008fe40007f3e0ff */
[----:B------:R-:W3:Y:S02]  /*a880*/  SHFL.IDX PT, R10, R16, 0x6, 0x181f ;  /* 0x00d81f00100a7f89 */ /* 0x000ee400000e0000 */
[----:B0-----:R-:W-:Y:S02]  /*a890*/  IADD3.X R3, RZ, R8, RZ, P1, !PT ;  /* 0x00000008ff037210 */ /* 0x001fe40000ffe4ff */
[----:B------:R-:W0:Y:S05]  /*a8a0*/  SHFL.IDX PT, R8, R17, 0x6, 0x181f ;  /* 0x00d81f0011087f89 */ /* 0x000e2a00000e0000 */
[----:B------:R1:W-:Y:S01]  /*a8b0*/  LDGSTS.E.BYPASS.LTC128B.128 [R0+0x2400], desc[UR50][R2.64], !P0 ;  /* 0x0240000002007fae */ /* 0x0003e2000c101d72 */
[----:B------:R-:W-:-:S02]  /*a8c0*/  ISETP.LT.OR P0, PT, R6, 0x51, P2 ;  /* 0x000000510600780c */ /* 0x000fc40001701670 */
[----:B-1----:R-:W-:Y:S02]  /*a8d0*/  IADD3 R2, P1, R14, R5, RZ ;  /* 0x000000050e027210 */ /* 0x002fe40007f3e0ff */
[----:B------:R1:W4:Y:S03]  /*a8e0*/  SHFL.IDX PT, R14, R16, 0x7, 0x181f ;  /* 0x00f81f00100e7f89 */ /* 0x00032600000e0000 */
[----:B--2---:R-:W-:Y:S02]  /*a8f0*/  IMAD.X R3, RZ, RZ, R7, P1 ;  /* 0x000000ffff037224 */ /* 0x004fe400008e0607 */
[----:B------:R1:W2:Y:S04]  /*a900*/  SHFL.IDX PT, R7, R17, 0x7, 0x181f ;  /* 0x00f81f0011077f89 */ /* 0x0002a800000e0000 */
[----:B------:R3:W-:Y:S01]  /*a910*/  LDGSTS.E.BYPASS.LTC128B.128 [R0+0x2c00], desc[UR50][R2.64], !P0 ;  /* 0x02c0000002007fae */ /* 0x0007e2000c101d72 */
[----:B------:R-:W-:-:S02]  /*a920*/  ISETP.LT.OR P0, PT, R6, 0x61, P2 ;  /* 0x000000610600780c */ /* 0x000fc40001701670 */
[----:B---3--:R-:W-:-:S05]  /*a930*/  IADD3 R2, P1, R10, R5, RZ ;  /* 0x000000050a027210 */ /* 0x008fca0007f3e0ff */
[----:B0-----:R-:W-:-:S06]  /*a940*/  IMAD.X R3, RZ, RZ, R8, P1 ;  /* 0x000000ffff037224 */ /* 0x001fcc00008e0608 */
[----:B--2-4-:R1:W-:Y:S02]  /*a950*/  LDGSTS.E.BYPASS.LTC128B.128 [R0+0x3400], desc[UR50][R2.64], !P0 ;  /* 0x0340000002007fae */ /* 0x0143e4000c101d72 */
.L_x_186:
[----:B------:R-:W-:Y:S02]  /*a960*/  ISETP.LT.OR P0, PT, R6, 0x71, P2 ;  /* 0x000000710600780c */ /* 0x000fe40001701670 */
[----:B-1----:R-:W-:-:S05]  /*a970*/  IADD3 R2, P1, R14, R5, RZ ;  /* 0x000000050e027210 */ /* 0x002fca0007f3e0ff */
[----:B------:R-:W-:-:S06]  /*a980*/  IMAD.X R3, RZ, RZ, R7, P1 ;  /* 0x000000ffff037224 */ /* 0x000fcc00008e0607 */
[----:B------:R-:W-:Y:S01]  /*a990*/  @!PT LDS RZ, [RZ] ;  /* 0x00000000fffff984 */ /* 0x000fe20000000800 */
[----:B------:R-:W-:Y:S01]  /*a9a0*/  @!PT LDS RZ, [RZ] ;  /* 0x00000000fffff984 */ /* 0x000fe20000000800 */
[----:B------:R-:W-:Y:S01]  /*a9b0*/  @!PT LDS RZ, [RZ] ;  /* 0x00000000fffff984 */ /* 0x000fe20000000800 */
[----:B------:R0:W-:Y:S01]  /*a9c0*/  LDGSTS.E.BYPASS.LTC128B.128 [R0+0x3c00], desc[UR50][R2.64], !P0 ;  /* 0x03c0000002007fae */ /* 0x0001e2000c101d72 */
[----:B------:R-:W-:Y:S01]  /*a9d0*/  PLOP3.LUT P0, PT, PT, PT, PT, 0x80, 0x0 ;  /* 0x000000000000781c */ /* 0x000fe20003f0f070 */
[----:B------:R-:W-:-:S12]  /*a9e0*/  NOP ;  /* 0x0000000000007918 */ /* 0x000fd80000000000 */
.L_x_65:
[----:B------:R-:W-:Y:S02]  /*a9f0*/  PLOP3.LUT P1, PT, P1, P0, PT, 0xa2, 0x0 ;  /* 0x000000000000781c */ /* 0x000fe40000f21472 */
[----:B------:R-:W-:-:S08]  /*aa00*/  @P0 R2UR P1, UR4, R4 ;  /* 0x00000000040402ca */ /* 0x000fd00000020000 */
[----:B------:R-:W-:-:S05]  /*aa10*/  @P0 PLOP3.LUT P0, PT, P1, PT, PT, 0x80, 0x0 ;  /* 0x000000000000081c */ /* 0x000fca0000f0f070 */
[----:B------:R-:W-:Y:S01]  /*aa20*/  @!P1 SYNCS.ARRIVE.TRANS64.RED.A0T1 RZ, [UR4+0x16850], RZ ;  /* 0x016850ffffff99a7 */ /* 0x000fe20008200404 */
[----:B------:R-:W-:Y:S07]  /*aa30*/  @!P1 ARRIVES.LDGSTSBAR.64.TRANSCNT [UR4+0x16850] ;  /* 0x01685000ff0099b0 */ /* 0x000fee0008000a84 */
[----:B------:R-:W-:Y:S05]  /*aa40*/  @P0 BRA.U.ANY `(.L_x_65) ;  /* 0xfffffffd00e80947 */ /* 0x000fea000393ffff */
[----:B------:R-:W-:Y:S01]  /*aa50*/  NOP ;  /* 0x0000000000007918 */ /* 0x000fe20000000000 */
[----:B0-----:R-:W-:-:S04]  /*aa60*/  MOV R0, UR41 ;  /* 0x0000002900007c02 */ /* 0x001fc80008000f00 */
[----:B------:R-:W-:-:S13]  /*aa70*/  ISETP.NE.AND P2, PT, R0, 0x3, PT ;  /* 0x000000030000780c */ /* 0x000fda0003f45270 */
[----:B------:R-:W-:Y:S05]  /*aa80*/  @!P2 BRA `(.L_x_66) ;  /* 0x000000000004a947 */ /* 0x000fea0003800000 */
[----:B------:R-:W-:Y:S01]  /*aa90*/  BPT.TRAP 0x1 ;  /* 0x000000040000795c */ /* 0x000fe20000300000 */
.L_x_66:
[----:B------:R-:W2:Y:S01]  /*aaa0*/  LDL.LU R2, [R1+0x8] ;  /* 0x0000080001027983 */ /* 0x000ea20000300800 */
[----:B------:R-:W-:Y:S01]  /*aab0*/  ULDC UR4, c[0x0][0xc34] ;  /* 0x00030d0000047ab9 */ /* 0x000fe20000000800 */
[----:B------:R0:W-:Y:S02]  /*aac0*/  SYNCS.ARRIVE.TRANS64.A1T0 RZ, [R4+URZ+0x16850], RZ ;  /* 0x016850ff04ff79a7 */ /* 0x0001e4000810003f */
[----:B------:R-:W3:Y:S01]  /*aad0*/  LDL.LU R0, [R1+0xc] ;  /* 0x00000c0001007983 */ /* 0x000ee20000300800 */
[----:B------:R-:W-:-:S05]  /*aae0*/  VIADD R22, R22, 0x1 ;  /* 0x0000000116167836 */ /* 0x000fca0000000000 */
[----:B------:R-:W-:-:S04]  /*aaf0*/  ISETP.NE.AND P0, PT, R22, 0x2, PT ;  /* 0x000000021600780c */ /* 0x000fc80003f05270 */
[----:B------:R-:W-:Y:S02]  /*ab00*/  SEL R3, RZ, 0x1, P0 ;  /* 0x00000001ff037807 */ /* 0x000fe40000000000 */
[----:B------:R-:W-:Y:S02]  /*ab10*/  SEL R22, R22, RZ, P0 ;  /* 0x000000ff16167207 */ /* 0x000fe40000000000 */
[----:B------:R-:W-:Y:S01]  /*ab20*/  LOP3.LUT R24, R24, R3, RZ, 0x3c, !PT ;  /* 0x0000000318187212 */ /* 0x000fe200078e3cff */
[----:B--2---:R-:W-:Y:S02]  /*ab30*/  VIADD R2, R2, UR43 ;  /* 0x0000002b02027c36 */ /* 0x004fe40008000000 */
[----:B---3--:R-:W-:-:S03]  /*ab40*/  VIADD R0, R0, 0x1 ;  /* 0x0000000100007836 */ /* 0x008fc60000000000 */
[----:B------:R0:W-:Y:S01]  /*ab50*/  STL [R1+0x8], R2 ;  /* 0x0000080201007387 */ /* 0x0001e20000100800 */
[----:B------:R-:W-:-:S03]  /*ab60*/  ISETP.GE.AND P1, PT, R2, UR4, PT ;  /* 0x0000000402007c0c */ /* 0x000fc6000bf26270 */
[----:B------:R0:W-:Y:S10]  /*ab70*/  STL [R1+0xc], R0 ;  /* 0x00000c0001007387 */ /* 0x0001f40000100800 */
[----:B0-----:R-:W-:Y:S05]  /*ab80*/  @!P1 BRA `(.L_x_67) ;  /* 0xffffffc800909947 */ /* 0x001fea000383ffff */
[----:B------:R-:W-:-:S07]  /*ab90*/  LOP3.LUT R0, R0, 0x1, RZ, 0xc, !PT ;  /* 0x0000000100007812 */ /* 0x000fce00078e0cff */
.L_x_32:
[----:B------:R-:W0:Y:S01]  /*aba0*/  S2R R3, SR_CgaCtaId ;  /* 0x0000000000037919 */ /* 0x000e220000008800 */
[----:B------:R-:W-:Y:S01]  /*abb0*/  MOV R2, 0x400 ;  /* 0x0000040000027802 */ /* 0x000fe20000000f00 */
[----:B------:R-:W-:Y:S01]  /*abc0*/  BSSY B0, `(.L_x_68) ;  /* 0x0000005000007945 */ /* 0x000fe20003800000 */
[----:B------:R-:W-:Y:S02]  /*abd0*/  SHF.L.U32 R0, R0, 0x1f, RZ ;  /* 0x0000001f00007819 */ /* 0x000fe400000006ff */
[----:B0-----:R-:W-:-:S04]  /*abe0*/  LEA R7, R3, R2, 0x18 ;  /* 0x0000000203077211 */ /* 0x001fc800078ec0ff */
[----:B------:R-:W0:Y:S02]  /*abf0*/  SYNCS.PHASECHK.TRANS64.TRYWAIT P0, [R7+URZ+0x16820], R0 ;  /* 0x01682000070075a7 */ /* 0x000e24000800017f */
[----:B0-----:R-:W-:Y:S05]  /*ac00*/  @!P0 BRA `(.L_x_69) ;  /* 0x0000003c00208947 */ /* 0x001fea0003800000 */
.L_x_187:
[----:B-1----:R-:W-:Y:S05]  /*ac10*/  BSYNC B0 ;  /* 0x0000000000007941 */ /* 0x002fea0003800000 */
.L_x_68:
[----:B------:R-:W-:-:S03]  /*ac20*/  UMOV UR4, 0xffffffff ;  /* 0xffffffff00047882 */ /* 0x000fc60000000000 */
[----:B------:R-:W-:Y:S05]  /*ac30*/  BRA.DIV UR4, `(.L_x_70) ;  /* 0x0000003e04287947 */ /* 0x000fea000b800000 */
[----:B0-----:R-:W0:Y:S02]  /*ac40*/  S2R R0, SR_TID.X ;  /* 0x0000000000007919 */ /* 0x001e240000002100 */
[----:B0-----:R-:W-:-:S04]  /*ac50*/  SHF.R.U32.HI R0, RZ, 0x5, R0 ;  /* 0x00000005ff007819 */ /* 0x001fc80000011600 */
[----:B------:R-:W-:-:S05]  /*ac60*/  LOP3.LUT R0, R0, 0x3, RZ, 0xc0, !PT ;  /* 0x0000000300007812 */ /* 0x000fca00078ec0ff */
[----:B------:R0:W1:Y:S02]  /*ac70*/  SHFL.IDX PT, R14, R0, RZ, 0x1f ;  /* 0x00001fff000e7589 */ /* 0x00006400000e0000 */
.L_x_190:
[----:B-1----:R-:W-:Y:S01]  /*ac80*/  ISETP.NE.AND P0, PT, R14, RZ, PT ;  /* 0x000000ff0e00720c */ /* 0x002fe20003f05270 */
[----:B------:R-:W-:-:S12]  /*ac90*/  BSSY B0, `(.L_x_71) ;  /* 0x0000024000007945 */ /* 0x000fd80003800000 */
[----:B------:R-:W-:Y:S05]  /*aca0*/  @P0 BRA `(.L_x_72) ;  /* 0x0000000000880947 */ /* 0x000fea0003800000 */
[----:B------:R-:W-:-:S03]  /*acb0*/  UMOV UR4, 0xffffffff ;  /* 0xffffffff00047882 */ /* 0x000fc60000000000 */
[----:B------:R-:W-:Y:S05]  /*acc0*/  BRA.DIV UR4, `(.L_x_73) ;  /* 0x0000003e04387947 */ /* 0x000fea000b800000 */
[----:B------:R-:W-:-:S13]  /*acd0*/  ELECT P6, URZ, PT ;  /* 0x00000000003f782f */ /* 0x000fda00038c0000 */
.L_x_193:
[----:B------:R-:W-:Y:S05]  /*ace0*/  @!P6 BRA `(.L_x_72) ;  /* 0x000000000078e947 */ /* 0x000fea0003800000 */
[----:B------:R-:W-:-:S06]  /*acf0*/  ULOP3.LUT UR4, UR39, 0x2, URZ, 0xfc, !UPT ;  /* 0x0000000227047892 */ /* 0x000fcc000f8efc3f */
[----:B0-----:R-:W-:-:S04]  /*ad00*/  MOV R0, UR4 ;  /* 0x0000000400007c02 */ /* 0x001fc80008000f00 */
[----:B------:R-:W-:-:S13]  /*ad10*/  ISETP.NE.AND P0, PT, R0, 0x3, PT ;  /* 0x000000030000780c */ /* 0x000fda0003f05270 */
[----:B------:R-:W-:Y:S05]  /*ad20*/  @!P0 BRA `(.L_x_74) ;  /* 0x0000000000048947 */ /* 0x000fea0003800000 */
[----:B------:R-:W-:Y:S01]  /*ad30*/  BPT.TRAP 0x1 ;  /* 0x000000040000795c */ /* 0x000fe20000300000 */
.L_x_74:
[----:B------:R-:W-:Y:S01]  /*ad40*/  IMAD R5, R22, 0x8, R7 ;  /* 0x0000000816057824 */ /* 0x000fe200078e0207 */
[----:B------:R-:W-:Y:S01]  /*ad50*/  SHF.L.U32 R0, R24, 0x1f, RZ ;  /* 0x0000001f18007819 */ /* 0x000fe200000006ff */
[----:B------:R-:W-:-:S03]  /*ad60*/  VIADD R22, R22, 0x1 ;  /* 0x0000000116167836 */ /* 0x000fc60000000000 */
[----:B------:R-:W0:Y:S02]  /*ad70*/  SYNCS.PHASECHK.TRANS64.TRYWAIT P1, [R5+URZ+0x16840], R0 ;  /* 0x01684000050075a7 */ /* 0x000e24000802017f */
[----:B------:R-:W-:-:S04]  /*ad80*/  ISETP.NE.AND P2, PT, R22, 0x2, PT ;  /* 0x000000021600780c */ /* 0x000fc80003f45270 */
[----:B------:R-:W-:Y:S01]  /*ad90*/  SEL R3, RZ, 0x1, P2 ;  /* 0x00000001ff037807 */ /* 0x000fe20001000000 */
[----:B0-----:R-:W-:Y:S08]  /*ada0*/  @!P1 BRA `(.L_x_75) ;  /* 0x0000003c00209947 */ /* 0x001ff00003800000 */
.L_x_194:
[----:B------:R-:W-:Y:S02]  /*adb0*/  SEL R22, R22, RZ, P2 ;  /* 0x000000ff16167207 */ /* 0x000fe40001000000 */
[----:B------:R-:W-:Y:S01]  /*adc0*/  LOP3.LUT R2, R24, R3, RZ, 0x3c, !PT ;  /* 0x0000000318027212 */ /* 0x000fe200078e3cff */
[----:B------:R-:W-:Y:S06]  /*add0*/  @!P0 BRA `(.L_x_76) ;  /* 0x0000000000048947 */ /* 0x000fec0003800000 */
[----:B------:R-:W-:Y:S01]  /*ade0*/  BPT.TRAP 0x1 ;  /* 0x000000040000795c */ /* 0x000fe20000300000 */
.L_x_76:
[----:B------:R-:W-:Y:S01]  /*adf0*/  IMAD R3, R22, 0x8, R7 ;  /* 0x0000000816037824 */ /* 0x000fe200078e0207 */
[----:B------:R-:W-:-:S04]  /*ae00*/  SHF.L.U32 R2, R2, 0x1f, RZ ;  /* 0x0000001f02027819 */ /* 0x000fc800000006ff */
[----:B------:R-:W1:Y:S02]  /*ae10*/  SYNCS.PHASECHK.TRANS64.TRYWAIT P1, [R3+URZ+0x16840], R2 ;  /* 0x01684002030075a7 */ /* 0x000e64000802017f */
[----:B-1----:R-:W-:Y:S05]  /*ae20*/  @!P1 BRA `(.L_x_77) ;  /* 0x0000003c00149947 */ /* 0x002fea0003800000 */
.L_x_195:
[----:B------:R-:W-:Y:S05]  /*ae30*/  @!P0 BRA `(.L_x_78) ;  /* 0x0000000000048947 */ /* 0x000fea0003800000 */
[----:B------:R-:W-:Y:S01]  /*ae40*/  BPT.TRAP 0x1 ;  /* 0x000000040000795c */ /* 0x000fe20000300000 */
.L_x_78:
[----:B------:R-:W2:Y:S02]  /*ae50*/  SYNCS.PHASECHK.TRANS64.TRYWAIT P1, [R5+URZ+0x16860], R0 ;  /* 0x01686000050075a7 */ /* 0x000ea4000802017f */
[----:B--2---:R-:W-:Y:S05]  /*ae60*/  @!P1 BRA `(.L_x_79) ;  /* 0x0000003c00189947 */ /* 0x004fea0003800000 */
.L_x_196:
[----:B------:R-:W-:Y:S05]  /*ae70*/  @!P0 BRA `(.L_x_80) ;  /* 0x0000000000048947 */ /* 0x000fea0003800000 */
[----:B------:R-:W-:Y:S01]  /*ae80*/  BPT.TRAP 0x1 ;  /* 0x000000040000795c */ /* 0x000fe20000300000 */
.L_x_80:
[----:B---3--:R3:W4:Y:S02]  /*ae90*/  SYNCS.PHASECHK.TRANS64.TRYWAIT P0, [R3+URZ+0x16860], R2 ;  /* 0x01686002030075a7 */ /* 0x008724000800017f */
[----:B----4-:R-:W-:Y:S05]  /*aea0*/  @!P0 NANOSLEEP.SYNCS 0x989680 ;  /* 0x009896800000895d */ /* 0x010fea0003900000 */
[----:B------:R-:W4:Y:S02]  /*aeb0*/  @!P0 SYNCS.PHASECHK.TRANS64 P0, [R3+URZ+0x16860], R2 ;  /* 0x01686002030085a7 */ /* 0x000f24000800007f */
[----:B----4-:R-:W-:Y:S05]  /*aec0*/  @!P0 BRA `(.L_x_80) ;  /* 0xfffffffc00f08947 */ /* 0x010fea000383ffff */
.L_x_72:
[----:B------:R-:W-:Y:S05]  /*aed0*/  BSYNC B0 ;  /* 0x0000000000007941 */ /* 0x000fea0003800000 */
.L_x_71:
[----:B------:R-:W-:Y:S05]  /*aee0*/  EXIT ;  /* 0x000000000000794d */ /* 0x000fea0003800000 */
.L_x_8:
[----:B0-----:R-:W-:-:S04]  /*aef0*/  MOV R3, UR44 ;  /* 0x0000002c00037c02 */ /* 0x001fc80008000f00 */
[----:B------:R0:W1:Y:S03]  /*af00*/  SYNCS.PHASECHK.TRANS64.TRYWAIT P1, [R3+URZ+0x16800], R0 ;  /* 0x01680000030075a7 */ /* 0x000066000802017f */
[----:B-1----:R-:W-:Y:S05]  /*af10*/  @!P1 NANOSLEEP.SYNCS 0x989680 ;  /* 0x009896800000995d */ /* 0x002fea0003900000 */
[----:B------:R-:W1:Y:S02]  /*af20*/  @!P1 SYNCS.PHASECHK.TRANS64 P1, [R3+URZ+0x16800], R0 ;  /* 0x01680000030095a7 */ /* 0x000e64000802007f */
[----:B-1----:R-:W-:Y:S05]  /*af30*/  @!P1 BRA `(.L_x_8) ;  /* 0xfffffffc00ec9947 */ /* 0x002fea000383ffff */
[----:B------:R-:W-:Y:S05]  /*af40*/  BRA `(.L_x_81) ;  /* 0xffffff60004c7947 */ /* 0x000fea000383ffff */
.L_x_12:
[----:B-1----:R1:W2:Y:S02]  /*af50*/  SYNCS.PHASECHK.TRANS64.TRYWAIT P1, [R0+URZ+0x16830], R3 ;  /* 0x01683003000075a7 */ /* 0x0022a4000802017f */
[----:B--2---:R-:W-:Y:S05]  /*af60*/  @!P1 NANOSLEEP.SYNCS 0x989680 ;  /* 0x009896800000995d */ /* 0x004fea0003900000 */
[----:B------:R-:W2:Y:S02]  /*af70*/  @!P1 SYNCS.PHASECHK.TRANS64 P1, [R0+URZ+0x16830], R3 ;  /* 0x01683003000095a7 */ /* 0x000ea4000802007f */
[----:B--2---:R-:W-:Y:S05]  /*af80*/  @!P1 BRA `(.L_x_12) ;  /* 0xfffffffc00f09947 */ /* 0x004fea000383ffff */
[----:B------:R-:W-:Y:S05]  /*af90*/  BRA `(.L_x_11) ;  /* 0xffffff60006c7947 */ /* 0x000fea000383ffff */
.L_x_18:
[----:B-1----:R-:W-:-:S04]  /*afa0*/  IMAD.U32 R7, RZ, RZ, UR6 ;  /* 0x00000006ff077e24 */ /* 0x002fc8000f8e00ff */
[----:B------:R1:W2:Y:S03]  /*afb0*/  SYNCS.PHASECHK.TRANS64.TRYWAIT P1, [R7+URZ+0x16830], R6 ;  /* 0x01683006070075a7 */ /* 0x0002a6000802017f */
[----:B--2---:R-:W-:Y:S05]  /*afc0*/  @!P1 NANOSLEEP.SYNCS 0x989680 ;  /* 0x009896800000995d */ /* 0x004fea0003900000 */
[----:B------:R-:W2:Y:S02]  /*afd0*/  @!P1 SYNCS.PHASECHK.TRANS64 P1, [R7+URZ+0x16830], R6 ;  /* 0x01683006070095a7 */ /* 0x000ea4000802007f */
[----:B--2---:R-:W-:Y:S05]  /*afe0*/  @!P1 BRA `(.L_x_18) ;  /* 0xfffffffc00ec9947 */ /* 0x004fea000383ffff */
[----:B------:R-:W-:Y:S05]  /*aff0*/  BRA `(.L_x_15) ;  /* 0xffffff8800647947 */ /* 0x000fea000383ffff */
.L_x_22:
[----:B-1----:R-:W-:-:S04]  /*b000*/  IMAD.U32 R7, RZ, RZ, UR6 ;  /* 0x00000006ff077e24 */ /* 0x002fc8000f8e00ff */
[----:B------:R1:W2:Y:S03]  /*b010*/  SYNCS.PHASECHK.TRANS64.TRYWAIT P1, [R7+URZ+0x16850], R6 ;  /* 0x01685006070075a7 */ /* 0x0002a6000802017f */
[----:B--2---:R-:W-:Y:S05]  /*b020*/  @!P1 NANOSLEEP.SYNCS 0x989680 ;  /* 0x009896800000995d */ /* 0x004fea0003900000 */
[----:B------:R-:W2:Y:S02]  /*b030*/  @!P1 SYNCS.PHASECHK.TRANS64 P1, [R7+URZ+0x16850], R6 ;  /* 0x01685006070095a7 */ /* 0x000ea4000802007f */
[----:B--2---:R-:W-:Y:S05]  /*b040*/  @!P1 BRA `(.L_x_22) ;  /* 0xfffffffc00ec9947 */ /* 0x004fea000383ffff */
[----:B------:R-:W-:Y:S05]  /*b050*/  BRA `(.L_x_19) ;  /* 0xffffff8800e07947 */ /* 0x000fea000383ffff */
.L_x_29:
[----:B-1----:R-:W-:-:S04]  /*b060*/  IMAD.U32 R7, RZ, RZ, UR4 ;  /* 0x00000004ff077e24 */ /* 0x002fc8000f8e00ff */
[----:B------:R1:W2:Y:S03]  /*b070*/  SYNCS.PHASECHK.TRANS64.TRYWAIT P1, [R7+URZ+0x16850], R0 ;  /* 0x01685000070075a7 */ /* 0x0002a6000802017f */
[----:B--2---:R-:W-:Y:S05]  /*b080*/  @!P1 NANOSLEEP.SYNCS 0x989680 ;  /* 0x009896800000995d */ /* 0x004fea0003900000 */
[----:B------:R-:W2:Y:S02]  /*b090*/  @!P1 SYNCS.PHASECHK.TRANS64 P1, [R7+URZ+0x16850], R0 ;  /* 0x01685000070095a7 */ /* 0x000ea4000802007f */
[----:B--2---:R-:W-:Y:S05]  /*b0a0*/  @!P1 BRA `(.L_x_29) ;  /* 0xfffffffc00ec9947 */ /* 0x004fea000383ffff */
[----:B------:R-:W-:Y:S05]  /*b0b0*/  BRA `(.L_x_28) ;  /* 0xffffffac00507947 */ /* 0x000fea000383ffff */
.L_x_36:
[----:B------:R-:W1:Y:S01]  /*b0c0*/  S2R R16, SR_TID.X ;  /* 0x0000000000107919 */ /* 0x000e620000002100 */
[----:B------:R-:W-:Y:S01]  /*b0d0*/  BSSY B0, `(.L_x_82) ;  /* 0x000000a000007945 */ /* 0x000fe20003800000 */
[----:B------:R-:W-:Y:S02]  /*b0e0*/  IMAD.MOV.U32 R12, RZ, RZ, RZ ;  /* 0x000000ffff0c7224 */ /* 0x000fe400078e00ff */
[----:B------:R-:W-:Y:S02]  /*b0f0*/  IMAD.MOV.U32 R11, RZ, RZ, 0x1f ;  /* 0x0000001fff0b7424 */ /* 0x000fe400078e00ff */
[----:B------:R-:W-:Y:S01]  /*b100*/  IMAD.MOV.U32 R15, RZ, RZ, -0x1 ;  /* 0xffffffffff0f7424 */ /* 0x000fe200078e00ff */
[----:B-1----:R-:W-:-:S04]  /*b110*/  SHF.R.U32.HI R16, RZ, 0x5, R16 ;  /* 0x00000005ff107819 */ /* 0x002fc80000011610 */
[----:B------:R-:W-:-:S04]  /*b120*/  LOP3.LUT R16, R16, 0x3, RZ, 0xc0, !PT ;  /* 0x0000000310107812 */ /* 0x000fc800078ec0ff */
[----:B------:R-:W-:-:S07]  /*b130*/  MOV R13, R16 ;  /* 0x00000010000d7202 */ /* 0x000fce0000000f00 */
[----:B0----5:R-:W-:Y:S05]  /*b140*/  WARPSYNC.COLLECTIVE R15, `(.L_x_83) ;  /* 0x000000000f087348 */ /* 0x021fea0003c00000 */
[----:B------:R1:W2:Y:S02]  /*b150*/  SHFL.IDX P6, R14, R13, R12, R11 ;  /* 0x0000000c0d0e7389 */ /* 0x0002a400000c000b */
[----:B012--5:R-:W-:Y:S01]  /*b160*/  ENDCOLLECTIVE ;  /* 0x000000000000791b */ /* 0x027fe20003800000 */
.L_x_83:
[----:B------:R-:W-:Y:S05]  /*b170*/  BSYNC B0 ;  /* 0x0000000000007941 */ /* 0x000fea0003800000 */
.L_x_82:
[----:B------:R-:W-:Y:S05]  /*b180*/  BRA `(.L_x_84) ;  /* 0xffffffcc00107947 */ /* 0x000fea000383ffff */
.L_x_39:
[----:B0-----:R0:W1:Y:S02]  /*b190*/  SYNCS.PHASECHK.TRANS64.TRYWAIT P0, [R0+URZ+0x16840], R2 ;  /* 0x01684002000075a7 */ /* 0x001064000800017f */
[----:B-1----:R-:W-:Y:S05]  /*b1a0*/  @!P0 NANOSLEEP.SYNCS 0x989680 ;  /* 0x009896800000895d */ /* 0x002fea0003900000 */
[----:B------:R-:W1:Y:S02]  /*b1b0*/  @!P0 SYNCS.PHASECHK.TRANS64 P0, [R0+URZ+0x16840], R2 ;  /* 0x01684002000085a7 */ /* 0x000e64000800007f */
[----:B-1----:R-:W-:Y:S05]  /*b1c0*/  @!P0 BRA `(.L_x_39) ;  /* 0xfffffffc00f08947 */ /* 0x002fea000383ffff */
[----:B------:R-:W-:Y:S05]  /*b1d0*/  BRA `(.L_x_85) ;  /* 0xffffffcc006c7947 */ /* 0x000fea000383ffff */
.L_x_40:
[----:B------:R-:W-:Y:S01]  /*b1e0*/  BSSY B0, `(.L_x_86) ;  /* 0x0000008000007945 */ /* 0x000fe20003800000 */
[----:B------:R-:W-:Y:S01]  /*b1f0*/  MOV R13, R5 ;  /* 0x00000005000d7202 */ /* 0x000fe20000000f00 */
[----:B------:R-:W-:Y:S02]  /*b200*/  IMAD.MOV.U32 R12, RZ, RZ, RZ ;  /* 0x000000ffff0c7224 */ /* 0x000fe400078e00ff */
[----:B------:R-:W-:Y:S02]  /*b210*/  IMAD.MOV.U32 R11, RZ, RZ, 0x181f ;  /* 0x0000181fff0b7424 */ /* 0x000fe400078e00ff */
[----:B------:R-:W-:-:S07]  /*b220*/  IMAD.MOV.U32 R15, RZ, RZ, -0x1 ;  /* 0xffffffffff0f7424 */ /* 0x000fce00078e00ff */
[----:B------:R-:W-:Y:S05]  /*b230*/  WARPSYNC.COLLECTIVE R15, `(.L_x_87) ;  /* 0x000000000f087348 */ /* 0x000fea0003c00000 */
[----:B------:R0:W1:Y:S02]  /*b240*/  SHFL.IDX P6, R14, R13, R12, R11 ;  /* 0x0000000c0d0e7389 */ /* 0x00006400000c000b */
[----:B01----:R-:W-:Y:S01]  /*b250*/  ENDCOLLECTIVE ;  /* 0x000000000000791b */ /* 0x003fe20003800000 */
.L_x_87:
[----:B------:R-:W-:Y:S05]  /*b260*/  BSYNC B0 ;  /* 0x0000000000007941 */ /* 0x000fea0003800000 */
.L_x_86:
[----:B------:R-:W-:Y:S01]  /*b270*/  IMAD.MOV.U32 R13, RZ, RZ, R4 ;  /* 0x000000ffff0d7224 */ /* 0x000fe200078e0004 */
[----:B------:R-:W-:Y:S01]  /*b280*/  MOV R15, 0xffffffff ;  /* 0xffffffff000f7802 */ /* 0x000fe20000000f00 */
[----:B------:R-:W-:Y:S01]  /*b290*/  IMAD.MOV.U32 R12, RZ, RZ, RZ ;  /* 0x000000ffff0c7224 */ /* 0x000fe200078e00ff */
[----:B------:R-:W-:Y:S01]  /*b2a0*/  MOV R2, R14 ;  /* 0x0000000e00027202 */ /* 0x000fe20000000f00 */
[----:B------:R-:W-:Y:S01]  /*b2b0*/  IMAD.MOV.U32 R11, RZ, RZ, 0x181f ;  /* 0x0000181fff0b7424 */ /* 0x000fe200078e00ff */
[----:B------:R-:W-:-:S13]  /*b2c0*/  ISETP.GE.AND P1, PT, R9, 0x1, PT ;  /* 0x000000010900780c */ /* 0x000fda0003f26270 */
[----:B------:R-:W-:Y:S05]  /*b2d0*/  WARPSYNC.COLLECTIVE R15, `(.L_x_88) ;  /* 0x000000000f087348 */ /* 0x000fea0003c00000 */
[----:B------:R0:W1:Y:S02]  /*b2e0*/  SHFL.IDX P6, R14, R13, R12, R11 ;  /* 0x0000000c0d0e7389 */ /* 0x00006400000c000b */
[----:B01----:R-:W-:Y:S01]  /*b2f0*/  ENDCOLLECTIVE ;  /* 0x000000000000791b */ /* 0x003fe20003800000 */
.L_x_88:
[----:B------:R-:W-:Y:S01]  /*b300*/  @P1 LEA R7, R6, UR38, 0x1 ;  /* 0x0000002606071c11 */ /* 0x000fe2000f8e08ff */
[----:B------:R-:W-:Y:S01]  /*b310*/  IMAD.MOV.U32 R13, RZ, RZ, R5 ;  /* 0x000000ffff0d7224 */ /* 0x000fe200078e0005 */
[----:B------:R-:W-:Y:S01]  /*b320*/  MOV R12, 0x1 ;  /* 0x00000001000c7802 */ /* 0x000fe20000000f00 */
[----:B------:R-:W-:-:S07]  /*b330*/  IMAD.MOV.U32 R3, RZ, RZ, R14 ;  /* 0x000000ffff037224 */ /* 0x000fce00078e000e */
[----:B------:R-:W-:Y:S05]  /*b340*/  WARPSYNC.COLLECTIVE R15, `(.L_x_89) ;  /* 0x000000000f087348 */ /* 0x000fea0003c00000 */
[----:B------:R0:W1:Y:S02]  /*b350*/  SHFL.IDX P6, R14, R13, R12, R11 ;  /* 0x0000000c0d0e7389 */ /* 0x00006400000c000b */
[----:B01----:R-:W-:Y:S01]  /*b360*/  ENDCOLLECTIVE ;  /* 0x000000000000791b */ /* 0x003fe20003800000 */
.L_x_89:
[----:B------:R-:W-:-:S05]  /*b370*/  @P1 LEA R3, P0, R8, R3, 0x1 ;  /* 0x0000000308031211 */ /* 0x000fca00078008ff */
[----:B------:R-:W-:-:S05]  /*b380*/  @P1 IMAD.X R2, RZ, RZ, R2, P0 ;  /* 0x000000ffff021224 */ /* 0x000fca00000e0602 */
[----:B------:R-:W-:Y:S01]  /*b390*/  @P1 LOP3.LUT R3, R3, R2, RZ, 0x3c, !PT ;  /* 0x0000000203031212 */ /* 0x000fe200078e3cff */
[----:B------:R-:W-:-:S03]  /*b3a0*/  IMAD.MOV.U32 R13, RZ, RZ, R4 ;  /* 0x000000ffff0d7224 */ /* 0x000fc600078e0004 */
[----:B------:R-:W-:-:S04]  /*b3b0*/  @P1 LOP3.LUT R2, R3, R2, RZ, 0x3c, !PT ;  /* 0x0000000203021212 */ /* 0x000fc800078e3cff */
[----:B------:R-:W-:-:S05]  /*b3c0*/  @P1 LOP3.LUT R3, R3, R2, RZ, 0x3c, !PT ;  /* 0x0000000203031212 */ /* 0x000fca00078e3cff */
[----:B------:R-:W-:Y:S01]  /*b3d0*/  @!PT LDS RZ, [RZ] ;  /* 0x00000000fffff984 */ /* 0x000fe20000000800 */
[----:B------:R-:W-:Y:S01]  /*b3e0*/  @!PT LDS RZ, [RZ] ;  /* 0x00000000fffff984 */ /* 0x000fe20000000800 */
[----:B------:R-:W-:Y:S01]  /*b3f0*/  @!PT LDS RZ, [RZ] ;  /* 0x00000000fffff984 */ /* 0x000fe20000000800 */
[----:B------:R0:W-:Y:S01]  /*b400*/  @P1 LDGSTS.E.BYPASS.LTC128B.128 [R7+0xe400], desc[UR50][R2.64], !P2 ;  /* 0x0e40000002071fae */ /* 0x0001e2000d101d72 */
[----:B------:R-:W-:Y:S01]  /*b410*/  ISETP.GE.AND P1, PT, R9, 0x11, PT ;  /* 0x000000110900780c */ /* 0x000fe20003f26270 */
[----:B0-----:R-:W-:-:S12]  /*b420*/  IMAD.MOV.U32 R2, RZ, RZ, R14 ;  /* 0x000000ffff027224 */ /* 0x001fd800078e000e */
[----:B------:R-:W-:Y:S05]  /*b430*/  WARPSYNC.COLLECTIVE R15, `(.L_x_90) ;  /* 0x000000000f087348 */ /* 0x000fea0003c00000 */
[----:B------:R0:W1:Y:S02]  /*b440*/  SHFL.IDX P6, R14, R13, R12, R11 ;  /* 0x0000000c0d0e7389 */ /* 0x00006400000c000b */
[----:B01----:R-:W-:Y:S01]  /*b450*/  ENDCOLLECTIVE ;  /* 0x000000000000791b */ /* 0x003fe20003800000 */
.L_x_90:
[----:B------:R-:W-:Y:S01]  /*b460*/  @P1 LEA R7, R6, UR38, 0x1 ;  /* 0x0000002606071c11 */ /* 0x000fe2000f8e08ff */
[----:B------:R-:W-:Y:S02]  /*b470*/  IMAD.MOV.U32 R13, RZ, RZ, R5 ;  /* 0x000000ffff0d7224 */ /* 0x000fe400078e0005 */
[----:B------:R-:W-:Y:S02]  /*b480*/  IMAD.MOV.U32 R12, RZ, RZ, 0x2 ;  /* 0x00000002ff0c7424 */ /* 0x000fe400078e00ff */
[----:B------:R-:W-:-:S07]  /*b490*/  IMAD.MOV.U32 R3, RZ, RZ, R14 ;  /* 0x000000ffff037224 */ /* 0x000fce00078e000e */
[----:B------:R-:W-:Y:S05]  /*b4a0*/  WARPSYNC.COLLECTIVE R15, `(.L_x_91) ;  /* 0x000000000f087348 */ /* 0x000fea0003c00000 */
[----:B------:R0:W1:Y:S02]  /*b4b0*/  SHFL.IDX P6, R14, R13, R12, R11 ;  /* 0x0000000c0d0e7389 */ /* 0x00006400000c000b */
[----:B01----:R-:W-:Y:S01]  /*b4c0*/  ENDCOLLECTIVE ;  /* 0x000000000000791b */ /* 0x003fe20003800000 */
.L_x_91:
[----:B------:R-:W-:-:S04]  /*b4d0*/  @P1 LEA R3, P0, R8, R3, 0x1 ;  /* 0x0000000308031211 */ /* 0x000fc800078008ff */
[----:B------:R-:W-:-:S04]  /*b4e0*/  @P1 IADD3.X R2, RZ, R2, RZ, P0, !PT ;  /* 0x00000002ff021210 */ /* 0x000fc800007fe4ff */
[----:B------:R-:W-:Y:S02]  /*b4f0*/  @P1 LOP3.LUT R3, R3, R2, RZ, 0x3c, !PT ;  /* 0x0000000203031212 */ /* 0x000fe400078e3cff */
[----:B------:R-:W-:Y:S02]  /*b500*/  MOV R13, R4 ;  /* 0x00000004000d7202 */ /* 0x000fe40000000f00 */
        /* <DEDUP_REMOVED lines=11> */
.L_x_92:
[----:B------:R-:W-:Y:S01]  /*b5c0*/  @P1 LEA R7, R6, UR38, 0x1 ;  /* 0x0000002606071c11 */ /* 0x000fe2000f8e08ff */
[----:B------:R-:W-:Y:S01]  /*b5d0*/  IMAD.MOV.U32 R13, RZ, RZ, R5 ;  /* 0x000000ffff0d7224 */ /* 0x000fe200078e0005 */
[----:B------:R-:W-:Y:S01]  /*b5e0*/  MOV R12, 0x3 ;  /* 0x00000003000c7802 */ /* 0x000fe20000000f00 */
[----:B------:R-:W-:-:S07]  /*b5f0*/  IMAD.MOV.U32 R3, RZ, RZ, R14 ;  /* 0x000000ffff037224 */ /* 0x000fce00078e000e */
[----:B------:R-:W-:Y:S05]  /*b600*/  WARPSYNC.COLLECTIVE R15, `(.L_x_93) ;  /* 0x000000000f087348 */ /* 0x000fea0003c00000 */
[----:B------:R0:W1:Y:S02]  /*b610*/  SHFL.IDX P6, R14, R13, R12, R11 ;  /* 0x0000000c0d0e7389 */ /* 0x00006400000c000b */
[----:B01----:R-:W-:Y:S01]  /*b620*/  ENDCOLLECTIVE ;  /* 0x000000000000791b */ /* 0x003fe20003800000 */
.L_x_93:
        /* <DEDUP_REMOVED lines=15> */
.L_x_94:
[----:B------:R-:W-:Y:S01]  /*b720*/  @P1 LEA R7, R6, UR38, 0x1 ;  /* 0x0000002606071c11 */ /* 0x000fe2000f8e08ff */
[----:B------:R-:W-:Y:S02]  /*b730*/  IMAD.MOV.U32 R13, RZ, RZ, R5 ;  /* 0x000000ffff0d7224 */ /* 0x000fe400078e0005 */
[----:B------:R-:W-:Y:S02]  /*b740*/  IMAD.MOV.U32 R12, RZ, RZ, 0x4 ;  /* 0x00000004ff0c7424 */ /* 0x000fe400078e00ff */
[----:B------:R-:W-:-:S07]  /*b750*/  IMAD.MOV.U32 R3, RZ, RZ, R14 ;  /* 0x000000ffff037224 */ /* 0x000fce00078e000e */
[----:B------:R-:W-:Y:S05]  /*b760*/  WARPSYNC.COLLECTIVE R15, `(.L_x_95) ;  /* 0x000000000f087348 */ /* 0x000fea0003c00000 */
[----:B------:R0:W1:Y:S02]  /*b770*/  SHFL.IDX P6, R14, R13, R12, R11 ;  /* 0x0000000c0d0e7389 */ /* 0x00006400000c000b */
[----:B01----:R-:W-:Y:S01]  /*b780*/  ENDCOLLECTIVE ;  /* 0x000000000000791b */ /* 0x003fe20003800000 */
.L_x_95:
        /* <DEDUP_REMOVED lines=15> */
.L_x_96:
[----:B------:R-:W-:Y:S01]  /*b880*/  @P1 LEA R7, R6, UR38, 0x1 ;  /* 0x0000002606071c11 */ /* 0x000fe2000f8e08ff */
[----:B------:R-:W-:Y:S01]  /*b890*/  IMAD.MOV.U32 R13, RZ, RZ, R5 ;  /* 0x000000ffff0d7224 */ /* 0x000fe200078e0005 */
[----:B------:R-:W-:Y:S01]  /*b8a0*/  MOV R12, 0x5 ;  /* 0x00000005000c7802 */ /* 0x000fe20000000f00 */
[----:B------:R-:W-:-:S07]  /*b8b0*/  IMAD.MOV.U32 R3, RZ, RZ, R14 ;  /* 0x000000ffff037224 */ /* 0x000fce00078e000e */
[----:B------:R-:W-:Y:S05]  /*b8c0*/  WARPSYNC.COLLECTIVE R15, `(.L_x_97) ;  /* 0x000000000f087348 */ /* 0x000fea0003c00000 */
[----:B------:R0:W1:Y:S02]  /*b8d0*/  SHFL.IDX P6, R14, R13, R12, R11 ;  /* 0x0000000c0d0e7389 */ /* 0x00006400000c000b */
[----:B01----:R-:W-:Y:S01]  /*b8e0*/  ENDCOLLECTIVE ;  /* 0x000000000000791b */ /* 0x003fe20003800000 */
.L_x_97:
        /* <DEDUP_REMOVED lines=15> */
.L_x_98:
[----:B------:R-:W-:Y:S01]  /*b9e0*/  @P1 LEA R7, R6, UR38, 0x1 ;  /* 0x0000002606071c11 */ /* 0x000fe2000f8e08ff */
[----:B------:R-:W-:Y:S02]  /*b9f0*/  IMAD.MOV.U32 R13, RZ, RZ, R5 ;  /* 0x000000ffff0d7224 */ /* 0x000fe400078e0005 */
[----:B------:R-:W-:Y:S02]  /*ba00*/  IMAD.MOV.U32 R12, RZ, RZ, 0x6 ;  /* 0x00000006ff0c7424 */ /* 0x000fe400078e00ff */
[----:B------:R-:W-:-:S07]  /*ba10*/  IMAD.MOV.U32 R3, RZ, RZ, R14 ;  /* 0x000000ffff037224 */ /* 0x000fce00078e000e */
[----:B------:R-:W-:Y:S05]  /*ba20*/  WARPSYNC.COLLECTIVE R15, `(.L_x_99) ;  /* 0x000000000f087348 */ /* 0x000fea0003c00000 */
[----:B------:R0:W1:Y:S02]  /*ba30*/  SHFL.IDX P6, R14, R13, R12, R11 ;  /* 0x0000000c0d0e7389 */ /* 0x00006400000c000b */
[----:B01----:R-:W-:Y:S01]  /*ba40*/  ENDCOLLECTIVE ;  /* 0x000000000000791b */ /* 0x003fe20003800000 */
.L_x_99:
        /* <DEDUP_REMOVED lines=15> */
.L_x_100:
[----:B------:R-:W-:Y:S01]  /*bb40*/  @P1 LEA R7, R6, UR38, 0x1 ;  /* 0x0000002606071c11 */ /* 0x000fe2000f8e08ff */
[----:B------:R-:W-:Y:S01]  /*bb50*/  IMAD.MOV.U32 R13, RZ, RZ, R5 ;  /* 0x000000ffff0d7224 */ /* 0x000fe200078e0005 */
[----:B------:R-:W-:Y:S01]  /*bb60*/  MOV R12, 0x7 ;  /* 0x00000007000c7802 */ /* 0x000fe20000000f00 */
[----:B------:R-:W-:-:S07]  /*bb70*/  IMAD.MOV.U32 R3, RZ, RZ, R14 ;  /* 0x000000ffff037224 */ /* 0x000fce00078e000e */
[----:B------:R-:W-:Y:S05]  /*bb80*/  WARPSYNC.COLLECTIVE R15, `(.L_x_101) ;  /* 0x000000000f087348 */ /* 0x000fea0003c00000 */
[----:B------:R0:W1:Y:S02]  /*bb90*/  SHFL.IDX P6, R14, R13, R12, R11 ;  /* 0x0000000c0d0e7389 */ /* 0x00006400000c000b */
[----:B01----:R-:W-:Y:S01]  /*bba0*/  ENDCOLLECTIVE ;  /* 0x000000000000791b */ /* 0x003fe20003800000 */
.L_x_101:
[----:B------:R-:W-:-:S05]  /*bbb0*/  @P1 LEA R3, P0, R8, R3, 0x1 ;  /* 0x0000000308031211 */ /* 0x000fca00078008ff */
[----:B------:R-:W-:-:S05]  /*bbc0*/  @P1 IMAD.X R2, RZ, RZ, R2, P0 ;  /* 0x000000ffff021224 */ /* 0x000fca00000e0602 */
[----:B------:R-:W-:Y:S01]  /*bbd0*/  @P1 LOP3.LUT R3, R3, R2, RZ, 0x3c, !PT ;  /* 0x0000000203031212 */ /* 0x000fe200078e3cff */
[----:B------:R-:W-:-:S03]  /*bbe0*/  IMAD.MOV.U32 R13, RZ, RZ, R4 ;  /* 0x000000ffff0d7224 */ /* 0x000fc600078e0004 */
[----:B------:R-:W-:-:S04]  /*bbf0*/  @P1 LOP3.LUT R2, R3, R2, RZ, 0x3c, !PT ;  /* 0x0000000203021212 */ /* 0x000fc800078e3cff */
[----:B------:R-:W-:Y:S01]  /*bc00*/  @P1 LOP3.LUT R3, R3, R2, RZ, 0x3c, !PT ;  /* 0x0000000203031212 */ /* 0x000fe200078e3cff */
[----:B------:R-:W-:-:S04]  /*bc10*/  IMAD.MOV.U32 R5, RZ, RZ, R14 ;  /* 0x000000ffff057224 */ /* 0x000fc800078e000e */
[----:B------:R-:W-:Y:S01]  /*bc20*/  @!PT LDS RZ, [RZ] ;  /* 0x00000000fffff984 */ /* 0x000fe20000000800 */
[----:B------:R-:W-:Y:S01]  /*bc30*/  @!PT LDS RZ, [RZ] ;  /* 0x00000000fffff984 */ /* 0x000fe20000000800 */
[----:B------:R-:W-:Y:S01]  /*bc40*/  @!PT LDS RZ, [RZ] ;  /* 0x00000000fffff984 */ /* 0x000fe20000000800 */
[----:B------:R0:W-:Y:S03]  /*bc50*/  @P1 LDGSTS.E.BYPASS.LTC128B.128 [R7+0x11400], desc[UR50][R2.64], !P2 ;  /* 0x1140000002071fae */ /* 0x0001e6000d101d72 */
[----:B0-----:R-:W-:Y:S05]  /*bc60*/  WARPSYNC.COLLECTIVE R15, `(.L_x_102) ;  /* 0x000000000f087348 */ /* 0x001fea0003c00000 */
[----:B------:R1:W2:Y:S02]  /*bc70*/  SHFL.IDX P6, R14, R13, R12, R11 ;  /* 0x0000000c0d0e7389 */ /* 0x0002a400000c000b */
[----:B012---:R-:W-:Y:S01]  /*bc80*/  ENDCOLLECTIVE ;  /* 0x000000000000791b */ /* 0x007fe20003800000 */
.L_x_102:
[----:B------:R-:W-:Y:S05]  /*bc90*/  BRA `(.L_x_103) ;  /* 0xffffffc800587947 */ /* 0x000fea000383ffff */
.L_x_44:
[----:B------:R-:W-:Y:S01]  /*bca0*/  IMAD.MOV.U32 R13, RZ, RZ, R4 ;  /* 0x000000ffff0d7224 */ /* 0x000fe200078e0004 */
[----:B------:R-:W-:Y:S01]  /*bcb0*/  MOV R12, RZ ;  /* 0x000000ff000c7202 */ /* 0x000fe20000000f00 */
[----:B------:R-:W-:Y:S02]  /*bcc0*/  IMAD.MOV.U32 R11, RZ, RZ, 0x181f ;  /* 0x0000181fff0b7424 */ /* 0x000fe400078e00ff */
[----:B------:R-:W-:Y:S02]  /*bcd0*/  IMAD.MOV.U32 R15, RZ, RZ, -0x1 ;  /* 0xffffffffff0f7424 */ /* 0x000fe400078e00ff */
[----:B------:R-:W-:-:S07]  /*bce0*/  IMAD R0, R0, 0xc0, R21 ;  /* 0x000000c000007824 */ /* 0x000fce00078e0215 */
[----:B------:R-:W-:Y:S05]  /*bcf0*/  WARPSYNC.COLLECTIVE R15, `(.L_x_104) ;  /* 0x000000000f087348 */ /* 0x000fea0003c00000 */
[----:B------:R0:W1:Y:S02]  /*bd00*/  SHFL.IDX P6, R14, R13, R12, R11 ;  /* 0x0000000c0d0e7389 */ /* 0x00006400000c000b */
[----:B01----:R-:W-:Y:S01]  /*bd10*/  ENDCOLLECTIVE ;  /* 0x000000000000791b */ /* 0x003fe20003800000 */
.L_x_104:
[C---:B------:R-:W-:Y:S01]  /*bd20*/  VIADD R8, R0.reuse, 0x10 ;  /* 0x0000001000087836 */ /* 0x040fe20000000000 */
[----:B------:R-:W-:Y:S02]  /*bd30*/  ISETP.GE.AND P1, PT, R0, UR37, PT ;  /* 0x0000002500007c0c */ /* 0x000fe4000bf26270 */
[----:B------:R-:W-:Y:S01]  /*bd40*/  MOV R13, R5 ;  /* 0x00000005000d7202 */ /* 0x000fe20000000f00 */
[----:B------:R-:W-:-:S10]  /*bd50*/  IMAD.MOV.U32 R2, RZ, RZ, R14 ;  /* 0x000000ffff027224 */ /* 0x000fd400078e000e */
[----:B------:R-:W-:Y:S05]  /*bd60*/  WARPSYNC.COLLECTIVE R15, `(.L_x_105) ;  /* 0x000000000f087348 */ /* 0x000fea0003c00000 */
[----:B------:R0:W1:Y:S02]  /*bd70*/  SHFL.IDX P6, R14, R13, R12, R11 ;  /* 0x0000000c0d0e7389 */ /* 0x00006400000c000b */
[----:B01----:R-:W-:Y:S01]  /*bd80*/  ENDCOLLECTIVE ;  /* 0x000000000000791b */ /* 0x003fe20003800000 */
.L_x_105:
[----:B------:R-:W-:Y:S01]  /*bd90*/  MOV R13, R4 ;  /* 0x00000004000d7202 */ /* 0x000fe20000000f00 */
[----:B------:R-:W-:Y:S02]  /*bda0*/  IMAD.MOV.U32 R12, RZ, RZ, 0x1 ;  /* 0x00000001ff0c7424 */ /* 0x000fe400078e00ff */
[----:B------:R-:W-:-:S07]  /*bdb0*/  IMAD.MOV.U32 R3, RZ, RZ, R14 ;  /* 0x000000ffff037224 */ /* 0x000fce00078e000e */
[----:B------:R-:W-:Y:S05]  /*bdc0*/  WARPSYNC.COLLECTIVE R15, `(.L_x_106) ;  /* 0x000000000f087348 */ /* 0x000fea0003c00000 */
[----:B------:R0:W1:Y:S02]  /*bdd0*/  SHFL.IDX P6, R14, R13, R12, R11 ;  /* 0x0000000c0d0e7389 */ /* 0x00006400000c000b */
[----:B01----:R-:W-:Y:S01]  /*bde0*/  ENDCOLLECTIVE ;  /* 0x000000000000791b */ /* 0x003fe20003800000 */
.L_x_106:
[----:B------:R-:W-:-:S05]  /*bdf0*/  @!P1 LEA R3, P0, R20, R3, 0x1 ;  /* 0x0000000314039211 */ /* 0x000fca00078008ff */
[----:B------:R-:W-:Y:S01]  /*be00*/  @!P1 IMAD.X R2, RZ, RZ, R2, P0 ;  /* 0x000000ffff029224 */ /* 0x000fe200000e0602 */
[----:B------:R-:W-:Y:S01]  /*be10*/  ISETP.GE.AND P0, PT, R8, UR37, PT ;  /* 0x0000002508007c0c */ /* 0x000fe2000bf06270 */
[----:B------:R-:W-:-:S03]  /*be20*/  VIADD R8, R0, 0x20 ;  /* 0x0000002000087836 */ /* 0x000fc60000000000 */
[----:B------:R-:W-:Y:S01]  /*be30*/  @!P1 LOP3.LUT R3, R3, R2, RZ, 0x3c, !PT ;  /* 0x0000000203039212 */ /* 0x000fe200078e3cff */
[----:B------:R-:W-:-:S03]  /*be40*/  IMAD.MOV.U32 R13, RZ, RZ, R5 ;  /* 0x000000ffff0d7224 */ /* 0x000fc600078e0005 */
[----:B------:R-:W-:-:S04]  /*be50*/  @!P1 LOP3.LUT R2, R3, R2, RZ, 0x3c, !PT ;  /* 0x0000000203029212 */ /* 0x000fc800078e3cff */
[----:B------:R-:W-:-:S05]  /*be60*/  @!P1 LOP3.LUT R3, R3, R2, RZ, 0x3c, !PT ;  /* 0x0000000203039212 */ /* 0x000fca00078e3cff */
[----:B------:R-:W-:Y:S01]  /*be70*/  @!PT LDS RZ, [RZ] ;  /* 0x00000000fffff984 */ /* 0x000fe20000000800 */
[----:B------:R-:W-:Y:S01]  /*be80*/  @!PT LDS RZ, [RZ] ;  /* 0x00000000fffff984 */ /* 0x000fe20000000800 */
[----:B------:R-:W-:Y:S01]  /*be90*/  @!PT LDS RZ, [RZ] ;  /* 0x00000000fffff984 */ /* 0x000fe20000000800 */
[----:B------:R0:W-:Y:S02]  /*bea0*/  @!P1 LDGSTS.E.BYPASS.LTC128B.128 [R18+0x8400], desc[UR50][R2.64], !P5 ;  /* 0x0840000002129fae */ /* 0x0001e4000e901d72 */
[----:B0-----:R-:W-:-:S07]  /*beb0*/  IMAD.MOV.U32 R2, RZ, RZ, R14 ;  /* 0x000000ffff027224 */ /* 0x001fce00078e000e */
[----:B------:R-:W-:Y:S05]  /*bec0*/  WARPSYNC.COLLECTIVE R15, `(.L_x_107) ;  /* 0x000000000f087348 */ /* 0x000fea0003c00000 */
[----:B------:R0:W1:Y:S02]  /*bed0*/  SHFL.IDX P6, R14, R13, R12, R11 ;  /* 0x0000000c0d0e7389 */ /* 0x00006400000c000b */
[----:B01----:R-:W-:Y:S01]  /*bee0*/  ENDCOLLECTIVE ;  /* 0x000000000000791b */ /* 0x003fe20003800000 */
.L_x_107:
[----:B------:R-:W-:Y:S01]  /*bef0*/  IMAD.MOV.U32 R13, RZ, RZ, R4 ;  /* 0x000000ffff0d7224 */ /* 0x000fe200078e0004 */
[----:B------:R-:W-:Y:S02]  /*bf00*/  MOV R12, 0x2 ;  /* 0x00000002000c7802 */ /* 0x000fe40000000f00 */
[----:B------:R-:W-:-:S07]  /*bf10*/  MOV R3, R14 ;  /* 0x0000000e00037202 */ /* 0x000fce0000000f00 */
[----:B------:R-:W-:Y:S05]  /*bf20*/  WARPSYNC.COLLECTIVE R15, `(.L_x_108) ;  /* 0x000000000f087348 */ /* 0x000fea0003c00000 */
[----:B------:R0:W1:Y:S02]  /*bf30*/  SHFL.IDX P6, R14, R13, R12, R11 ;  /* 0x0000000c0d0e7389 */ /* 0x00006400000c000b */
[----:B01----:R-:W-:Y:S01]  /*bf40*/  ENDCOLLECTIVE ;  /* 0x000000000000791b */ /* 0x003fe20003800000 */
.L_x_108:
[----:B------:R-:W-:-:S05]  /*bf50*/  @!P0 LEA R3, P1, R20, R3, 0x1 ;  /* 0x0000000314038211 */ /* 0x000fca00078208ff */
[----:B------:R-:W-:-:S05]  /*bf60*/  @!P0 IMAD.X R2, RZ, RZ, R2, P1 ;  /* 0x000000ffff028224 */ /* 0x000fca00008e0602 */
[----:B------:R-:W-:Y:S01]  /*bf70*/  @!P0 LOP3.LUT R3, R3, R2, RZ, 0x3c, !PT ;  /* 0x0000000203038212 */ /* 0x000fe200078e3cff */
[----:B------:R-:W-:-:S03]  /*bf80*/  IMAD.MOV.U32 R13, RZ, RZ, R5 ;  /* 0x000000ffff0d7224 */ /* 0x000fc600078e0005 */
[----:B------:R-:W-:-:S04]  /*bf90*/  @!P0 LOP3.LUT R2, R3, R2, RZ, 0x3c, !PT ;  /* 0x0000000203028212 */ /* 0x000fc800078e3cff */
[----:B------:R-:W-:-:S05]  /*bfa0*/  @!P0 LOP3.LUT R3, R3, R2, RZ, 0x3c, !PT ;  /* 0x0000000203038212 */ /* 0x000fca00078e3cff */
[----:B------:R-:W-:Y:S01]  /*bfb0*/  @!PT LDS RZ, [RZ] ;  /* 0x00000000fffff984 */ /* 0x000fe20000000800 */
[----:B------:R-:W-:Y:S01]  /*bfc0*/  @!PT LDS RZ, [RZ] ;  /* 0x00000000fffff984 */ /* 0x000fe20000000800 */
[----:B------:R-:W-:Y:S01]  /*bfd0*/  @!PT LDS RZ, [RZ] ;  /* 0x00000000fffff984 */ /* 0x000fe20000000800 */
[----:B------:R0:W-:Y:S01]  /*bfe0*/  @!P0 LDGSTS.E.BYPASS.LTC128B.128 [R18+0x8c00], desc[UR50][R2.64], !P5 ;  /* 0x08c0000002128fae */ /* 0x0001e2000e901d72 */
[----:B------:R-:W-:Y:S01]  /*bff0*/  ISETP.GE.AND P0, PT, R8, UR37, PT ;  /* 0x0000002508007c0c */ /* 0x000fe2000bf06270 */
[----:B------:R-:W-:Y:S02]  /*c000*/  VIADD R8, R0, 0x30 ;  /* 0x0000003000087836 */ /* 0x000fe40000000000 */
[----:B0-----:R-:W-:-:S10]  /*c010*/  IMAD.MOV.U32 R2, RZ, RZ, R14 ;  /* 0x000000ffff027224 */ /* 0x001fd400078e000e */
[----:B------:R-:W-:Y:S05]  /*c020*/  WARPSYNC.COLLECTIVE R15, `(.L_x_109) ;  /* 0x000000000f087348 */ /* 0x000fea0003c00000 */
[----:B------:R0:W1:Y:S02]  /*c030*/  SHFL.IDX P6, R14, R13, R12, R11 ;  /* 0x0000000c0d0e7389 */ /* 0x00006400000c000b */
[----:B01----:R-:W-:Y:S01]  /*c040*/  ENDCOLLECTIVE ;  /* 0x000000000000791b */ /* 0x003fe20003800000 */
.L_x_109:
[----:B------:R-:W-:Y:S02]  /*c050*/  IMAD.MOV.U32 R13, RZ, RZ, R4 ;  /* 0x000000ffff0d7224 */ /* 0x000fe400078e0004 */
[----:B------:R-:W-:Y:S02]  /*c060*/  IMAD.MOV.U32 R12, RZ, RZ, 0x3 ;  /* 0x00000003ff0c7424 */ /* 0x000fe400078e00ff */
[----:B------:R-:W-:-:S07]  /*c070*/  IMAD.MOV.U32 R3, RZ, RZ, R14 ;  /* 0x000000ffff037224 */ /* 0x000fce00078e000e */
[----:B------:R-:W-:Y:S05]  /*c080*/  WARPSYNC.COLLECTIVE R15, `(.L_x_110) ;  /* 0x000000000f087348 */ /* 0x000fea0003c00000 */
[----:B------:R0:W1:Y:S02]  /*c090*/  SHFL.IDX P6, R14, R13, R12, R11 ;  /* 0x0000000c0d0e7389 */ /* 0x00006400000c000b */
[----:B01----:R-:W-:Y:S01]  /*c0a0*/  ENDCOLLECTIVE ;  /* 0x000000000000791b */ /* 0x003fe20003800000 */
.L_x_110:
[----:B------:R-:W-:-:S04]  /*c0b0*/  @!P0 LEA R3, P1, R20, R3, 0x1 ;  /* 0x0000000314038211 */ /* 0x000fc800078208ff */
[----:B------:R-:W-:-:S04]  /*c0c0*/  @!P0 IADD3.X R2, RZ, R2, RZ, P1, !PT ;  /* 0x00000002ff028210 */ /* 0x000fc80000ffe4ff */
        /* <DEDUP_REMOVED lines=8> */
[----:B------:R-:W-:Y:S02]  /*c150*/  ISETP.GE.AND P0, PT, R8, UR37, PT ;  /* 0x0000002508007c0c */ /* 0x000fe4000bf06270 */
[----:B------:R-:W-:Y:S02]  /*c160*/  IADD3 R8, R0, 0x40, RZ ;  /* 0x0000004000087810 */ /* 0x000fe40007ffe0ff */
[----:B0-----:R-:W-:-:S09]  /*c170*/  MOV R2, R14 ;  /* 0x0000000e00027202 */ /* 0x001fd20000000f00 */
[----:B------:R-:W-:Y:S05]  /*c180*/  WARPSYNC.COLLECTIVE R15, `(.L_x_111) ;  /* 0x000000000f087348 */ /* 0x000fea0003c00000 */
[----:B------:R0:W1:Y:S02]  /*c190*/  SHFL.IDX P6, R14, R13, R12, R11 ;  /* 0x0000000c0d0e7389 */ /* 0x00006400000c000b */
[----:B01----:R-:W-:Y:S01]  /*c1a0*/  ENDCOLLECTIVE ;  /* 0x000000000000791b */ /* 0x003fe20003800000 */
.L_x_111:
[----:B------:R-:W-:Y:S02]  /*c1b0*/  IMAD.MOV.U32 R13, RZ, RZ, R4 ;  /* 0x000000ffff0d7224 */ /* 0x000fe400078e0004 */
[----:B------:R-:W-:Y:S02]  /*c1c0*/  IMAD.MOV.U32 R12, RZ, RZ, 0x4 ;  /* 0x00000004ff0c7424 */ /* 0x000fe400078e00ff */
[----:B------:R-:W-:-:S07]  /*c1d0*/  IMAD.MOV.U32 R3, RZ, RZ, R14 ;  /* 0x000000ffff037224 */ /* 0x000fce00078e000e */
[----:B------:R-:W-:Y:S05]  /*c1e0*/  WARPSYNC.COLLECTIVE R15, `(.L_x_112) ;  /* 0x000000000f087348 */ /* 0x000fea0003c00000 */
[----:B------:R0:W1:Y:S02]  /*c1f0*/  SHFL.IDX P6, R14, R13, R12, R11 ;  /* 0x0000000c0d0e7389 */ /* 0x00006400000c000b */
[----:B01----:R-:W-:Y:S01]  /*c200*/  ENDCOLLECTIVE ;  /* 0x000000000000791b */ /* 0x003fe20003800000 */
.L_x_112:
[----:B------:R-:W-:-:S05]  /*c210*/  @!P0 LEA R3, P1, R20, R3, 0x1 ;  /* 0x0000000314038211 */ /* 0x000fca00078208ff */
[----:B------:R-:W-:-:S05]  /*c220*/  @!P0 IMAD.X R2, RZ, RZ, R2, P1 ;  /* 0x000000ffff028224 */ /* 0x000fca00008e0602 */
[-C--:B------:R-:W-:Y:S02]  /*c230*/  @!P0 LOP3.LUT R3, R3, R2.reuse, RZ, 0x3c, !PT ;  /* 0x0000000203038212 */ /* 0x080fe400078e3cff */
[----:B------:R-:W-:Y:S02]  /*c240*/  MOV R13, R5 ;  /* 0x00000005000d7202 */ /* 0x000fe40000000f00 */
        /* <DEDUP_REMOVED lines=12> */
.L_x_113:
[----:B------:R-:W-:Y:S01]  /*c310*/  MOV R13, R4 ;  /* 0x00000004000d7202 */ /* 0x000fe20000000f00 */
[----:B------:R-:W-:Y:S02]  /*c320*/  IMAD.MOV.U32 R12, RZ, RZ, 0x5 ;  /* 0x00000005ff0c7424 */ /* 0x000fe400078e00ff */
[----:B------:R-:W-:-:S07]  /*c330*/  IMAD.MOV.U32 R3, RZ, RZ, R14 ;  /* 0x000000ffff037224 */ /* 0x000fce00078e000e */
[----:B------:R-:W-:Y:S05]  /*c340*/  WARPSYNC.COLLECTIVE R15, `(.L_x_114) ;  /* 0x000000000f087348 */ /* 0x000fea0003c00000 */
[----:B------:R0:W1:Y:S02]  /*c350*/  SHFL.IDX P6, R14, R13, R12, R11 ;  /* 0x0000000c0d0e7389 */ /* 0x00006400000c000b */
[----:B01----:R-:W-:Y:S01]  /*c360*/  ENDCOLLECTIVE ;  /* 0x000000000000791b */ /* 0x003fe20003800000 */
.L_x_114:
        /* <DEDUP_REMOVED lines=16> */
.L_x_115:
[----:B------:R-:W-:Y:S01]  /*c470*/  IMAD.MOV.U32 R13, RZ, RZ, R4 ;  /* 0x000000ffff0d7224 */ /* 0x000fe200078e0004 */
[----:B------:R-:W-:Y:S02]  /*c480*/  MOV R12, 0x6 ;  /* 0x00000006000c7802 */ /* 0x000fe40000000f00 */
[----:B------:R-:W-:-:S07]  /*c490*/  MOV R3, R14 ;  /* 0x0000000e00037202 */ /* 0x000fce0000000f00 */
[----:B------:R-:W-:Y:S05]  /*c4a0*/  WARPSYNC.COLLECTIVE R15, `(.L_x_116) ;  /* 0x000000000f087348 */ /* 0x000fea0003c00000 */
[----:B------:R0:W1:Y:S02]  /*c4b0*/  SHFL.IDX P6, R14, R13, R12, R11 ;  /* 0x0000000c0d0e7389 */ /* 0x00006400000c000b */
[----:B01----:R-:W-:Y:S01]  /*c4c0*/  ENDCOLLECTIVE ;  /* 0x000000000000791b */ /* 0x003fe20003800000 */
.L_x_116:
        /* <DEDUP_REMOVED lines=11> */
[----:B0-----:R-:W-:-:S12]  /*c580*/  IMAD.MOV.U32 R2, RZ, RZ, R14 ;  /* 0x000000ffff027224 */ /* 0x001fd800078e000e */
[----:B------:R-:W-:Y:S05]  /*c590*/  WARPSYNC.COLLECTIVE R15, `(.L_x_117) ;  /* 0x000000000f087348 */ /* 0x000fea0003c00000 */
[----:B------:R0:W1:Y:S02]  /*c5a0*/  SHFL.IDX P6, R14, R13, R12, R11 ;  /* 0x0000000c0d0e7389 */ /* 0x00006400000c000b */
[----:B01----:R-:W-:Y:S01]  /*c5b0*/  ENDCOLLECTIVE ;  /* 0x000000000000791b */ /* 0x003fe20003800000 */
.L_x_117:
[----:B------:R-:W-:Y:S02]  /*c5c0*/  IMAD.MOV.U32 R13, RZ, RZ, R4 ;  /* 0x000000ffff0d7224 */ /* 0x000fe400078e0004 */
[----:B------:R-:W-:Y:S02]  /*c5d0*/  IMAD.MOV.U32 R12, RZ, RZ, 0x7 ;  /* 0x00000007ff0c7424 */ /* 0x000fe400078e00ff */
[----:B------:R-:W-:-:S07]  /*c5e0*/  IMAD.MOV.U32 R3, RZ, RZ, R14 ;  /* 0x000000ffff037224 */ /* 0x000fce00078e000e */
[----:B------:R-:W-:Y:S05]  /*c5f0*/  WARPSYNC.COLLECTIVE R15, `(.L_x_118) ;  /* 0x000000000f087348 */ /* 0x000fea0003c00000 */
[----:B------:R0:W1:Y:S02]  /*c600*/  SHFL.IDX P6, R14, R13, R12, R11 ;  /* 0x0000000c0d0e7389 */ /* 0x00006400000c000b */
[----:B01----:R-:W-:Y:S01]  /*c610*/  ENDCOLLECTIVE ;  /* 0x000000000000791b */ /* 0x003fe20003800000 */
.L_x_118:
[----:B------:R-:W-:-:S04]  /*c620*/  @!P0 LEA R3, P1, R20, R3, 0x1 ;  /* 0x0000000314038211 */ /* 0x000fc800078208ff */
[----:B------:R-:W-:-:S04]  /*c630*/  @!P0 IADD3.X R2, RZ, R2, RZ, P1, !PT ;  /* 0x00000002ff028210 */ /* 0x000fc80000ffe4ff */
[-C--:B------:R-:W-:Y:S02]  /*c640*/  @!P0 LOP3.LUT R3, R3, R2.reuse, RZ, 0x3c, !PT ;  /* 0x0000000203038212 */ /* 0x080fe400078e3cff */
[----:B------:R-:W-:Y:S02]  /*c650*/  MOV R13, R5 ;  /* 0x00000005000d7202 */ /* 0x000fe40000000f00 */
[----:B------:R-:W-:-:S04]  /*c660*/  @!P0 LOP3.LUT R2, R3, R2, RZ, 0x3c, !PT ;  /* 0x0000000203028212 */ /* 0x000fc800078e3cff */
[----:B------:R-:W-:Y:S01]  /*c670*/  @!P0 LOP3.LUT R3, R3, R2, RZ, 0x3c, !PT ;  /* 0x0000000203038212 */ /* 0x000fe200078e3cff */
[----:B------:R-:W-:-:S04]  /*c680*/  IMAD.MOV.U32 R4, RZ, RZ, R14 ;  /* 0x000000ffff047224 */ /* 0x000fc800078e000e */
[----:B------:R-:W-:Y:S01]  /*c690*/  @!PT LDS RZ, [RZ] ;  /* 0x00000000fffff984 */ /* 0x000fe20000000800 */
[----:B------:R-:W-:Y:S01]  /*c6a0*/  @!PT LDS RZ, [RZ] ;  /* 0x00000000fffff984 */ /* 0x000fe20000000800 */
[----:B------:R-:W-:Y:S01]  /*c6b0*/  @!PT LDS RZ, [RZ] ;  /* 0x00000000fffff984 */ /* 0x000fe20000000800 */
[----:B------:R0:W-:Y:S03]  /*c6c0*/  @!P0 LDGSTS.E.BYPASS.LTC128B.128 [R18+0xb400], desc[UR50][R2.64], !P5 ;  /* 0x0b40000002128fae */ /* 0x0001e6000e901d72 */
[----:B0-----:R-:W-:Y:S05]  /*c6d0*/  WARPSYNC.COLLECTIVE R15, `(.L_x_119) ;  /* 0x000000000f087348 */ /* 0x001fea0003c00000 */
[----:B------:R1:W2:Y:S02]  /*c6e0*/  SHFL.IDX P6, R14, R13, R12, R11 ;  /* 0x0000000c0d0e7389 */ /* 0x0002a400000c000b */
[----:B012---:R-:W-:Y:S01]  /*c6f0*/  ENDCOLLECTIVE ;  /* 0x000000000000791b */ /* 0x007fe20003800000 */
.L_x_119:
[----:B------:R-:W-:-:S05]  /*c700*/  VIADD R2, R0, 0x70 ;  /* 0x0000007000027836 */ /* 0x000fca0000000000 */
[----:B------:R-:W-:Y:S01]  /*c710*/  ISETP.GE.AND P0, PT, R2, UR37, PT ;  /* 0x0000002502007c0c */ /* 0x000fe2000bf06270 */
[----:B------:R-:W-:Y:S02]  /*c720*/  IMAD.MOV.U32 R13, RZ, RZ, R7 ;  /* 0x000000ffff0d7224 */ /* 0x000fe400078e0007 */
[----:B------:R-:W-:-:S10]  /*c730*/  IMAD.MOV.U32 R12, RZ, RZ, RZ ;  /* 0x000000ffff0c7224 */ /* 0x000fd400078e00ff */
[----:B------:R-:W-:-:S13]  /*c740*/  @!P0 LEA R3, P1, R20, R14, 0x1 ;  /* 0x0000000e14038211 */ /* 0x000fda00078208ff */
[----:B------:R-:W-:Y:S05]  /*c750*/  WARPSYNC.COLLECTIVE R15, `(.L_x_120) ;  /* 0x000000000f087348 */ /* 0x000fea0003c00000 */
[----:B------:R0:W1:Y:S02]  /*c760*/  SHFL.IDX P6, R14, R13, R12, R11 ;  /* 0x0000000c0d0e7389 */ /* 0x00006400000c000b */
[----:B01----:R-:W-:Y:S01]  /*c770*/  ENDCOLLECTIVE ;  /* 0x000000000000791b */ /* 0x003fe20003800000 */
.L_x_120:
[----:B------:R-:W-:Y:S02]  /*c780*/  @!P0 IMAD.X R8, RZ, RZ, R4, P1 ;  /* 0x000000ffff088224 */ /* 0x000fe400008e0604 */
[----:B------:R-:W-:Y:S02]  /*c790*/  @!P0 IMAD.MOV.U32 R2, RZ, RZ, R3 ;  /* 0x000000ffff028224 */ /* 0x000fe400078e0003 */
[----:B------:R-:W-:Y:S01]  /*c7a0*/  VIADD R4, R0, 0x80 ;  /* 0x0000008000047836 */ /* 0x000fe20000000000 */
[----:B------:R-:W-:-:S05]  /*c7b0*/  @!P0 MOV R3, R8 ;  /* 0x0000000800038202 */ /* 0x000fca0000000f00 */
[----:B------:R-:W-:Y:S01]  /*c7c0*/  @!PT LDS RZ, [RZ] ;  /* 0x00000000fffff984 */ /* 0x000fe20000000800 */
[----:B------:R-:W-:Y:S01]  /*c7d0*/  @!PT LDS RZ, [RZ] ;  /* 0x00000000fffff984 */ /* 0x000fe20000000800 */
[----:B------:R-:W-:Y:S01]  /*c7e0*/  @!PT LDS RZ, [RZ] ;  /* 0x00000000fffff984 */ /* 0x000fe20000000800 */
[----:B------:R0:W-:Y:S01]  /*c7f0*/  @!P0 LDGSTS.E.BYPASS.LTC128B.128 [R18+0xbc00], desc[UR50][R2.64], !P5 ;  /* 0x0bc0000002128fae */ /* 0x0001e2000e901d72 */
[----:B------:R-:W-:Y:S01]  /*c800*/  IMAD.MOV.U32 R13, RZ, RZ, R6 ;  /* 0x000000ffff0d7224 */ /* 0x000fe200078e0006 */
[----:B------:R-:W-:Y:S02]  /*c810*/  ISETP.GE.AND P0, PT, R4, UR37, PT ;  /* 0x0000002504007c0c */ /* 0x000fe4000bf06270 */
[----:B0-----:R-:W-:-:S11]  /*c820*/  MOV R2, R14 ;  /* 0x0000000e00027202 */ /* 0x001fd60000000f00 */
[----:B------:R-:W-:Y:S05]  /*c830*/  WARPSYNC.COLLECTIVE R15, `(.L_x_121) ;  /* 0x000000000f087348 */ /* 0x000fea0003c00000 */
[----:B------:R0:W1:Y:S02]  /*c840*/  SHFL.IDX P6, R14, R13, R12, R11 ;  /* 0x0000000c0d0e7389 */ /* 0x00006400000c000b */
[----:B01----:R-:W-:Y:S01]  /*c850*/  ENDCOLLECTIVE ;  /* 0x000000000000791b */ /* 0x003fe20003800000 */
.L_x_121:
[----:B------:R-:W-:Y:S01]  /*c860*/  IMAD.MOV.U32 R13, RZ, RZ, R7 ;  /* 0x000000ffff0d7224 */ /* 0x000fe200078e0007 */
[----:B------:R-:W-:Y:S01]  /*c870*/  MOV R12, 0x1 ;  /* 0x00000001000c7802 */ /* 0x000fe20000000f00 */
[----:B------:R-:W-:-:S07]  /*c880*/  IMAD.MOV.U32 R4, RZ, RZ, R14 ;  /* 0x000000ffff047224 */ /* 0x000fce00078e000e */
[----:B------:R-:W-:Y:S05]  /*c890*/  WARPSYNC.COLLECTIVE R15, `(.L_x_122) ;  /* 0x000000000f087348 */ /* 0x000fea0003c00000 */
[----:B------:R0:W1:Y:S02]  /*c8a0*/  SHFL.IDX P6, R14, R13, R12, R11 ;  /* 0x0000000c0d0e7389 */ /* 0x00006400000c000b */
[----:B01----:R-:W-:Y:S01]  /*c8b0*/  ENDCOLLECTIVE ;  /* 0x000000000000791b */ /* 0x003fe20003800000 */
.L_x_122:
[----:B------:R-:W-:-:S05]  /*c8c0*/  @!P0 LEA R4, P2, R20, R4, 0x1 ;  /* 0x0000000414048211 */ /* 0x000fca00078408ff */
[----:B------:R-:W-:Y:S01]  /*c8d0*/  @!P0 IMAD.X R5, RZ, RZ, R2, P2 ;  /* 0x000000ffff058224 */ /* 0x000fe200010e0602 */
[----:B------:R-:W-:Y:S01]  /*c8e0*/  @!P0 MOV R2, R4 ;  /* 0x0000000400028202 */ /* 0x000fe20000000f00 */
[----:B------:R-:W-:Y:S02]  /*c8f0*/  VIADD R4, R0, 0x90 ;  /* 0x0000009000047836 */ /* 0x000fe40000000000 */
[----:B------:R-:W-:Y:S02]  /*c900*/  @!P0 IMAD.MOV.U32 R3, RZ, RZ, R5 ;  /* 0x000000ffff038224 */ /* 0x000fe400078e0005 */
[----:B------:R-:W-:-:S03]  /*c910*/  IMAD.MOV.U32 R13, RZ, RZ, R6 ;  /* 0x000000ffff0d7224 */ /* 0x000fc600078e0006 */
        /* <DEDUP_REMOVED lines=9> */
.L_x_123:
[----:B------:R-:W-:Y:S02]  /*c9b0*/  IMAD.MOV.U32 R13, RZ, RZ, R7 ;  /* 0x000000ffff0d7224 */ /* 0x000fe400078e0007 */
[----:B------:R-:W-:Y:S01]  /*c9c0*/  IMAD.MOV.U32 R12, RZ, RZ, 0x2 ;  /* 0x00000002ff0c7424 */ /* 0x000fe200078e00ff */
[----:B------:R-:W-:-:S05]  /*c9d0*/  @!P0 LEA R14, P1, R20, R14, 0x1 ;  /* 0x0000000e140e8211 */ /* 0x000fca00078208ff */
[----:B------:R-:W-:Y:S01]  /*c9e0*/  @!P0 IMAD.X R5, RZ, RZ, R2, P1 ;  /* 0x000000ffff058224 */ /* 0x000fe200008e0602 */
[----:B------:R-:W-:-:S07]  /*c9f0*/  @!P0 MOV R2, R14 ;  /* 0x0000000e00028202 */ /* 0x000fce0000000f00 */
[----:B------:R-:W-:Y:S05]  /*ca00*/  WARPSYNC.COLLECTIVE R15, `(.L_x_124) ;  /* 0x000000000f087348 */ /* 0x000fea0003c00000 */
[----:B------:R0:W1:Y:S02]  /*ca10*/  SHFL.IDX P6, R14, R13, R12, R11 ;  /* 0x0000000c0d0e7389 */ /* 0x00006400000c000b */
[----:B01----:R-:W-:Y:S01]  /*ca20*/  ENDCOLLECTIVE ;  /* 0x000000000000791b */ /* 0x003fe20003800000 */
.L_x_124:
[----:B------:R-:W-:-:S05]  /*ca30*/  @!P0 IMAD.MOV.U32 R3, RZ, RZ, R5 ;  /* 0x000000ffff038224 */ /* 0x000fca00078e0005 */
[----:B------:R-:W-:Y:S01]  /*ca40*/  @!PT LDS RZ, [RZ] ;  /* 0x00000000fffff984 */ /* 0x000fe20000000800 */
[----:B------:R-:W-:Y:S01]  /*ca50*/  @!PT LDS RZ, [RZ] ;  /* 0x00000000fffff984 */ /* 0x000fe20000000800 */
[----:B------:R-:W-:Y:S01]  /*ca60*/  @!PT LDS RZ, [RZ] ;  /* 0x00000000fffff984 */ /* 0x000fe20000000800 */
[----:B------:R0:W-:Y:S01]  /*ca70*/  @!P0 LDGSTS.E.BYPASS.LTC128B.128 [R18+0xcc00], desc[UR50][R2.64], !P5 ;  /* 0x0cc0000002128fae */ /* 0x0001e2000e901d72 */
[----:B------:R-:W-:Y:S02]  /*ca80*/  IMAD.MOV.U32 R13, RZ, RZ, R6 ;  /* 0x000000ffff0d7224 */ /* 0x000fe400078e0006 */
[----:B0-----:R-:W-:-:S05]  /*ca90*/  VIADD R3, R0, 0xa0 ;  /* 0x000000a000037836 */ /* 0x001fca0000000000 */
[----:B------:R-:W-:Y:S02]  /*caa0*/  ISETP.GE.AND P1, PT, R3, UR37, PT ;  /* 0x0000002503007c0c */ /* 0x000fe4000bf26270 */
[----:B------:R-:W-:-:S11]  /*cab0*/  MOV R2, R14 ;  /* 0x0000000e00027202 */ /* 0x000fd60000000f00 */
[----:B------:R-:W-:Y:S05]  /*cac0*/  WARPSYNC.COLLECTIVE R15, `(.L_x_125) ;  /* 0x000000000f087348 */ /* 0x000fea0003c00000 */
[----:B------:R0:W1:Y:S02]  /*cad0*/  SHFL.IDX P6, R14, R13, R12, R11 ;  /* 0x0000000c0d0e7389 */ /* 0x00006400000c000b */
[----:B01----:R-:W-:Y:S01]  /*cae0*/  ENDCOLLECTIVE ;  /* 0x000000000000791b */ /* 0x003fe20003800000 */
.L_x_125:
        /* <DEDUP_REMOVED lines=8> */
.L_x_126:
[----:B------:R-:W-:Y:S01]  /*cb70*/  @!PT LDS RZ, [RZ] ;  /* 0x00000000fffff984 */ /* 0x000fe20000000800 */
[----:B------:R-:W-:Y:S01]  /*cb80*/  @!PT LDS RZ, [RZ] ;  /* 0x00000000fffff984 */ /* 0x000fe20000000800 */
[----:B------:R-:W-:Y:S01]  /*cb90*/  @!PT LDS RZ, [RZ] ;  /* 0x00000000fffff984 */ /* 0x000fe20000000800 */
[----:B------:R0:W-:Y:S01]  /*cba0*/  @!P1 LDGSTS.E.BYPASS.LTC128B.128 [R18+0xd400], desc[UR50][R2.64], !P5 ;  /* 0x0d40000002129fae */ /* 0x0001e2000e901d72 */
[----:B------:R-:W-:Y:S01]  /*cbb0*/  MOV R13, R6 ;  /* 0x00000006000d7202 */ /* 0x000fe20000000f00 */
[----:B------:R-:W-:-:S07]  /*cbc0*/  IMAD.MOV.U32 R7, RZ, RZ, R14 ;  /* 0x000000ffff077224 */ /* 0x000fce00078e000e */
[----:B0-----:R-:W-:Y:S05]  /*cbd0*/  WARPSYNC.COLLECTIVE R15, `(.L_x_127) ;  /* 0x000000000f087348 */ /* 0x001fea0003c00000 */
[----:B------:R1:W2:Y:S02]  /*cbe0*/  SHFL.IDX P6, R14, R13, R12, R11 ;  /* 0x0000000c0d0e7389 */ /* 0x0002a400000c000b */
[----:B012---:R-:W-:Y:S01]  /*cbf0*/  ENDCOLLECTIVE ;  /* 0x000000000000791b */ /* 0x007fe20003800000 */
.L_x_127:
[----:B------:R-:W-:Y:S05]  /*cc00*/  BRA `(.L_x_128) ;  /* 0xffffffc800047947 */ /* 0x000fea000383ffff */
.L_x_46:
[----:B0-----:R-:W-:-:S04]  /*cc10*/  IMAD.U32 R3, RZ, RZ, UR38 ;  /* 0x00000026ff037e24 */ /* 0x001fc8000f8e00ff */
[----:B------:R0:W1:Y:S03]  /*cc20*/  SYNCS.PHASECHK.TRANS64.TRYWAIT P0, [R3+URZ+0x16820], R0 ;  /* 0x01682000030075a7 */ /* 0x000066000800017f */
[----:B-1----:R-:W-:Y:S05]  /*cc30*/  @!P0 NANOSLEEP.SYNCS 0x989680 ;  /* 0x009896800000895d */ /* 0x002fea0003900000 */
[----:B------:R-:W1:Y:S02]  /*cc40*/  @!P0 SYNCS.PHASECHK.TRANS64 P0, [R3+URZ+0x16820], R0 ;  /* 0x01682000030085a7 */ /* 0x000e64000800007f */
[----:B-1----:R-:W-:Y:S05]  /*cc50*/  @!P0 BRA `(.L_x_46) ;  /* 0xfffffffc00ec8947 */ /* 0x002fea000383ffff */
[----:B------:R-:W-:Y:S05]  /*cc60*/  BRA `(.L_x_129) ;  /* 0xffffffc800387947 */ /* 0x000fea000383ffff */
.L_x_50:
[----:B0-----:R0:W1:Y:S02]  /*cc70*/  SYNCS.PHASECHK.TRANS64.TRYWAIT P0, [R5+URZ+0x16840], R2 ;  /* 0x01684002050075a7 */ /* 0x001064000800017f */
[----:B-1----:R-:W-:Y:S05]  /*cc80*/  @!P0 NANOSLEEP.SYNCS 0x989680 ;  /* 0x009896800000895d */ /* 0x002fea0003900000 */
[----:B------:R-:W1:Y:S02]  /*cc90*/  @!P0 SYNCS.PHASECHK.TRANS64 P0, [R5+URZ+0x16840], R2 ;  /* 0x01684002050085a7 */ /* 0x000e64000800007f */
[----:B-1----:R-:W-:Y:S05]  /*cca0*/  @!P0 BRA `(.L_x_50) ;  /* 0xfffffffc00f08947 */ /* 0x002fea000383ffff */
[----:B------:R-:W-:Y:S05]  /*ccb0*/  BRA `(.L_x_130) ;  /* 0xffffffcc00007947 */ /* 0x000fea000383ffff */
.L_x_51:
[----:B------:R-:W-:Y:S01]  /*ccc0*/  BSSY B1, `(.L_x_131) ;  /* 0x0000008000017945 */ /* 0x000fe20003800000 */
[----:B------:R-:W-:Y:S01]  /*ccd0*/  IMAD.MOV.U32 R13, RZ, RZ, R10 ;  /* 0x000000ffff0d7224 */ /* 0x000fe200078e000a */
[----:B------:R-:W-:Y:S01]  /*cce0*/  MOV R11, 0x181f ;  /* 0x0000181f000b7802 */ /* 0x000fe20000000f00 */
[----:B------:R-:W-:Y:S02]  /*ccf0*/  IMAD.MOV.U32 R12, RZ, RZ, RZ ;  /* 0x000000ffff0c7224 */ /* 0x000fe400078e00ff */
[----:B------:R-:W-:-:S07]  /*cd00*/  IMAD.MOV.U32 R15, RZ, RZ, -0x1 ;  /* 0xffffffffff0f7424 */ /* 0x000fce00078e00ff */
[----:B------:R-:W-:Y:S05]  /*cd10*/  WARPSYNC.COLLECTIVE R15, `(.L_x_132) ;  /* 0x000000000f087348 */ /* 0x000fea0003c00000 */
[----:B------:R0:W1:Y:S02]  /*cd20*/  SHFL.IDX P6, R14, R13, R12, R11 ;  /* 0x0000000c0d0e7389 */ /* 0x00006400000c000b */
[----:B01----:R-:W-:Y:S01]  /*cd30*/  ENDCOLLECTIVE ;  /* 0x000000000000791b */ /* 0x003fe20003800000 */
.L_x_132:
[----:B------:R-:W-:Y:S05]  /*cd40*/  BSYNC B1 ;  /* 0x0000000000017941 */ /* 0x000fea0003800000 */
.L_x_131:
[----:B------:R-:W0:Y:S01]  /*cd50*/  S2R R7, SR_TID.X ;  /* 0x0000000000077919 */ /* 0x000e220000002100 */
[----:B------:R-:W-:Y:S01]  /*cd60*/  IMAD.MOV.U32 R13, RZ, RZ, R9 ;  /* 0x000000ffff0d7224 */ /* 0x000fe200078e0009 */
[----:B------:R-:W-:Y:S01]  /*cd70*/  MOV R12, RZ ;  /* 0x000000ff000c7202 */ /* 0x000fe20000000f00 */
[----:B------:R-:W-:Y:S01]  /*cd80*/  IMAD.MOV.U32 R11, RZ, RZ, 0x181f ;  /* 0x0000181fff0b7424 */ /* 0x000fe200078e00ff */
[----:B------:R-:W-:Y:S01]  /*cd90*/  LEA R8, R8, UR38, 0x1 ;  /* 0x0000002608087c11 */ /* 0x000fe2000f8e08ff */
[----:B------:R-:W-:Y:S02]  /*cda0*/  IMAD.MOV.U32 R15, RZ, RZ, -0x1 ;  /* 0xffffffffff0f7424 */ /* 0x000fe400078e00ff */
[----:B------:R-:W-:-:S07]  /*cdb0*/  IMAD.MOV.U32 R3, RZ, RZ, R14 ;  /* 0x000000ffff037224 */ /* 0x000fce00078e000e */
[----:B0-----:R-:W-:Y:S05]  /*cdc0*/  WARPSYNC.COLLECTIVE R15, `(.L_x_133) ;  /* 0x000000000f087348 */ /* 0x001fea0003c00000 */
[----:B------:R1:W2:Y:S02]  /*cdd0*/  SHFL.IDX P6, R14, R13, R12, R11 ;  /* 0x0000000c0d0e7389 */ /* 0x0002a400000c000b */
[----:B012---:R-:W-:Y:S01]  /*cde0*/  ENDCOLLECTIVE ;  /* 0x000000000000791b */ /* 0x007fe20003800000 */
.L_x_133:
[----:B------:R-:W-:Y:S01]  /*cdf0*/  IMAD.MOV.U32 R13, RZ, RZ, R10 ;  /* 0x000000ffff0d7224 */ /* 0x000fe200078e000a */
[----:B------:R-:W-:Y:S01]  /*ce00*/  MOV R12, 0x1 ;  /* 0x00000001000c7802 */ /* 0x000fe20000000f00 */
[----:B------:R-:W-:Y:S01]  /*ce10*/  IMAD.SHL.U32 R7, R7, 0x8, RZ ;  /* 0x0000000807077824 */ /* 0x000fe200078e00ff */
[----:B------:R-:W-:-:S07]  /*ce20*/  MOV R2, R14 ;  /* 0x0000000e00027202 */ /* 0x000fce0000000f00 */
[----:B------:R-:W-:Y:S05]  /*ce30*/  WARPSYNC.COLLECTIVE R15, `(.L_x_134) ;  /* 0x000000000f087348 */ /* 0x000fea0003c00000 */
[----:B------:R0:W1:Y:S02]  /*ce40*/  SHFL.IDX P6, R14, R13, R12, R11 ;  /* 0x0000000c0d0e7389 */ /* 0x00006400000c000b */
[----:B01----:R-:W-:Y:S01]  /*ce50*/  ENDCOLLECTIVE ;  /* 0x000000000000791b */ /* 0x003fe20003800000 */
.L_x_134:
[----:B------:R-:W-:-:S05]  /*ce60*/  LOP3.LUT R7, R7, 0x38, RZ, 0xc0, !PT ;  /* 0x0000003807077812 */ /* 0x000fca00078ec0ff */
[----:B------:R-:W-:-:S05]  /*ce70*/  IMAD.SHL.U32 R7, R7, 0x2, RZ ;  /* 0x0000000207077824 */ /* 0x000fca00078e00ff */
[----:B------:R-:W-:Y:S01]  /*ce80*/  IADD3 R2, P0, R2, R7, RZ ;  /* 0x0000000702027210 */ /* 0x000fe20007f1e0ff */
[----:B------:R-:W-:-:S04]  /*ce90*/  IMAD.MOV.U32 R13, RZ, RZ, R9 ;  /* 0x000000ffff0d7224 */ /* 0x000fc800078e0009 */
[----:B------:R-:W-:-:S05]  /*cea0*/  IMAD.X R3, RZ, RZ, R3, P0 ;  /* 0x000000ffff037224 */ /* 0x000fca00000e0603 */
[----:B------:R-:W-:Y:S01]  /*ceb0*/  @!PT LDS RZ, [RZ] ;  /* 0x00000000fffff984 */ /* 0x000fe20000000800 */
[----:B------:R-:W-:Y:S01]  /*cec0*/  @!PT LDS RZ, [RZ] ;  /* 0x00000000fffff984 */ /* 0x000fe20000000800 */
[----:B------:R-:W-:Y:S01]  /*ced0*/  @!PT LDS RZ, [RZ] ;  /* 0x00000000fffff984 */ /* 0x000fe20000000800 */
[----:B------:R0:W-:Y:S02]  /*cee0*/  LDGSTS.E.BYPASS.LTC128B.128 [R8+0xe400], desc[UR50][R2.64], !P1 ;  /* 0x0e40000002087fae */ /* 0x0001e4000c901d72 */
[----:B0-----:R-:W-:-:S07]  /*cef0*/  IMAD.MOV.U32 R3, RZ, RZ, R14 ;  /* 0x000000ffff037224 */ /* 0x001fce00078e000e */
[----:B------:R-:W-:Y:S05]  /*cf00*/  WARPSYNC.COLLECTIVE R15, `(.L_x_135) ;  /* 0x000000000f087348 */ /* 0x000fea0003c00000 */
[----:B------:R0:W1:Y:S02]  /*cf10*/  SHFL.IDX P6, R14, R13, R12, R11 ;  /* 0x0000000c0d0e7389 */ /* 0x00006400000c000b */
[----:B01----:R-:W-:Y:S01]  /*cf20*/  ENDCOLLECTIVE ;  /* 0x000000000000791b */ /* 0x003fe20003800000 */
.L_x_135:
[----:B------:R-:W-:Y:S02]  /*cf30*/  IMAD.MOV.U32 R13, RZ, RZ, R10 ;  /* 0x000000ffff0d7224 */ /* 0x000fe400078e000a */
[----:B------:R-:W-:Y:S02]  /*cf40*/  IMAD.MOV.U32 R12, RZ, RZ, 0x2 ;  /* 0x00000002ff0c7424 */ /* 0x000fe400078e00ff */
[----:B------:R-:W-:-:S07]  /*cf50*/  IMAD.MOV.U32 R2, RZ, RZ, R14 ;  /* 0x000000ffff027224 */ /* 0x000fce00078e000e */
[----:B------:R-:W-:Y:S05]  /*cf60*/  WARPSYNC.COLLECTIVE R15, `(.L_x_136) ;  /* 0x000000000f087348 */ /* 0x000fea0003c00000 */
[----:B------:R0:W1:Y:S02]  /*cf70*/  SHFL.IDX P6, R14, R13, R12, R11 ;  /* 0x0000000c0d0e7389 */ /* 0x00006400000c000b */
[----:B01----:R-:W-:Y:S01]  /*cf80*/  ENDCOLLECTIVE ;  /* 0x000000000000791b */ /* 0x003fe20003800000 */
.L_x_136:
[----:B------:R-:W-:-:S04]  /*cf90*/  IADD3 R2, P0, R2, R7, RZ ;  /* 0x0000000702027210 */ /* 0x000fc80007f1e0ff */
[----:B------:R-:W-:-:S05]  /*cfa0*/  IADD3.X R3, RZ, R3, RZ, P0, !PT ;  /* 0x00000003ff037210 */ /* 0x000fca00007fe4ff */
[----:B------:R-:W-:Y:S01]  /*cfb0*/  @!PT LDS RZ, [RZ] ;  /* 0x00000000fffff984 */ /* 0x000fe20000000800 */
[----:B------:R-:W-:Y:S01]  /*cfc0*/  @!PT LDS RZ, [RZ] ;  /* 0x00000000fffff984 */ /* 0x000fe20000000800 */
[----:B------:R-:W-:Y:S01]  /*cfd0*/  @!PT LDS RZ, [RZ] ;  /* 0x00000000fffff984 */ /* 0x000fe20000000800 */
[----:B------:R0:W-:Y:S01]  /*cfe0*/  LDGSTS.E.BYPASS.LTC128B.128 [R8+0xec00], desc[UR50][R2.64], !P1 ;  /* 0x0ec0000002087fae */ /* 0x0001e2000c901d72 */
[----:B------:R-:W-:Y:S01]  /*cff0*/  MOV R13, R9 ;  /* 0x00000009000d7202 */ /* 0x000fe20000000f00 */
[----:B0-----:R-:W-:-:S07]  /*d000*/  IMAD.MOV.U32 R3, RZ, RZ, R14 ;  /* 0x000000ffff037224 */ /* 0x001fce00078e000e */
[----:B------:R-:W-:Y:S05]  /*d010*/  WARPSYNC.COLLECTIVE R15, `(.L_x_137) ;  /* 0x000000000f087348 */ /* 0x000fea0003c00000 */
[----:B------:R0:W1:Y:S02]  /*d020*/  SHFL.IDX P6, R14, R13, R12, R11 ;  /* 0x0000000c0d0e7389 */ /* 0x00006400000c000b */
[----:B01----:R-:W-:Y:S01]  /*d030*/  ENDCOLLECTIVE ;  /* 0x000000000000791b */ /* 0x003fe20003800000 */
.L_x_137:
[----:B------:R-:W-:Y:S01]  /*d040*/  IMAD.MOV.U32 R13, RZ, RZ, R10 ;  /* 0x000000ffff0d7224 */ /* 0x000fe200078e000a */
[----:B------:R-:W-:Y:S01]  /*d050*/  MOV R12, 0x3 ;  /* 0x00000003000c7802 */ /* 0x000fe20000000f00 */
[----:B------:R-:W-:-:S07]  /*d060*/  IMAD.MOV.U32 R2, RZ, RZ, R14 ;  /* 0x000000ffff027224 */ /* 0x000fce00078e000e */
[----:B------:R-:W-:Y:S05]  /*d070*/  WARPSYNC.COLLECTIVE R15, `(.L_x_138) ;  /* 0x000000000f087348 */ /* 0x000fea0003c00000 */
[----:B------:R0:W1:Y:S02]  /*d080*/  SHFL.IDX P6, R14, R13, R12, R11 ;  /* 0x0000000c0d0e7389 */ /* 0x00006400000c000b */
[----:B01----:R-:W-:Y:S01]  /*d090*/  ENDCOLLECTIVE ;  /* 0x000000000000791b */ /* 0x003fe20003800000 */
.L_x_138:
[----:B------:R-:W-:-:S05]  /*d0a0*/  IADD3 R2, P0, R2, R7, RZ ;  /* 0x0000000702027210 */ /* 0x000fca0007f1e0ff */
[----:B------:R-:W-:-:S05]  /*d0b0*/  IMAD.X R3, RZ, RZ, R3, P0 ;  /* 0x000000ffff037224 */ /* 0x000fca00000e0603 */
[----:B------:R-:W-:Y:S01]  /*d0c0*/  @!PT LDS RZ, [RZ] ;  /* 0x00000000fffff984 */ /* 0x000fe20000000800 */
[----:B------:R-:W-:Y:S01]  /*d0d0*/  @!PT LDS RZ, [RZ] ;  /* 0x00000000fffff984 */ /* 0x000fe20000000800 */
[----:B------:R-:W-:Y:S01]  /*d0e0*/  @!PT LDS RZ, [RZ] ;  /* 0x00000000fffff984 */ /* 0x000fe20000000800 */
[----:B------:R0:W-:Y:S01]  /*d0f0*/  LDGSTS.E.BYPASS.LTC128B.128 [R8+0xf400], desc[UR50][R2.64], !P1 ;  /* 0x0f40000002087fae */ /* 0x0001e2000c901d72 */
[----:B------:R-:W-:Y:S02]  /*d100*/  IMAD.MOV.U32 R13, RZ, RZ, R9 ;  /* 0x000000ffff0d7224 */ /* 0x000fe400078e0009 */
[----:B0-----:R-:W-:-:S07]  /*d110*/  IMAD.MOV.U32 R3, RZ, RZ, R14 ;  /* 0x000000ffff037224 */ /* 0x001fce00078e000e */
[----:B------:R-:W-:Y:S05]  /*d120*/  WARPSYNC.COLLECTIVE R15, `(.L_x_139) ;  /* 0x000000000f087348 */ /* 0x000fea0003c00000 */
[----:B------:R0:W1:Y:S02]  /*d130*/  SHFL.IDX P6, R14, R13, R12, R11 ;  /* 0x0000000c0d0e7389 */ /* 0x00006400000c000b */
[----:B01----:R-:W-:Y:S01]  /*d140*/  ENDCOLLECTIVE ;  /* 0x000000000000791b */ /* 0x003fe20003800000 */
.L_x_139:
[----:B------:R-:W-:Y:S02]  /*d150*/  IMAD.MOV.U32 R13, RZ, RZ, R10 ;  /* 0x000000ffff0d7224 */ /* 0x000fe400078e000a */
[----:B------:R-:W-:Y:S02]  /*d160*/  IMAD.MOV.U32 R12, RZ, RZ, 0x4 ;  /* 0x00000004ff0c7424 */ /* 0x000fe400078e00ff */
[----:B------:R-:W-:-:S07]  /*d170*/  IMAD.MOV.U32 R2, RZ, RZ, R14 ;  /* 0x000000ffff027224 */ /* 0x000fce00078e000e */
[----:B------:R-:W-:Y:S05]  /*d180*/  WARPSYNC.COLLECTIVE R15, `(.L_x_140) ;  /* 0x000000000f087348 */ /* 0x000fea0003c00000 */
[----:B------:R0:W1:Y:S02]  /*d190*/  SHFL.IDX P6, R14, R13, R12, R11 ;  /* 0x0000000c0d0e7389 */ /* 0x00006400000c000b */
[----:B01----:R-:W-:Y:S01]  /*d1a0*/  ENDCOLLECTIVE ;  /* 0x000000000000791b */ /* 0x003fe20003800000 */
.L_x_140:
        /* <DEDUP_REMOVED lines=11> */
.L_x_141:
[----:B------:R-:W-:Y:S01]  /*d260*/  IMAD.MOV.U32 R13, RZ, RZ, R10 ;  /* 0x000000ffff0d7224 */ /* 0x000fe200078e000a */
[----:B------:R-:W-:Y:S01]  /*d270*/  MOV R12, 0x5 ;  /* 0x00000005000c7802 */ /* 0x000fe20000000f00 */
[----:B------:R-:W-:-:S07]  /*d280*/  IMAD.MOV.U32 R2, RZ, RZ, R14 ;  /* 0x000000ffff027224 */ /* 0x000fce00078e000e */
[----:B------:R-:W-:Y:S05]  /*d290*/  WARPSYNC.COLLECTIVE R15, `(.L_x_142) ;  /* 0x000000000f087348 */ /* 0x000fea0003c00000 */
[----:B------:R0:W1:Y:S02]  /*d2a0*/  SHFL.IDX P6, R14, R13, R12, R11 ;  /* 0x0000000c0d0e7389 */ /* 0x00006400000c000b */
[----:B01----:R-:W-:Y:S01]  /*d2b0*/  ENDCOLLECTIVE ;  /* 0x000000000000791b */ /* 0x003fe20003800000 */
.L_x_142:
        /* <DEDUP_REMOVED lines=11> */
.L_x_143:
[----:B------:R-:W-:Y:S02]  /*d370*/  IMAD.MOV.U32 R13, RZ, RZ, R10 ;  /* 0x000000ffff0d7224 */ /* 0x000fe400078e000a */
[----:B------:R-:W-:Y:S02]  /*d380*/  IMAD.MOV.U32 R12, RZ, RZ, 0x6 ;  /* 0x00000006ff0c7424 */ /* 0x000fe400078e00ff */
[----:B------:R-:W-:-:S07]  /*d390*/  IMAD.MOV.U32 R2, RZ, RZ, R14 ;  /* 0x000000ffff027224 */ /* 0x000fce00078e000e */
[----:B------:R-:W-:Y:S05]  /*d3a0*/  WARPSYNC.COLLECTIVE R15, `(.L_x_144) ;  /* 0x000000000f087348 */ /* 0x000fea0003c00000 */
[----:B------:R0:W1:Y:S02]  /*d3b0*/  SHFL.IDX P6, R14, R13, R12, R11 ;  /* 0x0000000c0d0e7389 */ /* 0x00006400000c000b */
[----:B01----:R-:W-:Y:S01]  /*d3c0*/  ENDCOLLECTIVE ;  /* 0x000000000000791b */ /* 0x003fe20003800000 */
.L_x_144:
        /* <DEDUP_REMOVED lines=11> */
.L_x_145:
[----:B------:R-:W-:Y:S01]  /*d480*/  IMAD.MOV.U32 R13, RZ, RZ, R10 ;  /* 0x000000ffff0d7224 */ /* 0x000fe200078e000a */
[----:B------:R-:W-:Y:S01]  /*d490*/  MOV R12, 0x7 ;  /* 0x00000007000c7802 */ /* 0x000fe20000000f00 */
[----:B------:R-:W-:-:S07]  /*d4a0*/  IMAD.MOV.U32 R2, RZ, RZ, R14 ;  /* 0x000000ffff027224 */ /* 0x000fce00078e000e */
[----:B------:R-:W-:Y:S05]  /*d4b0*/  WARPSYNC.COLLECTIVE R15, `(.L_x_146) ;  /* 0x000000000f087348 */ /* 0x000fea0003c00000 */
[----:B------:R0:W1:Y:S02]  /*d4c0*/  SHFL.IDX P6, R14, R13, R12, R11 ;  /* 0x0000000c0d0e7389 */ /* 0x00006400000c000b */
[----:B01----:R-:W-:Y:S01]  /*d4d0*/  ENDCOLLECTIVE ;  /* 0x000000000000791b */ /* 0x003fe20003800000 */
.L_x_146:
[----:B------:R-:W-:-:S05]  /*d4e0*/  IADD3 R2, P0, R2, R7, RZ ;  /* 0x0000000702027210 */ /* 0x000fca0007f1e0ff */
[----:B------:R-:W-:-:S05]  /*d4f0*/  IMAD.X R3, RZ, RZ, R3, P0 ;  /* 0x000000ffff037224 */ /* 0x000fca00000e0603 */
[----:B------:R-:W-:Y:S01]  /*d500*/  @!PT LDS RZ, [RZ] ;  /* 0x00000000fffff984 */ /* 0x000fe20000000800 */
[----:B------:R-:W-:Y:S01]  /*d510*/  @!PT LDS RZ, [RZ] ;  /* 0x00000000fffff984 */ /* 0x000fe20000000800 */
[----:B------:R-:W-:Y:S01]  /*d520*/  @!PT LDS RZ, [RZ] ;  /* 0x00000000fffff984 */ /* 0x000fe20000000800 */
[----:B------:R0:W-:Y:S01]  /*d530*/  LDGSTS.E.BYPASS.LTC128B.128 [R8+0x11400], desc[UR50][R2.64], !P1 ;  /* 0x1140000002087fae */ /* 0x0001e2000c901d72 */
[----:B------:R-:W-:Y:S02]  /*d540*/  IMAD.MOV.U32 R13, RZ, RZ, R9 ;  /* 0x000000ffff0d7224 */ /* 0x000fe400078e0009 */
[----:B------:R-:W-:-:S07]  /*d550*/  IMAD.MOV.U32 R10, RZ, RZ, R14 ;  /* 0x000000ffff0a7224 */ /* 0x000fce00078e000e */
[----:B0-----:R-:W-:Y:S05]  /*d560*/  WARPSYNC.COLLECTIVE R15, `(.L_x_147) ;  /* 0x000000000f087348 */ /* 0x001fea0003c00000 */
[----:B------:R1:W2:Y:S02]  /*d570*/  SHFL.IDX P6, R14, R13, R12, R11 ;  /* 0x0000000c0d0e7389 */ /* 0x0002a400000c000b */
[----:B012---:R-:W-:Y:S01]  /*d580*/  ENDCOLLECTIVE ;  /* 0x000000000000791b */ /* 0x007fe20003800000 */
.L_x_147:
[----:B------:R-:W-:Y:S01]  /*d590*/  IMAD.MOV.U32 R2, RZ, RZ, R14 ;  /* 0x000000ffff027224 */ /* 0x000fe200078e000e */
[----:B------:R-:W-:Y:S06]  /*d5a0*/  BRA `(.L_x_148) ;  /* 0xffffffc400d07947 */ /* 0x000fec000383ffff */
.L_x_56:
[----:B-1----:R1:W2:Y:S02]  /*d5b0*/  SYNCS.PHASECHK.TRANS64.TRYWAIT P0, [R5+URZ+0x16860], R2 ;  /* 0x01686002050075a7 */ /* 0x0022a4000800017f */
[----:B--2---:R-:W-:Y:S05]  /*d5c0*/  @!P0 NANOSLEEP.SYNCS 0x989680 ;  /* 0x009896800000895d */ /* 0x004fea0003900000 */
[----:B------:R-:W2:Y:S02]  /*d5d0*/  @!P0 SYNCS.PHASECHK.TRANS64 P0, [R5+URZ+0x16860], R2 ;  /* 0x01686002050085a7 */ /* 0x000ea4000800007f */
[----:B--2---:R-:W-:Y:S05]  /*d5e0*/  @!P0 BRA `(.L_x_56) ;  /* 0xfffffffc00f08947 */ /* 0x004fea000383ffff */
[----:B------:R-:W-:Y:S05]  /*d5f0*/  BRA `(.L_x_149) ;  /* 0xffffffc800287947 */ /* 0x000fea000383ffff */
.L_x_57:
[----:B------:R-:W-:Y:S01]  /*d600*/  BSSY B1, `(.L_x_150) ;  /* 0x0000008000017945 */ /* 0x000fe20003800000 */
[----:B------:R-:W-:Y:S01]  /*d610*/  MOV R13, R17 ;  /* 0x00000011000d7202 */ /* 0x000fe20000000f00 */
[----:B------:R-:W-:Y:S02]  /*d620*/  IMAD.MOV.U32 R12, RZ, RZ, RZ ;  /* 0x000000ffff0c7224 */ /* 0x000fe400078e00ff */
[----:B------:R-:W-:Y:S02]  /*d630*/  IMAD.MOV.U32 R11, RZ, RZ, 0x181f ;  /* 0x0000181fff0b7424 */ /* 0x000fe400078e00ff */
[----:B------:R-:W-:-:S07]  /*d640*/  IMAD.MOV.U32 R15, RZ, RZ, -0x1 ;  /* 0xffffffffff0f7424 */ /* 0x000fce00078e00ff */
[----:B0-----:R-:W-:Y:S05]  /*d650*/  WARPSYNC.COLLECTIVE R15, `(.L_x_151) ;  /* 0x000000000f087348 */ /* 0x001fea0003c00000 */
[----:B------:R1:W2:Y:S02]  /*d660*/  SHFL.IDX P6, R14, R13, R12, R11 ;  /* 0x0000000c0d0e7389 */ /* 0x0002a400000c000b */
[----:B012---:R-:W-:Y:S01]  /*d670*/  ENDCOLLECTIVE ;  /* 0x000000000000791b */ /* 0x007fe20003800000 */
.L_x_151:
[----:B------:R-:W-:Y:S05]  /*d680*/  BSYNC B1 ;  /* 0x0000000000017941 */ /* 0x000fea0003800000 */
.L_x_150:
[----:B------:R-:W-:Y:S01]  /*d690*/  IMAD.MOV.U32 R13, RZ, RZ, R16 ;  /* 0x000000ffff0d7224 */ /* 0x000fe200078e0010 */
[----:B------:R-:W-:Y:S01]  /*d6a0*/  MOV R15, 0xffffffff ;  /* 0xffffffff000f7802 */ /* 0x000fe20000000f00 */
[----:B------:R-:W-:Y:S01]  /*d6b0*/  IMAD.MOV.U32 R12, RZ, RZ, RZ ;  /* 0x000000ffff0c7224 */ /* 0x000fe200078e00ff */
[----:B------:R-:W-:Y:S01]  /*d6c0*/  MOV R3, R14 ;  /* 0x0000000e00037202 */ /* 0x000fe20000000f00 */
[----:B------:R-:W-:Y:S01]  /*d6d0*/  IMAD.MOV.U32 R11, RZ, RZ, 0x181f ;  /* 0x0000181fff0b7424 */ /* 0x000fe200078e00ff */
[----:B------:R-:W-:Y:S02]  /*d6e0*/  ISETP.LT.OR P1, PT, R8, 0x1, P2 ;  /* 0x000000010800780c */ /* 0x000fe40001721670 */
[----:B------:R-:W-:-:S11]  /*d6f0*/  LEA R6, R6, UR38, 0x1 ;  /* 0x0000002606067c11 */ /* 0x000fd6000f8e08ff */
[----:B------:R-:W-:Y:S05]  /*d700*/  WARPSYNC.COLLECTIVE R15, `(.L_x_152) ;  /* 0x000000000f087348 */ /* 0x000fea0003c00000 */
[----:B------:R0:W1:Y:S02]  /*d710*/  SHFL.IDX P6, R14, R13, R12, R11 ;  /* 0x0000000c0d0e7389 */ /* 0x00006400000c000b */
[----:B01----:R-:W-:Y:S01]  /*d720*/  ENDCOLLECTIVE ;  /* 0x000000000000791b */ /* 0x003fe20003800000 */
.L_x_152:
[----:B------:R-:W-:Y:S01]  /*d730*/  IMAD.MOV.U32 R13, RZ, RZ, R17 ;  /* 0x000000ffff0d7224 */ /* 0x000fe200078e0011 */
[----:B------:R-:W-:Y:S01]  /*d740*/  MOV R12, 0x1 ;  /* 0x00000001000c7802 */ /* 0x000fe20000000f00 */
[----:B------:R-:W-:-:S07]  /*d750*/  IMAD.MOV.U32 R2, RZ, RZ, R14 ;  /* 0x000000ffff027224 */ /* 0x000fce00078e000e */
[----:B------:R-:W-:Y:S05]  /*d760*/  WARPSYNC.COLLECTIVE R15, `(.L_x_153) ;  /* 0x000000000f087348 */ /* 0x000fea0003c00000 */
[----:B------:R0:W1:Y:S02]  /*d770*/  SHFL.IDX P6, R14, R13, R12, R11 ;  /* 0x0000000c0d0e7389 */ /* 0x00006400000c000b */
[----:B01----:R-:W-:Y:S01]  /*d780*/  ENDCOLLECTIVE ;  /* 0x000000000000791b */ /* 0x003fe20003800000 */
.L_x_153:
[----:B------:R-:W-:-:S05]  /*d790*/  IADD3 R2, P0, R2, R7, RZ ;  /* 0x0000000702027210 */ /* 0x000fca0007f1e0ff */
[----:B------:R-:W-:-:S05]  /*d7a0*/  IMAD.X R3, RZ, RZ, R3, P0 ;  /* 0x000000ffff037224 */ /* 0x000fca00000e0603 */
[----:B------:R-:W-:Y:S01]  /*d7b0*/  @!PT LDS RZ, [RZ] ;  /* 0x00000000fffff984 */ /* 0x000fe20000000800 */
[----:B------:R-:W-:Y:S01]  /*d7c0*/  @!PT LDS RZ, [RZ] ;  /* 0x00000000fffff984 */ /* 0x000fe20000000800 */
[----:B------:R-:W-:Y:S01]  /*d7d0*/  @!PT LDS RZ, [RZ] ;  /* 0x00000000fffff984 */ /* 0x000fe20000000800 */
[----:B------:R0:W-:Y:S01]  /*d7e0*/  LDGSTS.E.BYPASS.LTC128B.128 [R6+0x400], desc[UR50][R2.64], !P1 ;  /* 0x0040000002067fae */ /* 0x0001e2000c901d72 */
[----:B------:R-:W-:Y:S01]  /*d7f0*/  IMAD.MOV.U32 R13, RZ, RZ, R16 ;  /* 0x000000ffff0d7224 */ /* 0x000fe200078e0010 */
[----:B------:R-:W-:Y:S01]  /*d800*/  ISETP.LT.OR P1, PT, R8, 0x11, P2 ;  /* 0x000000110800780c */ /* 0x000fe20001721670 */
[----:B0-----:R-:W-:-:S12]  /*d810*/  IMAD.MOV.U32 R3, RZ, RZ, R14 ;  /* 0x000000ffff037224 */ /* 0x001fd800078e000e */
[----:B------:R-:W-:Y:S05]  /*d820*/  WARPSYNC.COLLECTIVE R15, `(.L_x_154) ;  /* 0x000000000f087348 */ /* 0x000fea0003c00000 */
[----:B------:R0:W1:Y:S02]  /*d830*/  SHFL.IDX P6, R14, R13, R12, R11 ;  /* 0x0000000c0d0e7389 */ /* 0x00006400000c000b */
[----:B01----:R-:W-:Y:S01]  /*d840*/  ENDCOLLECTIVE ;  /* 0x000000000000791b */ /* 0x003fe20003800000 */
.L_x_154:
[----:B------:R-:W-:Y:S02]  /*d850*/  IMAD.MOV.U32 R13, RZ, RZ, R17 ;  /* 0x000000ffff0d7224 */ /* 0x000fe400078e0011 */
[----:B------:R-:W-:Y:S02]  /*d860*/  IMAD.MOV.U32 R12, RZ, RZ, 0x2 ;  /* 0x00000002ff0c7424 */ /* 0x000fe400078e00ff */
[----:B------:R-:W-:-:S07]  /*d870*/  IMAD.MOV.U32 R2, RZ, RZ, R14 ;  /* 0x000000ffff027224 */ /* 0x000fce00078e000e */
[----:B------:R-:W-:Y:S05]  /*d880*/  WARPSYNC.COLLECTIVE R15, `(.L_x_155) ;  /* 0x000000000f087348 */ /* 0x000fea0003c00000 */
[----:B------:R0:W1:Y:S02]  /*d890*/  SHFL.IDX P6, R14, R13, R12, R11 ;  /* 0x0000000c0d0e7389 */ /* 0x00006400000c000b */
[----:B01----:R-:W-:Y:S01]  /*d8a0*/  ENDCOLLECTIVE ;  /* 0x000000000000791b */ /* 0x003fe20003800000 */
.L_x_155:
[----:B------:R-:W-:-:S04]  /*d8b0*/  IADD3 R2, P0, R2, R7, RZ ;  /* 0x0000000702027210 */ /* 0x000fc80007f1e0ff */
[----:B------:R-:W-:-:S05]  /*d8c0*/  IADD3.X R3, RZ, R3, RZ, P0, !PT ;  /* 0x00000003ff037210 */ /* 0x000fca00007fe4ff */
[----:B------:R-:W-:Y:S01]  /*d8d0*/  @!PT LDS RZ, [RZ] ;  /* 0x00000000fffff984 */ /* 0x000fe20000000800 */
[----:B------:R-:W-:Y:S01]  /*d8e0*/  @!PT LDS RZ, [RZ] ;  /* 0x00000000fffff984 */ /* 0x000fe20000000800 */
[----:B------:R-:W-:Y:S01]  /*d8f0*/  @!PT LDS RZ, [RZ] ;  /* 0x00000000fffff984 */ /* 0x000fe20000000800 */
[----:B------:R0:W-:Y:S01]  /*d900*/  LDGSTS.E.BYPASS.LTC128B.128 [R6+0xc00], desc[UR50][R2.64], !P1 ;  /* 0x00c0000002067fae */ /* 0x0001e2000c901d72 */
[----:B------:R-:W-:Y:S02]  /*d910*/  ISETP.LT.OR P1, PT, R8, 0x21, P2 ;  /* 0x000000210800780c */ /* 0x000fe40001721670 */
[----:B------:R-:W-:Y:S01]  /*d920*/  MOV R13, R16 ;  /* 0x00000010000d7202 */ /* 0x000fe20000000f00 */
[----:B0-----:R-:W-:-:S10]  /*d930*/  IMAD.MOV.U32 R3, RZ, RZ, R14 ;  /* 0x000000ffff037224 */ /* 0x001fd400078e000e */
[----:B------:R-:W-:Y:S05]  /*d940*/  WARPSYNC.COLLECTIVE R15, `(.L_x_156) ;  /* 0x000000000f087348 */ /* 0x000fea0003c00000 */
[----:B------:R0:W1:Y:S02]  /*d950*/  SHFL.IDX P6, R14, R13, R12, R11 ;  /* 0x0000000c0d0e7389 */ /* 0x00006400000c000b */
[----:B01----:R-:W-:Y:S01]  /*d960*/  ENDCOLLECTIVE ;  /* 0x000000000000791b */ /* 0x003fe20003800000 */
.L_x_156:
[----:B------:R-:W-:Y:S01]  /*d970*/  IMAD.MOV.U32 R13, RZ, RZ, R17 ;  /* 0x000000ffff0d7224 */ /* 0x000fe200078e0011 */
[----:B------:R-:W-:Y:S01]  /*d980*/  MOV R12, 0x3 ;  /* 0x00000003000c7802 */ /* 0x000fe20000000f00 */
[----:B------:R-:W-:-:S07]  /*d990*/  IMAD.MOV.U32 R2, RZ, RZ, R14 ;  /* 0x000000ffff027224 */ /* 0x000fce00078e000e */
[----:B------:R-:W-:Y:S05]  /*d9a0*/  WARPSYNC.COLLECTIVE R15, `(.L_x_157) ;  /* 0x000000000f087348 */ /* 0x000fea0003c00000 */
[----:B------:R0:W1:Y:S02]  /*d9b0*/  SHFL.IDX P6, R14, R13, R12, R11 ;  /* 0x0000000c0d0e7389 */ /* 0x00006400000c000b */
[----:B01----:R-:W-:Y:S01]  /*d9c0*/  ENDCOLLECTIVE ;  /* 0x000000000000791b */ /* 0x003fe20003800000 */
.L_x_157:
        /* <DEDUP_REMOVED lines=12> */
.L_x_158:
[----:B------:R-:W-:Y:S02]  /*da90*/  IMAD.MOV.U32 R13, RZ, RZ, R17 ;  /* 0x000000ffff0d7224 */ /* 0x000fe400078e0011 */
[----:B------:R-:W-:Y:S02]  /*daa0*/  IMAD.MOV.U32 R12, RZ, RZ, 0x4 ;  /* 0x00000004ff0c7424 */ /* 0x000fe400078e00ff */
[----:B------:R-:W-:-:S07]  /*dab0*/  IMAD.MOV.U32 R2, RZ, RZ, R14 ;  /* 0x000000ffff027224 */ /* 0x000fce00078e000e */
[----:B------:R-:W-:Y:S05]  /*dac0*/  WARPSYNC.COLLECTIVE R15, `(.L_x_159) ;  /* 0x000000000f087348 */ /* 0x000fea0003c00000 */
[----:B------:R0:W1:Y:S02]  /*dad0*/  SHFL.IDX P6, R14, R13, R12, R11 ;  /* 0x0000000c0d0e7389 */ /* 0x00006400000c000b */
[----:B01----:R-:W-:Y:S01]  /*dae0*/  ENDCOLLECTIVE ;  /* 0x000000000000791b */ /* 0x003fe20003800000 */
.L_x_159:
        /* <DEDUP_REMOVED lines=12> */
.L_x_160:
[----:B------:R-:W-:Y:S01]  /*dbb0*/  IMAD.MOV.U32 R13, RZ, RZ, R17 ;  /* 0x000000ffff0d7224 */ /* 0x000fe200078e0011 */
[----:B------:R-:W-:Y:S01]  /*dbc0*/  MOV R12, 0x5 ;  /* 0x00000005000c7802 */ /* 0x000fe20000000f00 */
[----:B------:R-:W-:-:S07]  /*dbd0*/  IMAD.MOV.U32 R2, RZ, RZ, R14 ;  /* 0x000000ffff027224 */ /* 0x000fce00078e000e */
[----:B------:R-:W-:Y:S05]  /*dbe0*/  WARPSYNC.COLLECTIVE R15, `(.L_x_161) ;  /* 0x000000000f087348 */ /* 0x000fea0003c00000 */
[----:B------:R0:W1:Y:S02]  /*dbf0*/  SHFL.IDX P6, R14, R13, R12, R11 ;  /* 0x0000000c0d0e7389 */ /* 0x00006400000c000b */
[----:B01----:R-:W-:Y:S01]  /*dc00*/  ENDCOLLECTIVE ;  /* 0x000000000000791b */ /* 0x003fe20003800000 */
.L_x_161:
        /* <DEDUP_REMOVED lines=12> */
.L_x_162:
[----:B------:R-:W-:Y:S02]  /*dcd0*/  IMAD.MOV.U32 R13, RZ, RZ, R17 ;  /* 0x000000ffff0d7224 */ /* 0x000fe400078e0011 */
[----:B------:R-:W-:Y:S02]  /*dce0*/  IMAD.MOV.U32 R12, RZ, RZ, 0x6 ;  /* 0x00000006ff0c7424 */ /* 0x000fe400078e00ff */
[----:B------:R-:W-:-:S07]  /*dcf0*/  IMAD.MOV.U32 R2, RZ, RZ, R14 ;  /* 0x000000ffff027224 */ /* 0x000fce00078e000e */
[----:B------:R-:W-:Y:S05]  /*dd00*/  WARPSYNC.COLLECTIVE R15, `(.L_x_163) ;  /* 0x000000000f087348 */ /* 0x000fea0003c00000 */
[----:B------:R0:W1:Y:S02]  /*dd10*/  SHFL.IDX P6, R14, R13, R12, R11 ;  /* 0x0000000c0d0e7389 */ /* 0x00006400000c000b */
[----:B01----:R-:W-:Y:S01]  /*dd20*/  ENDCOLLECTIVE ;  /* 0x000000000000791b */ /* 0x003fe20003800000 */
.L_x_163:
        /* <DEDUP_REMOVED lines=12> */
.L_x_164:
[----:B------:R-:W-:Y:S01]  /*ddf0*/  IMAD.MOV.U32 R13, RZ, RZ, R17 ;  /* 0x000000ffff0d7224 */ /* 0x000fe200078e0011 */
[----:B------:R-:W-:Y:S01]  /*de00*/  MOV R12, 0x7 ;  /* 0x00000007000c7802 */ /* 0x000fe20000000f00 */
[----:B------:R-:W-:-:S07]  /*de10*/  IMAD.MOV.U32 R2, RZ, RZ, R14 ;  /* 0x000000ffff027224 */ /* 0x000fce00078e000e */
[----:B------:R-:W-:Y:S05]  /*de20*/  WARPSYNC.COLLECTIVE R15, `(.L_x_165) ;  /* 0x000000000f087348 */ /* 0x000fea0003c00000 */
[----:B------:R0:W1:Y:S02]  /*de30*/  SHFL.IDX P6, R14, R13, R12, R11 ;  /* 0x0000000c0d0e7389 */ /* 0x00006400000c000b */
[----:B01----:R-:W-:Y:S01]  /*de40*/  ENDCOLLECTIVE ;  /* 0x000000000000791b */ /* 0x003fe20003800000 */
.L_x_165:
        /* <DEDUP_REMOVED lines=11> */
.L_x_166:
[----:B------:R-:W-:Y:S01]  /*df00*/  IMAD.MOV.U32 R2, RZ, RZ, R14 ;  /* 0x000000ffff027224 */ /* 0x000fe200078e000e */
[----:B------:R-:W-:Y:S06]  /*df10*/  BRA `(.L_x_167) ;  /* 0xffffffc000c47947 */ /* 0x000fec000383ffff */
.L_x_63:
[----:B0-----:R0:W1:Y:S02]  /*df20*/  SYNCS.PHASECHK.TRANS64.TRYWAIT P0, [R4+URZ+0x16860], R3 ;  /* 0x01686003040075a7 */ /* 0x001064000800017f */
[----:B-1----:R-:W-:Y:S05]  /*df30*/  @!P0 NANOSLEEP.SYNCS 0x989680 ;  /* 0x009896800000895d */ /* 0x002fea0003900000 */
[----:B------:R-:W1:Y:S02]  /*df40*/  @!P0 SYNCS.PHASECHK.TRANS64 P0, [R4+URZ+0x16860], R3 ;  /* 0x01686003040085a7 */ /* 0x000e64000800007f */
[----:B-1----:R-:W-:Y:S05]  /*df50*/  @!P0 BRA `(.L_x_63) ;  /* 0xfffffffc00f08947 */ /* 0x002fea000383ffff */
[----:B------:R-:W-:Y:S05]  /*df60*/  BRA `(.L_x_168) ;  /* 0xffffffc400947947 */ /* 0x000fea000383ffff */
.L_x_64:
        /* <DEDUP_REMOVED lines=8> */
.L_x_170:
[----:B------:R-:W-:Y:S05]  /*dff0*/  BSYNC B0 ;  /* 0x0000000000007941 */ /* 0x000fea0003800000 */
.L_x_169:
[----:B------:R-:W0:Y:S01]  /*e000*/  S2R R2, SR_TID.X ;  /* 0x0000000000027919 */ /* 0x000e220000002100 */
[----:B------:R-:W-:Y:S01]  /*e010*/  IMAD.MOV.U32 R13, RZ, RZ, R16 ;  /* 0x000000ffff0d7224 */ /* 0x000fe200078e0010 */
[----:B------:R-:W-:Y:S01]  /*e020*/  MOV R15, 0xffffffff ;  /* 0xffffffff000f7802 */ /* 0x000fe20000000f00 */
[----:B------:R-:W-:Y:S01]  /*e030*/  IMAD.MOV.U32 R12, RZ, RZ, RZ ;  /* 0x000000ffff0c7224 */ /* 0x000fe200078e00ff */
[----:B------:R-:W-:Y:S01]  /*e040*/  MOV R0, R14 ;  /* 0x0000000e00007202 */ /* 0x000fe20000000f00 */
[----:B------:R-:W-:Y:S01]  /*e050*/  IMAD.MOV.U32 R11, RZ, RZ, 0x181f ;  /* 0x0000181fff0b7424 */ /* 0x000fe200078e00ff */
[----:B------:R-:W-:-:S13]  /*e060*/  ISETP.LT.OR P1, PT, R6, 0x1, P2 ;  /* 0x000000010600780c */ /* 0x000fda0001721670 */
[----:B0-----:R-:W-:Y:S05]  /*e070*/  WARPSYNC.COLLECTIVE R15, `(.L_x_171) ;  /* 0x000000000f087348 */ /* 0x001fea0003c00000 */
[----:B------:R1:W2:Y:S02]  /*e080*/  SHFL.IDX P6, R14, R13, R12, R11 ;  /* 0x0000000c0d0e7389 */ /* 0x0002a400000c000b */
[----:B012---:R-:W-:Y:S01]  /*e090*/  ENDCOLLECTIVE ;  /* 0x000000000000791b */ /* 0x007fe20003800000 */
.L_x_171:
[----:B------:R-:W-:Y:S02]  /*e0a0*/  IMAD.MOV.U32 R13, RZ, RZ, R17 ;  /* 0x000000ffff0d7224 */ /* 0x000fe400078e0011 */
[----:B------:R-:W-:Y:S02]  /*e0b0*/  IMAD.MOV.U32 R12, RZ, RZ, 0x1 ;  /* 0x00000001ff0c7424 */ /* 0x000fe400078e00ff */
[----:B------:R-:W-:Y:S02]  /*e0c0*/  IMAD.SHL.U32 R5, R2, 0x8, RZ ;  /* 0x0000000802057824 */ /* 0x000fe400078e00ff */
[----:B------:R-:W-:-:S07]  /*e0d0*/  IMAD.MOV.U32 R2, RZ, RZ, R14 ;  /* 0x000000ffff027224 */ /* 0x000fce00078e000e */
[----:B------:R-:W-:Y:S05]  /*e0e0*/  WARPSYNC.COLLECTIVE R15, `(.L_x_172) ;  /* 0x000000000f087348 */ /* 0x000fea0003c00000 */
[----:B------:R0:W1:Y:S02]  /*e0f0*/  SHFL.IDX P6, R14, R13, R12, R11 ;  /* 0x0000000c0d0e7389 */ /* 0x00006400000c000b */
[----:B01----:R-:W-:Y:S01]  /*e100*/  ENDCOLLECTIVE ;  /* 0x000000000000791b */ /* 0x003fe20003800000 */
.L_x_172:
[----:B------:R-:W-:-:S05]  /*e110*/  LOP3.LUT R5, R5, 0x38, RZ, 0xc0, !PT ;  /* 0x0000003805057812 */ /* 0x000fca00078ec0ff */
[----:B------:R-:W-:-:S05]  /*e120*/  IMAD.SHL.U32 R5, R5, 0x2, RZ ;  /* 0x0000000205057824 */ /* 0x000fca00078e00ff */
[----:B------:R-:W-:Y:S02]  /*e130*/  IADD3 R2, P0, R2, R5, RZ ;  /* 0x0000000502027210 */ /* 0x000fe40007f1e0ff */
[----:B------:R-:W-:Y:S02]  /*e140*/  MOV R13, R16 ;  /* 0x00000010000d7202 */ /* 0x000fe40000000f00 */
[----:B------:R-:W-:Y:S02]  /*e150*/  IADD3.X R3, RZ, R0, RZ, P0, !PT ;  /* 0x00000000ff037210 */ /* 0x000fe400007fe4ff */
[----:B------:R-:W-:-:S05]  /*e160*/  LEA R0, R8, UR38, 0x1 ;  /* 0x0000002608007c11 */ /* 0x000fca000f8e08ff */
[----:B------:R-:W-:Y:S01]  /*e170*/  @!PT LDS RZ, [RZ] ;  /* 0x00000000fffff984 */ /* 0x000fe20000000800 */
[----:B------:R-:W-:Y:S01]  /*e180*/  @!PT LDS RZ, [RZ] ;  /* 0x00000000fffff984 */ /* 0x000fe20000000800 */
[----:B------:R-:W-:Y:S01]  /*e190*/  @!PT LDS RZ, [RZ] ;  /* 0x00000000fffff984 */ /* 0x000fe20000000800 */
[----:B------:R0:W-:Y:S01]  /*e1a0*/  LDGSTS.E.BYPASS.LTC128B.128 [R0+0x400], desc[UR50][R2.64], !P1 ;  /* 0x0040000002007fae */ /* 0x0001e2000c901d72 */
[----:B------:R-:W-:Y:S01]  /*e1b0*/  IMAD.MOV.U32 R7, RZ, RZ, R14 ;  /* 0x000000ffff077224 */ /* 0x000fe200078e000e */
[----:B------:R-:W-:-:S13]  /*e1c0*/  ISETP.LT.OR P1, PT, R6, 0x11, P2 ;  /* 0x000000110600780c */ /* 0x000fda0001721670 */
[----:B0-----:R-:W-:Y:S05]  /*e1d0*/  WARPSYNC.COLLECTIVE R15, `(.L_x_173) ;  /* 0x000000000f087348 */ /* 0x001fea0003c00000 */
[----:B------:R1:W2:Y:S02]  /*e1e0*/  SHFL.IDX P6, R14, R13, R12, R11 ;  /* 0x0000000c0d0e7389 */ /* 0x0002a400000c000b */
[----:B012---:R-:W-:Y:S01]  /*e1f0*/  ENDCOLLECTIVE ;  /* 0x000000000000791b */ /* 0x007fe20003800000 */
.L_x_173:
[----:B------:R-:W-:Y:S02]  /*e200*/  IMAD.MOV.U32 R13, RZ, RZ, R17 ;  /* 0x000000ffff0d7224 */ /* 0x000fe400078e0011 */
[----:B------:R-:W-:Y:S01]  /*e210*/  IMAD.MOV.U32 R12, RZ, RZ, 0x2 ;  /* 0x00000002ff0c7424 */ /* 0x000fe200078e00ff */
[----:B------:R-:W-:-:S13]  /*e220*/  IADD3 R2, P0, R14, R5, RZ ;  /* 0x000000050e027210 */ /* 0x000fda0007f1e0ff */
[----:B------:R-:W-:Y:S05]  /*e230*/  WARPSYNC.COLLECTIVE R15, `(.L_x_174) ;  /* 0x000000000f087348 */ /* 0x000fea0003c00000 */
[----:B------:R0:W1:Y:S02]  /*e240*/  SHFL.IDX P6, R14, R13, R12, R11 ;  /* 0x0000000c0d0e7389 */ /* 0x00006400000c000b */
[----:B01----:R-:W-:Y:S01]  /*e250*/  ENDCOLLECTIVE ;  /* 0x000000000000791b */ /* 0x003fe20003800000 */
.L_x_174:
[----:B------:R-:W-:-:S05]  /*e260*/  IMAD.X R3, RZ, RZ, R7, P0 ;  /* 0x000000ffff037224 */ /* 0x000fca00000e0607 */
[----:B------:R-:W-:Y:S01]  /*e270*/  @!PT LDS RZ, [RZ] ;  /* 0x00000000fffff984 */ /* 0x000fe20000000800 */
[----:B------:R-:W-:Y:S01]  /*e280*/  @!PT LDS RZ, [RZ] ;  /* 0x00000000fffff984 */ /* 0x000fe20000000800 */
[----:B------:R-:W-:Y:S01]  /*e290*/  @!PT LDS RZ, [RZ] ;  /* 0x00000000fffff984 */ /* 0x000fe20000000800 */
[----:B------:R0:W-:Y:S01]  /*e2a0*/  LDGSTS.E.BYPASS.LTC128B.128 [R0+0xc00], desc[UR50][R2.64], !P1 ;  /* 0x00c0000002007fae */ /* 0x0001e2000c901d72 */
[----:B------:R-:W-:Y:S01]  /*e2b0*/  ISETP.LT.OR P1, PT, R6, 0x21, P2 ;  /* 0x000000210600780c */ /* 0x000fe20001721670 */
[----:B------:R-:W-:Y:S01]  /*e2c0*/  IMAD.MOV.U32 R13, RZ, RZ, R16 ;  /* 0x000000ffff0d7224 */ /* 0x000fe200078e0010 */
[----:B------:R-:W-:-:S11]  /*e2d0*/  MOV R8, R14 ;  /* 0x0000000e00087202 */ /* 0x000fd60000000f00 */
[----:B0-----:R-:W-:Y:S05]  /*e2e0*/  WARPSYNC.COLLECTIVE R15, `(.L_x_175) ;  /* 0x000000000f087348 */ /* 0x001fea0003c00000 */
[----:B------:R1:W2:Y:S02]  /*e2f0*/  SHFL.IDX P6, R14, R13, R12, R11 ;  /* 0x0000000c0d0e7389 */ /* 0x0002a400000c000b */
[----:B012---:R-:W-:Y:S01]  /*e300*/  ENDCOLLECTIVE ;  /* 0x000000000000791b */ /* 0x007fe20003800000 */
.L_x_175:
[----:B------:R-:W-:Y:S01]  /*e310*/  MOV R13, R17 ;  /* 0x00000011000d7202 */ /* 0x000fe20000000f00 */
[----:B------:R-:W-:Y:S02]  /*e320*/  IMAD.MOV.U32 R12, RZ, RZ, 0x3 ;  /* 0x00000003ff0c7424 */ /* 0x000fe400078e00ff */
[----:B------:R-:W-:-:S07]  /*e330*/  IMAD.MOV.U32 R10, RZ, RZ, R14 ;  /* 0x000000ffff0a7224 */ /* 0x000fce00078e000e */
[----:B------:R-:W-:Y:S05]  /*e340*/  WARPSYNC.COLLECTIVE R15, `(.L_x_176) ;  /* 0x000000000f087348 */ /* 0x000fea0003c00000 */
[----:B------:R0:W1:Y:S02]  /*e350*/  SHFL.IDX P6, R14, R13, R12, R11 ;  /* 0x0000000c0d0e7389 */ /* 0x00006400000c000b */
[----:B01----:R-:W-:Y:S01]  /*e360*/  ENDCOLLECTIVE ;  /* 0x000000000000791b */ /* 0x003fe20003800000 */
.L_x_176:
        /* <DEDUP_REMOVED lines=8> */
[----:B------:R-:W-:-:S12]  /*e3f0*/  IMAD.MOV.U32 R7, RZ, RZ, R14 ;  /* 0x000000ffff077224 */ /* 0x000fd800078e000e */
[----:B0-----:R-:W-:Y:S05]  /*e400*/  WARPSYNC.COLLECTIVE R15, `(.L_x_177) ;  /* 0x000000000f087348 */ /* 0x001fea0003c00000 */
[----:B------:R1:W2:Y:S02]  /*e410*/  SHFL.IDX P6, R14, R13, R12, R11 ;  /* 0x0000000c0d0e7389 */ /* 0x0002a400000c000b */
[----:B012---:R-:W-:Y:S01]  /*e420*/  ENDCOLLECTIVE ;  /* 0x000000000000791b */ /* 0x007fe20003800000 */
.L_x_177:
[----:B------:R-:W-:Y:S02]  /*e430*/  IMAD.MOV.U32 R13, RZ, RZ, R17 ;  /* 0x000000ffff0d7224 */ /* 0x000fe400078e0011 */
[----:B------:R-:W-:Y:S01]  /*e440*/  IMAD.MOV.U32 R12, RZ, RZ, 0x4 ;  /* 0x00000004ff0c7424 */ /* 0x000fe200078e00ff */
[----:B------:R-:W-:-:S13]  /*e450*/  IADD3 R2, P0, R14, R5, RZ ;  /* 0x000000050e027210 */ /* 0x000fda0007f1e0ff */
[----:B------:R-:W-:Y:S05]  /*e460*/  WARPSYNC.COLLECTIVE R15, `(.L_x_178) ;  /* 0x000000000f087348 */ /* 0x000fea0003c00000 */
[----:B------:R0:W1:Y:S02]  /*e470*/  SHFL.IDX P6, R14, R13, R12, R11 ;  /* 0x0000000c0d0e7389 */ /* 0x00006400000c000b */
[----:B01----:R-:W-:Y:S01]  /*e480*/  ENDCOLLECTIVE ;  /* 0x000000000000791b */ /* 0x003fe20003800000 */
.L_x_178:
[----:B------:R-:W-:-:S05]  /*e490*/  IADD3.X R3, RZ, R7, RZ, P0, !PT ;  /* 0x00000007ff037210 */ /* 0x000fca00007fe4ff */
[----:B------:R-:W-:Y:S01]  /*e4a0*/  @!PT LDS RZ, [RZ] ;  /* 0x00000000fffff984 */ /* 0x000fe20000000800 */
[----:B------:R-:W-:Y:S01]  /*e4b0*/  @!PT LDS RZ, [RZ] ;  /* 0x00000000fffff984 */ /* 0x000fe20000000800 */
[----:B------:R-:W-:Y:S01]  /*e4c0*/  @!PT LDS RZ, [RZ] ;  /* 0x00000000fffff984 */ /* 0x000fe20000000800 */
[----:B------:R0:W-:Y:S01]  /*e4d0*/  LDGSTS.E.BYPASS.LTC128B.128 [R0+0x1c00], desc[UR50][R2.64], !P1 ;  /* 0x01c0000002007fae */ /* 0x0001e2000c901d72 */
[----:B------:R-:W-:Y:S02]  /*e4e0*/  ISETP.LT.OR P1, PT, R6, 0x41, P2 ;  /* 0x000000410600780c */ /* 0x000fe40001721670 */
[----:B------:R-:W-:Y:S01]  /*e4f0*/  MOV R13, R16 ;  /* 0x00000010000d7202 */ /* 0x000fe20000000f00 */
[----:B------:R-:W-:-:S10]  /*e500*/  IMAD.MOV.U32 R8, RZ, RZ, R14 ;  /* 0x000000ffff087224 */ /* 0x000fd400078e000e */
[----:B0-----:R-:W-:Y:S05]  /*e510*/  WARPSYNC.COLLECTIVE R15, `(.L_x_179) ;  /* 0x000000000f087348 */ /* 0x001fea0003c00000 */
[----:B------:R1:W2:Y:S02]  /*e520*/  SHFL.IDX P6, R14, R13, R12, R11 ;  /* 0x0000000c0d0e7389 */ /* 0x0002a400000c000b */
[----:B012---:R-:W-:Y:S01]  /*e530*/  ENDCOLLECTIVE ;  /* 0x000000000000791b */ /* 0x007fe20003800000 */
.L_x_179:
[----:B------:R-:W-:Y:S01]  /*e540*/  IMAD.MOV.U32 R13, RZ, RZ, R17 ;  /* 0x000000ffff0d7224 */ /* 0x000fe200078e0011 */
[----:B------:R-:W-:Y:S01]  /*e550*/  MOV R12, 0x5 ;  /* 0x00000005000c7802 */ /* 0x000fe20000000f00 */
[----:B------:R-:W-:-:S07]  /*e560*/  IMAD.MOV.U32 R10, RZ, RZ, R14 ;  /* 0x000000ffff0a7224 */ /* 0x000fce00078e000e */
[----:B------:R-:W-:Y:S05]  /*e570*/  WARPSYNC.COLLECTIVE R15, `(.L_x_180) ;  /* 0x000000000f087348 */ /* 0x000fea0003c00000 */
[----:B------:R0:W1:Y:S02]  /*e580*/  SHFL.IDX P6, R14, R13, R12, R11 ;  /* 0x0000000c0d0e7389 */ /* 0x00006400000c000b */
[----:B01----:R-:W-:Y:S01]  /*e590*/  ENDCOLLECTIVE ;  /* 0x000000000000791b */ /* 0x003fe20003800000 */
.L_x_180:
        /* <DEDUP_REMOVED lines=12> */
.L_x_181:
[----:B------:R-:W-:Y:S01]  /*e660*/  MOV R13, R17 ;  /* 0x00000011000d7202 */ /* 0x000fe20000000f00 */
[----:B------:R-:W-:Y:S01]  /*e670*/  IMAD.MOV.U32 R12, RZ, RZ, 0x6 ;  /* 0x00000006ff0c7424 */ /* 0x000fe200078e00ff */
[----:B------:R-:W-:-:S13]  /*e680*/  IADD3 R2, P0, R14, R5, RZ ;  /* 0x000000050e027210 */ /* 0x000fda0007f1e0ff */
[----:B------:R-:W-:Y:S05]  /*e690*/  WARPSYNC.COLLECTIVE R15, `(.L_x_182) ;  /* 0x000000000f087348 */ /* 0x000fea0003c00000 */
[----:B------:R0:W1:Y:S02]  /*e6a0*/  SHFL.IDX P6, R14, R13, R12, R11 ;  /* 0x0000000c0d0e7389 */ /* 0x00006400000c000b */
[----:B01----:R-:W-:Y:S01]  /*e6b0*/  ENDCOLLECTIVE ;  /* 0x000000000000791b */ /* 0x003fe20003800000 */
.L_x_182:
[----:B------:R-:W-:-:S05]  /*e6c0*/  IMAD.X R3, RZ, RZ, R7, P0 ;  /* 0x000000ffff037224 */ /* 0x000fca00000e0607 */
[----:B------:R-:W-:Y:S01]  /*e6d0*/  @!PT LDS RZ, [RZ] ;  /* 0x00000000fffff984 */ /* 0x000fe20000000800 */
[----:B------:R-:W-:Y:S01]  /*e6e0*/  @!PT LDS RZ, [RZ] ;  /* 0x00000000fffff984 */ /* 0x000fe20000000800 */
[----:B------:R-:W-:Y:S01]  /*e6f0*/  @!PT LDS RZ, [RZ] ;  /* 0x00000000fffff984 */ /* 0x000fe20000000800 */
[----:B------:R0:W-:Y:S01]  /*e700*/  LDGSTS.E.BYPASS.LTC128B.128 [R0+0x2c00], desc[UR50][R2.64], !P1 ;  /* 0x02c0000002007fae */ /* 0x0001e2000c901d72 */
[----:B------:R-:W-:Y:S01]  /*e710*/  ISETP.LT.OR P1, PT, R6, 0x61, P2 ;  /* 0x000000610600780c */ /* 0x000fe20001721670 */
[----:B------:R-:W-:Y:S02]  /*e720*/  IMAD.MOV.U32 R13, RZ, RZ, R16 ;  /* 0x000000ffff0d7224 */ /* 0x000fe400078e0010 */
[----:B------:R-:W-:-:S10]  /*e730*/  IMAD.MOV.U32 R8, RZ, RZ, R14 ;  /* 0x000000ffff087224 */ /* 0x000fd400078e000e */
[----:B0-----:R-:W-:Y:S05]  /*e740*/  WARPSYNC.COLLECTIVE R15, `(.L_x_183) ;  /* 0x000000000f087348 */ /* 0x001fea0003c00000 */
[----:B------:R1:W2:Y:S02]  /*e750*/  SHFL.IDX P6, R14, R13, R12, R11 ;  /* 0x0000000c0d0e7389 */ /* 0x0002a400000c000b */
[----:B012---:R-:W-:Y:S01]  /*e760*/  ENDCOLLECTIVE ;  /* 0x000000000000791b */ /* 0x007fe20003800000 */
.L_x_183:
[----:B------:R-:W-:Y:S02]  /*e770*/  IMAD.MOV.U32 R13, RZ, RZ, R17 ;  /* 0x000000ffff0d7224 */ /* 0x000fe400078e0011 */
[----:B------:R-:W-:Y:S01]  /*e780*/  IMAD.MOV.U32 R12, RZ, RZ, 0x7 ;  /* 0x00000007ff0c7424 */ /* 0x000fe200078e00ff */
[----:B------:R-:W-:-:S07]  /*e790*/  MOV R10, R14 ;  /* 0x0000000e000a7202 */ /* 0x000fce0000000f00 */
[----:B------:R-:W-:Y:S05]  /*e7a0*/  WARPSYNC.COLLECTIVE R15, `(.L_x_184) ;  /* 0x000000000f087348 */ /* 0x000fea0003c00000 */
[----:B------:R0:W1:Y:S02]  /*e7b0*/  SHFL.IDX P6, R14, R13, R12, R11 ;  /* 0x0000000c0d0e7389 */ /* 0x00006400000c000b */
[----:B01----:R-:W-:Y:S01]  /*e7c0*/  ENDCOLLECTIVE ;  /* 0x000000000000791b */ /* 0x003fe20003800000 */
.L_x_184:
[----:B------:R-:W-:-:S05]  /*e7d0*/  IADD3 R2, P0, R10, R5, RZ ;  /* 0x000000050a027210 */ /* 0x000fca0007f1e0ff */
[----:B------:R-:W-:-:S05]  /*e7e0*/  IMAD.X R3, RZ, RZ, R8, P0 ;  /* 0x000000ffff037224 */ /* 0x000fca00000e0608 */
[----:B------:R-:W-:Y:S01]  /*e7f0*/  @!PT LDS RZ, [RZ] ;  /* 0x00000000fffff984 */ /* 0x000fe20000000800 */
[----:B------:R-:W-:Y:S01]  /*e800*/  @!PT LDS RZ, [RZ] ;  /* 0x00000000fffff984 */ /* 0x000fe20000000800 */
[----:B------:R-:W-:Y:S01]  /*e810*/  @!PT LDS RZ, [RZ] ;  /* 0x00000000fffff984 */ /* 0x000fe20000000800 */
[----:B------:R0:W-:Y:S01]  /*e820*/  LDGSTS.E.BYPASS.LTC128B.128 [R0+0x3400], desc[UR50][R2.64], !P1 ;  /* 0x0340000002007fae */ /* 0x0001e2000c901d72 */
[----:B------:R-:W-:Y:S01]  /*e830*/  IMAD.MOV.U32 R13, RZ, RZ, R16 ;  /* 0x000000ffff0d7224 */ /* 0x000fe200078e0010 */
[----:B------:R-:W-:-:S07]  /*e840*/  MOV R7, R14 ;  /* 0x0000000e00077202 */ /* 0x000fce0000000f00 */
[----:B0-----:R-:W-:Y:S05]  /*e850*/  WARPSYNC.COLLECTIVE R15, `(.L_x_185) ;  /* 0x000000000f087348 */ /* 0x001fea0003c00000 */
[----:B------:R1:W2:Y:S02]  /*e860*/  SHFL.IDX P6, R14, R13, R12, R11 ;  /* 0x0000000c0d0e7389 */ /* 0x0002a400000c000b */
[----:B012---:R-:W-:Y:S01]  /*e870*/  ENDCOLLECTIVE ;  /* 0x000000000000791b */ /* 0x007fe20003800000 */
.L_x_185:
[----:B------:R-:W-:Y:S05]  /*e880*/  BRA `(.L_x_186) ;  /* 0xffffffc000347947 */ /* 0x000fea000383ffff */
.L_x_69:
[----:B0-----:R0:W2:Y:S02]  /*e890*/  SYNCS.PHASECHK.TRANS64.TRYWAIT P0, [R7+URZ+0x16820], R0 ;  /* 0x01682000070075a7 */ /* 0x0010a4000800017f */
[----:B--2---:R-:W-:Y:S05]  /*e8a0*/  @!P0 NANOSLEEP.SYNCS 0x989680 ;  /* 0x009896800000895d */ /* 0x004fea0003900000 */
[----:B------:R-:W2:Y:S02]  /*e8b0*/  @!P0 SYNCS.PHASECHK.TRANS64 P0, [R7+URZ+0x16820], R0 ;  /* 0x01682000070085a7 */ /* 0x000ea4000800007f */
[----:B--2---:R-:W-:Y:S05]  /*e8c0*/  @!P0 BRA `(.L_x_69) ;  /* 0xfffffffc00f08947 */ /* 0x004fea000383ffff */
[----:B------:R-:W-:Y:S05]  /*e8d0*/  BRA `(.L_x_187) ;  /* 0xffffffc000cc7947 */ /* 0x000fea000383ffff */
.L_x_70:
[----:B------:R-:W1:Y:S01]  /*e8e0*/  S2R R2, SR_TID.X ;  /* 0x0000000000027919 */ /* 0x000e620000002100 */
[----:B------:R-:W-:Y:S01]  /*e8f0*/  BSSY B0, `(.L_x_188) ;  /* 0x000000a000007945 */ /* 0x000fe20003800000 */
[----:B------:R-:W-:Y:S01]  /*e900*/  IMAD.MOV.U32 R12, RZ, RZ, RZ ;  /* 0x000000ffff0c7224 */ /* 0x000fe200078e00ff */
[----:B------:R-:W-:Y:S01]  /*e910*/  MOV R11, 0x1f ;  /* 0x0000001f000b7802 */ /* 0x000fe20000000f00 */
[----:B------:R-:W-:Y:S01]  /*e920*/  IMAD.MOV.U32 R15, RZ, RZ, -0x1 ;  /* 0xffffffffff0f7424 */ /* 0x000fe200078e00ff */
[----:B-1----:R-:W-:-:S04]  /*e930*/  SHF.R.U32.HI R2, RZ, 0x5, R2 ;  /* 0x00000005ff027819 */ /* 0x002fc80000011602 */
[----:B------:R-:W-:-:S05]  /*e940*/  LOP3.LUT R2, R2, 0x3, RZ, 0xc0, !PT ;  /* 0x0000000302027812 */ /* 0x000fca00078ec0ff */
[----:B------:R-:W-:-:S07]  /*e950*/  IMAD.MOV.U32 R13, RZ, RZ, R2 ;  /* 0x000000ffff0d7224 */ /* 0x000fce00078e0002 */
[----:B0-----:R-:W-:Y:S05]  /*e960*/  WARPSYNC.COLLECTIVE R15, `(.L_x_189) ;  /* 0x000000000f087348 */ /* 0x001fea0003c00000 */
[----:B------:R1:W2:Y:S02]  /*e970*/  SHFL.IDX P6, R14, R13, R12, R11 ;  /* 0x0000000c0d0e7389 */ /* 0x0002a400000c000b */
[----:B012---:R-:W-:Y:S01]  /*e980*/  ENDCOLLECTIVE ;  /* 0x000000000000791b */ /* 0x007fe20003800000 */
.L_x_189:
[----:B------:R-:W-:Y:S05]  /*e990*/  BSYNC B0 ;  /* 0x0000000000007941 */ /* 0x000fea0003800000 */
.L_x_188:
[----:B------:R-:W-:Y:S05]  /*e9a0*/  BRA `(.L_x_190) ;  /* 0xffffffc000b47947 */ /* 0x000fea000383ffff */
.L_x_73:
[----:B------:R-:W-:Y:S01]  /*e9b0*/  BSSY B1, `(.L_x_191) ;  /* 0x0000006000017945 */ /* 0x000fe20003800000 */
[----:B------:R-:W-:-:S07]  /*e9c0*/  IMAD.MOV.U32 R15, RZ, RZ, -0x1 ;  /* 0xffffffffff0f7424 */ /* 0x000fce00078e00ff */
[----:B0-----:R-:W-:Y:S05]  /*e9d0*/  WARPSYNC.COLLECTIVE R15, `(.L_x_192) ;  /* 0x000000000f0c7348 */ /* 0x001fea0003c00000 */
[----:B------:R-:W-:Y:S02]  /*e9e0*/  ELECT P6, UR62, PT ;  /* 0x00000000003e782f */ /* 0x000fe400038c0000 */
[----:B------:R-:W-:Y:S01]  /*e9f0*/  MOV R14, UR62 ;  /* 0x0000003e000e7c02 */ /* 0x000fe20008000f00 */
[----:B0-----:R-:W-:Y:S10]  /*ea00*/  ENDCOLLECTIVE ;  /* 0x000000000000791b */ /* 0x001ff40003800000 */
.L_x_192:
[----:B------:R-:W-:Y:S05]  /*ea10*/  BSYNC B1 ;  /* 0x0000000000017941 */ /* 0x000fea0003800000 */
.L_x_191:
[----:B------:R-:W-:Y:S05]  /*ea20*/  BRA `(.L_x_193) ;  /* 0xffffffc000ac7947 */ /* 0x000fea000383ffff */
.L_x_75:
[----:B0-----:R0:W1:Y:S02]  /*ea30*/  SYNCS.PHASECHK.TRANS64.TRYWAIT P1, [R5+URZ+0x16840], R0 ;  /* 0x01684000050075a7 */ /* 0x001064000802017f */
[----:B-1----:R-:W-:Y:S05]  /*ea40*/  @!P1 NANOSLEEP.SYNCS 0x989680 ;  /* 0x009896800000995d */ /* 0x002fea0003900000 */
[----:B------:R-:W1:Y:S02]  /*ea50*/  @!P1 SYNCS.PHASECHK.TRANS64 P1, [R5+URZ+0x16840], R0 ;  /* 0x01684000050095a7 */ /* 0x000e64000802007f */
[----:B-1----:R-:W-:Y:S05]  /*ea60*/  @!P1 BRA `(.L_x_75) ;  /* 0xfffffffc00f09947 */ /* 0x002fea000383ffff */
[----:B------:R-:W-:Y:S05]  /*ea70*/  BRA `(.L_x_194) ;  /* 0xffffffc000cc7947 */ /* 0x000fea000383ffff */
.L_x_77:
[----:B-1----:R1:W2:Y:S02]  /*ea80*/  SYNCS.PHASECHK.TRANS64.TRYWAIT P1, [R3+URZ+0x16840], R2 ;  /* 0x01684002030075a7 */ /* 0x0022a4000802017f */
[----:B--2---:R-:W-:Y:S05]  /*ea90*/  @!P1 NANOSLEEP.SYNCS 0x989680 ;  /* 0x009896800000995d */ /* 0x004fea0003900000 */
[----:B------:R-:W2:Y:S02]  /*eaa0*/  @!P1 SYNCS.PHASECHK.TRANS64 P1, [R3+URZ+0x16840], R2 ;  /* 0x01684002030095a7 */ /* 0x000ea4000802007f */
[----:B--2---:R-:W-:Y:S05]  /*eab0*/  @!P1 BRA `(.L_x_77) ;  /* 0xfffffffc00f09947 */ /* 0x004fea000383ffff */
[----:B------:R-:W-:Y:S05]  /*eac0*/  BRA `(.L_x_195) ;  /* 0xffffffc000d87947 */ /* 0x000fea000383ffff */
.L_x_79:
[----:B--2---:R2:W3:Y:S02]  /*ead0*/  SYNCS.PHASECHK.TRANS64.TRYWAIT P1, [R5+URZ+0x16860], R0 ;  /* 0x01686000050075a7 */ /* 0x0044e4000802017f */
[----:B---3--:R-:W-:Y:S05]  /*eae0*/  @!P1 NANOSLEEP.SYNCS 0x989680 ;  /* 0x009896800000995d */ /* 0x008fea0003900000 */
[----:B------:R-:W3:Y:S02]  /*eaf0*/  @!P1 SYNCS.PHASECHK.TRANS64 P1, [R5+URZ+0x16860], R0 ;  /* 0x01686000050095a7 */ /* 0x000ee4000802007f */
[----:B---3--:R-:W-:Y:S05]  /*eb00*/  @!P1 BRA `(.L_x_79) ;  /* 0xfffffffc00f09947 */ /* 0x008fea000383ffff */
[----:B------:R-:W-:Y:S05]  /*eb10*/  BRA `(.L_x_196) ;  /* 0xffffffc000d47947 */ /* 0x000fea000383ffff */
.L_x_197:
[----:B------:R-:W-:-:S00]  /*eb20*/  BRA `(.L_x_197) ;  /* 0xfffffffc00fc7947 */ /* 0x000fc0000383ffff */
[----:B------:R-:W-:-:S00]  /*eb30*/  NOP ;  /* 0x0000000000007918 */ /* 0x000fc00000000000 */
        /* <DEDUP_REMOVED lines=12> */
.L_x_3105:


//--------------------- .text._ZN7cutlass13device_kernelIN5flash11enable_sm90INS1_16FlashAttnFwdSm90INS1_25CollectiveMainloopFwdSm90ILi2EN4cute5tupleIJNS5_1CILi1EEES8_S8_EEENS6_IJNS7_ILi192EEENS7_ILi128EEENS7_ILi64EEEEEELi64ENS_10bfloat16_tEfNS_4arch4Sm90ELb0ELb0ELb1ELb1ELb1ELb0ELb0ELb1ELb1ELb1ELb0ELb0EEENS1_21CollectiveEpilogueFwdINS6_IJSA_SC_SB_EEES9_SE_SG_Li384ELb1ELb1ELb0ELb0EEENS1_36VarlenDynamicPersistentTileSchedulerILi192ELi128ELi384ELi128ELb0ELb1ELb1ELb0ELb1ELb1EEEEEEEEEvNT_6ParamsE --------------------------
	.section	.text._ZN7cutlass13device_kernelIN5flash11enable_sm90INS1_16FlashAttnFwdSm90INS1_25CollectiveMainloopFwdSm90ILi2EN4cute5tupleIJNS5_1CILi1EEES8_S8_EEENS6_IJNS7_ILi192EEENS7_ILi128EEENS7_ILi64EEEEEELi64ENS_10bfloat16_tEfNS_4arch4Sm90ELb0ELb0ELb1ELb1ELb1ELb0ELb0ELb1ELb1ELb1ELb0ELb0EEENS1_21CollectiveEpilogueFwdINS6_IJSA_SC_SB_EEES9_SE_SG_Li384ELb1ELb1ELb0ELb0EEENS1_36VarlenDynamicPersistentTileSchedulerILi192ELi128ELi384ELi128ELb0ELb1ELb1ELb0ELb1ELb1EEEEEEEEEvNT_6ParamsE,"ax",@progbits
	.align	128
.text._ZN7cutlass13device_kernelIN5flash11enable_sm90INS1_16FlashAttnFwdSm90INS1_25CollectiveMainloopFwdSm90ILi2EN4cute5tupleIJNS5_1CILi1EEES8_S8_EEENS6_IJNS7_ILi192EEENS7_ILi128EEENS7_ILi64EEEEEELi64ENS_10bfloat16_tEfNS_4arch4Sm90ELb0ELb0ELb1ELb1ELb1ELb0ELb0ELb1ELb1ELb1ELb0ELb0EEENS1_21CollectiveEpilogueFwdINS6_IJSA_SC_SB_EEES9_SE_SG_Li384ELb1ELb1ELb0ELb0EEENS1_36VarlenDynamicPersistentTileSchedulerILi192ELi128ELi384ELi128ELb0ELb1ELb1ELb0ELb1ELb1EEEEEEEEEvNT_6ParamsE:
        .type           _ZN7cutlass13device_kernelIN5flash11enable_sm90INS1_16FlashAttnFwdSm90INS1_25CollectiveMainloopFwdSm90ILi2EN4cute5tupleIJNS5_1CILi1EEES8_S8_EEENS6_IJNS7_ILi192EEENS7_ILi128EEENS7_ILi64EEEEEELi64ENS_10bfloat16_tEfNS_4arch4Sm90ELb0ELb0ELb1ELb1ELb1ELb0ELb0ELb1ELb1ELb1ELb0ELb0EEENS1_21CollectiveEpilogueFwdINS6_IJSA_SC_SB_EEES9_SE_SG_Li384ELb1ELb1ELb0ELb0EEENS1_36VarlenDynamicPersistentTileSchedulerILi192ELi128ELi384ELi128ELb0ELb1ELb1ELb0ELb1ELb1EEEEEEEEEvNT_6ParamsE,@function
        .size           _ZN7cutlass13device_kernelIN5flash11enable_sm90INS1_16FlashAttnFwdSm90INS1_25CollectiveMainloopFwdSm90ILi2EN4cute5tupleIJNS5_1CILi1EEES8_S8_EEENS6_IJNS7_ILi192EEENS7_ILi128EEENS7_ILi64EEEEEELi64ENS_10bfloat16_tEfNS_4arch4Sm90ELb0ELb0ELb1ELb1ELb1ELb0ELb0ELb1ELb1ELb1ELb0ELb0EEENS1_21CollectiveEpilogueFwdINS6_IJSA_SC_SB_EEES9_SE_SG_Li384ELb1ELb1ELb0ELb0EEENS1_36VarlenDynamicPersistentTileSchedulerILi192ELi128ELi384ELi128ELb0ELb1ELb1ELb0ELb1ELb1EEEEEEEEEvNT_6ParamsE,(.L_x_3106 - _ZN7cutlass13device_kernelIN5flash11enable_sm90INS1_16FlashAttnFwdSm90INS1_25CollectiveMainloopFwdSm90ILi2EN4cute5tupleIJNS5_1CILi1EEES8_S8_EEENS6_IJNS7_ILi192EEENS7_ILi128EEENS7_ILi64EEEEEELi64ENS_10bfloat16_tEfNS_4arch4Sm90ELb0ELb0ELb1ELb1ELb1ELb0ELb0ELb1ELb1ELb1ELb0ELb0EEENS1_21CollectiveEpilogueFwdINS6_IJSA_SC_SB_EEES9_SE_SG_Li384ELb1ELb1ELb0ELb0EEENS1_36VarlenDynamicPersistentTileSchedulerILi192ELi128ELi384ELi128ELb0ELb1ELb1ELb0ELb1ELb1EEEEEEEEEvNT_6ParamsE)
        .other          _ZN7cutlass13device_kernelIN5flash11enable_sm90INS1_16FlashAttnFwdSm90INS1_25CollectiveMainloopFwdSm90ILi2EN4cute5tupleIJNS5_1CILi1EEES8_S8_EEENS6_IJNS7_ILi192EEENS7_ILi128EEENS7_ILi64EEEEEELi64ENS_10bfloat16_tEfNS_4arch4Sm90ELb0ELb0ELb1ELb1ELb1ELb0ELb0ELb1ELb1ELb1ELb0ELb0EEENS1_21CollectiveEpilogueFwdINS6_IJSA_SC_SB_EEES9_SE_SG_Li384ELb1ELb1ELb0ELb0EEENS1_36VarlenDynamicPersistentTileSchedulerILi192ELi128ELi384ELi128ELb0ELb1ELb1ELb0ELb1ELb1EEEEEEEEEvNT_6ParamsE,@"STO_CUDA_ENTRY STV_DEFAULT"
_ZN7cutlass13device_kernelIN5flash11enable_sm90INS1_16FlashAttnFwdSm90INS1_25CollectiveMainloopFwdSm90ILi2EN4cute5tupleIJNS5_1CILi1EEES8_S8_EEENS6_IJNS7_ILi192EEENS7_ILi128EEENS7_ILi64EEEEEELi64ENS_10bfloat16_tEfNS_4arch4Sm90ELb0ELb0ELb1ELb1ELb1ELb0ELb0ELb1ELb1ELb1ELb0ELb0EEENS1_21CollectiveEpilogueFwdINS6_IJSA_SC_SB_EEES9_SE_SG_Li384ELb1ELb1ELb0ELb0EEENS1_36VarlenDynamicPersistentTileSchedulerILi192ELi128ELi384ELi128ELb0ELb1ELb1ELb0ELb1ELb1EEEEEEEEEvNT_6ParamsE:
        /* <DEDUP_REMOVED lines=45> */
.L_x_198:
        /* <DEDUP_REMOVED lines=22> */
.L_x_199:
        /* <DEDUP_REMOVED lines=18> */
.L_x_200:
        /* <DEDUP_REMOVED lines=22> */
.L_x_201:
        /* <DEDUP_REMOVED lines=23> */
.L_x_202:
        /* <DEDUP_REMOVED lines=8> */
.L_x_204:
[----:B------:R-:W-:-:S08]  /*08a0*/  NOP ;  /* 0x0000000000007918 */ /* 0x000fd00000000000 */
[----:B------:R-:W0:Y:S02]  /*08b0*/  USETMAXREG.TRY_ALLOC.CTAPOOL UP0, 0xa0 ;  /* 0x000000a0000079c8 */ /* 0x000e240008000600 */
[----:B0-----:R-:W-:-:S13]  /*08c0*/  PLOP3.LUT P0, PT, PT, PT, UP0, 0x80, 0x0 ;  /* 0x000000000000781c */ /* 0x001fda0003f0f008 */
[----:B------:R-:W-:Y:S05]  /*08d0*/  @!P0 BRA `(.L_x_204) ;  /* 0xfffffffc00f08947 */ /* 0x000fea000383ffff */
[----:B------:R-:W0:Y:S01]  /*08e0*/  S2R R2, SR_TID.X ;  /* 0x0000000000027919 */ /* 0x000e220000002100 */
[----:B-1----:R-:W1:Y:S01]  /*08f0*/  S2UR UR5, SR_CgaCtaId ;  /* 0x00000000000579c3 */ /* 0x002e620000008800 */
[----:B------:R-:W-:-:S07]  /*0900*/  UMOV UR4, 0x400 ;  /* 0x0000040000047882 */ /* 0x000fce0000000000 */
[----:B------:R-:W-:Y:S06]  /*0910*/  BAR.ARV 0x8, 0x200 ;  /* 0x0208000000007b1d */ /* 0x000fec0000002000 */
[----:B-1----:R-:W-:Y:S01]  /*0920*/  ULEA UR4, UR5, UR4, 0x18 ;  /* 0x0000000405047291 */ /* 0x002fe2000f8ec03f */
[----:B0-----:R-:W-:-:S04]  /*0930*/  LOP3.LUT R0, R2, 0xffffff80, RZ, 0xc0, !PT ;  /* 0xffffff8002007812 */ /* 0x001fc800078ec0ff */
[----:B------:R-:W-:-:S13]  /*0940*/  ISETP.NE.AND P0, PT, R0, 0x80, PT ;  /* 0x000000800000780c */ /* 0x000fda0003f05270 */
[----:B------:R-:W-:Y:S08]  /*0950*/  @!P0 BAR.ARV 0x9, 0x100 ;  /* 0x0244000000008b1d */ /* 0x000ff00000002000 */
[----:B------:R-:W-:Y:S06]  /*0960*/  BAR.SYNC.DEFER_BLOCKING 0x5, 0x200 ;  /* 0x0148000000007b1d */ /* 0x000fec0000010000 */
[----:B------:R-:W0:Y:S01]  /*0970*/  LDS.128 R32, [UR4+0x168d0] ;  /* 0x0168d004ff207984 */ /* 0x000e220008000c00 */
[----:B------:R-:W-:Y:S01]  /*0980*/  ULDC UR4, c[0x0][0xc3c] ;  /* 0x00030f0000047ab9 */ /* 0x000fe20000000800 */
[----:B------:R-:W-:Y:S06]  /*0990*/  BAR.ARV 0x4, 0x200 ;  /* 0x0108000000007b1d */ /* 0x000fec0000002000 */
[----:B0-----:R-:W-:-:S13]  /*09a0*/  ISETP.GE.AND P0, PT, R35, UR4, PT ;  /* 0x0000000423007c0c */ /* 0x001fda000bf06270 */
[----:B------:R-:W-:Y:S05]  /*09b0*/  @P0 EXIT ;  /* 0x000000000000094d */ /* 0x000fea0003800000 */
[----:B------:R-:W-:Y:S01]  /*09c0*/  VIADD R156, R2, 0xffffff80 ;  /* 0xffffff80029c7836 */ /* 0x000fe20000000000 */
[----:B------:R-:W-:Y:S01]  /*09d0*/  R2UR UR6, R33 ;  /* 0x00000000210672ca */ /* 0x000fe200000e0000 */
[----:B------:R-:W-:Y:S01]  /*09e0*/  ULOP3.LUT UR48, UR37, 0x1, URZ, 0xfc, !UPT ;  /* 0x0000000125307892 */ /* 0x000fe2000f8efc3f */
[----:B------:R-:W-:Y:S01]  /*09f0*/  R2UR UR5, R34 ;  /* 0x00000000220572ca */ /* 0x000fe200000e0000 */
[----:B------:R-:W-:Y:S01]  /*0a00*/  UMOV UR47, URZ ;  /* 0x0000003f002f7c82 */ /* 0x000fe20008000000 */
[----:B------:R-:W-:Y:S01]  /*0a10*/  SHF.R.S32.HI R3, RZ, 0x1f, R156 ;  /* 0x0000001fff037819 */ /* 0x000fe2000001149c */
[----:B------:R-:W-:Y:S01]  /*0a20*/  UMOV UR46, URZ ;  /* 0x0000003f002e7c82 */ /* 0x000fe20008000000 */
[----:B------:R-:W-:Y:S01]  /*0a30*/  MOV R152, 0xfffffffe ;  /* 0xfffffffe00987802 */ /* 0x000fe20000000f00 */
[----:B------:R-:W-:Y:S01]  /*0a40*/  UMOV UR36, URZ ;  /* 0x0000003f00247c82 */ /* 0x000fe20008000000 */
[CC--:B------:R-:W-:Y:S02]  /*0a50*/  LEA.HI R22, R3.reuse, R156.reuse, RZ, 0x7 ;  /* 0x0000009c03167211 */ /* 0x0c0fe400078f38ff */
[----:B------:R-:W-:-:S02]  /*0a60*/  LEA.HI R0, R3, R156, RZ, 0x4 ;  /* 0x0000009c03007211 */ /* 0x000fc400078f20ff */
[----:B------:R-:W-:Y:S02]  /*0a70*/  LOP3.LUT R5, R22, 0xffffff80, RZ, 0xc0, !PT ;  /* 0xffffff8016057812 */ /* 0x000fe400078ec0ff */
[----:B------:R-:W-:Y:S02]  /*0a80*/  LEA.HI R2, R3, R156, RZ, 0x5 ;  /* 0x0000009c03027211 */ /* 0x000fe400078f28ff */
[----:B------:R-:W-:Y:S01]  /*0a90*/  SHF.R.S32.HI R7, RZ, 0x4, R0 ;  /* 0x00000004ff077819 */ /* 0x000fe20000011400 */
[----:B------:R-:W-:Y:S01]  /*0aa0*/  IMAD.IADD R18, R156, 0x1, -R5 ;  /* 0x000000019c127824 */ /* 0x000fe200078e0a05 */
[----:B------:R-:W-:Y:S01]  /*0ab0*/  LOP3.LUT R5, R0, 0x3fffff0, RZ, 0xc0, !PT ;  /* 0x03fffff000057812 */ /* 0x000fe200078ec0ff */
[----:B------:R-:W-:Y:S01]  /*0ac0*/  IMAD.SHL.U32 R2, R2, 0x20, RZ ;  /* 0x0000002002027824 */ /* 0x000fe200078e00ff */
[----:B------:R-:W-:Y:S02]  /*0ad0*/  LEA.HI R0, R0, R7, RZ, 0x1 ;  /* 0x0000000700007211 */ /* 0x000fe400078f08ff */
[----:B------:R-:W-:-:S02]  /*0ae0*/  IADD3 R5, R156, -R5, RZ ;  /* 0x800000059c057210 */ /* 0x000fc40007ffe0ff */
[----:B------:R-:W-:Y:S02]  /*0af0*/  LOP3.LUT R2, R2, 0xfffffc00, RZ, 0xc0, !PT ;  /* 0xfffffc0002027812 */ /* 0x000fe400078ec0ff */
[----:B------:R-:W-:Y:S02]  /*0b00*/  LOP3.LUT R0, R0, 0x1ffffffe, RZ, 0xc0, !PT ;  /* 0x1ffffffe00007812 */ /* 0x000fe400078ec0ff */
[----:B------:R-:W-:Y:S01]  /*0b10*/  SHF.R.S32.HI R9, RZ, 0x1f, R18 ;  /* 0x0000001fff097819 */ /* 0x000fe20000011412 */
[----:B------:R-:W-:Y:S01]  /*0b20*/  IMAD R5, R5, 0x40, R2 ;  /* 0x0000004005057824 */ /* 0x000fe200078e0202 */
[----:B------:R-:W-:Y:S01]  /*0b30*/  LEA.HI R2, R3, R156, RZ, 0x2 ;  /* 0x0000009c03027211 */ /* 0x000fe200078f10ff */
[----:B------:R-:W-:Y:S01]  /*0b40*/  IMAD.IADD R0, R7, 0x1, -R0 ;  /* 0x0000000107007824 */ /* 0x000fe200078e0a00 */
[----:B------:R-:W-:Y:S02]  /*0b50*/  LEA.HI R4, R9, R18, RZ, 0x2 ;  /* 0x0000001209047211 */ /* 0x000fe400078f10ff */
[----:B------:R-:W-:Y:S01]  /*0b60*/  SHF.R.S32.HI R22, RZ, 0x7, R22 ;  /* 0x00000007ff167819 */ /* 0x000fe20000011416 */
[----:B------:R-:W-:Y:S01]  /*0b70*/  IMAD R154, R0, 0x8, R5 ;  /* 0x00000008009a7824 */ /* 0x000fe200078e0205 */
[----:B------:R-:W-:-:S02]  /*0b80*/  SHF.R.S32.HI R6, RZ, 0x2, R4 ;  /* 0x00000002ff067819 */ /* 0x000fc40000011404 */
[----:B------:R-:W-:Y:S01]  /*0b90*/  SHF.R.S32.HI R11, RZ, 0x1f, R4 ;  /* 0x0000001fff0b7819 */ /* 0x000fe20000011404 */
[----:B------:R-:W-:Y:S01]  /*0ba0*/  IMAD.HI R0, R22, 0x55555556, RZ ;  /* 0x5555555616007827 */ /* 0x000fe200078e02ff */
[----:B------:R-:W-:Y:S02]  /*0bb0*/  LOP3.LUT R5, R2, 0xfffffffc, RZ, 0xc0, !PT ;  /* 0xfffffffc02057812 */ /* 0x000fe400078ec0ff */
[----:B------:R-:W-:Y:S02]  /*0bc0*/  LEA.HI R11, R11, R6, RZ, 0x3 ;  /* 0x000000060b0b7211 */ /* 0x000fe400078f18ff */
[----:B------:R-:W-:Y:S01]  /*0bd0*/  LEA.HI R7, R0, R0, RZ, 0x1 ;  /* 0x0000000000077211 */ /* 0x000fe200078f08ff */
[----:B------:R-:W-:Y:S01]  /*0be0*/  IMAD.IADD R2, R156, 0x1, -R5 ;  /* 0x000000019c027824 */ /* 0x000fe200078e0a05 */
[----:B------:R-:W-:Y:S02]  /*0bf0*/  LOP3.LUT R11, R11, 0xfffffff8, RZ, 0xc0, !PT ;  /* 0xfffffff80b0b7812 */ /* 0x000fe400078ec0ff */
[----:B------:R-:W-:Y:S01]  /*0c00*/  LEA.HI R3, R3, R156, RZ, 0x3 ;  /* 0x0000009c03037211 */ /* 0x000fe200078f18ff */
[----:B------:R-:W-:Y:S01]  /*0c10*/  IMAD R7, R7, -0x3, R22 ;  /* 0xfffffffd07077824 */ /* 0x000fe200078e0216 */
[----:B------:R-:W-:Y:S01]  /*0c20*/  LEA.HI R0, R2, R2, RZ, 0x1 ;  /* 0x0000000202007211 */ /* 0x000fe200078f08ff */
[----:B------:R-:W-:Y:S01]  /*0c30*/  IMAD.IADD R6, R6, 0x1, -R11 ;  /* 0x0000000106067824 */ /* 0x000fe200078e0a0b */
[----:B------:R-:W-:-:S02]  /*0c40*/  LEA.HI R9, R9, R18, RZ, 0x5 ;  /* 0x0000001209097211 */ /* 0x000fc400078f28ff */
[----:B------:R-:W-:Y:S02]  /*0c50*/  LOP3.LUT R11, R0, 0x1ffffffe, RZ, 0xc0, !PT ;  /* 0x1ffffffe000b7812 */ /* 0x000fe400078ec0ff */
[----:B------:R-:W-:Y:S02]  /*0c60*/  LOP3.LUT R5, R3, 0xfffffff8, RZ, 0xc0, !PT ;  /* 0xfffffff803057812 */ /* 0x000fe400078ec0ff */
[----:B------:R-:W-:Y:S01]  /*0c70*/  SHF.R.S32.HI R9, RZ, 0x5, R9 ;  /* 0x00000005ff097819 */ /* 0x000fe20000011409 */
[----:B------:R-:W-:Y:S01]  /*0c80*/  IMAD.IADD R0, R2, 0x1, -R11 ;  /* 0x0000000102007824 */ /* 0x000fe200078e0a0b */
[----:B------:R-:W-:Y:S02]  /*0c90*/  IADD3 R2, R156, -R5, RZ ;  /* 0x800000059c027210 */ /* 0x000fe40007ffe0ff */
[----:B------:R-:W-:Y:S01]  /*0ca0*/  LOP3.LUT R13, R4, 0x7ffffffc, RZ, 0xc0, !PT ;  /* 0x7ffffffc040d7812 */ /* 0x000fe200078ec0ff */
[----:B------:R-:W-:Y:S01]  /*0cb0*/  IMAD R6, R9, 0x10, R6 ;  /* 0x0000001009067824 */ /* 0x000fe200078e0206 */
[----:B------:R-:W-:Y:S01]  /*0cc0*/  SHF.R.S32.HI R17, RZ, 0x3, R3 ;  /* 0x00000003ff117819 */ /* 0x000fe20000011403 */
[----:B------:R-:W-:-:S02]  /*0cd0*/  IMAD.SHL.U32 R16, R2, 0x8, RZ ;  /* 0x0000000802107824 */ /* 0x000fc400078e00ff */
[----:B------:R-:W-:Y:S02]  /*0ce0*/  IMAD.IADD R13, R18, 0x1, -R13 ;  /* 0x00000001120d7824 */ /* 0x000fe400078e0a0d */
[----:B------:R-:W-:Y:S01]  /*0cf0*/  IMAD R23, R7, 0x40, R6 ;  /* 0x0000004007177824 */ /* 0x000fe200078e0206 */
[----:B------:R-:W-:Y:S01]  /*0d00*/  SHF.R.S32.HI R155, RZ, 0x1f, R16 ;  /* 0x0000001fff9b7819 */ /* 0x000fe20000011410 */
[----:B------:R-:W-:Y:S02]  /*0d10*/  IMAD R152, R13, R152, 0x80 ;  /* 0x000000800d987424 */ /* 0x000fe400078e0298 */
[----:B------:R-:W-:-:S07]  /*0d20*/  IMAD R153, R0, 0x8, R23 ;  /* 0x0000000800997824 */ /* 0x000fce00078e0217 */
.L_x_238:
[----:B012---:R-:W0:Y:S01]  /*0d30*/  LDC.64 R4, c[0x0][0xc88] ;  /* 0x00032200ff047b82 */ /* 0x007e220000000a00 */
[----:B------:R-:W-:Y:S01]  /*0d40*/  ULDC.64 UR8, c[0x0][0xa28] ;  /* 0x00028a0000087ab9 */ /* 0x000fe20000000a00 */
[----:B------:R-:W-:Y:S01]  /*0d50*/  ULDC.64 UR10, c[0x0][0xa20] ;  /* 0x00028800000a7ab9 */ /* 0x000fe20000000a00 */
[----:B------:R-:W-:Y:S01]  /*0d60*/  ULDC UR4, c[0x0][0x424] ;  /* 0x0001090000047ab9 */ /* 0x000fe20000000800 */
[----:B0-----:R-:W-:-:S06]  /*0d70*/  IMAD.WIDE R4, R35, 0x4, R4 ;  /* 0x0000000423047825 */ /* 0x001fcc00078e0204 */
[----:B------:R-:W2:Y:S01]  /*0d80*/  LDG.E R4, desc[UR50][R4.64] ;  /* 0x0000003204047981 */ /* 0x000ea2000c1e1900 */
[----:B------:R-:W-:Y:S02]  /*0d90*/  UISETP.NE.U32.AND UP0, UPT, UR8, URZ, UPT ;  /* 0x0000003f0800728c */ /* 0x000fe4000bf05070 */
[----:B------:R-:W-:Y:S02]  /*0da0*/  UISETP.NE.U32.AND UP1, UPT, UR10, URZ, UPT ;  /* 0x0000003f0a00728c */ /* 0x000fe4000bf25070 */
[----:B------:R-:W-:Y:S02]  /*0db0*/  UISETP.NE.AND.EX UP0, UPT, UR9, URZ, UPT, UP0 ;  /* 0x0000003f0900728c */ /* 0x000fe4000bf05300 */
[----:B------:R-:W-:-:S04]  /*0dc0*/  UISETP.NE.AND.EX UP1, UPT, UR11, URZ, UPT, UP1 ;  /* 0x0000003f0b00728c */ /* 0x000fc8000bf25310 */
[----:B------:R-:W-:Y:S02]  /*0dd0*/  PLOP3.LUT P0, PT, PT, PT, UP0, 0x80, 0x0 ;  /* 0x000000000000781c */ /* 0x000fe40003f0f008 */
[----:B------:R-:W-:Y:S02]  /*0de0*/  PLOP3.LUT P1, PT, PT, PT, UP1, 0x80, 0x0 ;  /* 0x000000000000781c */ /* 0x000fe40003f2f018 */
[----:B--2---:R-:W-:-:S13]  /*0df0*/  R2UR UR38, R4 ;  /* 0x00000000042672ca */ /* 0x004fda00000e0000 */
[----:B------:R-:W-:Y:S02]  /*0e00*/  USHF.R.S32.HI UR39, URZ, 0x1f, UR38 ;  /* 0x0000001f3f277899 */ /* 0x000fe40008011426 */
[----:B------:R-:W-:Y:S02]  /*0e10*/  @UP0 ULEA UR8, UP2, UR38, UR8, 0x2 ;  /* 0x0000000826080291 */ /* 0x000fe4000f84103f */
[----:B------:R-:W-:Y:S02]  /*0e20*/  @UP1 ULEA UR10, UP3, UR38, UR10, 0x2 ;  /* 0x0000000a260a1291 */ /* 0x000fe4000f86103f */
[----:B------:R-:W-:Y:S02]  /*0e30*/  @UP0 ULEA.HI.X UR9, UR38, UR9, UR39, 0x2, UP2 ;  /* 0x0000000926090291 */ /* 0x000fe400090f1427 */
[----:B------:R-:W-:Y:S01]  /*0e40*/  @UP1 ULEA.HI.X UR11, UR38, UR11, UR39, 0x2, UP3 ;  /* 0x0000000b260b1291 */ /* 0x000fe200098f1427 */
[----:B------:R-:W-:Y:S02]  /*0e50*/  IMAD.U32 R4, RZ, RZ, UR8 ;  /* 0x00000008ff047e24 */ /* 0x000fe4000f8e00ff */
[----:B------:R-:W-:Y:S01]  /*0e60*/  IMAD.U32 R6, RZ, RZ, UR10 ;  /* 0x0000000aff067e24 */ /* 0x000fe2000f8e00ff */
[----:B------:R-:W-:Y:S01]  /*0e70*/  MOV R5, UR9 ;  /* 0x0000000900057c02 */ /* 0x000fe20008000f00 */
[----:B------:R-:W-:Y:S01]  /*0e80*/  ULDC.64 UR8, c[0x0][0x418] ;  /* 0x0001060000087ab9 */ /* 0x000fe20000000a00 */
[----:B------:R-:W-:-:S03]  /*0e90*/  IMAD.U32 R7, RZ, RZ, UR11 ;  /* 0x0000000bff077e24 */ /* 0x000fc6000f8e00ff */
[----:B------:R-:W2:Y:S04]  /*0ea0*/  @P0 LDG.E R4, desc[UR50][R4.64] ;  /* 0x0000003204040981 */ /* 0x000ea8000c1e1900 */
[----:B------:R-:W3:Y:S01]  /*0eb0*/  @P1 LDG.E R6, desc[UR50][R6.64] ;  /* 0x0000003206061981 */ /* 0x000ee2000c1e1900 */
[----:B------:R-:W-:Y:S01]  /*0ec0*/  UISETP.NE.U32.AND UP0, UPT, UR8, URZ, UPT ;  /* 0x0000003f0800728c */ /* 0x000fe2000bf05070 */
[----:B------:R-:W-:Y:S01]  /*0ed0*/  IMAD.MOV.U32 R0, RZ, RZ, RZ ;  /* 0x000000ffff007224 */ /* 0x000fe200078e00ff */
[----:B------:R-:W-:Y:S01]  /*0ee0*/  UMOV UR40, UR6 ;  /* 0x0000000600287c82 */ /* 0x000fe20008000000 */
[----:B------:R-:W-:Y:S01]  /*0ef0*/  ULDC UR6, c[0x0][0x2f0] ;  /* 0x0000bc0000067ab9 */ /* 0x000fe20000000800 */
[----:B------:R-:W-:Y:S01]  /*0f00*/  UISETP.NE.AND.EX UP0, UPT, UR9, URZ, UPT, UP0 ;  /* 0x0000003f0900728c */ /* 0x000fe2000bf05300 */
[----:B------:R-:W-:Y:S01]  /*0f10*/  IMAD.MOV.U32 R3, RZ, RZ, RZ ;  /* 0x000000ffff037224 */ /* 0x000fe200078e00ff */
[----:B------:R-:W-:Y:S01]  /*0f20*/  UMOV UR42, URZ ;  /* 0x0000003f002a7c82 */ /* 0x000fe20008000000 */
[----:B------:R-:W-:Y:S01]  /*0f30*/  UMOV UR41, UR5 ;  /* 0x0000000500297c82 */ /* 0x000fe20008000000 */
[----:B------:R-:W-:Y:S01]  /*0f40*/  USEL UR4, UR4, 0x1, UP0 ;  /* 0x0000000104047887 */ /* 0x000fe20008000000 */
[----:B------:R-:W-:-:S02]  /*0f50*/  MOV R119, RZ ;  /* 0x000000ff00777202 */ /* 0x000fc40000000f00 */
[----:B------:R-:W-:Y:S02]  /*0f60*/  CS2R R24, SRZ ;  /* 0x0000000000187805 */ /* 0x000fe4000001ff00 */
[----:B------:R-:W-:Y:S01]  /*0f70*/  CS2R R26, SRZ ;  /* 0x00000000001a7805 */ /* 0x000fe2000001ff00 */
[----:B------:R-:W-:Y:S01]  /*0f80*/  UIMAD UR4, UR4, UR6, URZ ;  /* 0x00000006040472a4 */ /* 0x000fe2000f8e023f */
[----:B------:R-:W-:Y:S01]  /*0f90*/  CS2R R30, SRZ ;  /* 0x00000000001e7805 */ /* 0x000fe2000001ff00 */
[----:B------:R-:W-:Y:S01]  /*0fa0*/  IMAD.MOV.U32 R29, RZ, RZ, RZ ;  /* 0x000000ffff1d7224 */ /* 0x000fe200078e00ff */
[----:B------:R-:W-:Y:S02]  /*0fb0*/  CS2R R36, SRZ ;  /* 0x0000000000247805 */ /* 0x000fe4000001ff00 */
[----:B-----5:R-:W-:Y:S02]  /*0fc0*/  CS2R R14, SRZ ;  /* 0x00000000000e7805 */ /* 0x020fe4000001ff00 */
[----:B------:R-:W-:-:S02]  /*0fd0*/  CS2R R38, SRZ ;  /* 0x0000000000267805 */ /* 0x000fc4000001ff00 */
[----:B------:R-:W-:Y:S02]  /*0fe0*/  CS2R R12, SRZ ;  /* 0x00000000000c7805 */ /* 0x000fe4000001ff00 */
[----:B------:R-:W-:Y:S01]  /*0ff0*/  CS2R R40, SRZ ;  /* 0x0000000000287805 */ /* 0x000fe2000001ff00 */
[----:B------:R-:W-:Y:S01]  /*1000*/  IMAD.MOV.U32 R42, RZ, RZ, RZ ;  /* 0x000000ffff2a7224 */ /* 0x000fe200078e00ff */
[----:B--2---:R-:W-:Y:S02]  /*1010*/  @P0 R2UR UR42, R4 ;  /* 0x00000000042a02ca */ /* 0x004fe400000e0000 */
[----:B------:R-:W-:Y:S02]  /*1020*/  PLOP3.LUT P0, PT, PT, PT, PT, 0x80, 0x0 ;  /* 0x000000000000781c */ /* 0x000fe40003f0f070 */
[----:B---3--:R-:W-:Y:S01]  /*1030*/  @P1 R2UR UR4, R6 ;  /* 0x00000000060412ca */ /* 0x008fe200000e0000 */
[----:B------:R-:W-:-:S14]  /*1040*/  @P1 BRA `(.L_x_205) ;  /* 0x0000000000341947 */ /* 0x000fdc0003800000 */
[----:B------:R-:W-:Y:S02]  /*1050*/  ULDC.64 UR6, c[0x0][0xa08] ;  /* 0x0002820000067ab9 */ /* 0x000fe40000000a00 */
[----:B------:R-:W-:-:S04]  /*1060*/  ISETP.NE.U32.AND P1, PT, RZ, UR6, PT ;  /* 0x00000006ff007c0c */ /* 0x000fc8000bf25070 */
[----:B------:R-:W-:-:S13]  /*1070*/  ISETP.NE.AND.EX P1, PT, RZ, UR7, PT, P1 ;  /* 0x00000007ff007c0c */ /* 0x000fda000bf25310 */
[----:B------:R-:W-:Y:S05]  /*1080*/  @!P1 BRA `(.L_x_205) ;  /* 0x0000000000249947 */ /* 0x000fea0003800000 */
[----:B------:R-:W-:Y:S02]  /*1090*/  ULDC.64 UR4, c[0x0][0xa08] ;  /* 0x0002820000047ab9 */ /* 0x000fe40000000a00 */
[----:B------:R-:W-:-:S06]  /*10a0*/  UIMAD.WIDE UR4, UR38, 0x4, UR4 ;  /* 0x00000004260478a5 */ /* 0x000fcc000f8e0204 */
[----:B------:R-:W-:Y:S02]  /*10b0*/  IMAD.U32 R4, RZ, RZ, UR4 ;  /* 0x00000004ff047e24 */ /* 0x000fe4000f8e00ff */
[----:B------:R-:W-:-:S05]  /*10c0*/  IMAD.U32 R5, RZ, RZ, UR5 ;  /* 0x00000005ff057e24 */ /* 0x000fca000f8e00ff */
[----:B------:R-:W2:Y:S04]  /*10d0*/  LDG.E R7, desc[UR50][R4.64] ;  /* 0x0000003204077981 */ /* 0x000ea8000c1e1900 */
[----:B------:R-:W3:Y:S01]  /*10e0*/  LDG.E R6, desc[UR50][R4.64+0x4] ;  /* 0x0000043204067981 */ /* 0x000ee2000c1e1900 */
[----:B--2---:R-:W-:Y:S02]  /*10f0*/  R2UR UR4, R7 ;  /* 0x00000000070472ca */ /* 0x004fe400000e0000 */
[----:B---3--:R-:W-:-:S13]  /*1100*/  R2UR UR5, R6 ;  /* 0x00000000060572ca */ /* 0x008fda00000e0000 */
[----:B------:R-:W-:-:S12]  /*1110*/  UIADD3 UR4, -UR4, UR5, URZ ;  /* 0x0000000504047290 */ /* 0x000fd8000fffe13f */
.L_x_205:
[----:B------:R-:W-:Y:S01]  /*1120*/  UIADD3 UR42, -UR42, UR4, URZ ;  /* 0x000000042a2a7290 */ /* 0x000fe2000fffe13f */
[----:B------:R-:W-:Y:S02]  /*1130*/  CS2R R44, SRZ ;  /* 0x00000000002c7805 */ /* 0x000fe4000001ff00 */
[----:B------:R-:W-:Y:S02]  /*1140*/  MOV R43, RZ ;  /* 0x000000ff002b7202 */ /* 0x000fe40000000f00 */
[----:B------:R-:W-:Y:S01]  /*1150*/  CS2R R46, SRZ ;  /* 0x00000000002e7805 */ /* 0x000fe2000001ff00 */
[----:B------:R-:W-:Y:S01]  /*1160*/  UISETP.GE.AND UP0, UPT, UR42, 0x1, UPT ;  /* 0x000000012a00788c */ /* 0x000fe2000bf06270 */
[----:B------:R-:W-:Y:S01]  /*1170*/  CS2R R48, SRZ ;  /* 0x0000000000307805 */ /* 0x000fe2000001ff00 */
[----:B------:R-:W-:Y:S01]  /*1180*/  UIADD3 UR4, UR42, 0x7f, URZ ;  /* 0x0000007f2a047890 */ /* 0x000fe2000fffe03f */
[----:B------:R-:W-:Y:S02]  /*1190*/  CS2R R50, SRZ ;  /* 0x0000000000327805 */ /* 0x000fe4000001ff00 */
[----:B------:R-:W-:Y:S01]  /*11a0*/  CS2R R52, SRZ ;  /* 0x0000000000347805 */ /* 0x000fe2000001ff00 */
[----:B------:R-:W-:Y:S01]  /*11b0*/  IMAD.MOV.U32 R54, RZ, RZ, RZ ;  /* 0x000000ffff367224 */ /* 0x000fe200078e00ff */
[----:B------:R-:W-:Y:S01]  /*11c0*/  PLOP3.LUT P1, PT, PT, PT, UP0, 0x80, 0x0 ;  /* 0x000000000000781c */ /* 0x000fe20003f2f008 */
[----:B------:R-:W-:Y:S01]  /*11d0*/  USHF.R.S32.HI UR5, URZ, 0x1f, UR4 ;  /* 0x0000001f3f057899 */ /* 0x000fe20008011404 */
[----:B------:R-:W-:-:S03]  /*11e0*/  IMAD.MOV.U32 R56, RZ, RZ, RZ ;  /* 0x000000ffff387224 */ /* 0x000fc600078e00ff */
[----:B------:R-:W-:-:S08]  /*11f0*/  ULEA.HI UR45, UR5, UR4, URZ, 0x7 ;  /* 0x00000004052d7291 */ /* 0x000fd0000f8f383f */
[----:B------:R-:W-:Y:S05]  /*1200*/  @!P1 BRA `(.L_x_206) ;  /* 0x0000005800109947 */ /* 0x000fea0003800000 */
[----:B------:R-:W0:Y:S01]  /*1210*/  SHFL.IDX PT, R0, R22, RZ, 0x1f ;  /* 0x00001fff16007589 */ /* 0x000e2200000e0000 */
[----:B------:R-:W1:Y:S01]  /*1220*/  S2UR UR43, SR_CgaCtaId ;  /* 0x00000000002b79c3 */ /* 0x000e620000008800 */
[----:B------:R-:W-:Y:S01]  /*1230*/  UMOV UR49, 0x400 ;  /* 0x0000040000317882 */ /* 0x000fe20000000000 */
[----:B------:R-:W-:Y:S01]  /*1240*/  USHF.R.S32.HI UR45, URZ, 0x7, UR45 ;  /* 0x000000073f2d7899 */ /* 0x000fe2000801142d */
[----:B0-----:R-:W-:Y:S01]  /*1250*/  R2UR UR44, R0 ;  /* 0x00000000002c72ca */ /* 0x001fe200000e0000 */
[----:B-1----:R-:W-:-:S12]  /*1260*/  ULEA UR49, UR43, UR49, 0x18 ;  /* 0x000000312b317291 */ /* 0x002fd8000f8ec03f */
[----:B------:R-:W-:Y:S02]  /*1270*/  UIMAD.WIDE UR4, UR44, 0x55555556, URZ ;  /* 0x555555562c0478a5 */ /* 0x000fe4000f8e023f */
[----:B------:R-:W-:Y:S02]  /*1280*/  UIADD3 UR4, UR49, 0x8400, URZ ;  /* 0x0000840031047890 */ /* 0x000fe4000fffe03f */
[----:B------:R-:W-:Y:S02]  /*1290*/  ULEA.HI UR5, UR5, UR5, URZ, 0x1 ;  /* 0x0000000505057291 */ /* 0x000fe4000f8f083f */
[----:B------:R-:W-:Y:S02]  /*12a0*/  ULOP3.LUT UP0, URZ, UR4, 0x3ff, URZ, 0xc0, !UPT ;  /* 0x000003ff043f7892 */ /* 0x000fe4000f80c03f */
[----:B------:R-:W-:-:S04]  /*12b0*/  UIMAD UR5, UR5, -0x3, UR44 ;  /* 0xfffffffd050578a4 */ /* 0x000fc8000f8e022c */
[----:B------:R-:W-:Y:S01]  /*12c0*/  PLOP3.LUT P0, PT, PT, PT, UP0, 0x80, 0x0 ;  /* 0x000000000000781c */ /* 0x000fe20003f0f008 */
[----:B------:R-:W-:-:S04]  /*12d0*/  ULEA UR5, UR5, UR4, 0xd ;  /* 0x0000000405057291 */ /* 0x000fc8000f8e683f */
[----:B------:R-:W-:-:S04]  /*12e0*/  USHF.R.U32.HI UR5, URZ, 0x4, UR5 ;  /* 0x000000043f057899 */ /* 0x000fc80008011605 */
[----:B------:R-:W-:-:S04]  /*12f0*/  ULOP3.LUT UR52, UR5, 0x3fff, URZ, 0xc0, !UPT ;  /* 0x00003fff05347892 */ /* 0x000fc8000f8ec03f */
[----:B------:R-:W-:Y:S08]  /*1300*/  @!P0 BRA `(.L_x_207) ;  /* 0x0000000000408947 */ /* 0x000ff00003800000 */
        /* <DEDUP_REMOVED lines=16> */
.L_x_207:
[----:B------:R-:W-:Y:S01]  /*1410*/  ULEA.HI UR4, UR47, UR47, URZ, 0x1 ;  /* 0x0000002f2f047291 */ /* 0x000fe2000f8f083f */
[----:B------:R-:W-:-:S03]  /*1420*/  IMAD.U32 R3, RZ, RZ, UR48 ;  /* 0x00000030ff037e24 */ /* 0x000fc6000f8e00ff */
[----:B------:R-:W-:Y:S02]  /*1430*/  ULOP3.LUT UR4, UR4, 0xfffffffe, URZ, 0xc0, !UPT ;  /* 0xfffffffe04047892 */ /* 0x000fe4000f8ec03f */
[----:B------:R-:W-:Y:S02]  /*1440*/  ISETP.NE.AND P0, PT, R3, 0x3, PT ;  /* 0x000000030300780c */ /* 0x000fe40003f05270 */
[----:B------:R-:W-:-:S06]  /*1450*/  UIADD3 UR4, UR47, -UR4, URZ ;  /* 0x800000042f047290 */ /* 0x000fcc000fffe03f */
[----:B------:R-:W-:-:S05]  /*1460*/  IMAD.U32 R0, RZ, RZ, UR4 ;  /* 0x00000004ff007e24 */ /* 0x000fca000f8e00ff */
[----:B------:R-:W-:-:S04]  /*1470*/  SHF.L.U32 R0, R0, 0x1f, RZ ;  /* 0x0000001f00007819 */ /* 0x000fc800000006ff */
[----:B------:R-:W0:Y:S02]  /*1480*/  SYNCS.PHASECHK.TRANS64.TRYWAIT P1, [UR49+0x16800], R0 ;  /* 0x01680000ff0075a7 */ /* 0x000e240008020171 */
[----:B0-----:R-:W-:Y:S05]  /*1490*/  @!P1 BRA `(.L_x_208) ;  /* 0x000000c4009c9947 */ /* 0x001fea0003800000 */
.L_x_323:
[----:B------:R-:W-:Y:S05]  /*14a0*/  @!P0 BRA `(.L_x_209) ;  /* 0x0000000000048947 */ /* 0x000fea0003800000 */
[----:B------:R-:W-:Y:S01]  /*14b0*/  BPT.TRAP 0x1 ;  /* 0x000000040000795c */ /* 0x000fe20000300000 */
.L_x_209:
[----:B0-----:R-:W-:Y:S01]  /*14c0*/  IMAD.U32 R0, RZ, RZ, UR36 ;  /* 0x00000024ff007e24 */ /* 0x001fe2000f8e00ff */
[----:B------:R-:W-:-:S04]  /*14d0*/  MOV R3, UR46 ;  /* 0x0000002e00037c02 */ /* 0x000fc80008000f00 */
[----:B------:R-:W-:Y:S02]  /*14e0*/  LEA R0, R0, UR49, 0x3 ;  /* 0x0000003100007c11 */ /* 0x000fe4000f8e18ff */
[----:B------:R-:W-:-:S04]  /*14f0*/  SHF.L.U32 R3, R3, 0x1f, RZ ;  /* 0x0000001f03037819 */ /* 0x000fc800000006ff */
[----:B------:R0:W1:Y:S01]  /*1500*/  SYNCS.PHASECHK.TRANS64.TRYWAIT P1, [R0+URZ+0x16830], R3 ;  /* 0x01683003000075a7 */ /* 0x000062000802017f */
[----:B------:R-:W-:Y:S05]  /*1510*/  @!P0 BRA `(.L_x_210) ;  /* 0x0000000000048947 */ /* 0x000fea0003800000 */
[----:B------:R-:W-:Y:S01]  /*1520*/  BPT.TRAP 0x1 ;  /* 0x000000040000795c */ /* 0x000fe20000300000 */
.L_x_210:
[----:B------:R-:W-:Y:S01]  /*1530*/  IMAD.MOV.U32 R119, RZ, RZ, RZ ;  /* 0x000000ffff777224 */ /* 0x000fe200078e00ff */
[----:B-1----:R-:W-:Y:S06]  /*1540*/  @P1 BRA `(.L_x_211) ;  /* 0x0000000000081947 */ /* 0x002fec0003800000 */
[----:B------:R-:W1:Y:S02]  /*1550*/  SYNCS.PHASECHK.TRANS64.TRYWAIT P1, [R0+URZ+0x16830], R3 ;  /* 0x01683003000075a7 */ /* 0x000e64000802017f */
[----:B-1----:R-:W-:Y:S05]  /*1560*/  @!P1 BRA `(.L_x_212) ;  /* 0x000000c400809947 */ /* 0x002fea0003800000 */
.L_x_211:
[----:B------:R-:W-:Y:S05]  /*1570*/  WARPSYNC.ALL ;  /* 0x0000000000007948 */ /* 0x000fea0003800000 */
[----:B------:R-:W-:Y:S01]  /*1580*/  UIADD3 UR49, UR49, 0xe400, URZ ;  /* 0x0000e40031317890 */ /* 0x000fe2000fffe03f */
[----:B------:R-:W-:Y:S01]  /*1590*/  WARPGROUP.ARRIVE ;  /* 0x00000000000079c5 */ /* 0x000fe20000000000 */
[----:B------:R-:W-:Y:S02]  /*15a0*/  ULOP3.LUT UR4, UR52, 0x10000, URZ, 0xfc, !UPT ;  /* 0x0001000034047892 */ /* 0x000fe4000f8efc3f */
[----:B------:R-:W-:Y:S01]  /*15b0*/  USHF.R.U32.HI UR49, URZ, 0x4, UR49 ;  /* 0x000000043f317899 */ /* 0x000fe20008011631 */
[----:B------:R-:W-:Y:S01]  /*15c0*/  UMOV UR5, 0x40000040 ;  /* 0x4000004000057882 */ /* 0x000fe20000000000 */
[----:B------:R-:W-:-:S02]  /*15d0*/  UMOV UR7, 0x40000040 ;  /* 0x4000004000077882 */ /* 0x000fc40000000000 */
[----:B------:R-:W-:Y:S02]  /*15e0*/  ULOP3.LUT UR20, UR49, 0x3fff, URZ, 0xc0, !UPT ;  /* 0x00003fff31147892 */ /* 0x000fe4000f8ec03f */
[----:B------:R-:W-:Y:S02]  /*15f0*/  UIADD3 UR8, UR4, 0x2, URZ ;  /* 0x0000000204087890 */ /* 0x000fe4000fffe03f */
[----:B------:R-:W-:Y:S01]  /*1600*/  ULOP3.LUT UR20, UR20, 0x10000, URZ, 0xfc, !UPT ;  /* 0x0001000014147892 */ /* 0x000fe2000f8efc3f */
[----:B------:R-:W-:Y:S01]  /*1610*/  UMOV UR9, 0x40000040 ;  /* 0x4000004000097882 */ /* 0x000fe20000000000 */
[----:B------:R-:W-:Y:S02]  /*1620*/  UMOV UR11, 0x40000040 ;  /* 0x40000040000b7882 */ /* 0x000fe40000000000 */
        /* <DEDUP_REMOVED lines=23> */
.L_x_213:
        /* <DEDUP_REMOVED lines=139> */
[----:B------:R-:W-:Y:S01]  /*2050*/  MOV R98, R119 ;  /* 0x0000007700627202 */ /* 0x000fe20000000f00 */
[--C-:B------:R-:W-:Y:S01]  /*2060*/  IMAD.MOV.U32 R96, RZ, RZ, R119.reuse ;  /* 0x000000ffff607224 */ /* 0x100fe200078e0077 */
[----:B------:R-:W-:Y:S01]  /*2070*/  FMNMX.FTZ R72, R81, R72, !PT ;  /* 0x0000004851487209 */ /* 0x000fe20007810000 */
[----:B------:R-:W-:Y:S01]  /*2080*/  UPRMT UR6, UR43, 0x654, UR6 ;  /* 0x000006542b067896 */ /* 0x000fe20008000006 */
[--C-:B------:R-:W-:Y:S01]  /*2090*/  IMAD.MOV.U32 R94, RZ, RZ, R119.reuse ;  /* 0x000000ffff5e7224 */ /* 0x100fe200078e0077 */
[----:B------:R-:W1:Y:S01]  /*20a0*/  MUFU.TANH R15, R15 ;  /* 0x0000000f000f7308 */ /* 0x000e620000002400 */
[----:B--2---:R-:W-:Y:S01]  /*20b0*/  FSEL R13, R13, -INF , P3 ;  /* 0xff8000000d0d7808 */ /* 0x004fe20001800000 */
[--C-:B------:R-:W-:Y:S01]  /*20c0*/  IMAD.MOV.U32 R92, RZ, RZ, R119.reuse ;  /* 0x000000ffff5c7224 */ /* 0x100fe200078e0077 */
[----:B------:R-:W-:Y:S01]  /*20d0*/  ISETP.GT.AND P3, PT, R62, 0x29, PT ;  /* 0x000000293e00780c */ /* 0x000fe20003f64270 */
[----:B------:R-:W-:Y:S01]  /*20e0*/  IMAD.MOV.U32 R90, RZ, RZ, R119 ;  /* 0x000000ffff5a7224 */ /* 0x000fe200078e0077 */
[----:B------:R-:W-:-:S02]  /*20f0*/  FMNMX.FTZ R20, R13, R20, !PT ;  /* 0x000000140d147209 */ /* 0x000fc40007810000 */
[----:B------:R-:W-:Y:S01]  /*2100*/  SYNCS.ARRIVE.TRANS64.RED.A1T0 RZ, [UR6], RZ ;  /* 0x000000ffffff79a7 */ /* 0x000fe20008100406 */
        /* <DEDUP_REMOVED lines=178> */
[-CC-:B------:R-:W-:Y:S01]  /*2c30*/  FFMA.FTZ R63, R63, R12.reuse, -R6.reuse ;  /* 0x0000000c3f3f7223 */ /* 0x180fe20000010806 */
[----:B------:R-:W-:Y:S01]  /*2c40*/  MUFU.EX2 R122, R122 ;  /* 0x0000007a007a7308 */ /* 0x000fe20000000800 */
[--C-:B------:R-:W-:Y:S01]  /*2c50*/  FFMA.FTZ R124, R69, R12, -R6.reuse ;  /* 0x0000000c457c7223 */ /* 0x100fe20000010806 */
[----:B------:R-:W-:Y:S01]  /*2c60*/  FMNMX.FTZ R20, R89, R20, !PT ;  /* 0x0000001459147209 */ /* 0x000fe20007810000 */
[-CC-:B------:R-:W-:Y:S01]  /*2c70*/  FFMA.FTZ R136, R101, R12.reuse, -R6.reuse ;  /* 0x0000000c65887223 */ /* 0x180fe20000010806 */
[-CC-:B------:R-:W-:Y:S01]  /*2c80*/  FFMA.FTZ R101, R121, R12.reuse, -R6.reuse ;  /* 0x0000000c79657223 */ /* 0x180fe20000010806 */
[--C-:B------:R-:W-:Y:S01]  /*2c90*/  FFMA.FTZ R148, R123, R12, -R6.reuse ;  /* 0x0000000c7b947223 */ /* 0x100fe20000010806 */
[----:B------:R-:W-:Y:S01]  /*2ca0*/  FMNMX.FTZ R20, R93, R20, !PT ;  /* 0x000000145d147209 */ /* 0x000fe20007810000 */
[-CC-:B------:R-:W-:Y:S01]  /*2cb0*/  FFMA.FTZ R69, R75, R12.reuse, -R6.reuse ;  /* 0x0000000c4b457223 */ /* 0x180fe20000010806 */
[----:B------:R-:W-:Y:S01]  /*2cc0*/  MUFU.EX2 R120, R120 ;  /* 0x0000007800787308 */ /* 0x000fe20000000800 */
[-CC-:B------:R-:W-:Y:S01]  /*2cd0*/  FFMA.FTZ R128, R77, R12.reuse, -R6.reuse ;  /* 0x0000000c4d807223 */ /* 0x180fe20000010806 */
[-CC-:B------:R-:W-:Y:S01]  /*2ce0*/  FFMA.FTZ R75, R91, R12.reuse, -R6.reuse ;  /* 0x0000000c5b4b7223 */ /* 0x180fe20000010806 */
[----:B------:R-:W0:Y:S01]  /*2cf0*/  SHFL.BFLY PT, R31, R20, 0x2, 0x1f ;  /* 0x0c401f00141f7f89 */ /* 0x000e2200000e0000 */
[-CC-:B------:R-:W-:Y:S01]  /*2d00*/  FFMA.FTZ R134, R97, R12.reuse, -R6.reuse ;  /* 0x0000000c61867223 */ /* 0x180fe20000010806 */
        /* <DEDUP_REMOVED lines=12> */
[-CC-:B------:R-:W-:Y:S01]  /*2dd0*/  FFMA.FTZ R103, R125, R12.reuse, -R6.reuse ;  /* 0x0000000c7d677223 */ /* 0x180fe20000010806 */
[-CC-:B------:R-:W-:Y:S01]  /*2de0*/  FFMA.FTZ R150, R129, R12.reuse, -R6.reuse ;  /* 0x0000000c81967223 */ /* 0x180fe20000010806 */
[----:B------:R-:W-:Y:S01]  /*2df0*/  FFMA.FTZ R105, R127, R12, -R6 ;  /* 0x0000000c7f697223 */ /* 0x000fe20000010806 */
[--C-:B------:R-:W-:Y:S01]  /*2e00*/  IMAD.MOV.U32 R117, RZ, RZ, R119.reuse ;  /* 0x000000ffff757224 */ /* 0x100fe200078e0077 */
[-C--:B------:R-:W-:Y:S01]  /*2e10*/  MOV R113, R119.reuse ;  /* 0x0000007700717202 */ /* 0x080fe20000000f00 */
[--C-:B------:R-:W-:Y:S01]  /*2e20*/  IMAD.MOV.U32 R115, RZ, RZ, R119.reuse ;  /* 0x000000ffff737224 */ /* 0x100fe200078e0077 */
[----:B------:R-:W-:Y:S01]  /*2e30*/  MOV R88, R119 ;  /* 0x0000007700587202 */ /* 0x000fe20000000f00 */
[----:B------:R-:W3:Y:S01]  /*2e40*/  MUFU.EX2 R124, R124 ;  /* 0x0000007c007c7308 */ /* 0x000ee20000000800 */
[--C-:B------:R-:W-:Y:S01]  /*2e50*/  IMAD.MOV.U32 R111, RZ, RZ, R119.reuse ;  /* 0x000000ffff6f7224 */ /* 0x100fe200078e0077 */
[----:B0-----:R-:W-:Y:S01]  /*2e60*/  FMNMX.FTZ R8, R20, R31, !PT ;  /* 0x0000001f14087209 */ /* 0x001fe20007810000 */
[----:B------:R-:W-:-:S02]  /*2e70*/  IMAD.MOV.U32 R109, RZ, RZ, R119 ;  /* 0x000000ffff6d7224 */ /* 0x000fc400078e0077 */
[----:B------:R-:W-:Y:S02]  /*2e80*/  IMAD.MOV.U32 R107, RZ, RZ, R119 ;  /* 0x000000ffff6b7224 */ /* 0x000fe400078e0077 */
[----:B------:R-:W0:Y:S01]  /*2e90*/  SHFL.BFLY PT, R31, R8, 0x1, 0x1f ;  /* 0x0c201f00081f7f89 */ /* 0x000e2200000e0000 */
[----:B------:R-:W4:Y:S08]  /*2ea0*/  MUFU.EX2 R67, R67 ;  /* 0x0000004300437308 */ /* 0x000f300000000800 */
[----:B------:R-:W5:Y:S08]  /*2eb0*/  MUFU.EX2 R126, R126 ;  /* 0x0000007e007e7308 */ /* 0x000f700000000800 */
[----:B------:R-:W5:Y:S01]  /*2ec0*/  MUFU.EX2 R69, R69 ;  /* 0x0000004500457308 */ /* 0x000f620000000800 */
[----:B0-----:R-:W-:-:S07]  /*2ed0*/  FMNMX.FTZ R31, R8, R31, !PT ;  /* 0x0000001f081f7209 */ /* 0x001fce0007810000 */
[----:B------:R-:W-:Y:S01]  /*2ee0*/  MUFU.EX2 R128, R128 ;  /* 0x0000008000807308 */ /* 0x000fe20000000800 */
[C---:B------:R-:W-:Y:S01]  /*2ef0*/  FSETP.NEU.FTZ.AND P1, PT, R31.reuse, -INF , PT ;  /* 0xff8000001f00780b */ /* 0x040fe20003f3d000 */
[----:B------:R-:W-:-:S06]  /*2f00*/  FMUL.FTZ R26, R31, R12 ;  /* 0x0000000c1f1a7220 */ /* 0x000fcc0000410000 */
[----:B------:R-:W-:Y:S01]  /*2f10*/  MUFU.EX2 R71, R71 ;  /* 0x0000004700477308 */ /* 0x000fe20000000800 */
[----:B------:R-:W-:Y:S02]  /*2f20*/  FSEL R26, R26, RZ, P1 ;  /* 0x000000ff1a1a7208 */ /* 0x000fe40000800000 */
[----:B------:R-:W-:-:S03]  /*2f30*/  PLOP3.LUT P1, PT, PT, PT, UP0, 0x80, 0x0 ;  /* 0x000000000000781c */ /* 0x000fc60003f2f008 */
[-CC-:B------:R-:W-:Y:S01]  /*2f40*/  FFMA.FTZ R121, R3, R12.reuse, -R26.reuse ;  /* 0x0000000c03797223 */ /* 0x180fe2000001081a */
[-CC-:B------:R-:W-:Y:S01]  /*2f50*/  FFMA.FTZ R4, R4, R12.reuse, -R26.reuse ;  /* 0x0000000c04047223 */ /* 0x180fe2000001081a */
[-CC-:B------:R-:W-:Y:S01]  /*2f60*/  FFMA.FTZ R123, R5, R12.reuse, -R26.reuse ;  /* 0x0000000c057b7223 */ /* 0x180fe2000001081a */
[----:B-1----:R-:W-:Y:S01]  /*2f70*/  FADD.FTZ R3, R120, R63 ;  /* 0x0000003f78037221 */ /* 0x002fe20000010000 */
[-CC-:B------:R-:W-:Y:S01]  /*2f80*/  FFMA.FTZ R6, R7, R12.reuse, -R26.reuse ;  /* 0x0000000c07067223 */ /* 0x180fe2000001081a */
[-CC-:B------:R-:W-:Y:S01]  /*2f90*/  FFMA.FTZ R125, R9, R12.reuse, -R26.reuse ;  /* 0x0000000c097d7223 */ /* 0x180fe2000001081a */
[----:B------:R-:W-:Y:S01]  /*2fa0*/  MUFU.EX2 R121, R121 ;  /* 0x0000007900797308 */ /* 0x000fe20000000800 */
[----:B------:R-:W-:Y:S01]  /*2fb0*/  FADD.FTZ R30, R122, R3 ;  /* 0x000000037a1e7221 */ /* 0x000fe20000010000 */
[-CC-:B------:R-:W-:Y:S01]  /*2fc0*/  FFMA.FTZ R8, R13, R12.reuse, -R26.reuse ;  /* 0x0000000c0d087223 */ /* 0x180fe2000001081a */
[-CC-:B------:R-:W-:Y:S01]  /*2fd0*/  FFMA.FTZ R127, R15, R12.reuse, -R26.reuse ;  /* 0x0000000c0f7f7223 */ /* 0x180fe2000001081a */
[-C--:B------:R-:W-:Y:S01]  /*2fe0*/  FFMA.FTZ R10, R21, R12.reuse, -R26 ;  /* 0x0000000c150a7223 */ /* 0x080fe2000001081a */
[----:B--2---:R-:W-:Y:S01]  /*2ff0*/  FADD.FTZ R3, R65, R30 ;  /* 0x0000001e41037221 */ /* 0x004fe20000010000 */
[-CC-:B------:R-:W-:Y:S01]  /*3000*/  FFMA.FTZ R129, R25, R12.reuse, -R26.reuse ;  /* 0x0000000c19817223 */ /* 0x180fe2000001081a */
[-CC-:B------:R-:W-:Y:S01]  /*3010*/  FFMA.FTZ R14, R27, R12.reuse, -R26.reuse ;  /* 0x0000000c1b0e7223 */ /* 0x180fe2000001081a */
[----:B------:R-:W0:Y:S01]  /*3020*/  MUFU.EX2 R4, R4 ;  /* 0x0000000400047308 */ /* 0x000e220000000800 */
[----:B---3--:R-:W-:Y:S01]  /*3030*/  FADD.FTZ R32, R124, R3 ;  /* 0x000000037c207221 */ /* 0x008fe20000010000 */
[-CC-:B------:R-:W-:Y:S01]  /*3040*/  FFMA.FTZ R131, R29, R12.reuse, -R26.reuse ;  /* 0x0000000c1d837223 */ /* 0x180fe2000001081a */
[-CC-:B------:R-:W-:Y:S01]  /*3050*/  FFMA.FTZ R20, R33, R12.reuse, -R26.reuse ;  /* 0x0000000c21147223 */ /* 0x180fe2000001081a */
[-C--:B------:R-:W-:Y:S01]  /*3060*/  FFMA.FTZ R133, R35, R12.reuse, -R26 ;  /* 0x0000000c23857223 */ /* 0x080fe2000001081a */
[----:B----4-:R-:W-:Y:S01]  /*3070*/  FADD.FTZ R3, R67, R32 ;  /* 0x0000002043037221 */ /* 0x010fe20000010000 */
[-CC-:B------:R-:W-:Y:S01]  /*3080*/  FFMA.FTZ R24, R37, R12.reuse, -R26.reuse ;  /* 0x0000000c25187223 */ /* 0x180fe2000001081a */
[-CC-:B------:R-:W-:Y:S01]  /*3090*/  FFMA.FTZ R135, R39, R12.reuse, -R26.reuse ;  /* 0x0000000c27877223 */ /* 0x180fe2000001081a */
[----:B------:R-:W1:Y:S01]  /*30a0*/  MUFU.EX2 R123, R123 ;  /* 0x0000007b007b7308 */ /* 0x000e620000000800 */
[----:B-----5:R-:W-:Y:S01]  /*30b0*/  FADD.FTZ R32, R126, R3 ;  /* 0x000000037e207221 */ /* 0x020fe20000010000 */
        /* <DEDUP_REMOVED lines=139> */
[----:B------:R-:W-:Y:S02]  /*3970*/  F2FP.BF16.F32.PACK_AB R148, R103, R148 ;  /* 0x000000946794723e */ /* 0x000fe400000010ff */
[----:B------:R-:W-:-:S04]  /*3980*/  MOV R103, R119 ;  /* 0x0000007700677202 */ /* 0x000fc80000000f00 */
        /* <DEDUP_REMOVED lines=19> */
[----:B------:R-:W-:Y:S01]  /*3ac0*/  IMAD.MOV.U32 R105, RZ, RZ, R119 ;  /* 0x000000ffff697224 */ /* 0x000fe200078e0077 */
[----:B-1----:R-:W-:Y:S02]  /*3ad0*/  MOV R93, R119 ;  /* 0x00000077005d7202 */ /* 0x002fe40000000f00 */
        /* <DEDUP_REMOVED lines=26> */
.L_x_225:
[----:B------:R-:W-:Y:S01]  /*3c80*/  ISETP.NE.AND P2, PT, RZ, UR44, PT ;  /* 0x0000002cff007c0c */ /* 0x000fe2000bf45270 */
[----:B------:R-:W-:-:S04]  /*3c90*/  UISETP.NE.AND UP0, UPT, UR21, 0x1, UPT ;  /* 0x000000011500788c */ /* 0x000fc8000bf05270 */
[----:B------:R-:W-:-:S04]  /*3ca0*/  USEL UR46, URZ, 0x1, UP0 ;  /* 0x000000013f2e7887 */ /* 0x000fc80008000000 */
[----:B------:R-:W-:-:S04]  /*3cb0*/  ULOP3.LUT UR46, UR22, UR46, URZ, 0x3c, !UPT ;  /* 0x0000002e162e7292 */ /* 0x000fc8000f8e3c3f */
[----:B------:R-:W-:Y:S08]  /*3cc0*/  @P2 BRA `(.L_x_215) ;  /* 0x0000000000442947 */ /* 0x000ff00003800000 */
[----:B------:R-:W-:Y:S05]  /*3cd0*/  @!P0 BRA `(.L_x_216) ;  /* 0x0000000000048947 */ /* 0x000fea0003800000 */
[----:B------:R-:W-:Y:S01]  /*3ce0*/  BPT.TRAP 0x1 ;  /* 0x000000040000795c */ /* 0x000fe20000300000 */
.L_x_216:
[----:B------:R-:W0:Y:S01]  /*3cf0*/  S2UR UR10, SR_CgaCtaId ;  /* 0x00000000000a79c3 */ /* 0x000e220000008800 */
[----:B------:R-:W-:Y:S01]  /*3d00*/  UIADD3 UR6, UR21, 0x1, URZ ;  /* 0x0000000115067890 */ /* 0x000fe2000fffe03f */
[----:B------:R-:W-:Y:S01]  /*3d10*/  IMAD.U32 R6, RZ, RZ, UR46 ;  /* 0x0000002eff067e24 */ /* 0x000fe2000f8e00ff */
[----:B------:R-:W-:Y:S02]  /*3d20*/  UMOV UR7, 0x400 ;  /* 0x0000040000077882 */ /* 0x000fe40000000000 */
[----:B------:R-:W-:Y:S02]  /*3d30*/  UISETP.NE.AND UP0, UPT, UR6, 0x2, UPT ;  /* 0x000000020600788c */ /* 0x000fe4000bf05270 */
[----:B------:R-:W-:Y:S02]  /*3d40*/  SHF.L.U32 R6, R6, 0x1f, RZ ;  /* 0x0000001f06067819 */ /* 0x000fe400000006ff */
[----:B------:R-:W-:Y:S02]  /*3d50*/  USEL UR6, UR6, URZ, UP0 ;  /* 0x0000003f06067287 */ /* 0x000fe40008000000 */
[----:B0-----:R-:W-:-:S04]  /*3d60*/  ULEA UR7, UR10, UR7, 0x18 ;  /* 0x000000070a077291 */ /* 0x001fc8000f8ec03f */
[----:B------:R-:W-:-:S09]  /*3d70*/  ULEA UR6, UR6, UR7, 0x3 ;  /* 0x0000000706067291 */ /* 0x000fd2000f8e183f */
[----:B------:R0:W1:Y:S01]  /*3d80*/  SYNCS.PHASECHK.TRANS64.TRYWAIT P1, [UR6+0x16830], R6 ;  /* 0x01683006ff0075a7 */ /* 0x0000620008020146 */
[----:B------:R-:W-:Y:S05]  /*3d90*/  @!P0 BRA `(.L_x_217) ;  /* 0x0000000000048947 */ /* 0x000fea0003800000 */
[----:B------:R-:W-:Y:S01]  /*3da0*/  BPT.TRAP 0x1 ;  /* 0x000000040000795c */ /* 0x000fe20000300000 */
.L_x_217:
[----:B-1----:R-:W-:Y:S05]  /*3db0*/  @P1 BRA `(.L_x_215) ;  /* 0x0000000000081947 */ /* 0x002fea0003800000 */
[----:B------:R-:W1:Y:S02]  /*3dc0*/  SYNCS.PHASECHK.TRANS64.TRYWAIT P1, [UR6+0x16830], R6 ;  /* 0x01683006ff0075a7 */ /* 0x000e640008020146 */
[----:B-1----:R-:W-:Y:S05]  /*3dd0*/  @!P1 BRA `(.L_x_218) ;  /* 0x0000009c00789947 */ /* 0x002fea0003800000 */
.L_x_215:
[----:B01----:R-:W-:Y:S01]  /*3de0*/  VIADD R6, R19, 0x8 ;  /* 0x0000000813067836 */ /* 0x003fe20000000000 */
        /* <DEDUP_REMOVED lines=27> */
.L_x_220:
[----:B------:R-:W0:Y:S01]  /*3fa0*/  S2UR UR7, SR_CgaCtaId ;  /* 0x00000000000779c3 */ /* 0x000e220000008800 */
[----:B------:R-:W-:Y:S01]  /*3fb0*/  UMOV UR6, 0x400 ;  /* 0x0000040000067882 */ /* 0x000fe20000000000 */
[----:B------:R-:W-:-:S04]  /*3fc0*/  MOV R6, UR22 ;  /* 0x0000001600067c02 */ /* 0x000fc80008000f00 */
[----:B------:R-:W-:Y:S01]  /*3fd0*/  SHF.L.U32 R6, R6, 0x1f, RZ ;  /* 0x0000001f06067819 */ /* 0x000fe200000006ff */
[----:B0-----:R-:W-:-:S04]  /*3fe0*/  ULEA UR6, UR7, UR6, 0x18 ;  /* 0x0000000607067291 */ /* 0x001fc8000f8ec03f */
[----:B------:R-:W-:-:S09]  /*3ff0*/  ULEA UR6, UR21, UR6, 0x3 ;  /* 0x0000000615067291 */ /* 0x000fd2000f8e183f */
[----:B------:R0:W1:Y:S01]  /*4000*/  SYNCS.PHASECHK.TRANS64.TRYWAIT P1, [UR6+0x16850], R6 ;  /* 0x01685006ff0075a7 */ /* 0x0000620008020146 */
[----:B------:R-:W-:Y:S05]  /*4010*/  @!P0 BRA `(.L_x_221) ;  /* 0x0000000000048947 */ /* 0x000fea0003800000 */
[----:B------:R-:W-:Y:S01]  /*4020*/  BPT.TRAP 0x1 ;  /* 0x000000040000795c */ /* 0x000fe20000300000 */
.L_x_221:
[----:B-1----:R-:W-:Y:S05]  /*4030*/  @P1 BRA `(.L_x_219) ;  /* 0x0000000000081947 */ /* 0x002fea0003800000 */
[----:B------:R-:W1:Y:S02]  /*4040*/  SYNCS.PHASECHK.TRANS64.TRYWAIT P1, [UR6+0x16850], R6 ;  /* 0x01685006ff0075a7 */ /* 0x000e640008020146 */
[----:B-1----:R-:W-:Y:S05]  /*4050*/  @!P1 BRA `(.L_x_222) ;  /* 0x0000009800f09947 */ /* 0x002fea0003800000 */
.L_x_219:
[----:B------:R-:W2:Y:S01]  /*4060*/  S2UR UR10, SR_CgaCtaId ;  /* 0x00000000000a79c3 */ /* 0x000ea20000008800 */
[----:B------:R-:W-:Y:S01]  /*4070*/  UMOV UR6, 0x400 ;  /* 0x0000040000067882 */ /* 0x000fe20000000000 */
[----:B------:R-:W-:Y:S01]  /*4080*/  WARPGROUP.ARRIVE ;  /* 0x00000000000079c5 */ /* 0x000fe20000000000 */
[----:B------:R-:W-:-:S05]  /*4090*/  UMOV UR7, 0x40000040 ;  /* 0x4000004000077882 */ /* 0x000fca0000000000 */
[----:B-1----:R-:W1:Y:S01]  /*40a0*/  S2R R7, SR_TID.X ;  /* 0x0000000000077919 */ /* 0x002e620000002100 */
[----:B0-----:R-:W-:Y:S01]  /*40b0*/  VIADD R6, R19, 0x9 ;  /* 0x0000000913067836 */ /* 0x001fe20000000000 */
[----:B--2---:R-:W-:-:S04]  /*40c0*/  ULEA UR14, UR10, UR6, 0x18 ;  /* 0x000000060a0e7291 */ /* 0x004fc8000f8ec03f */
[----:B------:R-:W-:-:S04]  /*40d0*/  UIADD3 UR6, UR14, 0x400, URZ ;  /* 0x000004000e067890 */ /* 0x000fc8000fffe03f */
[----:B------:R-:W-:-:S04]  /*40e0*/  USHF.R.U32.HI UR6, URZ, 0x4, UR6 ;  /* 0x000000043f067899 */ /* 0x000fc80008011606 */
[----:B------:R-:W-:Y:S01]  /*40f0*/  ULOP3.LUT UR6, UR6, 0x3fff, URZ, 0xc0, !UPT ;  /* 0x00003fff06067892 */ /* 0x000fe2000f8ec03f */
[----:B-1----:R-:W-:-:S03]  /*4100*/  ISETP.GE.U32.AND P1, PT, R7, 0x180, PT ;  /* 0x000001800700780c */ /* 0x002fc60003f26070 */
[----:B------:R-:W-:Y:S01]  /*4110*/  ULEA UR11, UR21, UR6, 0xa ;  /* 0x00000006150b7291 */ /* 0x000fe2000f8e503f */
[----:B------:R-:W-:-:S06]  /*4120*/  SEL R6, R6, 0x9, !P1 ;  /* 0x0000000906067807 */ /* 0x000fcc0004800000 */
[----:B------:R-:W-:Y:S02]  /*4130*/  UMOV UR6, UR11 ;  /* 0x0000000b00067c82 */ /* 0x000fe40008000000 */
        /* <DEDUP_REMOVED lines=40> */
.L_x_223:
        /* <DEDUP_REMOVED lines=82> */
[----:B------:R-:W-:-:S04]  /*48e0*/  ULEA UR6, UR36, UR14, 0x3 ;  /* 0x0000000e24067291 */ /* 0x000fc8000f8e183f */
[----:B------:R-:W1:Y:S01]  /*48f0*/  MUFU.TANH R29, R29 ;  /* 0x0000001d001d7308 */ /* 0x000e620000002400 */
[----:B--2---:R-:W-:Y:S01]  /*4900*/  FMNMX.FTZ R12, R21, R12, !PT ;  /* 0x0000000c150c7209 */ /* 0x004fe20007810000 */
[----:B------:R-:W-:-:S04]  /*4910*/  UIADD3 UR6, UR6, 0x16840, URZ ;  /* 0x0001684006067890 */ /* 0x000fc8000fffe03f */
[----:B------:R-:W-:Y:S02]  /*4920*/  UPRMT UR6, UR10, 0x654, UR6 ;  /* 0x000006540a067896 */ /* 0x000fe40008000006 */
[----:B------:R-:W2:Y:S01]  /*4930*/  MUFU.TANH R35, R35 ;  /* 0x0000002300237308 */ /* 0x000ea20000002400 */
[----:B0-----:R-:W-:-:S06]  /*4940*/  FMNMX.FTZ R24, R27, R24, !PT ;  /* 0x000000181b187209 */ /* 0x001fcc0007810000 */
[----:B------:R-:W-:Y:S01]  /*4950*/  SYNCS.ARRIVE.TRANS64.RED.A1T0 RZ, [UR6], RZ ;  /* 0x000000ffffff79a7 */ /* 0x000fe20008100406 */
        /* <DEDUP_REMOVED lines=114> */
[C---:B------:R-:W-:Y:S01]  /*5080*/  FADD.FTZ R0, -R11.reuse, R0 ;  /* 0x000000000b007221 */ /* 0x040fe20000010100 */
[----:B0-----:R-:W-:-:S03]  /*5090*/  FMUL.FTZ R42, R11, R12 ;  /* 0x0000000c0b2a7220 */ /* 0x001fc60000410000 */
[-C--:B------:R-:W-:Y:S01]  /*50a0*/  FMUL.FTZ R46, R0, R12.reuse ;  /* 0x0000000c002e7220 */ /* 0x080fe20000410000 */
[-CC-:B------:R-:W-:Y:S01]  /*50b0*/  FFMA.FTZ R144, R14, R12.reuse, -R42.reuse ;  /* 0x0000000c0e907223 */ /* 0x180fe2000001082a */
[-CC-:B------:R-:W-:Y:S01]  /*50c0*/  FFMA.FTZ R7, R7, R12.reuse, -R42.reuse ;  /* 0x0000000c07077223 */ /* 0x180fe2000001082a */
[-CC-:B------:R-:W-:Y:S01]  /*50d0*/  FFMA.FTZ R120, R6, R12.reuse, -R42.reuse ;  /* 0x0000000c06787223 */ /* 0x180fe2000001082a */
        /* <DEDUP_REMOVED lines=15> */
[----:B------:R-:W0:Y:S01]  /*51d0*/  MUFU.EX2 R4, R46 ;  /* 0x0000002e00047308 */ /* 0x000e220000000800 */
[-CC-:B------:R-:W-:Y:S01]  /*51e0*/  FFMA.FTZ R123, R15, R12.reuse, -R14.reuse ;  /* 0x0000000c0f7b7223 */ /* 0x180fe2000001080e */
[-CC-:B------:R-:W-:Y:S01]  /*51f0*/  FFMA.FTZ R20, R21, R12.reuse, -R14.reuse ;  /* 0x0000000c15147223 */ /* 0x180fe2000001080e */
[-CC-:B------:R-:W-:Y:S01]  /*5200*/  FFMA.FTZ R15, R29, R12.reuse, -R14.reuse ;  /* 0x0000000c1d0f7223 */ /* 0x180fe2000001080e */
[-C--:B------:R-:W-:Y:S01]  /*5210*/  FFMA.FTZ R30, R33, R12.reuse, -R14 ;  /* 0x0000000c211e7223 */ /* 0x080fe2000001080e */
[-C--:B------:R-:W-:Y:S01]  /*5220*/  FFMA.FTZ R130, R127, R12.reuse, -R42 ;  /* 0x0000000c7f827223 */ /* 0x080fe2000001082a */
[-C--:B------:R-:W-:Y:S01]  /*5230*/  FFMA.FTZ R127, R121, R12.reuse, -R14 ;  /* 0x0000000c797f7223 */ /* 0x080fe2000001080e */
[-CC-:B------:R-:W-:Y:S01]  /*5240*/  FFMA.FTZ R24, R37, R12.reuse, -R42.reuse ;  /* 0x0000000c25187223 */ /* 0x180fe2000001082a */
[----:B------:R-:W-:Y:S01]  /*5250*/  MUFU.EX2 R0, R0 ;  /* 0x0000000000007308 */ /* 0x000fe20000000800 */
[-C--:B------:R-:W-:Y:S01]  /*5260*/  FFMA.FTZ R25, R32, R12.reuse, -R42 ;  /* 0x0000000c20197223 */ /* 0x080fe2000001082a */
[-C--:B------:R-:W-:Y:S01]  /*5270*/  FFMA.FTZ R32, R39, R12.reuse, -R14 ;  /* 0x0000000c27207223 */ /* 0x080fe2000001080e */
[-C--:B------:R-:W-:Y:S01]  /*5280*/  FFMA.FTZ R6, R129, R12.reuse, -R42 ;  /* 0x0000000c81067223 */ /* 0x080fe2000001082a */
[-C--:B------:R-:W-:Y:S01]  /*5290*/  FFMA.FTZ R129, R125, R12.reuse, -R14 ;  /* 0x0000000c7d817223 */ /* 0x080fe2000001080e */
[-CC-:B------:R-:W-:Y:S01]  /*52a0*/  FFMA.FTZ R10, R41, R12.reuse, -R42.reuse ;  /* 0x0000000c290a7223 */ /* 0x180fe2000001082a */
[-C--:B------:R-:W-:Y:S01]  /*52b0*/  FFMA.FTZ R148, R34, R12.reuse, -R42 ;  /* 0x0000000c22947223 */ /* 0x080fe2000001082a */
[-C--:B------:R-:W-:Y:S01]  /*52c0*/  FFMA.FTZ R34, R43, R12.reuse, -R14 ;  /* 0x0000000c2b227223 */ /* 0x080fe2000001080e */
[----:B------:R-:W1:Y:S01]  /*52d0*/  MUFU.EX2 R9, R9 ;  /* 0x0000000900097308 */ /* 0x000e620000000800 */
[----:B0-----:R-:W-:Y:S01]  /*52e0*/  FFMA.FTZ R3, R4, R3, R7 ;  /* 0x0000000304037223 */ /* 0x001fe20000010007 */
[-C--:B------:R-:W-:Y:S01]  /*52f0*/  FFMA.FTZ R132, R131, R12.reuse, -R42 ;  /* 0x0000000c83847223 */ /* 0x080fe2000001082a */
[-C--:B------:R-:W-:Y:S01]  /*5300*/  FFMA.FTZ R131, R45, R12.reuse, -R14 ;  /* 0x0000000c2d837223 */ /* 0x080fe2000001080e */
[-C--:B------:R-:W-:Y:S01]  /*5310*/  FFMA.FTZ R13, R36, R12.reuse, -R42 ;  /* 0x0000000c240d7223 */ /* 0x080fe2000001082a */
[-CC-:B------:R-:W-:Y:S01]  /*5320*/  FFMA.FTZ R36, R47, R12.reuse, -R14.reuse ;  /* 0x0000000c2f247223 */ /* 0x180fe2000001080e */
[-C--:B------:R-:W-:Y:S01]  /*5330*/  FFMA.FTZ R21, R49, R12.reuse, -R14 ;  /* 0x0000000c31157223 */ /* 0x080fe2000001080e */
[-CC-:B------:R-:W-:Y:S01]  /*5340*/  FFMA.FTZ R133, R133, R12.reuse, -R42.reuse ;  /* 0x0000000c85857223 */ /* 0x180fe2000001082a */
[----:B------:R-:W0:Y:S01]  /*5350*/  MUFU.EX2 R120, R120 ;  /* 0x0000007800787308 */ /* 0x000e220000000800 */
[-C--:B------:R-:W-:Y:S01]  /*5360*/  FFMA.FTZ R150, R38, R12.reuse, -R42 ;  /* 0x0000000c26967223 */ /* 0x080fe2000001082a */
[-C--:B------:R-:W-:Y:S01]  /*5370*/  FFMA.FTZ R38, R51, R12.reuse, -R14 ;  /* 0x0000000c33267223 */ /* 0x080fe2000001080e */
[-C--:B------:R-:W-:Y:S01]  /*5380*/  FFMA.FTZ R134, R135, R12.reuse, -R42 ;  /* 0x0000000c87867223 */ /* 0x080fe2000001082a */
[-C--:B------:R-:W-:Y:S01]  /*5390*/  FFMA.FTZ R29, R53, R12.reuse, -R14 ;  /* 0x0000000c351d7223 */ /* 0x080fe2000001080e */
[-CC-:B------:R-:W-:Y:S01]  /*53a0*/  FFMA.FTZ R142, R151, R12.reuse, -R42.reuse ;  /* 0x0000000c978e7223 */ /* 0x180fe2000001082a */
[-CC-:B------:R-:W-:Y:S01]  /*53b0*/  FFMA.FTZ R135, R137, R12.reuse, -R42.reuse ;  /* 0x0000000c89877223 */ /* 0x180fe2000001082a */
[-C--:B------:R-:W-:Y:S01]  /*53c0*/  FFMA.FTZ R151, R40, R12.reuse, -R42 ;  /* 0x0000000c28977223 */ /* 0x080fe2000001082a */
[----:B------:R-:W2:Y:S01]  /*53d0*/  MUFU.EX2 R8, R8 ;  /* 0x0000000800087308 */ /* 0x000ea20000000800 */
[----:B-1----:R-:W-:Y:S01]  /*53e0*/  FFMA.FTZ R5, R0, R5, R9 ;  /* 0x0000000500057223 */ /* 0x002fe20000010009 */
[-C--:B------:R-:W-:Y:S01]  /*53f0*/  FFMA.FTZ R40, R55, R12.reuse, -R14 ;  /* 0x0000000c37287223 */ /* 0x080fe2000001080e */
[-C--:B------:R-:W-:Y:S01]  /*5400*/  FFMA.FTZ R136, R139, R12.reuse, -R42 ;  /* 0x0000000c8b887223 */ /* 0x080fe2000001082a */
[-C--:B------:R-:W-:Y:S01]  /*5410*/  FFMA.FTZ R33, R57, R12.reuse, -R14 ;  /* 0x0000000c39217223 */ /* 0x080fe2000001080e */
[-CC-:B------:R-:W-:Y:S01]  /*5420*/  FFMA.FTZ R137, R141, R12.reuse, -R42.reuse ;  /* 0x0000000c8d897223 */ /* 0x180fe2000001082a */
[-CC-:B------:R-:W-:Y:S01]  /*5430*/  FFMA.FTZ R138, R143, R12.reuse, -R42.reuse ;  /* 0x0000000c8f8a7223 */ /* 0x180fe2000001082a */
[-CC-:B------:R-:W-:Y:S01]  /*5440*/  FFMA.FTZ R41, R145, R12.reuse, -R42.reuse ;  /* 0x0000000c91297223 */ /* 0x180fe2000001082a */
[----:B------:R-:W1:Y:S01]  /*5450*/  MUFU.EX2 R122, R122 ;  /* 0x0000007a007a7308 */ /* 0x000e620000000800 */
[----:B0-----:R-:W-:Y:S01]  /*5460*/  FADD.FTZ R3, R120, R3 ;  /* 0x0000000378037221 */ /* 0x001fe20000010000 */
[-CC-:B------:R-:W-:Y:S01]  /*5470*/  FFMA.FTZ R140, R147, R12.reuse, -R42.reuse ;  /* 0x0000000c938c7223 */ /* 0x180fe2000001082a */
[-CC-:B------:R-:W-:Y:S01]  /*5480*/  FFMA.FTZ R37, R149, R12.reuse, -R42.reuse ;  /* 0x0000000c95257223 */ /* 0x180fe2000001082a */
[-C--:B------:R-:W-:Y:S01]  /*5490*/  FFMA.FTZ R35, R157, R12.reuse, -R42 ;  /* 0x0000000c9d237223 */ /* 0x080fe2000001082a */
[-CC-:B------:R-:W-:Y:S01]  /*54a0*/  FFMA.FTZ R42, R59, R12.reuse, -R14.reuse ;  /* 0x0000000c3b2a7223 */ /* 0x180fe2000001080e */
[-CC-:B------:R-:W-:Y:S01]  /*54b0*/  FFMA.FTZ R139, R61, R12.reuse, -R14.reuse ;  /* 0x0000000c3d8b7223 */ /* 0x180fe2000001080e */
[-CC-:B------:R-:W-:Y:S01]  /*54c0*/  FFMA.FTZ R44, R63, R12.reuse, -R14.reuse ;  /* 0x0000000c3f2c7223 */ /* 0x180fe2000001080e */
[----:B------:R-:W0:Y:S01]  /*54d0*/  MUFU.EX2 R123, R123 ;  /* 0x0000007b007b7308 */ /* 0x000e220000000800 */
        /* <DEDUP_REMOVED lines=8> */
[----:B-1----:R-:W-:-:S07]  /*5560*/  FADD.FTZ R3, R122, R3 ;  /* 0x000000037a037221 */ /* 0x002fce0000010000 */
[----:B------:R-:W1:Y:S01]  /*5570*/  MUFU.EX2 R20, R20 ;  /* 0x0000001400147308 */ /* 0x000e620000000800 */
[----:B0-----:R-:W-:-:S07]  /*5580*/  FADD.FTZ R5, R123, R46 ;  /* 0x0000002e7b057221 */ /* 0x001fce0000010000 */
[----:B------:R-:W0:Y:S01]  /*5590*/  MUFU.EX2 R124, R124 ;  /* 0x0000007c007c7308 */ /* 0x000e220000000800 */
[----:B--2---:R-:W-:-:S07]  /*55a0*/  FADD.FTZ R3, R28, R3 ;  /* 0x000000031c037221 */ /* 0x004fce0000010000 */
[----:B------:R-:W2:Y:S01]  /*55b0*/  MUFU.EX2 R15, R15 ;  /* 0x0000000f000f7308 */ /* 0x000ea20000000800 */
[----:B-1----:R-:W-:-:S07]  /*55c0*/  FADD.FTZ R46, R20, R5 ;  /* 0x00000005142e7221 */ /* 0x002fce0000010000 */
[----:B------:R-:W1:Y:S01]  /*55d0*/  MUFU.EX2 R26, R26 ;  /* 0x0000001a001a7308 */ /* 0x000e620000000800 */
[----:B0-----:R-:W-:-:S07]  /*55e0*/  FADD.FTZ R3, R124, R3 ;  /* 0x000000037c037221 */ /* 0x001fce0000010000 */
[----:B------:R-:W0:Y:S01]  /*55f0*/  MUFU.EX2 R30, R30 ;  /* 0x0000001e001e7308 */ /* 0x000e220000000800 */
[----:B--2---:R-:W-:Y:S01]  /*5600*/  FADD.FTZ R5, R15, R46 ;  /* 0x0000002e0f057221 */ /* 0x004fe20000010000 */
[----:B------:R-:W-:-:S06]  /*5610*/  FFMA.FTZ R46, R67, R12, -R14 ;  /* 0x0000000c432e7223 */ /* 0x000fcc000001080e */
        /* <DEDUP_REMOVED lines=15> */
[----:B0-----:R-:W-:Y:S01]  /*5710*/  FADD.FTZ R5, R129, R48 ;  /* 0x0000003081057221 */ /* 0x001fe20000010000 */
[----:B------:R-:W-:-:S06]  /*5720*/  FFMA.FTZ R48, R71, R12, -R14 ;  /* 0x0000000c47307223 */ /* 0x000fcc000001080e */
        /* <DEDUP_REMOVED lines=15> */
[----:B-1----:R-:W-:Y:S01]  /*5820*/  FADD.FTZ R3, R21, R50 ;  /* 0x0000003215037221 */ /* 0x002fe20000010000 */
[----:B------:R-:W-:-:S06]  /*5830*/  FFMA.FTZ R50, R75, R12, -R14 ;  /* 0x0000000c4b327223 */ /* 0x000fcc000001080e */
        /* <DEDUP_REMOVED lines=33> */
[-CC-:B------:R-:W-:Y:S01]  /*5a50*/  FFMA.FTZ R54, R83, R12.reuse, -R14.reuse ;  /* 0x0000000c53367223 */ /* 0x180fe2000001080e */
[----:B------:R-:W-:-:S05]  /*5a60*/  FFMA.FTZ R14, R87, R12, -R14 ;  /* 0x0000000c570e7223 */ /* 0x000fca000001080e */
        /* <DEDUP_REMOVED lines=40> */
[----:B0-----:R-:W-:-:S03]  /*5cf0*/  FADD.FTZ R3, R151, R58 ;  /* 0x0000003a97037221 */ /* 0x001fc60000010000 */
[----:B--2---:R-:W-:Y:S01]  /*5d00*/  FADD.FTZ R5, R14, R56 ;  /* 0x000000380e057221 */ /* 0x004fe20000010000 */
[----:B------:R-:W-:Y:S06]  /*5d10*/  @!P0 BRA `(.L_x_224) ;  /* 0x0000000000048947 */ /* 0x000fec0003800000 */
[----:B------:R-:W-:Y:S01]  /*5d20*/  BPT.TRAP 0x1 ;  /* 0x000000040000795c */ /* 0x000fe20000300000 */
.L_x_224:
        /* <DEDUP_REMOVED lines=12> */
[-C--:B------:R-:W-:Y:S01]  /*5df0*/  FMUL.FTZ R88, R88, R4.reuse ;  /* 0x0000000458587220 */ /* 0x080fe20000410000 */
[-C--:B------:R-:W-:Y:S01]  /*5e00*/  FMUL.FTZ R89, R89, R4.reuse ;  /* 0x0000000459597220 */ /* 0x080fe20000410000 */
[-C--:B------:R-:W-:Y:S01]  /*5e10*/  FMUL.FTZ R92, R92, R4.reuse ;  /* 0x000000045c5c7220 */ /* 0x080fe20000410000 */
[-C--:B------:R-:W-:Y:S01]  /*5e20*/  FMUL.FTZ R93, R93, R4.reuse ;  /* 0x000000045d5d7220 */ /* 0x080fe20000410000 */
        /* <DEDUP_REMOVED lines=58> */
[----:B------:R-:W-:Y:S01]  /*61d0*/  F2FP.BF16.F32.PACK_AB R151, R14, R39 ;  /* 0x000000270e97723e */ /* 0x000fe200000010ff */
[----:B------:R-:W-:Y:S06]  /*61e0*/  @P1 BRA `(.L_x_225) ;  /* 0xffffffd800a41947 */ /* 0x000fec000383ffff */
.L_x_214:
[----:B------:R-:W-:Y:S06]  /*61f0*/  BAR.ARV 0x8, 0x200 ;  /* 0x0208000000007b1d */ /* 0x000fec0000002000 */
[----:B------:R-:W-:Y:S05]  /*6200*/  @!P0 BRA `(.L_x_226) ;  /* 0x0000000000048947 */ /* 0x000fea0003800000 */
[----:B------:R-:W-:Y:S01]  /*6210*/  BPT.TRAP 0x1 ;  /* 0x000000040000795c */ /* 0x000fe20000300000 */
.L_x_226:
[----:B------:R-:W0:Y:S01]  /*6220*/  S2UR UR7, SR_CgaCtaId ;  /* 0x00000000000779c3 */ /* 0x000e220000008800 */
[----:B------:R-:W-:Y:S01]  /*6230*/  UMOV UR4, 0x400 ;  /* 0x0000040000047882 */ /* 0x000fe20000000000 */
[----:B------:R-:W-:-:S05]  /*6240*/  IMAD.U32 R0, RZ, RZ, UR46 ;  /* 0x0000002eff007e24 */ /* 0x000fca000f8e00ff */
[----:B------:R-:W-:Y:S01]  /*6250*/  SHF.L.U32 R0, R0, 0x1f, RZ ;  /* 0x0000001f00007819 */ /* 0x000fe200000006ff */
[----:B0-----:R-:W-:-:S04]  /*6260*/  ULEA UR4, UR7, UR4, 0x18 ;  /* 0x0000000407047291 */ /* 0x001fc8000f8ec03f */
[----:B------:R-:W-:-:S09]  /*6270*/  ULEA UR5, UR36, UR4, 0x3 ;  /* 0x0000000424057291 */ /* 0x000fd2000f8e183f */
[----:B------:R0:W1:Y:S01]  /*6280*/  SYNCS.PHASECHK.TRANS64.TRYWAIT P1, [UR5+0x16850], R0 ;  /* 0x01685000ff0075a7 */ /* 0x0000620008020145 */
[----:B------:R-:W-:Y:S05]  /*6290*/  @!P0 BRA `(.L_x_227) ;  /* 0x0000000000048947 */ /* 0x000fea0003800000 */
[----:B------:R-:W-:Y:S01]  /*62a0*/  BPT.TRAP 0x1 ;  /* 0x000000040000795c */ /* 0x000fe20000300000 */
.L_x_227:
[----:B-1----:R-:W-:Y:S05]  /*62b0*/  @P1 BRA `(.L_x_228) ;  /* 0x0000000000081947 */ /* 0x002fea0003800000 */
[----:B------:R-:W1:Y:S02]  /*62c0*/  SYNCS.PHASECHK.TRANS64.TRYWAIT P1, [UR5+0x16850], R0 ;  /* 0x01685000ff0075a7 */ /* 0x000e640008020145 */
[----:B-1----:R-:W-:Y:S05]  /*62d0*/  @!P1 BRA `(.L_x_229) ;  /* 0x0000007800689947 */ /* 0x002fea0003800000 */
.L_x_228:
[----:B------:R-:W-:Y:S01]  /*62e0*/  UIADD3 UR4, UR4, 0x400, URZ ;  /* 0x0000040004047890 */ /* 0x000fe2000fffe03f */
[----:B------:R-:W-:Y:S01]  /*62f0*/  WARPGROUP.ARRIVE ;  /* 0x00000000000079c5 */ /* 0x000fe20000000000 */
[----:B------:R-:W-:Y:S01]  /*6300*/  UMOV UR11, 0x40000040 ;  /* 0x40000040000b7882 */ /* 0x000fe20000000000 */
[----:B01----:R-:W0:Y:S01]  /*6310*/  SHFL.BFLY PT, R0, R3, 0x2, 0x1f ;  /* 0x0c401f0003007f89 */ /* 0x003e2200000e0000 */
[----:B------:R-:W-:Y:S01]  /*6320*/  USHF.R.U32.HI UR4, URZ, 0x4, UR4 ;  /* 0x000000043f047899 */ /* 0x000fe20008011604 */
[----:B------:R-:W-:Y:S01]  /*6330*/  MOV R25, RZ ;  /* 0x000000ff00197202 */ /* 0x000fe20000000f00 */
[----:B------:R-:W-:Y:S01]  /*6340*/  IMAD.MOV.U32 R6, RZ, RZ, RZ ;  /* 0x000000ffff067224 */ /* 0x000fe200078e00ff */
[----:B------:R-:W1:Y:S01]  /*6350*/  SHFL.BFLY PT, R4, R5, 0x2, 0x1f ;  /* 0x0c401f0005047f89 */ /* 0x000e6200000e0000 */
[----:B------:R-:W-:-:S04]  /*6360*/  ULOP3.LUT UR4, UR4, 0x3fff, URZ, 0xc0, !UPT ;  /* 0x00003fff04047892 */ /* 0x000fc8000f8ec03f */
[----:B------:R-:W-:-:S04]  /*6370*/  ULEA UR4, UR36, UR4, 0xa ;  /* 0x0000000424047291 */ /* 0x000fc8000f8e503f */
[----:B------:R-:W-:-:S03]  /*6380*/  UIADD3 UR6, UR4, 0x80, URZ ;  /* 0x0000008004067890 */ /* 0x000fc6000fffe03f */
[----:B------:R-:W-:Y:S02]  /*6390*/  UMOV UR10, UR4 ;  /* 0x00000004000a7c82 */ /* 0x000fe40008000000 */
[----:B------:R-:W-:Y:S01]  /*63a0*/  HGMMA.64x64x16.F32.BF16 R88, R120, gdesc[UR8].tnspB, R88, gsb0 ;  /* 0x40e0000878587df0 */ /* 0x000fe20008001858 */
[----:B------:R-:W-:Y:S01]  /*63b0*/  UMOV UR11, 0x40000040 ;  /* 0x40000040000b7882 */ /* 0x000fe20000000000 */
[----:B------:R-:W-:Y:S01]  /*63c0*/  UMOV UR10, UR6 ;  /* 0x00000006000a7c82 */ /* 0x000fe20008000000 */
[----:B------:R-:W-:Y:S01]  /*63d0*/  UIADD3 UR6, UR4, 0x100, URZ ;  /* 0x0000010004067890 */ /* 0x000fe2000fffe03f */
[----:B0-----:R-:W-:Y:S01]  /*63e0*/  FADD.FTZ R0, R0, R3 ;  /* 0x0000000300007221 */ /* 0x001fe20000010000 */
[----:B------:R-:W-:Y:S02]  /*63f0*/  IMAD.MOV.U32 R3, RZ, RZ, -0x800000 ;  /* 0xff800000ff037424 */ /* 0x000fe400078e00ff */
[----:B-1----:R-:W-:Y:S02]  /*6400*/  FADD.FTZ R4, R4, R5 ;  /* 0x0000000504047221 */ /* 0x002fe40000010000 */
[----:B------:R-:W0:Y:S04]  /*6410*/  SHFL.BFLY PT, R7, R0, 0x1, 0x1f ;  /* 0x0c201f0000077f89 */ /* 0x000e2800000e0000 */
[----:B------:R-:W1:Y:S01]  /*6420*/  SHFL.BFLY PT, R9, R4, 0x1, 0x1f ;  /* 0x0c201f0004097f89 */ /* 0x000e6200000e0000 */
[----:B0-----:R-:W-:Y:S01]  /*6430*/  FADD.FTZ R10, R0, R7 ;  /* 0x00000007000a7221 */ /* 0x001fe20000010000 */
[----:B------:R-:W-:-:S02]  /*6440*/  IMAD.MOV.U32 R0, RZ, RZ, -0x800000 ;  /* 0xff800000ff007424 */ /* 0x000fc400078e00ff */
        /* <DEDUP_REMOVED lines=9> */
[----:B------:R-:W-:-:S03]  /*64e0*/  @P1 FFMA.FTZ R3, R4, R11, R5 ;  /* 0x0000000b04031223 */ /* 0x000fc60000010005 */
[----:B------:R2:W0:Y:S01]  /*64f0*/  @P2 MUFU.RCP R6, R9 ;  /* 0x0000000900062308 */ /* 0x0004220000001000 */
[----:B------:R-:W-:Y:S02]  /*6500*/  WARPGROUP.DEPBAR.LE gsb0, 0x0 ;  /* 0x00008000000079c5 */ /* 0x000fe40000010000 */
[----:B------:R-:W-:Y:S01]  /*6510*/  WARPGROUP.ARRIVE ;  /* 0x00000000000079c5 */ /* 0x000fe20000000000 */
[----:B-1----:R-:W-:-:S04]  /*6520*/  @P2 FMUL.FTZ R8, R7, 0.69314718246459960938 ;  /* 0x3f31721807082820 */ /* 0x002fc80000410000 */
[----:B------:R-:W-:Y:S01]  /*6530*/  @P2 FFMA.FTZ R0, R13, R31, R8 ;  /* 0x0000001f0d002223 */ /* 0x000fe20000010008 */
        /* <DEDUP_REMOVED lines=37> */
[----:B0-23--:R-:W-:Y:S05]  /*6790*/  @!P0 BRA `(.L_x_230) ;  /* 0x0000000000048947 */ /* 0x00dfea0003800000 */
[----:B------:R-:W-:Y:S01]  /*67a0*/  BPT.TRAP 0x1 ;  /* 0x000000040000795c */ /* 0x000fe20000300000 */
.L_x_230:
[----:B------:R-:W-:Y:S01]  /*67b0*/  UIADD3 UR4, UR5, 0x16860, URZ ;  /* 0x0001686005047890 */ /* 0x000fe2000fffe03f */
[-C--:B------:R-:W-:Y:S01]  /*67c0*/  FMUL.FTZ R56, R88, R25.reuse ;  /* 0x0000001958387220 */ /* 0x080fe20000410000 */
[----:B------:R-:W-:Y:S01]  /*67d0*/  UIADD3 UR36, UR36, 0x1, URZ ;  /* 0x0000000124247890 */ /* 0x000fe2000fffe03f */
[-C--:B------:R-:W-:Y:S01]  /*67e0*/  FMUL.FTZ R53, R89, R25.reuse ;  /* 0x0000001959357220 */ /* 0x080fe20000410000 */
[----:B------:R-:W-:Y:S01]  /*67f0*/  UPRMT UR4, UR7, 0x654, UR4 ;  /* 0x0000065407047896 */ /* 0x000fe20008000004 */
[-C--:B------:R-:W-:Y:S01]  /*6800*/  FMUL.FTZ R52, R92, R25.reuse ;  /* 0x000000195c347220 */ /* 0x080fe20000410000 */
[----:B------:R-:W-:Y:S01]  /*6810*/  UISETP.NE.AND UP0, UPT, UR36, 0x2, UPT ;  /* 0x000000022400788c */ /* 0x000fe2000bf05270 */
[-C--:B------:R-:W-:Y:S01]  /*6820*/  FMUL.FTZ R49, R93, R25.reuse ;  /* 0x000000195d317220 */ /* 0x080fe20000410000 */
        /* <DEDUP_REMOVED lines=12> */
[----:B------:R-:W-:Y:S01]  /*68f0*/  USEL UR4, URZ, 0x1, UP0 ;  /* 0x000000013f047887 */ /* 0x000fe20008000000 */
        /* <DEDUP_REMOVED lines=12> */
[----:B------:R-:W-:Y:S01]  /*69c0*/  PLOP3.LUT P0, PT, PT, PT, PT, 0x8, 0x0 ;  /* 0x000000000000781c */ /* 0x000fe20003f0e170 */
[-C--:B------:R-:W-:Y:S01]  /*69d0*/  FMUL.FTZ R15, R111, R6.reuse ;  /* 0x000000066f0f7220 */ /* 0x080fe20000410000 */
[-C--:B------:R-:W-:Y:S01]  /*69e0*/  FMUL.FTZ R30, R114, R6.reuse ;  /* 0x00000006721e7220 */ /* 0x080fe20000410000 */
[-C--:B------:R-:W-:Y:S01]  /*69f0*/  FMUL.FTZ R27, R115, R6.reuse ;  /* 0x00000006731b7220 */ /* 0x080fe20000410000 */
[-C--:B------:R-:W-:Y:S01]  /*6a00*/  FMUL.FTZ R24, R118, R6.reuse ;  /* 0x0000000676187220 */ /* 0x080fe20000410000 */
[----:B------:R-:W-:Y:S01]  /*6a10*/  FMUL.FTZ R119, R119, R6 ;  /* 0x0000000677777220 */ /* 0x000fe20000410000 */
[----:B------:R-:W-:-:S02]  /*6a20*/  UIADD3 UR47, UR47, 0x1, URZ ;  /* 0x000000012f2f7890 */ /* 0x000fc4000fffe03f */
[----:B------:R-:W-:Y:S02]  /*6a30*/  USEL UR36, UR36, URZ, UP0 ;  /* 0x0000003f24247287 */ /* 0x000fe40008000000 */
[----:B------:R-:W-:-:S12]  /*6a40*/  ULOP3.LUT UR46, UR46, UR4, URZ, 0x3c, !UPT ;  /* 0x000000042e2e7292 */ /* 0x000fd8000f8e3c3f */
.L_x_206:
[----:B------:R-:W0:Y:S01]  /*6a50*/  S2R R5, SR_CgaCtaId ;  /* 0x0000000000057919 */ /* 0x000e220000008800 */
[----:B------:R-:W-:Y:S01]  /*6a60*/  MOV R28, 0x400 ;  /* 0x00000400001c7802 */ /* 0x000fe20000000f00 */
[----:B------:R-:W-:Y:S01]  /*6a70*/  BSSY B0, `(.L_x_231) ;  /* 0x0000190000007945 */ /* 0x000fe20003800000 */
[----:B------:R-:W-:Y:S02]  /*6a80*/  BAR.SYNC.DEFER_BLOCKING 0x5, 0x200 ;  /* 0x0148000000007b1d */ /* 0x000fe40000010000 */
[----:B0-----:R-:W-:-:S05]  /*6a90*/  LEA R28, R5, R28, 0x18 ;  /* 0x0000001c051c7211 */ /* 0x001fca00078ec0ff */
[----:B------:R-:W0:Y:S02]  /*6aa0*/  LDS.128 R32, [R28+0x168d0] ;  /* 0x0168d0001c207984 */ /* 0x000e240000000c00 */
[----:B0-----:R-:W-:Y:S02]  /*6ab0*/  R2UR UR6, R33 ;  /* 0x00000000210672ca */ /* 0x001fe400000e0000 */
[----:B------:R-:W-:Y:S01]  /*6ac0*/  R2UR UR5, R34 ;  /* 0x00000000220572ca */ /* 0x000fe200000e0000 */
[----:B------:R-:W-:Y:S06]  /*6ad0*/  BAR.ARV 0x4, 0x200 ;  /* 0x0108000000007b1d */ /* 0x000fec0000002000 */
[----:B------:R-:W-:Y:S08]  /*6ae0*/  @P0 BRA `(.L_x_232) ;  /* 0x0000000c00b80947 */ /* 0x000ff00003800000 */
[----:B------:R-:W0:Y:S01]  /*6af0*/  S2R R5, SR_SWINHI ;  /* 0x0000000000057919 */ /* 0x000e220000002f00 */
[----:B------:R-:W-:Y:S01]  /*6b00*/  F2FP.BF16.F32.PACK_AB R12, R12, R37 ;  /* 0x000000250c0c723e */ /* 0x000fe200000010ff */
[----:B------:R-:W-:Y:S01]  /*6b10*/  ULDC.64 UR8, c[0x0][0xc00] ;  /* 0x0003000000087ab9 */ /* 0x000fe20000000a00 */
[----:B------:R-:W-:Y:S01]  /*6b20*/  F2FP.BF16.F32.PACK_AB R13, R13, R40 ;  /* 0x000000280d0d723e */ /* 0x000fe200000010ff */
[----:B------:R-:W-:Y:S01]  /*6b30*/  UISETP.NE.U32.AND UP0, UPT, UR8, URZ, UPT ;  /* 0x0000003f0800728c */ /* 0x000fe2000bf05070 */
[----:B------:R-:W-:Y:S01]  /*6b40*/  F2FP.BF16.F32.PACK_AB R14, R14, R31 ;  /* 0x0000001f0e0e723e */ /* 0x000fe200000010ff */
[----:B------:R-:W-:Y:S01]  /*6b50*/  USHF.L.U32 UR16, UR38, 0x2, URZ ;  /* 0x0000000226107899 */ /* 0x000fe2000800063f */
[----:B------:R-:W-:Y:S01]  /*6b60*/  F2FP.BF16.F32.PACK_AB R15, R15, R38 ;  /* 0x000000260f0f723e */ /* 0x000fe200000010ff */
[----:B------:R-:W-:Y:S01]  /*6b70*/  UISETP.NE.AND.EX UP0, UPT, UR9, URZ, UPT, UP0 ;  /* 0x0000003f0900728c */ /* 0x000fe2000bf05300 */
[----:B------:R-:W-:Y:S01]  /*6b80*/  F2FP.BF16.F32.PACK_AB R36, R29, R36 ;  /* 0x000000241d24723e */ /* 0x000fe200000010ff */
[----:B------:R-:W-:Y:S01]  /*6b90*/  USHF.L.U64.HI UR18, UR38, 0x2, UR39 ;  /* 0x0000000226127899 */ /* 0x000fe20008010227 */
[----:B------:R-:W-:Y:S01]  /*6ba0*/  F2FP.BF16.F32.PACK_AB R37, R27, R30 ;  /* 0x0000001e1b25723e */ /* 0x000fe200000010ff */
[----:B------:R-:W-:Y:S01]  /*6bb0*/  UIADD3 UR4, UP1, UR16, UR8, URZ ;  /* 0x0000000810047290 */ /* 0x000fe2000ff3e03f */
[----:B------:R-:W-:Y:S01]  /*6bc0*/  F2FP.BF16.F32.PACK_AB R38, R25, R26 ;  /* 0x0000001a1926723e */ /* 0x000fe200000010ff */
[----:B------:R-:W1:Y:S08]  /*6bd0*/  LDC R29, c[0x0][0xbe8] ;  /* 0x0002fa00ff1d7b82 */ /* 0x000e700000000800 */
[----:B------:R-:W-:Y:S01]  /*6be0*/  BAR.SYNC.DEFER_BLOCKING 0x1, 0x180 ;  /* 0x0046000000007b1d */ /* 0x000fe20000010000 */
[----:B------:R-:W-:-:S02]  /*6bf0*/  UIADD3.X UR7, UR18, UR9, URZ, UP1, !UPT ;  /* 0x0000000912077290 */ /* 0x000fc40008ffe43f */
[----:B------:R-:W-:-:S03]  /*6c00*/  USHF.R.S32.HI UR17, URZ, 0x1f, UR41 ;  /* 0x0000001f3f117899 */ /* 0x000fc60008011429 */
[----:B------:R-:W-:Y:S01]  /*6c10*/  ULDC.64 UR10, c[0x0][0xb90] ;  /* 0x0002e400000a7ab9 */ /* 0x000fe20000000a00 */
[----:B------:R-:W-:Y:S01]  /*6c20*/  IMAD.U32 R25, RZ, RZ, UR7 ;  /* 0x00000007ff197e24 */ /* 0x000fe2000f8e00ff */
[----:B------:R-:W-:Y:S01]  /*6c30*/  ULDC.64 UR12, c[0x0][0xc08] ;  /* 0x00030200000c7ab9 */ /* 0x000fe20000000a00 */
[----:B------:R-:W-:Y:S01]  /*6c40*/  ULDC.64 UR14, c[0x0][0xb98] ;  /* 0x0002e600000e7ab9 */ /* 0x000fe20000000a00 */
[----:B------:R-:W-:Y:S02]  /*6c50*/  MOV R20, R28 ;  /* 0x0000001c00147202 */ /* 0x000fe40000000f00 */
[----:B0-----:R-:W-:-:S03]  /*6c60*/  MOV R21, R5 ;  /* 0x0000000500157202 */ /* 0x001fc60000000f00 */
[----:B------:R-:W-:-:S03]  /*6c70*/  IMAD.WIDE R4, R154, 0x2, R20 ;  /* 0x000000029a047825 */ /* 0x000fc600078e0214 */
[C---:B------:R-:W-:Y:S02]  /*6c80*/  IADD3 R11, P2, R4.reuse, 0x20, RZ ;  /* 0x00000020040b7810 */ /* 0x040fe40007f5e0ff */
[C---:B------:R-:W-:Y:S02]  /*6c90*/  IADD3 R33, P0, R4.reuse, 0x60, RZ ;  /* 0x0000006004217810 */ /* 0x040fe40007f1e0ff */
[C---:B------:R-:W-:Y:S02]  /*6ca0*/  IADD3 R9, P1, R4.reuse, 0x40, RZ ;  /* 0x0000004004097810 */ /* 0x040fe40007f3e0ff */
[----:B------:R-:W-:Y:S02]  /*6cb0*/  LOP3.LUT R7, R4, 0x380, RZ, 0xc0, !PT ;  /* 0x0000038004077812 */ /* 0x000fe400078ec0ff */
[----:B------:R-:W-:Y:S02]  /*6cc0*/  LOP3.LUT R10, R11, 0x380, RZ, 0xc0, !PT ;  /* 0x000003800b0a7812 */ /* 0x000fe400078ec0ff */
[----:B------:R-:W-:-:S02]  /*6cd0*/  LOP3.LUT R6, R33, 0x380, RZ, 0xc0, !PT ;  /* 0x0000038021067812 */ /* 0x000fc400078ec0ff */
[----:B------:R-:W-:Y:S02]  /*6ce0*/  LOP3.LUT R8, R9, 0x380, RZ, 0xc0, !PT ;  /* 0x0000038009087812 */ /* 0x000fe400078ec0ff */
[----:B------:R-:W-:Y:S02]  /*6cf0*/  SHF.R.U64 R7, R7, 0x3, RZ ;  /* 0x0000000307077819 */ /* 0x000fe400000012ff */
[----:B------:R-:W-:Y:S02]  /*6d00*/  SHF.R.U64 R10, R10, 0x3, RZ ;  /* 0x000000030a0a7819 */ /* 0x000fe400000012ff */
[----:B------:R-:W-:Y:S02]  /*6d10*/  SHF.R.U64 R6, R6, 0x3, RZ ;  /* 0x0000000306067819 */ /* 0x000fe400000012ff */
[----:B------:R-:W-:Y:S02]  /*6d20*/  SHF.R.U64 R8, R8, 0x3, RZ ;  /* 0x0000000308087819 */ /* 0x000fe400000012ff */
[----:B------:R-:W-:Y:S01]  /*6d30*/  LOP3.LUT R4, R7, R4, RZ, 0x3c, !PT ;  /* 0x0000000407047212 */ /* 0x000fe200078e3cff */
[--C-:B------:R-:W-:Y:S01]  /*6d40*/  IMAD.X R7, RZ, RZ, R5.reuse, P0 ;  /* 0x000000ffff077224 */ /* 0x100fe200000e0605 */
[----:B------:R-:W-:Y:S01]  /*6d50*/  LOP3.LUT R10, R10, R11, RZ, 0x3c, !PT ;  /* 0x0000000b0a0a7212 */ /* 0x000fe200078e3cff */
[----:B------:R-:W-:Y:S01]  /*6d60*/  IMAD.X R11, RZ, RZ, R5, P2 ;  /* 0x000000ffff0b7224 */ /* 0x000fe200010e0605 */
[----:B------:R-:W-:-:S02]  /*6d70*/  LOP3.LUT R6, R6, R33, RZ, 0x3c, !PT ;  /* 0x0000002106067212 */ /* 0x000fc400078e3cff */
[----:B------:R-:W-:Y:S02]  /*6d80*/  LOP3.LUT R8, R8, R9, RZ, 0x3c, !PT ;  /* 0x0000000908087212 */ /* 0x000fe400078e3cff */
[-C--:B------:R-:W-:Y:S02]  /*6d90*/  IADD3.X R9, RZ, R5.reuse, RZ, P1, !PT ;  /* 0x00000005ff097210 */ /* 0x080fe40000ffe4ff */
[----:B------:R-:W-:Y:S02]  /*6da0*/  MOV R55, R4 ;  /* 0x0000000400377202 */ /* 0x000fe40000000f00 */
[----:B------:R-:W-:Y:S02]  /*6db0*/  MOV R32, R6 ;  /* 0x0000000600207202 */ /* 0x000fe40000000f00 */
[----:B------:R-:W-:Y:S02]  /*6dc0*/  MOV R33, R8 ;  /* 0x0000000800217202 */ /* 0x000fe40000000f00 */
[----:B------:R-:W-:-:S02]  /*6dd0*/  MOV R34, R10 ;  /* 0x0000000a00227202 */ /* 0x000fc40000000f00 */
[----:B------:R-:W-:Y:S02]  /*6de0*/  F2FP.BF16.F32.PACK_AB R4, R53, R56 ;  /* 0x000000383504723e */ /* 0x000fe400000010ff */
[----:B------:R-:W-:Y:S02]  /*6df0*/  F2FP.BF16.F32.PACK_AB R5, R51, R54 ;  /* 0x000000363305723e */ /* 0x000fe400000010ff */
[----:B------:R-:W-:Y:S02]  /*6e00*/  F2FP.BF16.F32.PACK_AB R6, R49, R52 ;  /* 0x000000343106723e */ /* 0x000fe400000010ff */
[----:B------:R-:W-:Y:S02]  /*6e10*/  F2FP.BF16.F32.PACK_AB R7, R47, R50 ;  /* 0x000000322f07723e */ /* 0x000fe400000010ff */
[----:B------:R-:W-:Y:S02]  /*6e20*/  F2FP.BF16.F32.PACK_AB R8, R45, R48 ;  /* 0x000000302d08723e */ /* 0x000fe400000010ff */
[----:B------:R-:W-:Y:S01]  /*6e30*/  F2FP.BF16.F32.PACK_AB R9, R43, R46 ;  /* 0x0000002e2b09723e */ /* 0x000fe200000010ff */
[----:B------:R-:W-:Y:S01]  /*6e40*/  STSM.16.M88.4 [R55], R4 ;  /* 0x0000000437007844 */ /* 0x000fe20000000200 */
[----:B------:R-:W-:-:S02]  /*6e50*/  F2FP.BF16.F32.PACK_AB R10, R41, R44 ;  /* 0x0000002c290a723e */ /* 0x000fc400000010ff */
[----:B------:R-:W-:Y:S02]  /*6e60*/  F2FP.BF16.F32.PACK_AB R11, R39, R42 ;  /* 0x0000002a270b723e */ /* 0x000fe400000010ff */
[----:B------:R-:W-:Y:S01]  /*6e70*/  F2FP.BF16.F32.PACK_AB R39, R119, R24 ;  /* 0x000000187727723e */ /* 0x000fe200000010ff */
[----:B------:R-:W-:Y:S01]  /*6e80*/  IMAD.U32 R24, RZ, RZ, UR4 ;  /* 0x00000004ff187e24 */ /* 0x000fe2000f8e00ff */
[----:B------:R-:W-:Y:S01]  /*6e90*/  PLOP3.LUT P2, PT, PT, PT, UP0, 0x80, 0x0 ;  /* 0x000000000000781c */ /* 0x000fe20003f4f008 */
[----:B------:R0:W-:Y:S04]  /*6ea0*/  STSM.16.M88.4 [R34], R8 ;  /* 0x0000000822007844 */ /* 0x0001e80000000200 */
[----:B------:R2:W-:Y:S04]  /*6eb0*/  STSM.16.M88.4 [R33], R12 ;  /* 0x0000000c21007844 */ /* 0x0005e80000000200 */
[----:B------:R3:W-:Y:S01]  /*6ec0*/  STSM.16.M88.4 [R32], R36 ;  /* 0x0000002420007844 */ /* 0x0007e20000000200 */
[----:B------:R-:W-:Y:S06]  /*6ed0*/  BAR.SYNC.DEFER_BLOCKING 0x1, 0x180 ;  /* 0x0046000000007b1d */ /* 0x000fec0000010000 */
[----:B------:R-:W4:Y:S01]  /*6ee0*/  @P2 LDG.E R26, desc[UR50][R24.64] ;  /* 0x00000032181a2981 */ /* 0x000f22000c1e1900 */
[----:B-1----:R-:W-:Y:S01]  /*6ef0*/  ISETP.NE.AND P1, PT, R29, 0x1, PT ;  /* 0x000000011d00780c */ /* 0x002fe20003f25270 */
[----:B------:R-:W-:Y:S01]  /*6f00*/  UMOV UR4, URZ ;  /* 0x0000003f00047c82 */ /* 0x000fe20008000000 */
[----:B0-----:R-:W-:Y:S01]  /*6f10*/  IMAD.U32 R8, RZ, RZ, UR40 ;  /* 0x00000028ff087e24 */ /* 0x001fe2000f8e00ff */
[----:B------:R-:W-:-:S02]  /*6f20*/  UIMAD UR7, UR17, UR10, URZ ;  /* 0x0000000a110772a4 */ /* 0x000fc4000f8e023f */
[----:B------:R-:W-:Y:S01]  /*6f30*/  USEL UR39, UR39, URZ, !UP0 ;  /* 0x0000003f27277287 */ /* 0x000fe2000c000000 */
[----:B------:R-:W-:Y:S01]  /*6f40*/  IMAD R8, R8, 0xc0, R153 ;  /* 0x000000c008087824 */ /* 0x000fe200078e0299 */
[----:B------:R-:W-:Y:S02]  /*6f50*/  UIMAD UR7, UR41, UR11, UR7 ;  /* 0x0000000b290772a4 */ /* 0x000fe4000f8e0207 */
[----:B------:R-:W-:Y:S02]  /*6f60*/  UISETP.NE.U32.AND UP1, UPT, UR12, URZ, UPT ;  /* 0x0000003f0c00728c */ /* 0x000fe4000bf25070 */
[----:B------:R-:W-:Y:S01]  /*6f70*/  MOV R4, R8 ;  /* 0x0000000800047202 */ /* 0x000fe20000000f00 */
[----:B------:R-:W-:Y:S01]  /*6f80*/  USEL UR38, UR38, URZ, !UP0 ;  /* 0x0000003f26267287 */ /* 0x000fe2000c000000 */
[----:B------:R-:W0:Y:S01]  /*6f90*/  @P1 LDC R27, c[0x0][0xbec] ;  /* 0x0002fb00ff1b1b82 */ /* 0x000e220000000800 */
[----:B------:R-:W-:-:S06]  /*6fa0*/  UISETP.NE.AND.EX UP0, UPT, UR13, URZ, UPT, UP1 ;  /* 0x0000003f0d00728c */ /* 0x000fcc000bf05310 */
[----:B------:R-:W-:Y:S01]  /*6fb0*/  PLOP3.LUT P3, PT, PT, PT, UP0, 0x80, 0x0 ;  /* 0x000000000000781c */ /* 0x000fe20003f6f008 */
[----:B------:R-:W1:Y:S01]  /*6fc0*/  @P1 LDC R30, c[0x0][0xbf0] ;  /* 0x0002fc00ff1e1b82 */ /* 0x000e620000000800 */
[----:B0-----:R-:W-:-:S05]  /*6fd0*/  @P1 IMAD.HI.U32 R5, R8, R27, RZ ;  /* 0x0000001b08051227 */ /* 0x001fca00078e00ff */
[----:B-1----:R-:W-:-:S05]  /*6fe0*/  @P1 SHF.R.U32.HI R4, RZ, R30, R5 ;  /* 0x0000001eff041219 */ /* 0x002fca0000011605 */
[----:B------:R-:W-:-:S04]  /*6ff0*/  IMAD.MOV R6, RZ, RZ, -R4 ;  /* 0x000000ffff067224 */ /* 0x000fc800078e0a04 */
[----:B------:R-:W-:Y:S01]  /*7000*/  IMAD R7, R29, R6, R8 ;  /* 0x000000061d077224 */ /* 0x000fe200078e0208 */
[----:B------:R-:W-:-:S04]  /*7010*/  SHF.R.S32.HI R6, RZ, 0x1f, R4 ;  /* 0x0000001fff067819 */ /* 0x000fc80000011404 */
[----:B------:R-:W-:Y:S02]  /*7020*/  SHF.R.S32.HI R5, RZ, 0x1f, R7 ;  /* 0x0000001fff057819 */ /* 0x000fe40000011407 */
[----:B----4-:R-:W-:-:S13]  /*7030*/  @P2 R2UR UR4, R26 ;  /* 0x000000001a0422ca */ /* 0x010fda00000e0000 */
[----:B------:R-:W-:Y:S02]  /*7040*/  USHF.R.S32.HI UR9, URZ, 0x1f, UR4 ;  /* 0x0000001f3f097899 */ /* 0x000fe40008011404 */
[----:B------:R-:W-:Y:S02]  /*7050*/  UMOV UR8, UR4 ;  /* 0x0000000400087c82 */ /* 0x000fe40008000000 */
[----:B------:R-:W-:-:S04]  /*7060*/  UIMAD.WIDE.U32 UR10, UR41, UR10, UR8 ;  /* 0x0000000a290a72a5 */ /* 0x000fc8000f8e0008 */
[----:B------:R-:W-:Y:S02]  /*7070*/  UIADD3 UR11, UR11, UR7, URZ ;  /* 0x000000070b0b7290 */ /* 0x000fe4000fffe03f */
[----:B------:R-:W-:Y:S02]  /*7080*/  UIMAD UR7, UR39, UR14, URZ ;  /* 0x0000000e270772a4 */ /* 0x000fe4000f8e023f */
[----:B------:R-:W-:Y:S02]  /*7090*/  UIMAD.WIDE.U32 UR10, UR38, UR14, UR10 ;  /* 0x0000000e260a72a5 */ /* 0x000fe4000f8e000a */
[----:B------:R-:W-:-:S03]  /*70a0*/  UIMAD UR7, UR38, UR15, UR7 ;  /* 0x0000000f260772a4 */ /* 0x000fc6000f8e0207 */
[----:B------:R-:W-:Y:S01]  /*70b0*/  ULDC.64 UR14, c[0x0][0xb88] ;  /* 0x0002e200000e7ab9 */ /* 0x000fe20000000a00 */
[----:B------:R-:W-:Y:S01]  /*70c0*/  IADD3 R4, P0, R4, UR10, RZ ;  /* 0x0000000a04047c10 */ /* 0x000fe2000ff1e0ff */
[----:B------:R-:W-:Y:S01]  /*70d0*/  @UP0 UIADD3 UR10, UP1, UR16, UR12, URZ ;  /* 0x0000000c100a0290 */ /* 0x000fe2000ff3e03f */
[----:B------:R-:W-:Y:S01]  /*70e0*/  IMAD.U32 R9, RZ, RZ, UR7 ;  /* 0x00000007ff097e24 */ /* 0x000fe2000f8e00ff */
[----:B------:R-:W-:Y:S01]  /*70f0*/  ULDC UR7, c[0x0][0xa88] ;  /* 0x0002a20000077ab9 */ /* 0x000fe20000000800 */
[----:B------:R-:W-:-:S03]  /*7100*/  IMAD R8, R5, UR14, RZ ;  /* 0x0000000e05087c24 */ /* 0x000fc6000f8e02ff */
[----:B------:R-:W-:Y:S01]  /*7110*/  IADD3.X R5, R6, UR11, R9, P0, !PT ;  /* 0x0000000b06057c10 */ /* 0x000fe200087fe409 */
[----:B------:R-:W-:Y:S01]  /*7120*/  @UP0 UIADD3.X UR11, UR18, UR13, URZ, UP1, !UPT ;  /* 0x0000000d120b0290 */ /* 0x000fe20008ffe43f */
[----:B------:R-:W-:Y:S01]  /*7130*/  IMAD.U32 R6, RZ, RZ, UR7 ;  /* 0x00000007ff067e24 */ /* 0x000fe2000f8e00ff */
[----:B--2---:R-:W-:Y:S01]  /*7140*/  MOV R12, UR10 ;  /* 0x0000000a000c7c02 */ /* 0x004fe20008000f00 */
[C---:B------:R-:W-:Y:S01]  /*7150*/  IMAD R9, R7.reuse, UR15, R8 ;  /* 0x0000000f07097c24 */ /* 0x040fe2000f8e0208 */
[----:B------:R-:W-:Y:S01]  /*7160*/  ULDC.64 UR12, c[0x0][0xb50] ;  /* 0x0002d400000c7ab9 */ /* 0x000fe20000000a00 */
[----:B------:R-:W-:-:S04]  /*7170*/  IMAD.WIDE.U32 R4, R7, UR14, R4 ;  /* 0x0000000e07047c25 */ /* 0x000fc8000f8e0004 */
[----:B------:R-:W-:Y:S01]  /*7180*/  IMAD.U32 R13, RZ, RZ, UR11 ;  /* 0x0000000bff0d7e24 */ /* 0x000fe2000f8e00ff */
[C---:B------:R-:W-:Y:S01]  /*7190*/  LEA R7, P0, R4.reuse, UR12, 0x2 ;  /* 0x0000000c04077c11 */ /* 0x040fe2000f8010ff */
[----:B------:R-:W-:Y:S02]  /*71a0*/  IMAD.IADD R5, R5, 0x1, R9 ;  /* 0x0000000105057824 */ /* 0x000fe400078e0209 */
[----:B------:R-:W-:Y:S01]  /*71b0*/  IMAD.U32 R8, RZ, RZ, UR40 ;  /* 0x00000028ff087e24 */ /* 0x000fe2000f8e00ff */
[----:B------:R3:W5:Y:S02]  /*71c0*/  @P3 LDG.E R6, desc[UR50][R12.64] ;  /* 0x000000320c063981 */ /* 0x000764000c1e1900 */
[----:B------:R-:W-:Y:S01]  /*71d0*/  LEA.HI.X R10, R4, UR13, R5, 0x2, P0 ;  /* 0x0000000d040a7c11 */ /* 0x000fe200080f1405 */
[----:B------:R-:W-:Y:S06]  /*71e0*/  @P3 BRA `(.L_x_233) ;  /* 0x0000000000103947 */ /* 0x000fec0003800000 */
[----:B------:R-:W-:Y:S05]  /*71f0*/  @!P2 BRA `(.L_x_233) ;  /* 0x00000000000ca947 */ /* 0x000fea0003800000 */
[----:B------:R-:W2:Y:S04]  /*7200*/  LDG.E R5, desc[UR50][R24.64] ;  /* 0x0000003218057981 */ /* 0x000ea8000c1e1900 */
[----:B-----5:R-:W2:Y:S02]  /*7210*/  LDG.E R6, desc[UR50][R24.64+0x4] ;  /* 0x0000043218067981 */ /* 0x020ea4000c1e1900 */
[----:B--2---:R-:W-:-:S07]  /*7220*/  IMAD.IADD R6, R6, 0x1, -R5 ;  /* 0x0000000106067824 */ /* 0x004fce00078e0a05 */
.L_x_233:
[----:B------:R-:W-:Y:S01]  /*7230*/  IMAD R5, R17, 0x40, R16 ;  /* 0x0000004011057824 */ /* 0x000fe200078e0210 */
[----:B---3--:R-:W-:Y:S01]  /*7240*/  SHFL.IDX PT, R12, R7, RZ, 0x1c1f ;  /* 0x001c1fff070c7589 */ /* 0x008fe200000e0000 */
[----:B------:R-:W-:Y:S01]  /*7250*/  IMAD R8, R8, 0xc0, R23 ;  /* 0x000000c008087824 */ /* 0x000fe200078e0217 */
[----:B------:R-:W-:Y:S01]  /*7260*/  LOP3.LUT P0, RZ, R18, 0x3, RZ, 0xc0, !PT ;  /* 0x0000000312ff7812 */ /* 0x000fe2000780c0ff */
[----:B------:R-:W-:Y:S01]  /*7270*/  IMAD.WIDE R20, R5, 0x2, R20 ;  /* 0x0000000205147825 */ /* 0x000fe200078e0214 */
[----:B------:R-:W0:Y:S01]  /*7280*/  SHFL.IDX PT, R13, R10, RZ, 0x1c1f ;  /* 0x001c1fff0a0d7589 */ /* 0x000e2200000e0000 */
[----:B------:R-:W-:Y:S01]  /*7290*/  ULDC.64 UR10, c[0x0][0xaa0] ;  /* 0x0002a800000a7ab9 */ /* 0x000fe20000000a00 */
[----:B------:R-:W-:Y:S01]  /*72a0*/  IADD3 R4, R8, 0x8, RZ ;  /* 0x0000000808047810 */ /* 0x000fe20007ffe0ff */
[----:B-----5:R-:W-:Y:S01]  /*72b0*/  IMAD R33, R6, R29, RZ ;  /* 0x0000001d06217224 */ /* 0x020fe200078e02ff */
[----:B------:R-:W-:Y:S01]  /*72c0*/  SHFL.IDX PT, R14, R7, 0x1, 0x1c1f ;  /* 0x003c1f00070e7f89 */ /* 0x000fe200000e0000 */
[----:B------:R-:W-:-:S02]  /*72d0*/  IADD3 R9, P3, R20, 0x1800, RZ ;  /* 0x0000180014097810 */ /* 0x000fc40007f7e0ff */
[----:B------:R-:W-:Y:S01]  /*72e0*/  IADD3 R25, P4, R20, 0x3000, RZ ;  /* 0x0000300014197810 */ /* 0x000fe20007f9e0ff */
[----:B------:R-:W1:Y:S01]  /*72f0*/  SHFL.IDX PT, R15, R10, 0x1, 0x1c1f ;  /* 0x003c1f000a0f7f89 */ /* 0x000e6200000e0000 */
[-C--:B------:R-:W-:Y:S02]  /*7300*/  ISETP.GE.OR P2, PT, R8, R33.reuse, P0 ;  /* 0x000000210800720c */ /* 0x080fe40000746670 */
[----:B------:R-:W-:Y:S02]  /*7310*/  LOP3.LUT R5, R20, 0x380, RZ, 0xc0, !PT ;  /* 0x0000038014057812 */ /* 0x000fe400078ec0ff */
[----:B------:R-:W-:Y:S02]  /*7320*/  LOP3.LUT R8, R9, 0x380, RZ, 0xc0, !PT ;  /* 0x0000038009087812 */ /* 0x000fe400078ec0ff */
[----:B------:R-:W-:Y:S02]  /*7330*/  ISETP.GE.OR P0, PT, R4, R33, P0 ;  /* 0x000000210400720c */ /* 0x000fe40000706670 */
[----:B------:R-:W-:-:S02]  /*7340*/  LOP3.LUT R24, R25, 0x380, RZ, 0xc0, !PT ;  /* 0x0000038019187812 */ /* 0x000fc400078ec0ff */
[----:B------:R-:W-:Y:S02]  /*7350*/  SHF.R.U64 R5, R5, 0x3, RZ ;  /* 0x0000000305057819 */ /* 0x000fe400000012ff */
[----:B------:R-:W-:Y:S02]  /*7360*/  SHF.R.U64 R8, R8, 0x3, RZ ;  /* 0x0000000308087819 */ /* 0x000fe400000012ff */
[----:B------:R-:W-:Y:S01]  /*7370*/  SHF.R.U64 R24, R24, 0x3, RZ ;  /* 0x0000000318187819 */ /* 0x000fe200000012ff */
[----:B0-----:R0:W-:Y:S01]  /*7380*/  @!P2 ST.E desc[UR50][R12.64], R3 ;  /* 0x000000030c00a985 */ /* 0x0011e2000c101932 */
[----:B------:R-:W-:Y:S01]  /*7390*/  LOP3.LUT R4, R5, R20, RZ, 0x3c, !PT ;  /* 0x0000001405047212 */ /* 0x000fe200078e3cff */
[--C-:B------:R-:W-:Y:S01]  /*73a0*/  IMAD.MOV.U32 R5, RZ, RZ, R21.reuse ;  /* 0x000000ffff057224 */ /* 0x100fe200078e0015 */
[----:B------:R-:W-:Y:S01]  /*73b0*/  LOP3.LUT R8, R8, R9, RZ, 0x3c, !PT ;  /* 0x0000000908087212 */ /* 0x000fe200078e3cff */
[--C-:B------:R-:W-:Y:S01]  /*73c0*/  IMAD.X R9, RZ, RZ, R21.reuse, P3 ;  /* 0x000000ffff097224 */ /* 0x100fe200018e0615 */
[----:B------:R-:W-:Y:S01]  /*73d0*/  LOP3.LUT R24, R24, R25, RZ, 0x3c, !PT ;  /* 0x0000001918187212 */ /* 0x000fe200078e3cff */
[----:B------:R-:W-:Y:S01]  /*73e0*/  IMAD.X R25, RZ, RZ, R21, P4 ;  /* 0x000000ffff197224 */ /* 0x000fe200020e0615 */
[----:B-1----:R1:W-:Y:S04]  /*73f0*/  @!P0 ST.E desc[UR50][R14.64], R0 ;  /* 0x000000000e008985 */ /* 0x0023e8000c101932 */
[----:B------:R-:W2:Y:S04]  /*7400*/  LD.E.128 R4, desc[UR50][R4.64] ;  /* 0x0000003204047980 */ /* 0x000ea8000c101d00 */
[----:B------:R-:W3:Y:S04]  /*7410*/  LD.E.128 R8, desc[UR50][R8.64] ;  /* 0x0000003208087980 */ /* 0x000ee8000c101d00 */
[----:B------:R-:W4:Y:S01]  /*7420*/  LD.E.128 R24, desc[UR50][R24.64] ;  /* 0x0000003218187980 */ /* 0x000f22000c101d00 */
[----:B------:R-:W-:-:S04]  /*7430*/  IADD3 R30, P0, R20, 0x4800, RZ ;  /* 0x00004800141e7810 */ /* 0x000fc80007f1e0ff */
[----:B------:R-:W-:Y:S01]  /*7440*/  LOP3.LUT R20, R30, 0x380, RZ, 0xc0, !PT ;  /* 0x000003801e147812 */ /* 0x000fe200078ec0ff */
[----:B0-----:R-:W-:Y:S02]  /*7450*/  IMAD.X R13, RZ, RZ, R21, P0 ;  /* 0x000000ffff0d7224 */ /* 0x001fe400000e0615 */
[----:B------:R-:W0:Y:S01]  /*7460*/  @P1 LDC R21, c[0x0][0xbf0] ;  /* 0x0002fc00ff151b82 */ /* 0x000e220000000800 */
[----:B------:R-:W-:Y:S01]  /*7470*/  SHF.R.U64 R3, R20, 0x3, RZ ;  /* 0x0000000314037819 */ /* 0x000fe200000012ff */
[----:B------:R-:W-:-:S06]  /*7480*/  UIMAD UR7, UR9, UR10, URZ ;  /* 0x0000000a090772a4 */ /* 0x000fcc000f8e023f */
[----:B------:R-:W0:Y:S01]  /*7490*/  @P1 LDC R20, c[0x0][0xbec] ;  /* 0x0002fb00ff141b82 */ /* 0x000e220000000800 */
[----:B------:R-:W-:Y:S01]  /*74a0*/  UIMAD.WIDE.U32 UR8, UR4, UR10, URZ ;  /* 0x0000000a040872a5 */ /* 0x000fe2000f8e003f */
[----:B------:R-:W-:Y:S01]  /*74b0*/  MOV R31, UR40 ;  /* 0x00000028001f7c02 */ /* 0x000fe20008000f00 */
[----:B------:R-:W-:Y:S01]  /*74c0*/  UIMAD UR7, UR4, UR11, UR7 ;  /* 0x0000000b040772a4 */ /* 0x000fe2000f8e0207 */
[----:B-1----:R-:W-:Y:S01]  /*74d0*/  IMAD R0, R2, 0x30, R17 ;  /* 0x0000003002007824 */ /* 0x002fe200078e0211 */
[----:B------:R-:W-:Y:S01]  /*74e0*/  LOP3.LUT R12, R3, R30, RZ, 0x3c, !PT ;  /* 0x0000001e030c7212 */ /* 0x000fe200078e3cff */
[----:B------:R-:W-:Y:S01]  /*74f0*/  ULDC.64 UR10, c[0x0][0xae8] ;  /* 0x0002ba00000a7ab9 */ /* 0x000fe20000000a00 */
[----:B------:R-:W-:Y:S02]  /*7500*/  UIADD3 UR9, UR9, UR7, URZ ;  /* 0x0000000709097290 */ /* 0x000fe4000fffe03f */
[----:B------:R-:W-:Y:S01]  /*7510*/  UIMAD UR4, UR17, UR10, URZ ;  /* 0x0000000a110472a4 */ /* 0x000fe2000f8e023f */
[----:B------:R-:W-:Y:S01]  /*7520*/  IMAD R31, R31, 0xc0, R0 ;  /* 0x000000c01f1f7824 */ /* 0x000fe200078e0200 */
[----:B------:R-:W-:Y:S01]  /*7530*/  UIMAD.WIDE.U32 UR8, UR41, UR10, UR8 ;  /* 0x0000000a290872a5 */ /* 0x000fe2000f8e0008 */
[----:B------:R-:W-:Y:S01]  /*7540*/  IMAD.U32 R36, RZ, RZ, UR40 ;  /* 0x00000028ff247e24 */ /* 0x000fe2000f8e00ff */
[----:B------:R-:W-:Y:S01]  /*7550*/  UIMAD UR4, UR41, UR11, UR4 ;  /* 0x0000000b290472a4 */ /* 0x000fe2000f8e0204 */
[----:B------:R-:W5:Y:S01]  /*7560*/  LD.E.128 R12, desc[UR50][R12.64] ;  /* 0x000000320c0c7980 */ /* 0x000f62000c101d00 */
[----:B------:R-:W-:Y:S01]  /*7570*/  IMAD.MOV.U32 R3, RZ, RZ, R31 ;  /* 0x000000ffff037224 */ /* 0x000fe200078e001f */
[----:B------:R-:W-:Y:S01]  /*7580*/  ULDC.64 UR10, c[0x0][0xaf0] ;  /* 0x0002bc00000a7ab9 */ /* 0x000fe20000000a00 */
[----:B------:R-:W-:Y:S01]  /*7590*/  UIADD3 UR9, UR9, UR4, URZ ;  /* 0x0000000409097290 */ /* 0x000fe2000fffe03f */
[----:B------:R-:W-:Y:S01]  /*75a0*/  IMAD R36, R36, 0xc0, R17 ;  /* 0x000000c024247824 */ /* 0x000fe200078e0211 */
[----:B------:R-:W-:Y:S01]  /*75b0*/  UIMAD UR4, UR39, UR10, URZ ;  /* 0x0000000a270472a4 */ /* 0x000fe2000f8e023f */
[----:B------:R-:W-:Y:S01]  /*75c0*/  @!PT LDS RZ, [RZ] ;  /* 0x00000000fffff984 */ /* 0x000fe20000000800 */
[----:B------:R-:W-:Y:S01]  /*75d0*/  @!PT LDS RZ, [RZ] ;  /* 0x00000000fffff984 */ /* 0x000fe20000000800 */
[----:B------:R-:W-:Y:S01]  /*75e0*/  @!PT LDS RZ, [RZ] ;  /* 0x00000000fffff984 */ /* 0x000fe20000000800 */
[----:B------:R-:W-:Y:S01]  /*75f0*/  @!PT LDS RZ, [RZ] ;  /* 0x00000000fffff984 */ /* 0x000fe20000000800 */
[----:B------:R1:W-:Y:S06]  /*7600*/  MEMBAR.ALL.CTA ;  /* 0x0000000000007992 */ /* 0x0003ec0000008000 */
[----:B-1----:R-:W1:Y:S01]  /*7610*/  FENCE.VIEW.ASYNC.S ;  /* 0x00000000000073c6 */ /* 0x002e620000000000 */
[----:B------:R-:W-:Y:S01]  /*7620*/  VIADD R28, R28, 0x16820 ;  /* 0x000168201c1c7836 */ /* 0x000fe20000000000 */
[----:B------:R-:W-:Y:S01]  /*7630*/  UIMAD UR4, UR38, UR11, UR4 ;  /* 0x0000000b260472a4 */ /* 0x000fe2000f8e0204 */
[----:B0-----:R-:W-:Y:S01]  /*7640*/  @P1 IMAD.HI.U32 R0, R31, R20, RZ ;  /* 0x000000141f001227 */ /* 0x001fe200078e00ff */
[----:B------:R-:W-:-:S03]  /*7650*/  UIMAD.WIDE.U32 UR38, UR38, UR10, UR8 ;  /* 0x0000000a262672a5 */ /* 0x000fc6000f8e0008 */
[----:B------:R-:W-:Y:S01]  /*7660*/  ULDC.64 UR8, c[0x0][0xae0] ;  /* 0x0002b80000087ab9 */ /* 0x000fe20000000a00 */
[----:B------:R-:W-:Y:S01]  /*7670*/  @P1 SHF.R.U32.HI R3, RZ, R21, R0 ;  /* 0x00000015ff031219 */ /* 0x000fe20000011600 */
[----:B------:R-:W-:Y:S02]  /*7680*/  UIADD3 UR4, UR39, UR4, URZ ;  /* 0x0000000427047290 */ /* 0x000fe4000fffe03f */
[----:B------:R-:W-:Y:S01]  /*7690*/  IMAD.U32 R21, RZ, RZ, UR39 ;  /* 0x00000027ff157e24 */ /* 0x000fe2000f8e00ff */
[--C-:B------:R-:W-:Y:S01]  /*76a0*/  SHF.R.S32.HI R0, RZ, 0x1f, R3.reuse ;  /* 0x0000001fff007819 */ /* 0x100fe20000011403 */
[----:B------:R-:W-:Y:S02]  /*76b0*/  IMAD.MOV R30, RZ, RZ, -R3 ;  /* 0x000000ffff1e7224 */ /* 0x000fe400078e0a03 */
[----:B------:R-:W-:Y:S01]  /*76c0*/  MOV R21, UR4 ;  /* 0x0000000400157c02 */ /* 0x000fe20008000f00 */
[----:B------:R-:W-:Y:S01]  /*76d0*/  IMAD.U32 R20, RZ, RZ, UR38 ;  /* 0x00000026ff147e24 */ /* 0x000fe2000f8e00ff */
[----:B------:R-:W-:Y:S01]  /*76e0*/  ULDC UR4, c[0x0][0xac8] ;  /* 0x0002b20000047ab9 */ /* 0x000fe20000000800 */
[----:B------:R-:W-:-:S02]  /*76f0*/  IMAD R0, R0, UR8, RZ ;  /* 0x0000000800007c24 */ /* 0x000fc4000f8e02ff */
[----:B------:R-:W-:Y:S02]  /*7700*/  IMAD R29, R29, R30, R31 ;  /* 0x0000001e1d1d7224 */ /* 0x000fe400078e021f */
[C---:B------:R-:W-:Y:S02]  /*7710*/  IMAD R31, R3.reuse, UR9, R0 ;  /* 0x00000009031f7c24 */ /* 0x040fe4000f8e0200 */
[----:B------:R-:W-:Y:S01]  /*7720*/  IMAD.WIDE.U32 R20, R3, UR8, R20 ;  /* 0x0000000803147c25 */ /* 0x000fe2000f8e0014 */
[----:B------:R-:W-:Y:S01]  /*7730*/  SHF.R.S32.HI R0, RZ, 0x1f, R29 ;  /* 0x0000001fff007819 */ /* 0x000fe2000001141d */
[----:B------:R-:W-:Y:S02]  /*7740*/  ULDC.64 UR8, c[0x0][0xad8] ;  /* 0x0002b60000087ab9 */ /* 0x000fe40000000a00 */
[----:B------:R-:W-:Y:S02]  /*7750*/  IMAD.IADD R21, R21, 0x1, R31 ;  /* 0x0000000115157824 */ /* 0x000fe400078e021f */
[----:B------:R-:W-:-:S02]  /*7760*/  IMAD R0, R0, UR8, RZ ;  /* 0x0000000800007c24 */ /* 0x000fc4000f8e02ff */
[----:B------:R-:W-:-:S04]  /*7770*/  IMAD.WIDE.U32 R20, R29, UR8, R20 ;  /* 0x000000081d147c25 */ /* 0x000fc8000f8e0014 */
[----:B------:R-:W-:Y:S01]  /*7780*/  IMAD R3, R29, UR9, R0 ;  /* 0x000000091d037c24 */ /* 0x000fe2000f8e0200 */
[----:B------:R-:W-:Y:S01]  /*7790*/  ULDC.64 UR8, c[0x0][0xa80] ;  /* 0x0002a00000087ab9 */ /* 0x000fe20000000a00 */
[----:B------:R-:W-:Y:S01]  /*77a0*/  VIADD R0, R36, 0x30 ;  /* 0x0000003024007836 */ /* 0x000fe20000000000 */
[----:B------:R-:W-:Y:S01]  /*77b0*/  LEA R32, P0, R20, UR8, 0x1 ;  /* 0x0000000814207c11 */ /* 0x000fe2000f8008ff */
[----:B------:R-:W-:-:S04]  /*77c0*/  IMAD.IADD R3, R21, 0x1, R3 ;  /* 0x0000000115037824 */ /* 0x000fc800078e0203 */
[----:B-1----:R-:W0:Y:S01]  /*77d0*/  SHFL.IDX PT, R29, R32, RZ, 0x181f ;  /* 0x00181fff201d7589 */ /* 0x002e2200000e0000 */
[----:B------:R-:W-:Y:S02]  /*77e0*/  LEA.HI.X R34, R20, UR9, R3, 0x1, P0 ;  /* 0x0000000914227c11 */ /* 0x000fe400080f0c03 */
[----:B------:R-:W-:Y:S01]  /*77f0*/  ISETP.GE.AND P0, PT, R16, UR4, PT ;  /* 0x0000000410007c0c */ /* 0x000fe2000bf06270 */
[----:B------:R-:W1:Y:S01]  /*7800*/  SHFL.IDX PT, R37, R32, 0x1, 0x181f ;  /* 0x00381f0020257f89 */ /* 0x000e6200000e0000 */
[C---:B------:R-:W-:Y:S02]  /*7810*/  IADD3 R3, R36.reuse, 0x60, RZ ;  /* 0x0000006024037810 */ /* 0x040fe40007ffe0ff */
[-C--:B------:R-:W-:Y:S01]  /*7820*/  ISETP.GE.OR P1, PT, R36, R33.reuse, P0 ;  /* 0x000000212400720c */ /* 0x080fe20000726670 */
[----:B------:R-:W1:Y:S01]  /*7830*/  SHFL.IDX PT, R39, R32, 0x2, 0x181f ;  /* 0x00581f0020277f89 */ /* 0x000e6200000e0000 */
[-C--:B------:R-:W-:Y:S02]  /*7840*/  ISETP.GE.OR P2, PT, R0, R33.reuse, P0 ;  /* 0x000000210000720c */ /* 0x080fe40000746670 */
[----:B------:R-:W-:Y:S01]  /*7850*/  ISETP.GE.OR P3, PT, R3, R33, P0 ;  /* 0x000000210300720c */ /* 0x000fe20000766670 */
[----:B------:R-:W1:Y:S01]  /*7860*/  SHFL.IDX PT, R21, R34, RZ, 0x181f ;  /* 0x00181fff22157589 */ /* 0x000e6200000e0000 */
[----:B------:R-:W-:-:S03]  /*7870*/  PRMT R0, RZ, 0x654, R28 ;  /* 0x00000654ff007816 */ /* 0x000fc6000000001c */
[----:B------:R-:W1:Y:S01]  /*7880*/  SHFL.IDX PT, R31, R34, 0x1, 0x181f ;  /* 0x00381f00221f7f89 */ /* 0x000e6200000e0000 */
[----:B------:R0:W-:Y:S03]  /*7890*/  SYNCS.ARRIVE.TRANS64.RED.A1T0 RZ, [R0+URZ], RZ ;  /* 0x000000ff00ff79a7 */ /* 0x0001e6000810043f */
[----:B------:R-:W1:Y:S01]  /*78a0*/  SHFL.IDX PT, R38, R34, 0x2, 0x181f ;  /* 0x00581f0022267f89 */ /* 0x000e6200000e0000 */
[----:B0-----:R-:W-:Y:S01]  /*78b0*/  @!P1 LEA R20, P4, R16, R29, 0x1 ;  /* 0x0000001d10149211 */ /* 0x001fe200078808ff */
[----:B------:R-:W-:Y:S02]  /*78c0*/  VIADD R0, R36, 0x90 ;  /* 0x0000009024007836 */ /* 0x000fe40000000000 */
[----:B------:R0:W0:Y:S01]  /*78d0*/  SHFL.IDX PT, R3, R32, 0x3, 0x181f ;  /* 0x00781f0020037f89 */ /* 0x00002200000e0000 */
[----:B-1----:R-:W-:Y:S02]  /*78e0*/  @!P2 LEA R28, P5, R16, R37, 0x1 ;  /* 0x00000025101ca211 */ /* 0x002fe400078a08ff */
[----:B------:R-:W-:Y:S01]  /*78f0*/  ISETP.GE.OR P0, PT, R0, R33, P0 ;  /* 0x000000210000720c */ /* 0x000fe20000706670 */
[----:B------:R-:W1:Y:S01]  /*7900*/  SHFL.IDX PT, R34, R34, 0x3, 0x181f ;  /* 0x00781f0022227f89 */ /* 0x000e6200000e0000 */
[----:B------:R-:W-:-:S02]  /*7910*/  @!P3 LEA R30, P6, R16, R39, 0x1 ;  /* 0x00000027101eb211 */ /* 0x000fc400078c08ff */
[C-C-:B------:R-:W-:Y:S02]  /*7920*/  @!P1 LEA.HI.X R21, R16.reuse, R21, R155.reuse, 0x1, P4 ;  /* 0x0000001510159211 */ /* 0x140fe400020f0c9b */
[C-C-:B------:R-:W-:Y:S02]  /*7930*/  @!P2 LEA.HI.X R29, R16.reuse, R31, R155.reuse, 0x1, P5 ;  /* 0x0000001f101da211 */ /* 0x140fe400028f0c9b */
[----:B------:R-:W-:Y:S01]  /*7940*/  @!P3 LEA.HI.X R31, R16, R38, R155, 0x1, P6 ;  /* 0x00000026101fb211 */ /* 0x000fe200030f0c9b */
[----:B--2---:R2:W-:Y:S04]  /*7950*/  @!P1 ST.E.128 desc[UR50][R20.64], R4 ;  /* 0x0000000414009985 */ /* 0x0045e8000c101d32 */
[----:B---3--:R2:W-:Y:S04]  /*7960*/  @!P2 ST.E.128 desc[UR50][R28.64], R8 ;  /* 0x000000081c00a985 */ /* 0x0085e8000c101d32 */
[----:B----4-:R2:W-:Y:S01]  /*7970*/  @!P3 ST.E.128 desc[UR50][R30.64], R24 ;  /* 0x000000181e00b985 */ /* 0x0105e2000c101d32 */
[----:B01----:R-:W-:Y:S05]  /*7980*/  @P0 BRA `(.L_x_234) ;  /* 0x0000000800780947 */ /* 0x003fea0003800000 */
[----:B--2---:R-:W-:-:S04]  /*7990*/  LEA R4, P0, R16, R3, 0x1 ;  /* 0x0000000310047211 */ /* 0x004fc800078008ff */
[----:B------:R-:W-:-:S05]  /*79a0*/  LEA.HI.X R5, R16, R34, R155, 0x1, P0 ;  /* 0x0000002210057211 */ /* 0x000fca00000f0c9b */
[----:B-----5:R0:W-:Y:S01]  /*79b0*/  ST.E.128 desc[UR50][R4.64], R12 ;  /* 0x0000000c04007985 */ /* 0x0201e2000c101d32 */
[----:B------:R-:W-:Y:S05]  /*79c0*/  BRA `(.L_x_234) ;  /* 0x0000000800687947 */ /* 0x000fea0003800000 */
.L_x_232:
[----:B------:R-:W-:Y:S01]  /*79d0*/  ULDC.64 UR8, c[0x0][0xc00] ;  /* 0x0003000000087ab9 */ /* 0x000fe20000000a00 */
[----:B------:R-:W-:Y:S01]  /*79e0*/  ULDC UR4, c[0x0][0xa88] ;  /* 0x0002a20000047ab9 */ /* 0x000fe20000000800 */
[----:B------:R-:W-:Y:S01]  /*79f0*/  UISETP.NE.U32.AND UP0, UPT, UR8, URZ, UPT ;  /* 0x0000003f0800728c */ /* 0x000fe2000bf05070 */
[----:B------:R-:W0:Y:S03]  /*7a00*/  LDC R11, c[0x0][0xbe8] ;  /* 0x0002fa00ff0b7b82 */ /* 0x000e260000000800 */
[----:B------:R-:W-:-:S03]  /*7a10*/  UISETP.NE.AND.EX UP0, UPT, UR9, URZ, UPT, UP0 ;  /* 0x0000003f0900728c */ /* 0x000fc6000bf05300 */
[----:B------:R-:W-:Y:S02]  /*7a20*/  ULDC.64 UR8, c[0x0][0xc00] ;  /* 0x0003000000087ab9 */ /* 0x000fe40000000a00 */
[----:B------:R-:W-:Y:S01]  /*7a30*/  UIMAD.WIDE UR8, UR38, 0x4, UR8 ;  /* 0x00000004260878a5 */ /* 0x000fe2000f8e0208 */
[----:B------:R-:W-:-:S05]  /*7a40*/  PLOP3.LUT P2, PT, PT, PT, UP0, 0x80, 0x0 ;  /* 0x000000000000781c */ /* 0x000fca0003f4f008 */
[----:B------:R-:W-:Y:S02]  /*7a50*/  IMAD.U32 R4, RZ, RZ, UR8 ;  /* 0x00000008ff047e24 */ /* 0x000fe4000f8e00ff */
[----:B------:R-:W-:Y:S01]  /*7a60*/  IMAD.U32 R5, RZ, RZ, UR9 ;  /* 0x00000009ff057e24 */ /* 0x000fe2000f8e00ff */
[----:B------:R-:W-:Y:S02]  /*7a70*/  ULDC.64 UR8, c[0x0][0xc08] ;  /* 0x0003020000087ab9 */ /* 0x000fe40000000a00 */
[----:B------:R-:W-:-:S03]  /*7a80*/  UISETP.NE.U32.AND UP1, UPT, UR8, URZ, UPT ;  /* 0x0000003f0800728c */ /* 0x000fc6000bf25070 */
[----:B------:R-:W2:Y:S01]  /*7a90*/  @P2 LDG.E R3, desc[UR50][R4.64] ;  /* 0x0000003204032981 */ /* 0x000ea2000c1e1900 */
[----:B------:R-:W-:Y:S01]  /*7aa0*/  UISETP.NE.AND.EX UP1, UPT, UR9, URZ, UPT, UP1 ;  /* 0x0000003f0900728c */ /* 0x000fe2000bf25310 */
[----:B------:R-:W-:-:S05]  /*7ab0*/  MOV R0, UR4 ;  /* 0x0000000400007c02 */ /* 0x000fca0008000f00 */
[----:B------:R-:W-:-:S05]  /*7ac0*/  PLOP3.LUT P3, PT, PT, PT, UP1, 0x80, 0x0 ;  /* 0x000000000000781c */ /* 0x000fca0003f6f018 */
[----:B------:R-:W-:Y:S02]  /*7ad0*/  @UP1 ULDC.64 UR8, c[0x0][0xc08] ;  /* 0x0003020000081ab9 */ /* 0x000fe40000000a00 */
[----:B------:R-:W-:-:S06]  /*7ae0*/  @UP1 UIMAD.WIDE UR8, UR38, 0x4, UR8 ;  /* 0x00000004260818a5 */ /* 0x000fcc000f8e0208 */
[----:B------:R-:W-:Y:S02]  /*7af0*/  IMAD.U32 R6, RZ, RZ, UR8 ;  /* 0x00000008ff067e24 */ /* 0x000fe4000f8e00ff */
[----:B------:R-:W-:-:S05]  /*7b00*/  IMAD.U32 R7, RZ, RZ, UR9 ;  /* 0x00000009ff077e24 */ /* 0x000fca000f8e00ff */
[----:B------:R1:W5:Y:S01]  /*7b10*/  @P3 LDG.E R0, desc[UR50][R6.64] ;  /* 0x0000003206003981 */ /* 0x000362000c1e1900 */
[----:B0-----:R-:W-:Y:S01]  /*7b20*/  ISETP.NE.AND P0, PT, R11, 0x1, PT ;  /* 0x000000010b00780c */ /* 0x001fe20003f05270 */
[----:B------:R-:W-:Y:S01]  /*7b30*/  UMOV UR4, URZ ;  /* 0x0000003f00047c82 */ /* 0x000fe20008000000 */
[----:B------:R-:W-:Y:S01]  /*7b40*/  USHF.R.S32.HI UR11, URZ, 0x1f, UR41 ;  /* 0x0000001f3f0b7899 */ /* 0x000fe20008011429 */
[----:B------:R-:W-:-:S10]  /*7b50*/  ISETP.GE.AND P1, PT, R156, 0xc0, PT ;  /* 0x000000c09c00780c */ /* 0x000fd40003f26270 */
[----:B------:R-:W0:Y:S01]  /*7b60*/  @P0 LDC R9, c[0x0][0xbec] ;  /* 0x0002fb00ff090b82 */ /* 0x000e220000000800 */
[----:B--2---:R-:W-:-:S13]  /*7b70*/  @P2 R2UR UR4, R3 ;  /* 0x00000000030422ca */ /* 0x004fda00000e0000 */
[----:B------:R-:W-:Y:S01]  /*7b80*/  USHF.R.S32.HI UR10, URZ, 0x1f, UR4 ;  /* 0x0000001f3f0a7899 */ /* 0x000fe20008011404 */
[----:B01----:R-:W-:Y:S11]  /*7b90*/  @P3 BRA `(.L_x_235) ;  /* 0x0000000000103947 */ /* 0x003ff60003800000 */
[----:B------:R-:W-:Y:S05]  /*7ba0*/  @!P2 BRA `(.L_x_235) ;  /* 0x00000000000ca947 */ /* 0x000fea0003800000 */
[----:B------:R-:W2:Y:S04]  /*7bb0*/  LDG.E R3, desc[UR50][R4.64] ;  /* 0x0000003204037981 */ /* 0x000ea8000c1e1900 */
[----:B-----5:R-:W2:Y:S02]  /*7bc0*/  LDG.E R0, desc[UR50][R4.64+0x4] ;  /* 0x0000043204007981 */ /* 0x020ea4000c1e1900 */
[----:B--2---:R-:W-:-:S07]  /*7bd0*/  IMAD.IADD R0, R0, 0x1, -R3 ;  /* 0x0000000100007824 */ /* 0x004fce00078e0a03 */
.L_x_235:
[----:B------:R-:W-:Y:S01]  /*7be0*/  USEL UR38, UR38, URZ, !UP0 ;  /* 0x0000003f26267287 */ /* 0x000fe2000c000000 */
[----:B------:R-:W-:Y:S01]  /*7bf0*/  BSSY B1, `(.L_x_236) ;  /* 0x000002d000017945 */ /* 0x000fe20003800000 */
[----:B------:R-:W-:-:S03]  /*7c00*/  USEL UR39, UR39, URZ, !UP0 ;  /* 0x0000003f27277287 */ /* 0x000fc6000c000000 */
[----:B------:R-:W-:Y:S09]  /*7c10*/  @P1 BRA `(.L_x_237) ;  /* 0x0000000000a81947 */ /* 0x000ff20003800000 */
[----:B------:R-:W0:Y:S01]  /*7c20*/  S2R R4, SR_TID.X ;  /* 0x0000000000047919 */ /* 0x000e220000002100 */
[----:B------:R-:W1:Y:S01]  /*7c30*/  LDC R6, c[0x0][0xbe8] ;  /* 0x0002fa00ff067b82 */ /* 0x000e620000000800 */
[----:B------:R-:W-:-:S04]  /*7c40*/  IMAD.U32 R3, RZ, RZ, UR40 ;  /* 0x00000028ff037e24 */ /* 0x000fc8000f8e00ff */
[----:B0-----:R-:W-:Y:S02]  /*7c50*/  IMAD R3, R3, 0xc0, R4 ;  /* 0x000000c003037824 */ /* 0x001fe400078e0204 */
[----:B-1---5:R-:W-:-:S03]  /*7c60*/  IMAD R4, R0, R6, RZ ;  /* 0x0000000600047224 */ /* 0x022fc600078e02ff */
[----:B------:R-:W-:-:S04]  /*7c70*/  IADD3 R5, R3, -0x80, RZ ;  /* 0xffffff8003057810 */ /* 0x000fc80007ffe0ff */
[----:B------:R-:W-:-:S13]  /*7c80*/  ISETP.GE.AND P1, PT, R5, R4, PT ;  /* 0x000000040500720c */ /* 0x000fda0003f26270 */
[----:B------:R-:W-:Y:S05]  /*7c90*/  @P1 BRA `(.L_x_237) ;  /* 0x0000000000881947 */ /* 0x000fea0003800000 */
[----:B------:R-:W-:Y:S01]  /*7ca0*/  ISETP.NE.AND P1, PT, R6, 0x1, PT ;  /* 0x000000010600780c */ /* 0x000fe20003f25270 */
[----:B------:R-:W-:Y:S01]  /*7cb0*/  ULDC.64 UR12, c[0x0][0xb90] ;  /* 0x0002e400000c7ab9 */ /* 0x000fe20000000a00 */
[----:B------:R-:W-:Y:S01]  /*7cc0*/  UMOV UR8, UR4 ;  /* 0x0000000400087c82 */ /* 0x000fe20008000000 */
[----:B------:R-:W-:Y:S01]  /*7cd0*/  UIMAD UR7, UR11, UR12, URZ ;  /* 0x0000000c0b0772a4 */ /* 0x000fe2000f8e023f */
[----:B------:R-:W-:Y:S02]  /*7ce0*/  UMOV UR9, UR10 ;  /* 0x0000000a00097c82 */ /* 0x000fe40008000000 */
[----:B------:R-:W-:Y:S02]  /*7cf0*/  UIMAD.WIDE.U32 UR8, UR41, UR12, UR8 ;  /* 0x0000000c290872a5 */ /* 0x000fe4000f8e0008 */
[----:B------:R-:W-:-:S03]  /*7d00*/  UIMAD UR7, UR41, UR13, UR7 ;  /* 0x0000000d290772a4 */ /* 0x000fc6000f8e0207 */
[----:B------:R-:W-:Y:S02]  /*7d10*/  ULDC.64 UR12, c[0x0][0xb98] ;  /* 0x0002e600000c7ab9 */ /* 0x000fe40000000a00 */
[----:B------:R-:W0:Y:S01]  /*7d20*/  @P1 LDC R4, c[0x0][0xbec] ;  /* 0x0002fb00ff041b82 */ /* 0x000e220000000800 */
[----:B------:R-:W-:Y:S02]  /*7d30*/  UIADD3 UR9, UR9, UR7, URZ ;  /* 0x0000000709097290 */ /* 0x000fe4000fffe03f */
[----:B------:R-:W-:Y:S02]  /*7d40*/  UIMAD UR7, UR39, UR12, URZ ;  /* 0x0000000c270772a4 */ /* 0x000fe4000f8e023f */
[----:B------:R-:W-:Y:S02]  /*7d50*/  UIMAD.WIDE.U32 UR8, UR38, UR12, UR8 ;  /* 0x0000000c260872a5 */ /* 0x000fe4000f8e0008 */
[----:B------:R-:W-:Y:S01]  /*7d60*/  UIMAD UR7, UR38, UR13, UR7 ;  /* 0x0000000d260772a4 */ /* 0x000fe2000f8e0207 */
[----:B------:R-:W1:Y:S02]  /*7d70*/  @P1 LDC R8, c[0x0][0xbf0] ;  /* 0x0002fc00ff081b82 */ /* 0x000e640000000800 */
[----:B------:R-:W-:Y:S01]  /*7d80*/  ULDC.64 UR12, c[0x0][0xb88] ;  /* 0x0002e200000c7ab9 */ /* 0x000fe20000000a00 */
[----:B0-----:R-:W-:-:S04]  /*7d90*/  @P1 IMAD.HI.U32 R3, R5, R4, RZ ;  /* 0x0000000405031227 */ /* 0x001fc800078e00ff */
[----:B------:R-:W-:Y:S01]  /*7da0*/  IMAD.MOV.U32 R4, RZ, RZ, R5 ;  /* 0x000000ffff047224 */ /* 0x000fe200078e0005 */
[----:B-1----:R-:W-:Y:S01]  /*7db0*/  @P1 SHF.R.U32.HI R4, RZ, R8, R3 ;  /* 0x00000008ff041219 */ /* 0x002fe20000011603 */
[----:B------:R-:W-:-:S04]  /*7dc0*/  IMAD.U32 R8, RZ, RZ, UR7 ;  /* 0x00000007ff087e24 */ /* 0x000fc8000f8e00ff */
[----:B------:R-:W-:-:S04]  /*7dd0*/  IMAD.MOV R3, RZ, RZ, -R4 ;  /* 0x000000ffff037224 */ /* 0x000fc800078e0a04 */
[----:B------:R-:W-:Y:S01]  /*7de0*/  IMAD R3, R6, R3, R5 ;  /* 0x0000000306037224 */ /* 0x000fe200078e0205 */
[----:B------:R-:W-:Y:S02]  /*7df0*/  SHF.R.S32.HI R5, RZ, 0x1f, R4 ;  /* 0x0000001fff057819 */ /* 0x000fe40000011404 */
[----:B------:R-:W-:Y:S02]  /*7e00*/  IADD3 R4, P1, R4, UR8, RZ ;  /* 0x0000000804047c10 */ /* 0x000fe4000ff3e0ff */
[----:B------:R-:W-:Y:S02]  /*7e10*/  SHF.R.S32.HI R6, RZ, 0x1f, R3 ;  /* 0x0000001fff067819 */ /* 0x000fe40000011403 */
[----:B------:R-:W-:Y:S01]  /*7e20*/  IADD3.X R5, R5, UR9, R8, P1, !PT ;  /* 0x0000000905057c10 */ /* 0x000fe20008ffe408 */
[----:B------:R-:W-:Y:S02]  /*7e30*/  ULDC.64 UR8, c[0x0][0xb50] ;  /* 0x0002d40000087ab9 */ /* 0x000fe40000000a00 */
[----:B------:R-:W-:-:S02]  /*7e40*/  IMAD R6, R6, UR12, RZ ;  /* 0x0000000c06067c24 */ /* 0x000fc4000f8e02ff */
[----:B------:R-:W-:-:S04]  /*7e50*/  IMAD.WIDE.U32 R4, R3, UR12, R4 ;  /* 0x0000000c03047c25 */ /* 0x000fc8000f8e0004 */
[----:B------:R-:W-:Y:S01]  /*7e60*/  IMAD R7, R3, UR13, R6 ;  /* 0x0000000d03077c24 */ /* 0x000fe2000f8e0206 */
[----:B------:R-:W-:-:S03]  /*7e70*/  LEA R6, P1, R4, UR8, 0x2 ;  /* 0x0000000804067c11 */ /* 0x000fc6000f8210ff */
[----:B------:R-:W-:-:S05]  /*7e80*/  IMAD.IADD R3, R5, 0x1, R7 ;  /* 0x0000000105037824 */ /* 0x000fca00078e0207 */
[----:B------:R-:W-:Y:S02]  /*7e90*/  LEA.HI.X R7, R4, UR9, R3, 0x2, P1 ;  /* 0x0000000904077c11 */ /* 0x000fe400088f1403 */
[----:B------:R-:W-:-:S05]  /*7ea0*/  MOV R3, 0xff800000 ;  /* 0xff80000000037802 */ /* 0x000fca0000000f00 */
[----:B------:R0:W-:Y:S02]  /*7eb0*/  STG.E desc[UR50][R6.64], R3 ;  /* 0x0000000306007986 */ /* 0x0001e4000c101932 */
.L_x_237:
[----:B------:R-:W-:Y:S05]  /*7ec0*/  BSYNC B1 ;  /* 0x0000000000017941 */ /* 0x000fea0003800000 */
.L_x_236:
[----:B------:R-:W1:Y:S01]  /*7ed0*/  @P0 LDC R5, c[0x0][0xbf0] ;  /* 0x0002fc00ff050b82 */ /* 0x000e620000000800 */
[----:B------:R-:W-:Y:S01]  /*7ee0*/  ULDC.64 UR12, c[0x0][0xaa0] ;  /* 0x0002a800000c7ab9 */ /* 0x000fe20000000a00 */
[----:B0-----:R-:W-:Y:S01]  /*7ef0*/  IMAD.U32 R6, RZ, RZ, UR40 ;  /* 0x00000028ff067e24 */ /* 0x001fe2000f8e00ff */
[----:B------:R-:W-:Y:S01]  /*7f00*/  UIMAD UR7, UR10, UR12, URZ ;  /* 0x0000000c0a0772a4 */ /* 0x000fe2000f8e023f */
[----:B------:R-:W-:Y:S01]  /*7f10*/  IMAD R3, R2, 0x30, R17 ;  /* 0x0000003002037824 */ /* 0x000fe200078e0211 */
[----:B------:R-:W-:Y:S01]  /*7f20*/  UIMAD.WIDE.U32 UR8, UR4, UR12, URZ ;  /* 0x0000000c040872a5 */ /* 0x000fe2000f8e003f */
[----:B-----5:R-:W-:Y:S01]  /*7f30*/  IMAD R25, R0, R11, RZ ;  /* 0x0000000b00197224 */ /* 0x020fe200078e02ff */
[----:B------:R-:W-:Y:S01]  /*7f40*/  UIMAD UR7, UR4, UR13, UR7 ;  /* 0x0000000d040772a4 */ /* 0x000fe2000f8e0207 */
[----:B------:R-:W-:Y:S02]  /*7f50*/  IMAD R6, R6, 0xc0, R3 ;  /* 0x000000c006067824 */ /* 0x000fe400078e0203 */
[----:B------:R-:W-:Y:S01]  /*7f60*/  ULDC.64 UR12, c[0x0][0xae8] ;  /* 0x0002ba00000c7ab9 */ /* 0x000fe20000000a00 */
[----:B------:R-:W-:Y:S01]  /*7f70*/  UIADD3 UR9, UR9, UR7, URZ ;  /* 0x0000000709097290 */ /* 0x000fe2000fffe03f */
[----:B------:R-:W-:Y:S01]  /*7f80*/  @P0 IMAD.HI.U32 R4, R6, R9, RZ ;  /* 0x0000000906040227 */ /* 0x000fe200078e00ff */
[----:B------:R-:W-:-:S02]  /*7f90*/  UIMAD UR4, UR11, UR12, URZ ;  /* 0x0000000c0b0472a4 */ /* 0x000fc4000f8e023f */
[----:B------:R-:W-:Y:S01]  /*7fa0*/  UIMAD.WIDE.U32 UR8, UR41, UR12, UR8 ;  /* 0x0000000c290872a5 */ /* 0x000fe2000f8e0008 */
[----:B------:R-:W-:Y:S01]  /*7fb0*/  IMAD.MOV.U32 R3, RZ, RZ, R6 ;  /* 0x000000ffff037224 */ /* 0x000fe200078e0006 */
[----:B------:R-:W-:Y:S01]  /*7fc0*/  UIMAD UR4, UR41, UR13, UR4 ;  /* 0x0000000d290472a4 */ /* 0x000fe2000f8e0204 */
[----:B------:R-:W-:-:S03]  /*7fd0*/  ULDC.64 UR10, c[0x0][0xaf0] ;  /* 0x0002bc00000a7ab9 */ /* 0x000fc60000000a00 */
[----:B------:R-:W-:Y:S02]  /*7fe0*/  UIADD3 UR9, UR9, UR4, URZ ;  /* 0x0000000409097290 */ /* 0x000fe4000fffe03f */
[----:B------:R-:W-:Y:S01]  /*7ff0*/  UIMAD UR4, UR39, UR10, URZ ;  /* 0x0000000a270472a4 */ /* 0x000fe2000f8e023f */
[----:B-1----:R-:W-:Y:S01]  /*8000*/  @P0 SHF.R.U32.HI R3, RZ, R5, R4 ;  /* 0x00000005ff030219 */ /* 0x002fe20000011604 */
[----:B------:R-:W-:Y:S02]  /*8010*/  UIMAD.WIDE.U32 UR8, UR38, UR10, UR8 ;  /* 0x0000000a260872a5 */ /* 0x000fe4000f8e0008 */
[----:B------:R-:W-:Y:S01]  /*8020*/  UIMAD UR4, UR38, UR11, UR4 ;  /* 0x0000000b260472a4 */ /* 0x000fe2000f8e0204 */
[--C-:B------:R-:W-:Y:S01]  /*8030*/  SHF.R.S32.HI R4, RZ, 0x1f, R3.reuse ;  /* 0x0000001fff047819 */ /* 0x100fe20000011403 */
[----:B------:R-:W-:Y:S01]  /*8040*/  IMAD.MOV R7, RZ, RZ, -R3 ;  /* 0x000000ffff077224 */ /* 0x000fe200078e0a03 */
[----:B------:R-:W-:Y:S01]  /*8050*/  ULDC.64 UR10, c[0x0][0xae0] ;  /* 0x0002b800000a7ab9 */ /* 0x000fe20000000a00 */
[----:B------:R-:W-:-:S02]  /*8060*/  UIADD3 UR4, UR9, UR4, URZ ;  /* 0x0000000409047290 */ /* 0x000fc4000fffe03f */
[----:B------:R-:W-:Y:S01]  /*8070*/  MOV R5, UR9 ;  /* 0x0000000900057c02 */ /* 0x000fe20008000f00 */
[----:B------:R-:W-:Y:S02]  /*8080*/  IMAD R7, R11, R7, R6 ;  /* 0x000000070b077224 */ /* 0x000fe400078e0206 */
[----:B------:R-:W-:Y:S02]  /*8090*/  IMAD R8, R4, UR10, RZ ;  /* 0x0000000a04087c24 */ /* 0x000fe4000f8e02ff */
[----:B------:R-:W-:Y:S01]  /*80a0*/  IMAD.U32 R4, RZ, RZ, UR8 ;  /* 0x00000008ff047e24 */ /* 0x000fe2000f8e00ff */
[----:B------:R-:W-:Y:S01]  /*80b0*/  SHF.R.S32.HI R6, RZ, 0x1f, R7 ;  /* 0x0000001fff067819 */ /* 0x000fe20000011407 */
[----:B------:R-:W-:Y:S01]  /*80c0*/  IMAD.U32 R5, RZ, RZ, UR4 ;  /* 0x00000004ff057e24 */ /* 0x000fe2000f8e00ff */
[----:B------:R-:W-:Y:S01]  /*80d0*/  ULDC.64 UR8, c[0x0][0xad8] ;  /* 0x0002b60000087ab9 */ /* 0x000fe20000000a00 */
[C---:B------:R-:W-:Y:S01]  /*80e0*/  IMAD R9, R3.reuse, UR11, R8 ;  /* 0x0000000b03097c24 */ /* 0x040fe2000f8e0208 */
[----:B------:R-:W-:Y:S01]  /*80f0*/  ULDC UR4, c[0x0][0xac8] ;  /* 0x0002b20000047ab9 */ /* 0x000fe20000000800 */
[----:B------:R-:W-:-:S04]  /*8100*/  IMAD.WIDE.U32 R4, R3, UR10, R4 ;  /* 0x0000000a03047c25 */ /* 0x000fc8000f8e0004 */
[----:B------:R-:W-:Y:S02]  /*8110*/  IMAD R6, R6, UR8, RZ ;  /* 0x0000000806067c24 */ /* 0x000fe4000f8e02ff */
[----:B------:R-:W-:Y:S02]  /*8120*/  IMAD.IADD R5, R5, 0x1, R9 ;  /* 0x0000000105057824 */ /* 0x000fe400078e0209 */
[C---:B------:R-:W-:Y:S02]  /*8130*/  IMAD R3, R7.reuse, UR9, R6 ;  /* 0x0000000907037c24 */ /* 0x040fe4000f8e0206 */
[----:B------:R-:W-:Y:S01]  /*8140*/  IMAD.WIDE.U32 R4, R7, UR8, R4 ;  /* 0x0000000807047c25 */ /* 0x000fe2000f8e0004 */
[----:B------:R-:W-:-:S03]  /*8150*/  ULDC.64 UR8, c[0x0][0xa80] ;  /* 0x0002a00000087ab9 */ /* 0x000fc60000000a00 */
[----:B------:R-:W-:Y:S01]  /*8160*/  IMAD.IADD R3, R5, 0x1, R3 ;  /* 0x0000000105037824 */ /* 0x000fe200078e0203 */
[----:B------:R-:W-:Y:S01]  /*8170*/  LEA R5, P0, R4, UR8, 0x1 ;  /* 0x0000000804057c11 */ /* 0x000fe2000f8008ff */
[----:B------:R-:W-:-:S03]  /*8180*/  IMAD.U32 R8, RZ, RZ, UR40 ;  /* 0x00000028ff087e24 */ /* 0x000fc6000f8e00ff */
[----:B------:R-:W-:Y:S01]  /*8190*/  LEA.HI.X R10, R4, UR9, R3, 0x1, P0 ;  /* 0x00000009040a7c11 */ /* 0x000fe200080f0c03 */
[----:B------:R-:W0:Y:S01]  /*81a0*/  SHFL.IDX PT, R9, R5, RZ, 0x181f ;  /* 0x00181fff05097589 */ /* 0x000e2200000e0000 */
[----:B------:R-:W-:Y:S01]  /*81b0*/  IMAD R6, R8, 0xc0, R17 ;  /* 0x000000c008067824 */ /* 0x000fe200078e0211 */
[----:B------:R-:W-:Y:S02]  /*81c0*/  ISETP.GE.AND P0, PT, R16, UR4, PT ;  /* 0x0000000410007c0c */ /* 0x000fe4000bf06270 */
[----:B------:R-:W1:Y:S01]  /*81d0*/  SHFL.IDX PT, R13, R5, 0x1, 0x181f ;  /* 0x00381f00050d7f89 */ /* 0x000e6200000e0000 */
[C---:B------:R-:W-:Y:S01]  /*81e0*/  VIADD R3, R6.reuse, 0x60 ;  /* 0x0000006006037836 */ /* 0x040fe20000000000 */
[C---:B------:R-:W-:Y:S01]  /*81f0*/  IADD3 R0, R6.reuse, 0x30, RZ ;  /* 0x0000003006007810 */ /* 0x040fe20007ffe0ff */
[C---:B------:R-:W-:Y:S01]  /*8200*/  VIADD R4, R6.reuse, 0x90 ;  /* 0x0000009006047836 */ /* 0x040fe20000000000 */
[----:B------:R-:W2:Y:S01]  /*8210*/  SHFL.IDX PT, R15, R5, 0x2, 0x181f ;  /* 0x00581f00050f7f89 */ /* 0x000ea200000e0000 */
[----:B------:R-:W-:-:S02]  /*8220*/  ISETP.GE.OR P3, PT, R6, R25, P0 ;  /* 0x000000190600720c */ /* 0x000fc40000766670 */
[-C--:B------:R-:W-:Y:S01]  /*8230*/  ISETP.GE.OR P2, PT, R0, R25.reuse, P0 ;  /* 0x000000190000720c */ /* 0x080fe20000746670 */
[----:B------:R-:W3:Y:S01]  /*8240*/  SHFL.IDX PT, R7, R10, RZ, 0x181f ;  /* 0x00181fff0a077589 */ /* 0x000ee200000e0000 */
[-C--:B------:R-:W-:Y:S02]  /*8250*/  ISETP.GE.OR P1, PT, R3, R25.reuse, P0 ;  /* 0x000000190300720c */ /* 0x080fe40000726670 */
[----:B------:R-:W-:Y:S01]  /*8260*/  ISETP.GE.OR P0, PT, R4, R25, P0 ;  /* 0x000000190400720c */ /* 0x000fe20000706670 */
[----:B------:R3:W4:Y:S04]  /*8270*/  SHFL.IDX PT, R21, R5, 0x3, 0x181f ;  /* 0x00781f0005157f89 */ /* 0x00072800000e0000 */
[----:B------:R-:W4:Y:S04]  /*8280*/  SHFL.IDX PT, R11, R10, 0x1, 0x181f ;  /* 0x00381f000a0b7f89 */ /* 0x000f2800000e0000 */
[----:B------:R-:W4:Y:S01]  /*8290*/  SHFL.IDX PT, R12, R10, 0x2, 0x181f ;  /* 0x00581f000a0c7f89 */ /* 0x000f2200000e0000 */
[----:B0-----:R-:W-:-:S03]  /*82a0*/  @!P3 LEA R4, P6, R16, R9, 0x1 ;  /* 0x000000091004b211 */ /* 0x001fc600078c08ff */
[----:B------:R4:W0:Y:S01]  /*82b0*/  SHFL.IDX PT, R14, R10, 0x3, 0x181f ;  /* 0x00781f000a0e7f89 */ /* 0x00082200000e0000 */
[C---:B-1----:R-:W-:Y:S02]  /*82c0*/  @!P2 LEA R6, P5, R16.reuse, R13, 0x1 ;  /* 0x0000000d1006a211 */ /* 0x042fe400078a08ff */
[C---:B--2---:R-:W-:Y:S02]  /*82d0*/  @!P1 LEA R8, P4, R16.reuse, R15, 0x1 ;  /* 0x0000000f10089211 */ /* 0x044fe400078808ff */
[C---:B---3--:R-:W-:Y:S02]  /*82e0*/  @!P3 LEA.HI.X R5, R16.reuse, R7, R155, 0x1, P6 ;  /* 0x000000071005b211 */ /* 0x048fe400030f0c9b */
[----:B----4-:R-:W-:-:S03]  /*82f0*/  @!P0 LEA R10, P6, R16, R21, 0x1 ;  /* 0x00000015100a8211 */ /* 0x010fc600078c08ff */
[----:B------:R1:W-:Y:S01]  /*8300*/  @!P3 ST.E.128 desc[UR50][R4.64], RZ ;  /* 0x000000ff0400b985 */ /* 0x0003e2000c101d32 */
[C-C-:B------:R-:W-:Y:S02]  /*8310*/  @!P2 LEA.HI.X R7, R16.reuse, R11, R155.reuse, 0x1, P5 ;  /* 0x0000000b1007a211 */ /* 0x140fe400028f0c9b */
[----:B------:R-:W-:-:S03]  /*8320*/  @!P1 LEA.HI.X R9, R16, R12, R155, 0x1, P4 ;  /* 0x0000000c10099211 */ /* 0x000fc600020f0c9b */
[----:B------:R1:W-:Y:S01]  /*8330*/  @!P2 ST.E.128 desc[UR50][R6.64], RZ ;  /* 0x000000ff0600a985 */ /* 0x0003e2000c101d32 */
[----:B0-----:R-:W-:-:S03]  /*8340*/  @!P0 LEA.HI.X R11, R16, R14, R155, 0x1, P6 ;  /* 0x0000000e100b8211 */ /* 0x001fc600030f0c9b */
[----:B------:R1:W-:Y:S04]  /*8350*/  @!P1 ST.E.128 desc[UR50][R8.64], RZ ;  /* 0x000000ff08009985 */ /* 0x0003e8000c101d32 */
[----:B------:R1:W-:Y:S02]  /*8360*/  @!P0 ST.E.128 desc[UR50][R10.64], RZ ;  /* 0x000000ff0a008985 */ /* 0x0003e4000c101d32 */
.L_x_234:
[----:B------:R-:W-:Y:S05]  /*8370*/  BSYNC B0 ;  /* 0x0000000000007941 */ /* 0x000fea0003800000 */
.L_x_231:
[----:B------:R-:W-:Y:S02]  /*8380*/  ULDC UR4, c[0x0][0xc3c] ;  /* 0x00030f0000047ab9 */ /* 0x000fe40000000800 */
[----:B------:R-:W-:-:S13]  /*8390*/  ISETP.GE.AND P0, PT, R35, UR4, PT ;  /* 0x0000000423007c0c */ /* 0x000fda000bf06270 */
[----:B------:R-:W-:Y:S05]  /*83a0*/  @!P0 BRA `(.L_x_238) ;  /* 0xffffff8800608947 */ /* 0x000fea000383ffff */
[----:B------:R-:W-:Y:S05]  /*83b0*/  EXIT ;  /* 0x000000000000794d */ /* 0x000fea0003800000 */
.L_x_203:
[----:B------:R-:W-:-:S08]  /*83c0*/  NOP ;  /* 0x0000000000007918 */ /* 0x000fd00000000000 */
[----:B------:R-:W0:-:S00]  /*83d0*/  USETMAXREG.DEALLOC.CTAPOOL 0x20 ;  /* 0x00000020000079c8 */ /* 0x000e0000080e0500 */
[----:B0-----:R-:W2:Y:S01]  /*83e0*/  LDL.LU R2, [R1+0x8] ;  /* 0x0000080001027983 */ /* 0x001ea20000300800 */
[----:B------:R-:W-:-:S06]  /*83f0*/  LOP3.LUT R0, R0, 0x3, RZ, 0xc0, !PT ;  /* 0x0000000300007812 */ /* 0x000fcc00078ec0ff */
[----:B------:R-:W0:Y:S02]  /*8400*/  SHFL.IDX PT, R0, R0, RZ, 0x1f ;  /* 0x00001fff00007589 */ /* 0x000e2400000e0000 */
[----:B0-----:R-:W-:Y:S01]  /*8410*/  ISETP.NE.AND P0, PT, R0, RZ, PT ;  /* 0x000000ff0000720c */ /* 0x001fe20003f05270 */
[----:B------:R-:W-:Y:S01]  /*8420*/  IMAD.MOV.U32 R0, RZ, RZ, RZ ;  /* 0x000000ffff007224 */ /* 0x000fe200078e00ff */
[----:B--2---:R-:W-:-:S11]  /*8430*/  LOP3.LUT R2, R2, 0xffffffef, RZ, 0xc0, !PT ;  /* 0xffffffef02027812 */ /* 0x004fd600078ec0ff */
[----:B------:R-:W-:-:S05]  /*8440*/  @P0 LOP3.LUT R2, R2, 0x10, RZ, 0xfc, !PT ;  /* 0x0000001002020812 */ /* 0x000fca00078efcff */
[----:B------:R0:W-:Y:S01]  /*8450*/  STL [R1+0x8], R2 ;  /* 0x0000080201007387 */ /* 0x0001e20000100800 */
[----:B------:R-:W-:Y:S05]  /*8460*/  @!P0 BRA `(.L_x_239) ;  /* 0x00000000001c8947 */ /* 0x000fea0003800000 */
[----:B-1----:R-:W1:Y:S08]  /*8470*/  S2UR UR5, SR_CgaCtaId ;  /* 0x00000000000579c3 */ /* 0x002e700000008800 */
[----:B------:R-:W-:Y:S06]  /*8480*/  BAR.SYNC.DEFER_BLOCKING 0x5, 0x200 ;  /* 0x0148000000007b1d */ /* 0x000fec0000010000 */
[----:B------:R-:W-:-:S02]  /*8490*/  UMOV UR4, 0x400 ;  /* 0x0000040000047882 */ /* 0x000fc40000000000 */
[----:B-1----:R-:W-:-:S09]  /*84a0*/  ULEA UR4, UR5, UR4, 0x18 ;  /* 0x0000000405047291 */ /* 0x002fd2000f8ec03f */
[----:B------:R-:W1:Y:S01]  /*84b0*/  LDS.128 R16, [UR4+0x168d0] ;  /* 0x0168d004ff107984 */ /* 0x000e620008000c00 */
[----:B------:R-:W-:Y:S06]  /*84c0*/  BAR.ARV 0x4, 0x200 ;  /* 0x0108000000007b1d */ /* 0x000fec0000002000 */
[----:B------:R-:W-:Y:S05]  /*84d0*/  BRA `(.L_x_240) ;  /* 0x0000000800007947 */ /* 0x000fea0003800000 */
.L_x_239:
[----:B0-----:R-:W0:Y:S01]  /*84e0*/  S2R R2, SR_TID.X ;  /* 0x0000000000027919 */ /* 0x001e220000002100 */
[----:B-1----:R-:W-:Y:S01]  /*84f0*/  ULDC UR4, c[0x0][0xc3c] ;  /* 0x00030f0000047ab9 */ /* 0x002fe20000000800 */
[----:B------:R-:W1:Y:S01]  /*8500*/  S2UR UR6, SR_CTAID.X ;  /* 0x00000000000679c3 */ /* 0x000e620000002500 */
[----:B------:R-:W-:Y:S01]  /*8510*/  ULDC UR5, c[0x0][0xc38] ;  /* 0x00030e0000057ab9 */ /* 0x000fe20000000800 */
[----:B0-----:R-:W-:-:S04]  /*8520*/  LOP3.LUT R5, R2, 0x1f, RZ, 0xc0, !PT ;  /* 0x0000001f02057812 */ /* 0x001fc800078ec0ff */
[----:B------:R-:W-:-:S04]  /*8530*/  ISETP.NE.AND P0, PT, R5, 0x1f, PT ;  /* 0x0000001f0500780c */ /* 0x000fc80003f05270 */
[----:B------:R-:W-:-:S13]  /*8540*/  ISETP.GE.OR P1, PT, R5, UR4, !P0 ;  /* 0x0000000405007c0c */ /* 0x000fda000c726670 */
[----:B------:R-:W0:Y:S02]  /*8550*/  @!P1 LDC.64 R2, c[0x0][0xc80] ;  /* 0x00032000ff029b82 */ /* 0x000e240000000a00 */
[----:B0-----:R-:W-:-:S05]  /*8560*/  @!P1 IMAD.WIDE.U32 R2, R5, 0x4, R2 ;  /* 0x0000000405029825 */ /* 0x001fca00078e0002 */
[----:B------:R-:W2:Y:S01]  /*8570*/  @!P1 LDG.E R0, desc[UR50][R2.64] ;  /* 0x0000003202009981 */ /* 0x000ea2000c1e1900 */
[C---:B------:R-:W-:Y:S01]  /*8580*/  ISETP.NE.AND P1, PT, R5.reuse, RZ, PT ;  /* 0x000000ff0500720c */ /* 0x040fe20003f25270 */
[----:B------:R-:W-:Y:S01]  /*8590*/  UMOV UR4, URZ ;  /* 0x0000003f00047c82 */ /* 0x000fe20008000000 */
[C---:B------:R-:W-:Y:S01]  /*85a0*/  ISETP.GE.U32.AND P2, PT, R5.reuse, 0x2, PT ;  /* 0x000000020500780c */ /* 0x040fe20003f46070 */
[----:B------:R-:W-:Y:S01]  /*85b0*/  IMAD.MOV.U32 R16, RZ, RZ, RZ ;  /* 0x000000ffff107224 */ /* 0x000fe200078e00ff */
[C---:B------:R-:W-:Y:S02]  /*85c0*/  ISETP.GE.U32.AND P3, PT, R5.reuse, 0x4, PT ;  /* 0x000000040500780c */ /* 0x040fe40003f66070 */
[C---:B------:R-:W-:Y:S02]  /*85d0*/  ISETP.GE.U32.AND P4, PT, R5.reuse, 0x8, PT ;  /* 0x000000080500780c */ /* 0x040fe40003f86070 */
[----:B------:R-:W-:Y:S01]  /*85e0*/  ISETP.GE.U32.AND P5, PT, R5, 0x10, PT ;  /* 0x000000100500780c */ /* 0x000fe20003fa6070 */
[----:B--2---:R-:W0:Y:S02]  /*85f0*/  SHFL.UP PT, R4, R0, 0x1, RZ ;  /* 0x0420000000047989 */ /* 0x004e2400000e00ff */
[----:B0-----:R-:W-:-:S05]  /*8600*/  SEL R7, R4, RZ, P1 ;  /* 0x000000ff04077207 */ /* 0x001fca0000800000 */
[----:B------:R-:W-:-:S05]  /*8610*/  IMAD.IADD R7, R0, 0x1, R7 ;  /* 0x0000000100077824 */ /* 0x000fca00078e0207 */
[----:B------:R-:W0:Y:S02]  /*8620*/  SHFL.UP PT, R4, R7, 0x2, RZ ;  /* 0x0440000007047989 */ /* 0x000e2400000e00ff */
[----:B0-----:R-:W-:-:S04]  /*8630*/  SEL R4, R4, RZ, P2 ;  /* 0x000000ff04047207 */ /* 0x001fc80001000000 */
[----:B------:R-:W-:-:S05]  /*8640*/  IADD3 R4, R7, R4, RZ ;  /* 0x0000000407047210 */ /* 0x000fca0007ffe0ff */
[----:B------:R-:W0:Y:S02]  /*8650*/  SHFL.UP PT, R6, R4, 0x4, RZ ;  /* 0x0480000004067989 */ /* 0x000e2400000e00ff */
[----:B0-----:R-:W-:-:S05]  /*8660*/  SEL R3, R6, RZ, P3 ;  /* 0x000000ff06037207 */ /* 0x001fca0001800000 */
[----:B------:R-:W-:-:S05]  /*8670*/  IMAD.IADD R3, R4, 0x1, R3 ;  /* 0x0000000104037824 */ /* 0x000fca00078e0203 */
[----:B------:R-:W0:Y:S02]  /*8680*/  SHFL.UP PT, R2, R3, 0x8, RZ ;  /* 0x0500000003027989 */ /* 0x000e2400000e00ff */
[----:B0-----:R-:W-:-:S05]  /*8690*/  SEL R2, R2, RZ, P4 ;  /* 0x000000ff02027207 */ /* 0x001fca0002000000 */
[----:B------:R-:W-:-:S05]  /*86a0*/  IMAD.IADD R2, R3, 0x1, R2 ;  /* 0x0000000103027824 */ /* 0x000fca00078e0202 */
[----:B------:R-:W0:Y:S02]  /*86b0*/  SHFL.UP PT, R6, R2, 0x10, RZ ;  /* 0x0600000002067989 */ /* 0x000e2400000e00ff */
[----:B0-----:R-:W-:-:S05]  /*86c0*/  SEL R7, R6, RZ, P5 ;  /* 0x000000ff06077207 */ /* 0x001fca0002800000 */
[----:B------:R-:W-:-:S05]  /*86d0*/  IMAD.IADD R7, R2, 0x1, R7 ;  /* 0x0000000102077824 */ /* 0x000fca00078e0207 */
[----:B------:R-:W0:Y:S02]  /*86e0*/  SHFL.IDX PT, R4, R7, 0x1f, 0x1f ;  /* 0x03e01f0007047f89 */ /* 0x000e2400000e0000 */
[----:B0-----:R-:W-:-:S05]  /*86f0*/  IMAD R4, R4, UR5, RZ ;  /* 0x0000000504047c24 */ /* 0x001fca000f8e02ff */
[----:B-1----:R-:W-:Y:S02]  /*8700*/  ISETP.GT.AND P6, PT, R4, UR6, PT ;  /* 0x0000000604007c0c */ /* 0x002fe4000bfc4270 */
[----:B------:R-:W-:-:S11]  /*8710*/  MOV R3, R4 ;  /* 0x0000000400037202 */ /* 0x000fd60000000f00 */
[----:B------:R-:W-:Y:S05]  /*8720*/  @P6 BRA `(.L_x_241) ;  /* 0x0000000000946947 */ /* 0x000fea0003800000 */
[----:B------:R-:W-:Y:S01]  /*8730*/  IMAD.MOV.U32 R4, RZ, RZ, R3 ;  /* 0x000000ffff047224 */ /* 0x000fe200078e0003 */
[----:B------:R-:W-:Y:S01]  /*8740*/  UMOV UR4, URZ ;  /* 0x0000003f00047c82 */ /* 0x000fe20008000000 */
[----:B------:R-:W-:-:S05]  /*8750*/  ULDC UR5, c[0x0][0xc38] ;  /* 0x00030e0000057ab9 */ /* 0x000fca0000000800 */
.L_x_245:
[----:B------:R-:W0:Y:S01]  /*8760*/  LDC R2, c[0x0][0xc3c] ;  /* 0x00030f00ff027b82 */ /* 0x000e220000000800 */
[----:B------:R-:W-:-:S06]  /*8770*/  UIADD3 UR4, UR4, 0x1f, URZ ;  /* 0x0000001f04047890 */ /* 0x000fcc000fffe03f */
[----:B0-----:R-:W-:-:S13]  /*8780*/  ISETP.LE.AND P6, PT, R2, UR4, PT ;  /* 0x0000000402007c0c */ /* 0x001fda000bfc3270 */
[----:B------:R-:W-:Y:S05]  /*8790*/  @P6 BRA `(.L_x_242) ;  /* 0x0000000400246947 */ /* 0x000fea0003800000 */
[----:B------:R-:W-:Y:S01]  /*87a0*/  VIADD R7, R5, UR4 ;  /* 0x0000000405077c36 */ /* 0x000fe20008000000 */
[----:B------:R-:W-:Y:S01]  /*87b0*/  BSSY B0, `(.L_x_243) ;  /* 0x0000007000007945 */ /* 0x000fe20003800000 */
[----:B------:R-:W-:-:S03]  /*87c0*/  IMAD.MOV.U32 R0, RZ, RZ, RZ ;  /* 0x000000ffff007224 */ /* 0x000fc600078e00ff */
[----:B------:R-:W-:-:S13]  /*87d0*/  ISETP.GE.OR P6, PT, R7, R2, !P0 ;  /* 0x000000020700720c */ /* 0x000fda00047c6670 */
[----:B------:R-:W-:Y:S05]  /*87e0*/  @P6 BRA `(.L_x_244) ;  /* 0x00000000000c6947 */ /* 0x000fea0003800000 */
[----:B------:R-:W0:Y:S02]  /*87f0*/  LDC.64 R2, c[0x0][0xc80] ;  /* 0x00032000ff027b82 */ /* 0x000e240000000a00 */
[----:B0-----:R-:W-:-:S05]  /*8800*/  IMAD.WIDE R2, R7, 0x4, R2 ;  /* 0x0000000407027825 */ /* 0x001fca00078e0202 */
[----:B------:R0:W5:Y:S02]  /*8810*/  LDG.E R0, desc[UR50][R2.64] ;  /* 0x0000003202007981 */ /* 0x000164000c1e1900 */
.L_x_244:
[----:B------:R-:W-:Y:S05]  /*8820*/  BSYNC B0 ;  /* 0x0000000000007941 */ /* 0x000fea0003800000 */
.L_x_243:
[----:B0----5:R-:W0:Y:S02]  /*8830*/  SHFL.UP PT, R2, R0, 0x1, RZ ;  /* 0x0420000000027989 */ /* 0x021e2400000e00ff */
        /* <DEDUP_REMOVED lines=15> */
[----:B0-----:R-:W-:-:S04]  /*8930*/  IMAD R3, R3, UR5, RZ ;  /* 0x0000000503037c24 */ /* 0x001fc8000f8e02ff */
[----:B------:R-:W-:-:S05]  /*8940*/  IMAD.IADD R4, R3, 0x1, R4 ;  /* 0x0000000103047824 */ /* 0x000fca00078e0204 */
[----:B------:R-:W-:-:S13]  /*8950*/  ISETP.GT.AND P6, PT, R4, UR6, PT ;  /* 0x0000000604007c0c */ /* 0x000fda000bfc4270 */
[----:B------:R-:W-:Y:S05]  /*8960*/  @!P6 BRA `(.L_x_245) ;  /* 0xfffffffc007ce947 */ /* 0x000fea000383ffff */
[----:B------:R-:W-:-:S07]  /*8970*/  MOV R7, R9 ;  /* 0x0000000900077202 */ /* 0x000fce0000000f00 */
.L_x_241:
[----:B------:R-:W-:-:S04]  /*8980*/  IMAD.IADD R9, R4, 0x1, -R3 ;  /* 0x0000000104097824 */ /* 0x000fc800078e0a03 */
[----:B------:R-:W-:-:S05]  /*8990*/  IMAD R2, R7, UR5, R9 ;  /* 0x0000000507027c24 */ /* 0x000fca000f8e0209 */
[----:B------:R-:W-:-:S13]  /*89a0*/  ISETP.GT.AND P0, PT, R2, UR6, PT ;  /* 0x0000000602007c0c */ /* 0x000fda000bf04270 */
[----:B------:R-:W-:-:S04]  /*89b0*/  VOTE.ANY R6, PT, !P0 ;  /* 0x0000000000067806 */ /* 0x000fc800040e0100 */
[----:B------:R-:W0:Y:S01]  /*89c0*/  POPC R19, R6 ;  /* 0x0000000600137309 */ /* 0x000e220000000000 */
[----:B------:R-:W-:Y:S01]  /*89d0*/  ISETP.NE.AND P0, PT, R6, RZ, PT ;  /* 0x000000ff0600720c */ /* 0x000fe20003f05270 */
[----:B0-----:R-:W0:Y:S02]  /*89e0*/  SHFL.IDX PT, R0, R0, R19, 0x1f ;  /* 0x00001f1300007589 */ /* 0x001e2400000e0000 */
[----:B0-----:R-:W-:-:S04]  /*89f0*/  IABS R4, R0 ;  /* 0x0000000000047213 */ /* 0x001fc80000000000 */
[----:B------:R-:W0:Y:S08]  /*8a00*/  I2F.RP R8, R4 ;  /* 0x0000000400087306 */ /* 0x000e300000209400 */
[----:B0-----:R-:W0:Y:S02]  /*8a10*/  MUFU.RCP R8, R8 ;  /* 0x0000000800087308 */ /* 0x001e240000001000 */
[----:B0-----:R-:W-:-:S06]  /*8a20*/  VIADD R2, R8, 0xffffffe ;  /* 0x0ffffffe08027836 */ /* 0x001fcc0000000000 */
[----:B------:R0:W1:Y:S01]  /*8a30*/  F2I.FTZ.U32.TRUNC.NTZ R3, R2 ;  /* 0x0000000200037305 */ /* 0x000062000021f000 */
[----:B------:R-:W-:Y:S05]  /*8a40*/  @!P0 BRA `(.L_x_246) ;  /* 0x0000000000088947 */ /* 0x000fea0003800000 */
[----:B------:R-:W-:-:S06]  /*8a50*/  VIADD R16, R19, 0xffffffff ;  /* 0xffffffff13107836 */ /* 0x000fcc0000000000 */
[----:B------:R2:W3:Y:S02]  /*8a60*/  SHFL.IDX PT, R16, R7, R16, 0x1f ;  /* 0x00001f1007107589 */ /* 0x0004e400000e0000 */
.L_x_246:
[----:B---3--:R-:W-:Y:S01]  /*8a70*/  IMAD R16, R16, UR5, R9 ;  /* 0x0000000510107c24 */ /* 0x008fe2000f8e0209 */
[----:B0-----:R-:W-:Y:S01]  /*8a80*/  IABS R2, R0 ;  /* 0x0000000000027213 */ /* 0x001fe20000000000 */
[----:B-12---:R-:W-:Y:S02]  /*8a90*/  IMAD.MOV R7, RZ, RZ, -R3 ;  /* 0x000000ffff077224 */ /* 0x006fe400078e0a03 */
[----:B------:R-:W-:Y:S01]  /*8aa0*/  VIADD R19, R19, UR4 ;  /* 0x0000000413137c36 */ /* 0x000fe20008000000 */
[----:B------:R-:W-:Y:S01]  /*8ab0*/  IADD3 R9, -R16, UR6, RZ ;  /* 0x0000000610097c10 */ /* 0x000fe2000fffe1ff */
[----:B------:R-:W-:Y:S01]  /*8ac0*/  IMAD R7, R7, R4, RZ ;  /* 0x0000000407077224 */ /* 0x000fe200078e02ff */
[----:B------:R-:W-:Y:S01]  /*8ad0*/  IADD3 R8, RZ, -R2, RZ ;  /* 0x80000002ff087210 */ /* 0x000fe20007ffe0ff */
[----:B------:R-:W-:Y:S01]  /*8ae0*/  IMAD.MOV.U32 R2, RZ, RZ, RZ ;  /* 0x000000ffff027224 */ /* 0x000fe200078e00ff */
[----:B------:R-:W-:-:S03]  /*8af0*/  IABS R6, R9 ;  /* 0x0000000900067213 */ /* 0x000fc60000000000 */
[----:B------:R-:W-:-:S04]  /*8b00*/  IMAD.HI.U32 R2, R3, R7, R2 ;  /* 0x0000000703027227 */ /* 0x000fc800078e0002 */
[----:B------:R-:W-:Y:S02]  /*8b10*/  IMAD.MOV.U32 R3, RZ, RZ, R6 ;  /* 0x000000ffff037224 */ /* 0x000fe400078e0006 */
[----:B------:R-:W-:Y:S02]  /*8b20*/  IMAD.MOV.U32 R6, RZ, RZ, R8 ;  /* 0x000000ffff067224 */ /* 0x000fe400078e0008 */
[----:B------:R-:W-:-:S04]  /*8b30*/  IMAD.HI.U32 R2, R2, R3, RZ ;  /* 0x0000000302027227 */ /* 0x000fc800078e00ff */
[----:B------:R-:W-:-:S05]  /*8b40*/  IMAD R3, R2, R6, R3 ;  /* 0x0000000602037224 */ /* 0x000fca00078e0203 */
[----:B------:R-:W-:-:S13]  /*8b50*/  ISETP.GT.U32.AND P1, PT, R4, R3, PT ;  /* 0x000000030400720c */ /* 0x000fda0003f24070 */
[----:B------:R-:W-:Y:S01]  /*8b60*/  @!P1 IMAD.IADD R3, R3, 0x1, -R4 ;  /* 0x0000000103039824 */ /* 0x000fe200078e0a04 */
[----:B------:R-:W-:Y:S02]  /*8b70*/  @!P1 IADD3 R2, R2, 0x1, RZ ;  /* 0x0000000102029810 */ /* 0x000fe40007ffe0ff */
[----:B------:R-:W-:Y:S02]  /*8b80*/  ISETP.NE.AND P1, PT, R0, RZ, PT ;  /* 0x000000ff0000720c */ /* 0x000fe40003f25270 */
[----:B------:R-:W-:Y:S02]  /*8b90*/  ISETP.GE.U32.AND P0, PT, R3, R4, PT ;  /* 0x000000040300720c */ /* 0x000fe40003f06070 */
[----:B------:R-:W-:-:S04]  /*8ba0*/  LOP3.LUT R3, R9, R0, RZ, 0x3c, !PT ;  /* 0x0000000009037212 */ /* 0x000fc800078e3cff */
[----:B------:R-:W-:-:S07]  /*8bb0*/  ISETP.GE.AND P2, PT, R3, RZ, PT ;  /* 0x000000ff0300720c */ /* 0x000fce0003f46270 */
[----:B------:R-:W-:-:S06]  /*8bc0*/  @P0 VIADD R2, R2, 0x1 ;  /* 0x0000000102020836 */ /* 0x000fcc0000000000 */
[----:B------:R-:W-:Y:S01]  /*8bd0*/  @!P2 IMAD.MOV R2, RZ, RZ, -R2 ;  /* 0x000000ffff02a224 */ /* 0x000fe200078e0a02 */
[----:B------:R-:W-:-:S04]  /*8be0*/  @!P1 LOP3.LUT R2, RZ, R0, RZ, 0x33, !PT ;  /* 0x00000000ff029212 */ /* 0x000fc800078e33ff */
[----:B------:R-:W-:Y:S01]  /*8bf0*/  MOV R18, R2 ;  /* 0x0000000200127202 */ /* 0x000fe20000000f00 */
[----:B------:R-:W-:-:S04]  /*8c00*/  IMAD.MOV R17, RZ, RZ, -R2 ;  /* 0x000000ffff117224 */ /* 0x000fc800078e0a02 */
[----:B------:R-:W-:Y:S01]  /*8c10*/  IMAD R17, R0, R17, R9 ;  /* 0x0000001100117224 */ /* 0x000fe200078e0209 */
[----:B------:R-:W-:Y:S06]  /*8c20*/  BRA `(.L_x_247) ;  /* 0x0000000000147947 */ /* 0x000fec0003800000 */
.L_x_242:
[----:B------:R-:W-:Y:S01]  /*8c30*/  ULDC UR4, c[0x0][0xc3c] ;  /* 0x00030f0000047ab9 */ /* 0x000fe20000000800 */
[----:B------:R-:W-:Y:S02]  /*8c40*/  IMAD.MOV.U32 R17, RZ, RZ, RZ ;  /* 0x000000ffff117224 */ /* 0x000fe400078e00ff */
[----:B------:R-:W-:Y:S02]  /*8c50*/  IMAD.U32 R16, RZ, RZ, UR6 ;  /* 0x00000006ff107e24 */ /* 0x000fe4000f8e00ff */
[----:B------:R-:W-:Y:S02]  /*8c60*/  IMAD.MOV.U32 R18, RZ, RZ, RZ ;  /* 0x000000ffff127224 */ /* 0x000fe400078e00ff */
[----:B------:R-:W-:-:S07]  /*8c70*/  IMAD.U32 R19, RZ, RZ, UR4 ;  /* 0x00000004ff137e24 */ /* 0x000fce000f8e00ff */
.L_x_247:
[----:B------:R-:W-:-:S13]  /*8c80*/  ISETP.NE.AND P0, PT, R5, RZ, PT ;  /* 0x000000ff0500720c */ /* 0x000fda0003f05270 */
[----:B------:R-:W0:Y:S01]  /*8c90*/  @!P0 S2R R3, SR_CgaCtaId ;  /* 0x0000000000038919 */ /* 0x000e220000008800 */
[----:B------:R-:W-:-:S04]  /*8ca0*/  @!P0 MOV R0, 0x400 ;  /* 0x0000040000008802 */ /* 0x000fc80000000f00 */
[----:B0-----:R-:W-:-:S05]  /*8cb0*/  @!P0 LEA R0, R3, R0, 0x18 ;  /* 0x0000000003008211 */ /* 0x001fca00078ec0ff */
[----:B------:R0:W-:Y:S01]  /*8cc0*/  @!P0 STS.128 [R0+0x168d0], R16 ;  /* 0x0168d01000008388 */ /* 0x0001e20000000c00 */
[----:B------:R-:W-:Y:S06]  /*8cd0*/  BAR.ARV 0x5, 0x200 ;  /* 0x0148000000007b1d */ /* 0x000fec0000002000 */
.L_x_240:
[----:B------:R2:W-:Y:S01]  /*8ce0*/  STL [R1+0x38], RZ ;  /* 0x000038ff01007387 */ /* 0x0005e20000100800 */
[----:B------:R-:W-:Y:S01]  /*8cf0*/  ULDC UR4, c[0x0][0xc3c] ;  /* 0x00030f0000047ab9 */ /* 0x000fe20000000800 */
[----:B------:R-:W-:Y:S01]  /*8d00*/  MOV R27, 0x1 ;  /* 0x00000001001b7802 */ /* 0x000fe20000000f00 */
[----:B------:R-:W-:Y:S01]  /*8d10*/  IMAD.MOV.U32 R25, RZ, RZ, RZ ;  /* 0x000000ffff197224 */ /* 0x000fe200078e00ff */
[----:B-1----:R-:W-:-:S13]  /*8d20*/  ISETP.GE.AND P0, PT, R19, UR4, PT ;  /* 0x0000000413007c0c */ /* 0x002fda000bf06270 */
[----:B--2---:R-:W-:Y:S05]  /*8d30*/  @P0 BRA `(.L_x_248) ;  /* 0x00000048008c0947 */ /* 0x004fea0003800000 */
[----:B------:R-:W1:Y:S01]  /*8d40*/  S2R R3, SR_TID.X ;  /* 0x0000000000037919 */ /* 0x000e620000002100 */
[----:B------:R-:W2:Y:S01]  /*8d50*/  S2UR UR5, SR_CgaCtaId ;  /* 0x00000000000579c3 */ /* 0x000ea20000008800 */
[----:B------:R-:W-:Y:S01]  /*8d60*/  UMOV UR4, 0x400 ;  /* 0x0000040000047882 */ /* 0x000fe20000000000 */
[----:B------:R-:W-:Y:S01]  /*8d70*/  BSSY B8, `(.L_x_248) ;  /* 0x000049f000087945 */ /* 0x000fe20003800000 */
[----:B------:R3:W-:Y:S01]  /*8d80*/  STL [R1+0x38], RZ ;  /* 0x000038ff01007387 */ /* 0x0007e20000100800 */
[----:B------:R-:W-:Y:S01]  /*8d90*/  IMAD.MOV.U32 R27, RZ, RZ, 0x1 ;  /* 0x00000001ff1b7424 */ /* 0x000fe200078e00ff */
[----:B------:R-:W-:Y:S01]  /*8da0*/  MOV R25, RZ ;  /* 0x000000ff00197202 */ /* 0x000fe20000000f00 */
[----:B------:R-:W-:Y:S01]  /*8db0*/  ULOP3.LUT UR36, UR37, 0x2, URZ, 0xfc, !UPT ;  /* 0x0000000225247892 */ /* 0x000fe2000f8efc3f */
[----:B------:R-:W-:Y:S01]  /*8dc0*/  ULDC UR38, c[0x0][0xc] ;  /* 0x0000030000267ab9 */ /* 0x000fe20000000800 */
[----:B--2---:R-:W-:-:S06]  /*8dd0*/  ULEA UR4, UR5, UR4, 0x18 ;  /* 0x0000000405047291 */ /* 0x004fcc000f8ec03f */
[----:B------:R-:W-:Y:S01]  /*8de0*/  IMAD.U32 R22, RZ, RZ, UR4 ;  /* 0x00000004ff167e24 */ /* 0x000fe2000f8e00ff */
[C---:B-1----:R-:W-:Y:S01]  /*8df0*/  LOP3.LUT R4, R3.reuse, 0x7f, RZ, 0xc0, !PT ;  /* 0x0000007f03047812 */ /* 0x042fe200078ec0ff */
[C---:B------:R-:W-:Y:S02]  /*8e00*/  IMAD.SHL.U32 R28, R3.reuse, 0x8, RZ ;  /* 0x00000008031c7824 */ /* 0x040fe400078e00ff */
[----:B0-----:R-:W-:Y:S01]  /*8e10*/  IMAD.SHL.U32 R2, R3, 0x10, RZ ;  /* 0x0000001003027824 */ /* 0x001fe200078e00ff */
[----:B------:R-:W-:Y:S02]  /*8e20*/  SHF.R.U32.HI R4, RZ, 0x3, R4 ;  /* 0x00000003ff047819 */ /* 0x000fe40000011604 */
[----:B------:R-:W-:Y:S02]  /*8e30*/  LOP3.LUT R0, R28, 0x1f8, RZ, 0xc0, !PT ;  /* 0x000001f81c007812 */ /* 0x000fe400078ec0ff */
[----:B------:R-:W-:Y:S02]  /*8e40*/  LOP3.LUT R2, R2, 0x70, RZ, 0xc0, !PT ;  /* 0x0000007002027812 */ /* 0x000fe400078ec0ff */
[----:B------:R-:W-:-:S02]  /*8e50*/  LOP3.LUT R3, R0, 0x38, R3, 0x78, !PT ;  /* 0x0000003800037812 */ /* 0x000fc400078e7803 */
[----:B------:R-:W-:Y:S02]  /*8e60*/  LOP3.LUT R2, R4, R2, RZ, 0xfc, !PT ;  /* 0x0000000204027212 */ /* 0x000fe400078efcff */
[----:B------:R-:W-:Y:S02]  /*8e70*/  LOP3.LUT R0, R3, 0x200, R28, 0xf8, !PT ;  /* 0x0000020003007812 */ /* 0x000fe400078ef81c */
[----:B------:R-:W-:-:S03]  /*8e80*/  LOP3.LUT R28, R28, 0x38, RZ, 0xc0, !PT ;  /* 0x000000381c1c7812 */ /* 0x000fc600078ec0ff */
[----:B------:R-:W-:-:S05]  /*8e90*/  IMAD R0, R0, 0x2, R22 ;  /* 0x0000000200007824 */ /* 0x000fca00078e0216 */
[----:B------:R3:W-:Y:S02]  /*8ea0*/  STL [R1+0x1c], R0 ;  /* 0x00001c0001007387 */ /* 0x0007e40000100800 */
.L_x_309:
[----:B0-----:R-:W0:Y:S01]  /*8eb0*/  LDC.64 R2, c[0x0][0xc88] ;  /* 0x00032200ff027b82 */ /* 0x001e220000000a00 */
[----:B--23--:R-:W2:Y:S01]  /*8ec0*/  LDL.LU R0, [R1+0x8] ;  /* 0x0000080001007983 */ /* 0x00cea20000300800 */
[----:B0-----:R-:W-:-:S05]  /*8ed0*/  IMAD.WIDE R2, R19, 0x4, R2 ;  /* 0x0000000413027825 */ /* 0x001fca00078e0202 */
[----:B------:R-:W3:Y:S01]  /*8ee0*/  LDG.E R29, desc[UR50][R2.64] ;  /* 0x00000032021d7981 */ /* 0x000ee2000c1e1900 */
[----:B------:R-:W-:Y:S05]  /*8ef0*/  YIELD ;  /* 0x0000000000007946 */ /* 0x000fea0003800000 */
[----:B------:R-:W-:Y:S01]  /*8f00*/  ULDC.64 UR4, c[0x0][0xa28] ;  /* 0x00028a0000047ab9 */ /* 0x000fe20000000a00 */
[----:B------:R-:W-:Y:S01]  /*8f10*/  IMAD.MOV.U32 R6, RZ, RZ, RZ ;  /* 0x000000ffff067224 */ /* 0x000fe200078e00ff */
[----:B------:R-:W-:Y:S01]  /*8f20*/  ISETP.NE.U32.AND P0, PT, RZ, UR4, PT ;  /* 0x00000004ff007c0c */ /* 0x000fe2000bf05070 */
[----:B------:R-:W-:-:S03]  /*8f30*/  ULDC.64 UR6, c[0x0][0xa18] ;  /* 0x0002860000067ab9 */ /* 0x000fc60000000a00 */
[----:B------:R-:W-:Y:S02]  /*8f40*/  ISETP.NE.AND.EX P0, PT, RZ, UR5, PT, P0 ;  /* 0x00000005ff007c0c */ /* 0x000fe4000bf05300 */
[----:B--2---:R-:W-:Y:S02]  /*8f50*/  LOP3.LUT R0, R0, 0xfffffff7, RZ, 0xc0, !PT ;  /* 0xfffffff700007812 */ /* 0x004fe400078ec0ff */
[----:B-1-3--:R-:W-:-:S09]  /*8f60*/  SHF.R.S32.HI R4, RZ, 0x1f, R29 ;  /* 0x0000001fff047819 */ /* 0x00afd2000001141d */
[C---:B------:R-:W-:Y:S01]  /*8f70*/  @P0 LEA R2, P1, R29.reuse, UR4, 0x2 ;  /* 0x000000041d020c11 */ /* 0x040fe2000f8210ff */
[C---:B------:R-:W-:Y:S01]  /*8f80*/  IMAD.SHL.U32 R23, R29.reuse, 0x4, RZ ;  /* 0x000000041d177824 */ /* 0x040fe200078e00ff */
[C-C-:B------:R-:W-:Y:S01]  /*8f90*/  SHF.L.U64.HI R24, R29.reuse, 0x2, R4.reuse ;  /* 0x000000021d187819 */ /* 0x140fe20000010204 */
[----:B------:R0:W-:Y:S01]  /*8fa0*/  STL [R1+0x28], R4 ;  /* 0x0000280401007387 */ /* 0x0001e20000100800 */
[----:B------:R-:W-:Y:S01]  /*8fb0*/  @P0 LEA.HI.X R3, R29, UR5, R4, 0x2, P1 ;  /* 0x000000051d030c11 */ /* 0x000fe200088f1404 */
[----:B------:R-:W-:-:S04]  /*8fc0*/  ULDC.64 UR4, c[0x0][0xa00] ;  /* 0x0002800000047ab9 */ /* 0x000fc80000000a00 */
[----:B------:R1:W2:Y:S01]  /*8fd0*/  @P0 LDG.E R6, desc[UR50][R2.64] ;  /* 0x0000003202060981 */ /* 0x0002a2000c1e1900 */
[----:B------:R-:W-:-:S04]  /*8fe0*/  ISETP.NE.U32.AND P0, PT, RZ, UR4, PT ;  /* 0x00000004ff007c0c */ /* 0x000fc8000bf05070 */
[----:B------:R-:W-:Y:S02]  /*8ff0*/  ISETP.NE.AND.EX P2, PT, RZ, UR5, PT, P0 ;  /* 0x00000005ff007c0c */ /* 0x000fe4000bf45300 */
[----:B------:R-:W-:Y:S02]  /*9000*/  ISETP.NE.U32.AND P0, PT, RZ, UR6, PT ;  /* 0x00000006ff007c0c */ /* 0x000fe4000bf05070 */
[----:B-1----:R-:W-:Y:S02]  /*9010*/  IADD3 R2, P1, R23, UR4, RZ ;  /* 0x0000000417027c10 */ /* 0x002fe4000ff3e0ff */
[----:B------:R-:W-:Y:S02]  /*9020*/  ISETP.NE.AND.EX P0, PT, RZ, UR7, PT, P0 ;  /* 0x00000007ff007c0c */ /* 0x000fe4000bf05300 */
[----:B------:R-:W-:Y:S01]  /*9030*/  IADD3.X R3, R24, UR5, RZ, P1, !PT ;  /* 0x0000000518037c10 */ /* 0x000fe20008ffe4ff */
[----:B------:R-:W-:-:S04]  /*9040*/  ULDC.64 UR4, c[0x0][0x418] ;  /* 0x0001060000047ab9 */ /* 0x000fc80000000a00 */
[----:B------:R-:W-:-:S05]  /*9050*/  @P2 LOP3.LUT R0, R0, 0x8, RZ, 0xfc, !PT ;  /* 0x0000000800002812 */ /* 0x000fca00078efcff */
[----:B------:R1:W-:Y:S01]  /*9060*/  STL [R1+0x8], R0 ;  /* 0x0000080001007387 */ /* 0x0003e20000100800 */
[----:B0-----:R-:W-:-:S04]  /*9070*/  @P0 IADD3 R4, P1, R23, UR6, RZ ;  /* 0x0000000617040c10 */ /* 0x001fc8000ff3e0ff */
[----:B------:R-:W-:Y:S02]  /*9080*/  @P0 IADD3.X R5, R24, UR7, RZ, P1, !PT ;  /* 0x0000000718050c10 */ /* 0x000fe40008ffe4ff */
[----:B-1----:R-:W-:-:S03]  /*9090*/  MOV R0, RZ ;  /* 0x000000ff00007202 */ /* 0x002fc60000000f00 */
[----:B------:R-:W3:Y:S04]  /*90a0*/  @P0 LDG.E R4, desc[UR50][R4.64] ;  /* 0x0000003204040981 */ /* 0x000ee8000c1e1900 */
[----:B------:R-:W4:Y:S01]  /*90b0*/  @P2 LDG.E R0, desc[UR50][R2.64] ;  /* 0x0000003202002981 */ /* 0x000f22000c1e1900 */
[----:B------:R-:W-:-:S03]  /*90c0*/  UISETP.NE.U32.AND UP0, UPT, UR4, URZ, UPT ;  /* 0x0000003f0400728c */ /* 0x000fc6000bf05070 */
[----:B------:R-:W-:Y:S01]  /*90d0*/  ULDC UR4, c[0x0][0x424] ;  /* 0x0001090000047ab9 */ /* 0x000fe20000000800 */
[----:B------:R-:W-:-:S03]  /*90e0*/  UISETP.NE.AND.EX UP0, UPT, UR5, URZ, UPT, UP0 ;  /* 0x0000003f0500728c */ /* 0x000fc6000bf05300 */
[----:B------:R-:W-:Y:S01]  /*90f0*/  ULDC UR5, c[0x0][0x2f0] ;  /* 0x0000bc0000057ab9 */ /* 0x000fe20000000800 */
[----:B------:R-:W-:-:S04]  /*9100*/  USEL UR4, UR4, 0x1, UP0 ;  /* 0x0000000104047887 */ /* 0x000fc80008000000 */
[----:B------:R-:W-:Y:S01]  /*9110*/  UIMAD UR4, UR4, UR5, URZ ;  /* 0x00000005040472a4 */ /* 0x000fe2000f8e023f */
[----:B----4-:R0:W-:Y:S04]  /*9120*/  STL [R1+0x20], R0 ;  /* 0x0000200001007387 */ /* 0x0101e80000100800 */
[----:B--2---:R1:W-:Y:S04]  /*9130*/  STL [R1+0x14], R6 ;  /* 0x0000140601007387 */ /* 0x0043e80000100800 */
[----:B---3--:R1:W-:Y:S01]  /*9140*/  @P0 STL [R1+0x2c], R4 ;  /* 0x00002c0401000387 */ /* 0x0083e20000100800 */
[----:B0-----:R-:W-:Y:S01]  /*9150*/  IMAD.U32 R0, RZ, RZ, UR4 ;  /* 0x00000004ff007e24 */ /* 0x001fe2000f8e00ff */
[----:B------:R-:W-:Y:S06]  /*9160*/  @P0 BRA `(.L_x_249) ;  /* 0x0000000000200947 */ /* 0x000fec0003800000 */
[----:B------:R-:W-:Y:S02]  /*9170*/  ULDC UR4, c[0x0][0x288] ;  /* 0x0000a20000047ab9 */ /* 0x000fe40000000800 */
[----:B-1----:R-:W-:-:S05]  /*9180*/  IMAD.U32 R4, RZ, RZ, UR4 ;  /* 0x00000004ff047e24 */ /* 0x002fca000f8e00ff */
[----:B------:R0:W-:Y:S01]  /*9190*/  STL [R1+0x2c], R4 ;  /* 0x00002c0401007387 */ /* 0x0001e20000100800 */
[----:B------:R-:W-:Y:S05]  /*91a0*/  @!P2 BRA `(.L_x_249) ;  /* 0x000000000010a947 */ /* 0x000fea0003800000 */
[----:B------:R-:W2:Y:S04]  /*91b0*/  LDG.E R5, desc[UR50][R2.64] ;  /* 0x0000003202057981 */ /* 0x000ea8000c1e1900 */
[----:B0-----:R-:W2:Y:S02]  /*91c0*/  LDG.E R4, desc[UR50][R2.64+0x4] ;  /* 0x0000043202047981 */ /* 0x001ea4000c1e1900 */
[----:B--2---:R-:W-:-:S05]  /*91d0*/  IMAD.IADD R2, R4, 0x1, -R5 ;  /* 0x0000000104027824 */ /* 0x004fca00078e0a05 */
[----:B------:R2:W-:Y:S02]  /*91e0*/  STL [R1+0x2c], R2 ;  /* 0x00002c0201007387 */ /* 0x0005e40000100800 */
.L_x_249:
[----:B01----:R-:W-:Y:S01]  /*91f0*/  IMAD.MOV.U32 R4, RZ, RZ, R29 ;  /* 0x000000ffff047224 */ /* 0x003fe200078e001d */
[----:B------:R-:W-:Y:S02]  /*9200*/  ULDC.64 UR4, c[0x0][0xa20] ;  /* 0x0002880000047ab9 */ /* 0x000fe40000000a00 */
[----:B------:R-:W-:Y:S02]  /*9210*/  ISETP.NE.U32.AND P0, PT, RZ, UR4, PT ;  /* 0x00000004ff007c0c */ /* 0x000fe4000bf05070 */
[----:B------:R0:W-:Y:S02]  /*9220*/  STL [R1+0x4], R4 ;  /* 0x0000040401007387 */ /* 0x0001e40000100800 */
[----:B------:R-:W-:-:S13]  /*9230*/  ISETP.NE.AND.EX P0, PT, RZ, UR5, PT, P0 ;  /* 0x00000005ff007c0c */ /* 0x000fda000bf05300 */
[----:B0-----:R-:W-:Y:S05]  /*9240*/  @!P0 BRA `(.L_x_250) ;  /* 0x0000000000108947 */ /* 0x001fea0003800000 */
[----:B--2---:R-:W-:-:S04]  /*9250*/  IADD3 R2, P0, R23, UR4, RZ ;  /* 0x0000000417027c10 */ /* 0x004fc8000ff1e0ff */
[----:B------:R-:W-:-:S05]  /*9260*/  IADD3.X R3, R24, UR5, RZ, P0, !PT ;  /* 0x0000000518037c10 */ /* 0x000fca00087fe4ff */
[----:B------:R0:W5:Y:S01]  /*9270*/  LDG.E R0, desc[UR50][R2.64] ;  /* 0x0000003202007981 */ /* 0x000162000c1e1900 */
[----:B------:R-:W-:Y:S05]  /*9280*/  BRA `(.L_x_251) ;  /* 0x0000000000247947 */ /* 0x000fea0003800000 */
.L_x_250:
[----:B------:R-:W-:Y:S02]  /*9290*/  ULDC.64 UR4, c[0x0][0xa08] ;  /* 0x0002820000047ab9 */ /* 0x000fe40000000a00 */
[----:B------:R-:W-:-:S04]  /*92a0*/  ISETP.NE.U32.AND P0, PT, RZ, UR4, PT ;  /* 0x00000004ff007c0c */ /* 0x000fc8000bf05070 */
[----:B------:R-:W-:-:S13]  /*92b0*/  ISETP.NE.AND.EX P0, PT, RZ, UR5, PT, P0 ;  /* 0x00000005ff007c0c */ /* 0x000fda000bf05300 */
[----:B------:R-:W-:Y:S05]  /*92c0*/  @!P0 BRA `(.L_x_251) ;  /* 0x0000000000148947 */ /* 0x000fea0003800000 */
[----:B--2---:R-:W0:Y:S02]  /*92d0*/  LDC.64 R2, c[0x0][0xa08] ;  /* 0x00028200ff027b82 */ /* 0x004e240000000a00 */
[----:B0-----:R-:W-:-:S05]  /*92e0*/  IMAD.WIDE R2, R4, 0x4, R2 ;  /* 0x0000000404027825 */ /* 0x001fca00078e0202 */
[----:B------:R-:W2:Y:S04]  /*92f0*/  LDG.E R0, desc[UR50][R2.64] ;  /* 0x0000003202007981 */ /* 0x000ea8000c1e1900 */
[----:B------:R-:W2:Y:S02]  /*9300*/  LDG.E R5, desc[UR50][R2.64+0x4] ;  /* 0x0000043202057981 */ /* 0x000ea4000c1e1900 */
[----:B--2---:R-:W-:-:S07]  /*9310*/  IADD3 R0, -R0, R5, RZ ;  /* 0x0000000500007210 */ /* 0x004fce0007ffe1ff */
.L_x_251:
[----:B0-2--5:R-:W-:Y:S01]  /*9320*/  IMAD.IADD R2, R0, 0x1, -R6 ;  /* 0x0000000100027824 */ /* 0x025fe200078e0a06 */
[----:B------:R-:W-:Y:S03]  /*9330*/  BSSY B7, `(.L_x_252) ;  /* 0x00003a3000077945 */ /* 0x000fe60003800000 */
[C---:B------:R-:W-:Y:S01]  /*9340*/  VIADD R0, R2.reuse, 0x7f ;  /* 0x0000007f02007836 */ /* 0x040fe20000000000 */
[----:B------:R0:W-:Y:S01]  /*9350*/  STL [R1+0x10], R2 ;  /* 0x0000100201007387 */ /* 0x0001e20000100800 */
[----:B------:R-:W-:-:S03]  /*9360*/  ISETP.GT.AND P0, PT, R2, RZ, PT ;  /* 0x000000ff0200720c */ /* 0x000fc60003f04270 */
[----:B------:R-:W-:-:S04]  /*9370*/  SHF.R.S32.HI R3, RZ, 0x1f, R0 ;  /* 0x0000001fff037819 */ /* 0x000fc80000011400 */
[----:B------:R-:W-:-:S05]  /*9380*/  LEA.HI R0, R3, R0, RZ, 0x7 ;  /* 0x0000000003007211 */ /* 0x000fca00078f38ff */
[----:B------:R0:W-:Y:S01]  /*9390*/  STL [R1+0x34], R0 ;  /* 0x0000340001007387 */ /* 0x0001e20000100800 */
[----:B------:R-:W-:Y:S05]  /*93a0*/  @P0 BRA `(.L_x_253) ;  /* 0x0000000000440947 */ /* 0x000fea0003800000 */
[----:B0-----:R-:W0:Y:S02]  /*93b0*/  S2R R2, SR_TID.X ;  /* 0x0000000000027919 */ /* 0x001e240000002100 */
[----:B0-----:R-:W-:-:S04]  /*93c0*/  LOP3.LUT R2, R2, 0x7f, RZ, 0xc0, !PT ;  /* 0x0000007f02027812 */ /* 0x001fc800078ec0ff */
[----:B------:R-:W-:-:S13]  /*93d0*/  ISETP.NE.AND P0, PT, R2, RZ, PT ;  /* 0x000000ff0200720c */ /* 0x000fda0003f05270 */
[----:B------:R-:W-:Y:S05]  /*93e0*/  @P0 BRA `(.L_x_254) ;  /* 0x00000038005c0947 */ /* 0x000fea0003800000 */
[----:B------:R-:W0:Y:S01]  /*93f0*/  S2R R5, SR_LANEID ;  /* 0x0000000000057919 */ /* 0x000e220000000000 */
[----:B------:R-:W-:Y:S01]  /*9400*/  VOTEU.ANY UR4, UPT, PT ;  /* 0x0000000000047886 */ /* 0x000fe200038e0100 */
[----:B------:R-:W1:Y:S01]  /*9410*/  LDC.64 R2, c[0x0][0xc60] ;  /* 0x00031800ff027b82 */ /* 0x000e620000000a00 */
[----:B------:R-:W0:Y:S02]  /*9420*/  FLO.U32 R0, UR4 ;  /* 0x0000000400007d00 */ /* 0x000e2400080e0000 */
[----:B0-----:R-:W-:-:S06]  /*9430*/  ISETP.EQ.U32.AND P0, PT, R0, R5, PT ;  /* 0x000000050000720c */ /* 0x001fcc0003f02070 */
[----:B------:R-:W1:Y:S07]  /*9440*/  POPC R5, UR4 ;  /* 0x0000000400057d09 */ /* 0x000e6e0008000000 */
[----:B-1----:R-:W2:Y:S01]  /*9450*/  @P0 ATOMG.E.ADD.STRONG.GPU PT, R3, desc[UR50][R2.64], R5 ;  /* 0x00000005020309a8 */ /* 0x002ea200081ee1f2 */
[----:B------:R-:W0:Y:S02]  /*9460*/  S2R R4, SR_LTMASK ;  /* 0x0000000000047919 */ /* 0x000e240000003900 */
[----:B0-----:R-:W-:-:S04]  /*9470*/  LOP3.LUT R4, R4, UR4, RZ, 0xc0, !PT ;  /* 0x0000000404047c12 */ /* 0x001fc8000f8ec0ff */
[----:B------:R-:W0:Y:S01]  /*9480*/  POPC R7, R4 ;  /* 0x0000000400077309 */ /* 0x000e220000000000 */
[----:B--2---:R-:W0:Y:S02]  /*9490*/  SHFL.IDX PT, R0, R3, R0, 0x1f ;  /* 0x00001f0003007589 */ /* 0x004e2400000e0000 */
[----:B0-----:R-:W-:Y:S01]  /*94a0*/  IADD3 R16, R0, UR38, R7 ;  /* 0x0000002600107c10 */ /* 0x001fe2000fffe007 */
[----:B------:R-:W-:Y:S06]  /*94b0*/  BRA `(.L_x_254) ;  /* 0x0000003800287947 */ /* 0x000fec0003800000 */
.L_x_253:
[----:B0-----:R-:W-:Y:S01]  /*94c0*/  VIADD R0, R22, 0xe400 ;  /* 0x0000e40016007836 */ /* 0x001fe20000000000 */
[----:B------:R-:W-:Y:S04]  /*94d0*/  BSSY B6, `(.L_x_255) ;  /* 0x0000013000067945 */ /* 0x000fe80003800000 */
[----:B------:R-:W-:-:S13]  /*94e0*/  LOP3.LUT P0, RZ, R0, 0x3ff, RZ, 0xc0, !PT ;  /* 0x000003ff00ff7812 */ /* 0x000fda000780c0ff */
[----:B------:R-:W-:Y:S05]  /*94f0*/  @!P0 BRA `(.L_x_256) ;  /* 0x0000000000408947 */ /* 0x000fea0003800000 */
[----:B------:R-:W-:Y:S01]  /*9500*/  MOV R2, 0x0 ;  /* 0x0000000000027802 */ /* 0x000fe20000000f00 */
[----:B------:R-:W-:Y:S01]  /*9510*/  ULDC.64 UR6, c[0x4][0x88] ;  /* 0x0100220000067ab9 */ /* 0x000fe20000000a00 */
[----:B------:R-:W-:Y:S01]  /*9520*/  ULDC.64 UR8, c[0x4][0x90] ;  /* 0x0100240000087ab9 */ /* 0x000fe20000000a00 */
[----:B------:R-:W-:Y:S01]  /*9530*/  ULDC.64 UR4, c[0x4][0x8] ;  /* 0x0100020000047ab9 */ /* 0x000fe20000000a00 */
[----:B------:R-:W-:Y:S01]  /*9540*/  IMAD.U32 R4, RZ, RZ, UR6 ;  /* 0x00000006ff047e24 */ /* 0x000fe2000f8e00ff */
[----:B------:R-:W-:Y:S01]  /*9550*/  MOV R5, UR7 ;  /* 0x0000000700057c02 */ /* 0x000fe20008000f00 */
[----:B------:R-:W0:Y:S01]  /*9560*/  LDC.64 R2, c[0x4][R2] ;  /* 0x0100000002027b82 */ /* 0x000e220000000a00 */
        /* <DEDUP_REMOVED lines=8> */
[----:B0-----:R-:W-:Y:S05]  /*95f0*/  CALL.ABS.NOINC R2 ;  /* 0x0000000002007343 */ /* 0x001fea0003c00000 */
.L_x_256:
[----:B------:R-:W-:Y:S05]  /*9600*/  BSYNC B6 ;  /* 0x0000000000067941 */ /* 0x000fea0003800000 */
.L_x_255:
[----:B------:R-:W-:Y:S01]  /*9610*/  VIADD R0, R22, 0x400 ;  /* 0x0000040016007836 */ /* 0x000fe20000000000 */
[----:B------:R-:W-:Y:S04]  /*9620*/  BSSY B6, `(.L_x_257) ;  /* 0x0000022000067945 */ /* 0x000fe80003800000 */
[----:B------:R-:W-:-:S13]  /*9630*/  LOP3.LUT P0, RZ, R0, 0x3ff, RZ, 0xc0, !PT ;  /* 0x000003ff00ff7812 */ /* 0x000fda000780c0ff */
[----:B------:R-:W-:Y:S05]  /*9640*/  @!P0 BRA `(.L_x_258) ;  /* 0x00000000007c8947 */ /* 0x000fea0003800000 */
[----:B------:R-:W-:Y:S01]  /*9650*/  MOV R26, 0x0 ;  /* 0x00000000001a7802 */ /* 0x000fe20000000f00 */
[----:B------:R-:W-:Y:S01]  /*9660*/  ULDC.64 UR6, c[0x4][0x88] ;  /* 0x0100220000067ab9 */ /* 0x000fe20000000a00 */
[----:B------:R-:W-:Y:S01]  /*9670*/  ULDC.64 UR8, c[0x4][0x90] ;  /* 0x0100240000087ab9 */ /* 0x000fe20000000a00 */
[----:B------:R-:W-:Y:S01]  /*9680*/  ULDC.64 UR4, c[0x4][0x10] ;  /* 0x0100040000047ab9 */ /* 0x000fe20000000a00 */
[----:B------:R0:W1:Y:S01]  /*9690*/  LDC.64 R2, c[0x4][R26] ;  /* 0x010000001a027b82 */ /* 0x0000620000000a00 */
        /* <DEDUP_REMOVED lines=11> */
.L_x_259:
        /* <DEDUP_REMOVED lines=15> */
.L_x_258:
[----:B------:R-:W-:Y:S05]  /*9840*/  BSYNC B6 ;  /* 0x0000000000067941 */ /* 0x000fea0003800000 */
.L_x_257:
[----:B------:R0:W2:Y:S01]  /*9850*/  LDL R21, [R1+0x4] ;  /* 0x0000040001157983 */ /* 0x0000a20000100800 */
[----:B------:R-:W-:Y:S01]  /*9860*/  ULDC.64 UR4, c[0x0][0x9f8] ;  /* 0x00027e0000047ab9 */ /* 0x000fe20000000a00 */
[----:B------:R-:W1:Y:S01]  /*9870*/  LDC R7, c[0x0][0x430] ;  /* 0x00010c00ff077b82 */ /* 0x000e620000000800 */
[----:B------:R-:W-:Y:S01]  /*9880*/  ISETP.NE.U32.AND P0, PT, RZ, UR4, PT ;  /* 0x00000004ff007c0c */ /* 0x000fe2000bf05070 */
[----:B------:R-:W3:Y:S03]  /*9890*/  LDL R26, [R1+0x34] ;  /* 0x00003400011a7983 */ /* 0x000ee60000100800 */
[----:B------:R-:W-:Y:S01]  /*98a0*/  ISETP.NE.AND.EX P0, PT, RZ, UR5, PT, P0 ;  /* 0x00000005ff007c0c */ /* 0x000fe2000bf05300 */
[----:B------:R-:W4:Y:S04]  /*98b0*/  LDL R9, [R1+0x10] ;  /* 0x0000100001097983 */ /* 0x000f280000100800 */
[----:B------:R-:W4:Y:S01]  /*98c0*/  LDL R4, [R1+0x14] ;  /* 0x0000140001047983 */ /* 0x000f220000100800 */
[----:B------:R-:W0:Y:S07]  /*98d0*/  S2R R5, SR_TID.X ;  /* 0x0000000000057919 */ /* 0x000e2e0000002100 */
[----:B------:R-:W-:Y:S01]  /*98e0*/  @P0 IADD3 R2, P1, R23, UR4, RZ ;  /* 0x0000000417020c10 */ /* 0x000fe2000ff3e0ff */
[----:B------:R-:W3:Y:S03]  /*98f0*/  S2R R0, SR_TID.X ;  /* 0x0000000000007919 */ /* 0x000ee60000002100 */
[----:B------:R-:W-:Y:S01]  /*9900*/  @P0 IADD3.X R3, R24, UR5, RZ, P1, !PT ;  /* 0x0000000518030c10 */ /* 0x000fe20008ffe4ff */
[----:B------:R-:W4:Y:S04]  /*9910*/  LDL.LU R20, [R1+0x8] ;  /* 0x0000080001147983 */ /* 0x000f280000300800 */
[----:B--2---:R-:W2:Y:S01]  /*9920*/  @P0 LDG.E R21, desc[UR50][R2.64] ;  /* 0x0000003202150981 */ /* 0x004ea2000c1e1900 */
[----:B-1----:R-:W-:Y:S01]  /*9930*/  ISETP.NE.AND P2, PT, R7, 0x1, PT ;  /* 0x000000010700780c */ /* 0x002fe20003f45270 */
[----:B0-----:R-:W-:Y:S01]  /*9940*/  IMAD.SHL.U32 R5, R5, 0x10, RZ ;  /* 0x0000001005057824 */ /* 0x001fe200078e00ff */
[----:B---3--:R-:W-:-:S02]  /*9950*/  LEA.HI.SX32 R26, R26, 0xffffffff, 0x19 ;  /* 0xffffffff1a1a7811 */ /* 0x008fc400078fcaff */
[----:B------:R-:W-:Y:S02]  /*9960*/  LOP3.LUT R0, R0, 0x7f, RZ, 0xc0, !PT ;  /* 0x0000007f00007812 */ /* 0x000fe400078ec0ff */
[----:B------:R-:W-:Y:S01]  /*9970*/  LOP3.LUT R5, R5, 0x70, RZ, 0xc0, !PT ;  /* 0x0000007005057812 */ /* 0x000fe200078ec0ff */
[----:B------:R-:W-:Y:S01]  /*9980*/  IMAD.SHL.U32 R8, R26, 0x80, RZ ;  /* 0x000000801a087824 */ /* 0x000fe200078e00ff */
[----:B------:R-:W-:-:S04]  /*9990*/  SHF.R.U32.HI R0, RZ, 0x3, R0 ;  /* 0x00000003ff007819 */ /* 0x000fc80000011600 */
[----:B------:R-:W-:Y:S01]  /*99a0*/  LOP3.LUT R5, R8, R0, R5, 0xfe, !PT ;  /* 0x0000000008057212 */ /* 0x000fe200078efe05 */
[----:B------:R-:W0:Y:S08]  /*99b0*/  @P2 LDC R6, c[0x0][0x434] ;  /* 0x00010d00ff062b82 */ /* 0x000e300000000800 */
[----:B------:R-:W1:Y:S01]  /*99c0*/  @P2 LDC R0, c[0x0][0x438] ;  /* 0x00010e00ff002b82 */ /* 0x000e620000000800 */
[----:B--2---:R-:W-:Y:S01]  /*99d0*/  @P0 STL [R1+0x4], R21 ;  /* 0x0000041501000387 */ /* 0x004fe20000100800 */
[C---:B----4-:R-:W-:Y:S01]  /*99e0*/  ISETP.GE.AND P0, PT, R5.reuse, R9, PT ;  /* 0x000000090500720c */ /* 0x050fe20003f06270 */
[----:B------:R-:W-:-:S04]  /*99f0*/  IMAD.IADD R5, R5, 0x1, R4 ;  /* 0x0000000105057824 */ /* 0x000fc800078e0204 */
[----:B0-----:R-:W-:-:S08]  /*9a00*/  @P2 IMAD.HI.U32 R6, R5, R6, RZ ;  /* 0x0000000605062227 */ /* 0x001fd000078e00ff */
[----:B------:R-:W0:Y:S01]  /*9a10*/  @!P0 LDC.64 R2, c[0x0][0x428] ;  /* 0x00010a00ff028b82 */ /* 0x000e220000000a00 */
[----:B------:R-:W-:Y:S02]  /*9a20*/  MOV R4, R5 ;  /* 0x0000000500047202 */ /* 0x000fe40000000f00 */
[----:B-1----:R-:W-:Y:S02]  /*9a30*/  @P2 SHF.R.U32.HI R4, RZ, R0, R6 ;  /* 0x00000000ff042219 */ /* 0x002fe40000011606 */
[----:B------:R-:W-:-:S03]  /*9a40*/  SHF.R.S32.HI R6, RZ, 0x1f, R21 ;  /* 0x0000001fff067819 */ /* 0x000fc60000011415 */
[--C-:B------:R-:W-:Y:S02]  /*9a50*/  IMAD.MOV R0, RZ, RZ, -R4.reuse ;  /* 0x000000ffff007224 */ /* 0x100fe400078e0a04 */
[----:B------:R0:W-:Y:S02]  /*9a60*/  STL [R1+0x18], R6 ;  /* 0x0000180601007387 */ /* 0x0001e40000100800 */
[----:B------:R-:W-:Y:S01]  /*9a70*/  IMAD R0, R7, R0, R5 ;  /* 0x0000000007007224 */ /* 0x000fe200078e0205 */
[--C-:B------:R-:W-:Y:S01]  /*9a80*/  @!P0 SHF.R.S32.HI R5, RZ, 0x1f, R4.reuse ;  /* 0x0000001fff058819 */ /* 0x100fe20000011404 */
[-C--:B0-----:R-:W-:Y:S02]  /*9a90*/  @!P0 IMAD R6, R6, R2.reuse, RZ ;  /* 0x0000000206068224 */ /* 0x081fe400078e02ff */
[----:B------:R-:W-:-:S04]  /*9aa0*/  @!P0 IMAD.WIDE.U32 R4, R21, R2, R4 ;  /* 0x0000000215048225 */ /* 0x000fc800078e0004 */
[----:B------:R-:W-:Y:S02]  /*9ab0*/  @!P0 IMAD R7, R21, R3, R6 ;  /* 0x0000000315078224 */ /* 0x000fe400078e0206 */
[----:B------:R-:W0:Y:S02]  /*9ac0*/  @!P0 LDC.64 R2, c[0x0][0x418] ;  /* 0x00010600ff028b82 */ /* 0x000e240000000a00 */
[----:B------:R-:W-:Y:S01]  /*9ad0*/  @!P0 IMAD.IADD R7, R5, 0x1, R7 ;  /* 0x0000000105078824 */ /* 0x000fe200078e0207 */
[----:B0-----:R-:W-:Y:S01]  /*9ae0*/  @!P0 LEA R6, P1, R4, R2, 0x2 ;  /* 0x0000000204068211 */ /* 0x001fe200078210ff */
[----:B------:R-:W-:-:S03]  /*9af0*/  IMAD.MOV.U32 R2, RZ, RZ, RZ ;  /* 0x000000ffff027224 */ /* 0x000fc600078e00ff */
[----:B------:R-:W-:-:S05]  /*9b00*/  @!P0 LEA.HI.X R7, R4, R3, R7, 0x2, P1 ;  /* 0x0000000304078211 */ /* 0x000fca00008f1407 */
[----:B------:R0:W5:Y:S01]  /*9b10*/  @!P0 LDG.E R2, desc[UR50][R6.64] ;  /* 0x0000003206028981 */ /* 0x000162000c1e1900 */
[----:B------:R-:W-:Y:S01]  /*9b20*/  LOP3.LUT R20, R20, 0xfffffffb, RZ, 0xc0, !PT ;  /* 0xfffffffb14147812 */ /* 0x000fe200078ec0ff */
[----:B------:R-:W-:-:S03]  /*9b30*/  IMAD.U32 R9, RZ, RZ, UR36 ;  /* 0x00000024ff097e24 */ /* 0x000fc6000f8e00ff */
[----:B------:R-:W-:Y:S02]  /*9b40*/  @P2 LOP3.LUT R20, R20, 0x4, RZ, 0xfc, !PT ;  /* 0x0000000414142812 */ /* 0x000fe400078efcff */
[----:B------:R-:W-:Y:S02]  /*9b50*/  ISETP.NE.AND P2, PT, R9, 0x3, PT ;  /* 0x000000030900780c */ /* 0x000fe40003f45270 */
[----:B------:R-:W-:-:S11]  /*9b60*/  LOP3.LUT R20, R20, 0xfffffffd, RZ, 0xc0, !PT ;  /* 0xfffffffd14147812 */ /* 0x000fd600078ec0ff */
[----:B------:R-:W-:-:S05]  /*9b70*/  @P2 LOP3.LUT R20, R20, 0x2, RZ, 0xfc, !PT ;  /* 0x0000000214142812 */ /* 0x000fca00078efcff */
[----:B------:R0:W-:Y:S01]  /*9b80*/  STL [R1+0x8], R20 ;  /* 0x0000081401007387 */ /* 0x0001e20000100800 */
[----:B------:R-:W-:-:S03]  /*9b90*/  UMOV UR4, 0xffffffff ;  /* 0xffffffff00047882 */ /* 0x000fc60000000000 */
[----:B------:R-:W-:Y:S05]  /*9ba0*/  BRA.DIV UR4, `(.L_x_260) ;  /* 0x00000042044c7947 */ /* 0x000fea000b800000 */
.L_x_326:
[----:B------:R-:W-:-:S05]  /*9bb0*/  SHF.R.S32.HI R9, RZ, 0x1f, R18 ;  /* 0x0000001fff097819 */ /* 0x000fca0000011412 */
[----:B------:R1:W-:Y:S01]  /*9bc0*/  STL [R1], R9 ;  /* 0x0000000901007387 */ /* 0x0003e20000100800 */
[----:B------:R-:W-:Y:S05]  /*9bd0*/  @!P2 BRA `(.L_x_261) ;  /* 0x000000000004a947 */ /* 0x000fea0003800000 */
[----:B------:R-:W-:Y:S01]  /*9be0*/  BPT.TRAP 0x1 ;  /* 0x000000040000795c */ /* 0x000fe20000300000 */
.L_x_261:
[----:B0-----:R-:W-:Y:S01]  /*9bf0*/  SHF.R.S32.HI R6, RZ, 0x1f, R0 ;  /* 0x0000001fff067819 */ /* 0x001fe20000011400 */
[----:B------:R-:W-:Y:S01]  /*9c00*/  ULDC.64 UR4, c[0x0][0x328] ;  /* 0x0000ca0000047ab9 */ /* 0x000fe20000000a00 */
[----:B-----5:R-:W-:Y:S01]  /*9c10*/  SHF.R.S32.HI R7, RZ, 0x1f, R2 ;  /* 0x0000001fff077819 */ /* 0x020fe20000011402 */
[----:B------:R-:W-:Y:S01]  /*9c20*/  IMAD.WIDE.U32 R4, R0, UR4, RZ ;  /* 0x0000000400047c25 */ /* 0x000fe2000f8e00ff */
[----:B------:R-:W-:Y:S03]  /*9c30*/  BSSY B0, `(.L_x_262) ;  /* 0x0000015000007945 */ /* 0x000fe60003800000 */
[----:B------:R-:W-:-:S04]  /*9c40*/  IMAD R3, R6, UR4, RZ ;  /* 0x0000000406037c24 */ /* 0x000fc8000f8e02ff */
        /* <DEDUP_REMOVED lines=14> */
[----:B------:R-:W-:Y:S01]  /*9d30*/  LEA.HI.X R24, R4, UR5, R3, 0x1, P0 ;  /* 0x0000000504187c11 */ /* 0x000fe200080f0c03 */
[----:B------:R-:W-:Y:S01]  /*9d40*/  IMAD R3, R25, 0x8, R22 ;  /* 0x0000000819037824 */ /* 0x000fe200078e0216 */
[----:B------:R-:W-:-:S04]  /*9d50*/  SHF.L.U32 R4, R27, 0x1f, RZ ;  /* 0x0000001f1b047819 */ /* 0x000fc800000006ff */
[----:B------:R-:W0:Y:S02]  /*9d60*/  SYNCS.PHASECHK.TRANS64.TRYWAIT P0, [R3+URZ+0x16840], R4 ;  /* 0x01684004030075a7 */ /* 0x000e24000800017f */
[----:B0-----:R-:W-:Y:S05]  /*9d70*/  @!P0 BRA `(.L_x_263) ;  /* 0x00000040000c8947 */ /* 0x001fea0003800000 */
.L_x_327:
[----:B------:R-:W-:Y:S05]  /*9d80*/  BSYNC B0 ;  /* 0x0000000000007941 */ /* 0x000fea0003800000 */
.L_x_262:
[----:B------:R-:W2:Y:S01]  /*9d90*/  LDL R12, [R1] ;  /* 0x00000000010c7983 */ /* 0x000ea20000100800 */
[----:B------:R-:W-:-:S03]  /*9da0*/  ULDC.64 UR4, c[0x0][0x300] ;  /* 0x0000c00000047ab9 */ /* 0x000fc60000000a00 */
[----:B------:R-:W3:Y:S04]  /*9db0*/  LDL R11, [R1+0x10] ;  /* 0x00001000010b7983 */ /* 0x000ee80000100800 */
[----:B-1----:R-:W4:Y:S01]  /*9dc0*/  LDL.LU R9, [R1+0x8] ;  /* 0x0000080001097983 */ /* 0x002f220000300800 */
[----:B------:R-:W-:Y:S02]  /*9dd0*/  IMAD R6, R6, UR4, RZ ;  /* 0x0000000406067c24 */ /* 0x000fe4000f8e02ff */
[C---:B0-----:R-:W-:Y:S01]  /*9de0*/  IMAD.WIDE.U32 R4, R0.reuse, UR4, RZ ;  /* 0x0000000400047c25 */ /* 0x041fe2000f8e00ff */
[----:B------:R-:W0:Y:S03]  /*9df0*/  S2R R10, SR_TID.X ;  /* 0x00000000000a7919 */ /* 0x000e260000002100 */
[----:B------:R-:W-:Y:S01]  /*9e00*/  IMAD R6, R0, UR5, R6 ;  /* 0x0000000500067c24 */ /* 0x000fe2000f8e0206 */
[----:B------:R-:W-:-:S02]  /*9e10*/  ULDC.64 UR4, c[0x0][0x310] ;  /* 0x0000c40000047ab9 */ /* 0x000fc40000000a00 */
[----:B------:R-:W-:Y:S02]  /*9e20*/  IMAD R7, R7, UR4, RZ ;  /* 0x0000000407077c24 */ /* 0x000fe4000f8e02ff */
[----:B------:R-:W-:Y:S02]  /*9e30*/  IMAD.IADD R5, R5, 0x1, R6 ;  /* 0x0000000105057824 */ /* 0x000fe400078e0206 */
[C---:B------:R-:W-:Y:S02]  /*9e40*/  IMAD R7, R2.reuse, UR5, R7 ;  /* 0x0000000502077c24 */ /* 0x040fe4000f8e0207 */
[----:B------:R-:W-:Y:S01]  /*9e50*/  IMAD.WIDE.U32 R4, R2, UR4, R4 ;  /* 0x0000000402047c25 */ /* 0x000fe2000f8e0004 */
[----:B------:R-:W-:-:S04]  /*9e60*/  ULDC.64 UR4, c[0x0][0x308] ;  /* 0x0000c20000047ab9 */ /* 0x000fc80000000a00 */
[----:B------:R-:W-:-:S03]  /*9e70*/  IADD3 R5, R5, R7, RZ ;  /* 0x0000000705057210 */ /* 0x000fc60007ffe0ff */
[----:B------:R-:W-:Y:S01]  /*9e80*/  IMAD.WIDE.U32 R4, R18, UR4, R4 ;  /* 0x0000000412047c25 */ /* 0x000fe2000f8e0004 */
[----:B0-----:R-:W-:-:S04]  /*9e90*/  LOP3.LUT R10, R10, 0x7f, RZ, 0xc0, !PT ;  /* 0x0000007f0a0a7812 */ /* 0x001fc800078ec0ff */
[----:B------:R-:W-:Y:S01]  /*9ea0*/  SHF.R.U32.HI R10, RZ, 0x3, R10 ;  /* 0x00000003ff0a7819 */ /* 0x000fe2000001160a */
[----:B--2---:R-:W-:Y:S02]  /*9eb0*/  IMAD R0, R12, UR4, RZ ;  /* 0x000000040c007c24 */ /* 0x004fe4000f8e02ff */
[----:B------:R-:W0:Y:S02]  /*9ec0*/  S2R R12, SR_TID.X ;  /* 0x00000000000c7919 */ /* 0x000e240000002100 */
[----:B------:R-:W-:Y:S01]  /*9ed0*/  IMAD R0, R18, UR5, R0 ;  /* 0x0000000512007c24 */ /* 0x000fe2000f8e0200 */
[----:B------:R-:W-:-:S03]  /*9ee0*/  ULDC.64 UR4, c[0x0][0x2e8] ;  /* 0x0000ba0000047ab9 */ /* 0x000fc60000000a00 */
[----:B------:R-:W-:Y:S01]  /*9ef0*/  IMAD.IADD R2, R5, 0x1, R0 ;  /* 0x0000000105027824 */ /* 0x000fe200078e0200 */
[----:B------:R-:W-:Y:S01]  /*9f00*/  LEA R0, P0, R4, UR4, 0x1 ;  /* 0x0000000404007c11 */ /* 0x000fe2000f8008ff */
[----:B------:R-:W-:Y:S01]  /*9f10*/  ULDC UR4, c[0x0][0x2f4] ;  /* 0x0000bd0000047ab9 */ /* 0x000fe20000000800 */
[----:B----4-:R-:W-:Y:S02]  /*9f20*/  LOP3.LUT R9, R9, 0xfffffffe, RZ, 0xc0, !PT ;  /* 0xfffffffe09097812 */ /* 0x010fe400078ec0ff */
[----:B------:R-:W-:Y:S01]  /*9f30*/  ISETP.GE.AND P2, PT, R28, UR4, PT ;  /* 0x000000041c007c0c */ /* 0x000fe2000bf46270 */
[----:B------:R-:W-:Y:S01]  /*9f40*/  UMOV UR4, 0xffffffff ;  /* 0xffffffff00047882 */ /* 0x000fe20000000000 */
[----:B------:R-:W-:Y:S02]  /*9f50*/  LEA.HI.X R2, R4, UR5, R2, 0x1, P0 ;  /* 0x0000000504027c11 */ /* 0x000fe400080f0c02 */
[----:B---3--:R-:W-:-:S04]  /*9f60*/  IADD3 R4, -R10, R11, -R8 ;  /* 0x0000000b0a047210 */ /* 0x008fc80007ffe908 */
[----:B------:R-:W-:-:S05]  /*9f70*/  ISETP.GE.AND P0, PT, R4, 0x1, PT ;  /* 0x000000010400780c */ /* 0x000fca0003f06270 */
[----:B------:R-:W-:-:S05]  /*9f80*/  @P2 LOP3.LUT R9, R9, 0x1, RZ, 0xfc, !PT ;  /* 0x0000000109092812 */ /* 0x000fca00078efcff */
[----:B------:R1:W-:Y:S01]  /*9f90*/  STL [R1+0x8], R9 ;  /* 0x0000080901007387 */ /* 0x0003e20000100800 */
[C---:B0-----:R-:W-:Y:S02]  /*9fa0*/  IMAD.SHL.U32 R10, R12.reuse, 0x8, RZ ;  /* 0x000000080c0a7824 */ /* 0x041fe400078e00ff */
[----:B------:R-:W-:-:S03]  /*9fb0*/  IMAD.SHL.U32 R11, R12, 0x8, RZ ;  /* 0x000000080c0b7824 */ /* 0x000fc600078e00ff */
[----:B------:R-:W-:-:S04]  /*9fc0*/  LOP3.LUT R10, R10, 0x1f8, RZ, 0xc0, !PT ;  /* 0x000001f80a0a7812 */ /* 0x000fc800078ec0ff */
[----:B------:R-:W-:-:S04]  /*9fd0*/  LOP3.LUT R10, R10, 0x38, R12, 0x78, !PT ;  /* 0x000000380a0a7812 */ /* 0x000fc800078e780c */
[----:B------:R-:W-:-:S05]  /*9fe0*/  LOP3.LUT R10, R10, 0x200, R11, 0xf8, !PT ;  /* 0x000002000a0a7812 */ /* 0x000fca00078ef80b */
[----:B------:R-:W-:Y:S01]  /*9ff0*/  IMAD R5, R25, 0x2000, R10 ;  /* 0x0000200019057824 */ /* 0x000fe200078e020a */
[----:B-1----:R-:W-:Y:S06]  /*a000*/  BRA.DIV UR4, `(.L_x_264) ;  /* 0x0000003e047c7947 */ /* 0x002fec000b800000 */
[----:B------:R-:W0:Y:S01]  /*a010*/  SHFL.IDX PT, R7, R0, RZ, 0x181f ;  /* 0x00181fff00077589 */ /* 0x000e2200000e0000 */
[----:B------:R-:W-:-:S03]  /*a020*/  @P0 IMAD R8, R5, 0x2, R22 ;  /* 0x0000000205080824 */ /* 0x000fc600078e0216 */
[----:B------:R-:W1:Y:S01]  /*a030*/  SHFL.IDX PT, R6, R2, RZ, 0x181f ;  /* 0x00181fff02067589 */ /* 0x000e6200000e0000 */
[----:B0-----:R-:W-:-:S04]  /*a040*/  @P0 LEA R7, P1, R28, R7, 0x1 ;  /* 0x000000071c070211 */ /* 0x001fc800078208ff */
[----:B-1----:R-:W-:Y:S02]  /*a050*/  @P0 IADD3.X R6, RZ, R6, RZ, P1, !PT ;  /* 0x00000006ff060210 */ /* 0x002fe40000ffe4ff */
[----:B------:R-:W-:Y:S02]  /*a060*/  ISETP.GE.AND P1, PT, R4, 0x11, PT ;  /* 0x000000110400780c */ /* 0x000fe40003f26270 */
[----:B------:R-:W-:-:S04]  /*a070*/  @P0 LOP3.LUT R7, R7, R6, RZ, 0x3c, !PT ;  /* 0x0000000607070212 */ /* 0x000fc800078e3cff */
[----:B------:R-:W-:-:S04]  /*a080*/  @P0 LOP3.LUT R6, R7, R6, RZ, 0x3c, !PT ;  /* 0x0000000607060212 */ /* 0x000fc800078e3cff */
[----:B------:R-:W-:-:S05]  /*a090*/  @P0 LOP3.LUT R7, R7, R6, RZ, 0x3c, !PT ;  /* 0x0000000607070212 */ /* 0x000fca00078e3cff */
[----:B------:R-:W-:Y:S01]  /*a0a0*/  @!PT LDS RZ, [RZ] ;  /* 0x00000000fffff984 */ /* 0x000fe20000000800 */
[----:B------:R0:W-:Y:S04]  /*a0b0*/  @P0 LDGSTS.E.BYPASS.LTC128B.128 [R8+0xe400], desc[UR50][R6.64], !P2 ;  /* 0x0e40000006080fae */ /* 0x0001e8000d101d72 */
[----:B0-----:R-:W0:Y:S01]  /*a0c0*/  SHFL.IDX PT, R7, R0, 0x1, 0x181f ;  /* 0x00381f0000077f89 */ /* 0x001e2200000e0000 */
[----:B------:R-:W-:-:S03]  /*a0d0*/  @P1 IMAD R8, R5, 0x2, R22 ;  /* 0x0000000205081824 */ /* 0x000fc600078e0216 */
        /* <DEDUP_REMOVED lines=9> */
[----:B------:R-:W-:Y:S01]  /*a170*/  @P1 LEA R8, R5, R22, 0x1 ;  /* 0x0000001605081211 */ /* 0x000fe200078e08ff */
        /* <DEDUP_REMOVED lines=9> */
[----:B------:R-:W-:Y:S01]  /*a210*/  @P1 IMAD R8, R5, 0x2, R22 ;  /* 0x0000000205081824 */ /* 0x000fe200078e0216 */
        /* <DEDUP_REMOVED lines=29> */
[----:B------:R-:W-:Y:S01]  /*a3f0*/  @P1 IMAD R8, R5, 0x2, R22 ;  /* 0x0000000205081824 */ /* 0x000fe200078e0216 */
[----:B------:R-:W1:Y:S04]  /*a400*/  SHFL.IDX PT, R6, R2, 0x6, 0x181f ;  /* 0x00d81f0002067f89 */ /* 0x000e6800000e0000 */
[----:B------:R-:W2:Y:S04]  /*a410*/  SHFL.IDX PT, R2, R2, 0x7, 0x181f ;  /* 0x00f81f0002027f89 */ /* 0x000ea800000e0000 */
[----:B------:R-:W3:Y:S01]  /*a420*/  SHFL.IDX PT, R0, R0, 0x7, 0x181f ;  /* 0x00f81f0000007f89 */ /* 0x000ee200000e0000 */
[----:B0-----:R-:W-:-:S05]  /*a430*/  @P1 LEA R7, P0, R28, R7, 0x1 ;  /* 0x000000071c071211 */ /* 0x001fca00078008ff */
[----:B-1----:R-:W-:-:S05]  /*a440*/  @P1 IMAD.X R6, RZ, RZ, R6, P0 ;  /* 0x000000ffff061224 */ /* 0x002fca00000e0606 */
[----:B------:R-:W-:-:S04]  /*a450*/  @P1 LOP3.LUT R7, R7, R6, RZ, 0x3c, !PT ;  /* 0x0000000607071212 */ /* 0x000fc800078e3cff */
[----:B------:R-:W-:-:S04]  /*a460*/  @P1 LOP3.LUT R6, R7, R6, RZ, 0x3c, !PT ;  /* 0x0000000607061212 */ /* 0x000fc800078e3cff */
[----:B------:R-:W-:-:S05]  /*a470*/  @P1 LOP3.LUT R7, R7, R6, RZ, 0x3c, !PT ;  /* 0x0000000607071212 */ /* 0x000fca00078e3cff */
[----:B--23--:R0:W-:Y:S02]  /*a480*/  @P1 LDGSTS.E.BYPASS.LTC128B.128 [R8+0x11400], desc[UR50][R6.64], !P2 ;  /* 0x1140000006081fae */ /* 0x00c1e4000d101d72 */
.L_x_345:
[----:B------:R-:W-:-:S13]  /*a490*/  ISETP.GE.AND P0, PT, R4, 0x71, PT ;  /* 0x000000710400780c */ /* 0x000fda0003f06270 */
[----:B0-----:R-:W-:Y:S02]  /*a4a0*/  @P0 LEA R6, P1, R28, R0, 0x1 ;  /* 0x000000001c060211 */ /* 0x001fe400078208ff */
[----:B------:R-:W-:-:S03]  /*a4b0*/  @P0 LEA R5, R5, R22, 0x1 ;  /* 0x0000001605050211 */ /* 0x000fc600078e08ff */
[----:B------:R-:W-:-:S05]  /*a4c0*/  @P0 IMAD.X R7, RZ, RZ, R2, P1 ;  /* 0x000000ffff070224 */ /* 0x000fca00008e0602 */
[----:B------:R-:W-:Y:S01]  /*a4d0*/  @!PT LDS RZ, [RZ] ;  /* 0x00000000fffff984 */ /* 0x000fe20000000800 */
[----:B------:R-:W-:Y:S01]  /*a4e0*/  @!PT LDS RZ, [RZ] ;  /* 0x00000000fffff984 */ /* 0x000fe20000000800 */
[----:B------:R-:W-:Y:S01]  /*a4f0*/  @!PT LDS RZ, [RZ] ;  /* 0x00000000fffff984 */ /* 0x000fe20000000800 */
[----:B------:R0:W-:Y:S01]  /*a500*/  @P0 LDGSTS.E.BYPASS.LTC128B.128 [R5+0x11c00], desc[UR50][R6.64], !P2 ;  /* 0x11c0000006050fae */ /* 0x0001e2000d101d72 */
[----:B------:R-:W-:Y:S01]  /*a510*/  PLOP3.LUT P0, PT, PT, PT, PT, 0x80, 0x0 ;  /* 0x000000000000781c */ /* 0x000fe20003f0f070 */
[----:B------:R-:W-:-:S12]  /*a520*/  NOP ;  /* 0x0000000000007918 */ /* 0x000fd80000000000 */
.L_x_265:
        /* <DEDUP_REMOVED lines=11> */
.L_x_266:
[----:B------:R1:W5:Y:S01]  /*a5e0*/  LDL R0, [R1+0x8] ;  /* 0x0000080001007983 */ /* 0x0003620000100800 */
[----:B------:R1:W-:Y:S03]  /*a5f0*/  SYNCS.ARRIVE.TRANS64.A1T0 RZ, [R3+URZ+0x16830], RZ ;  /* 0x016830ff03ff79a7 */ /* 0x0003e6000810003f */
[----:B0-----:R1:W5:Y:S04]  /*a600*/  LDL.LU R5, [R1+0x20] ;  /* 0x0000200001057983 */ /* 0x0013680000300800 */
[----:B------:R1:W5:Y:S02]  /*a610*/  LDL.LU R4, [R1+0x28] ;  /* 0x0000280001047983 */ /* 0x0003640000300800 */
[----:B------:R-:W-:Y:S05]  /*a620*/  WARPSYNC.ALL ;  /* 0x0000000000007948 */ /* 0x000fea0003800000 */
[----:B------:R-:W-:Y:S01]  /*a630*/  ULDC.64 UR4, c[0x0][0x298] ;  /* 0x0000a60000047ab9 */ /* 0x000fe20000000a00 */
[----:B------:R-:W-:Y:S01]  /*a640*/  VIADD R2, R22, 0x8400 ;  /* 0x0000840016027836 */ /* 0x000fe20000000000 */
[----:B------:R-:W-:Y:S01]  /*a650*/  BSSY B6, `(.L_x_267) ;  /* 0x000001f000067945 */ /* 0x000fe20003800000 */
[----:B------:R-:W-:Y:S03]  /*a660*/  BAR.SYNC.DEFER_BLOCKING 0x8, 0x200 ;  /* 0x0208000000007b1d */ /* 0x000fe60000010000 */
[----:B------:R-:W-:-:S02]  /*a670*/  LOP3.LUT P0, RZ, R2, 0x3ff, RZ, 0xc0, !PT ;  /* 0x000003ff02ff7812 */ /* 0x000fc4000780c0ff */
[----:B-----5:R-:W-:Y:S02]  /*a680*/  LOP3.LUT P1, RZ, R0, 0x8, RZ, 0xc0, !PT ;  /* 0x0000000800ff7812 */ /* 0x020fe4000782c0ff */
[----:B------:R-:W-:Y:S01]  /*a690*/  SHF.R.S32.HI R0, RZ, 0x1f, R5 ;  /* 0x0000001fff007819 */ /* 0x000fe20000011405 */
[----:B-1----:R-:W-:Y:S01]  /*a6a0*/  IMAD.WIDE.U32 R2, R5, UR4, RZ ;  /* 0x0000000405027c25 */ /* 0x002fe2000f8e00ff */
[----:B------:R-:W-:Y:S02]  /*a6b0*/  SEL R29, R29, RZ, !P1 ;  /* 0x000000ff1d1d7207 */ /* 0x000fe40004800000 */
[----:B------:R-:W-:Y:S01]  /*a6c0*/  SEL R4, R4, RZ, !P1 ;  /* 0x000000ff04047207 */ /* 0x000fe20004800000 */
[----:B------:R-:W-:Y:S01]  /*a6d0*/  IMAD R0, R0, UR4, RZ ;  /* 0x0000000400007c24 */ /* 0x000fe2000f8e02ff */
[----:B------:R0:W-:Y:S03]  /*a6e0*/  STL.64 [R1+0x20], R2 ;  /* 0x0000200201007387 */ /* 0x0001e60000100a00 */
[----:B------:R-:W-:Y:S01]  /*a6f0*/  IMAD R0, R5, UR5, R0 ;  /* 0x0000000505007c24 */ /* 0x000fe2000f8e0200 */
[----:B------:R0:W-:Y:S03]  /*a700*/  STL [R1+0x30], R4 ;  /* 0x0000300401007387 */ /* 0x0001e60000100800 */
[----:B------:R-:W-:-:S05]  /*a710*/  IMAD.IADD R0, R3, 0x1, R0 ;  /* 0x0000000103007824 */ /* 0x000fca00078e0200 */
[----:B------:R0:W-:Y:S01]  /*a720*/  STL [R1+0x28], R0 ;  /* 0x0000280001007387 */ /* 0x0001e20000100800 */
[----:B------:R-:W-:Y:S05]  /*a730*/  @!P0 BRA `(.L_x_268) ;  /* 0x0000000000408947 */ /* 0x000fea0003800000 */
[----:B0-----:R-:W-:Y:S01]  /*a740*/  MOV R2, 0x0 ;  /* 0x0000000000027802 */ /* 0x001fe20000000f00 */
        /* <DEDUP_REMOVED lines=15> */
.L_x_268:
[----:B------:R-:W-:Y:S05]  /*a840*/  BSYNC B6 ;  /* 0x0000000000067941 */ /* 0x000fea0003800000 */
.L_x_267:
[----:B0-----:R-:W2:Y:S01]  /*a850*/  LDL.LU R0, [R1+0x30] ;  /* 0x0000300001007983 */ /* 0x001ea20000300800 */
[----:B------:R-:W-:Y:S01]  /*a860*/  ULDC.64 UR4, c[0x0][0x2d8] ;  /* 0x0000b60000047ab9 */ /* 0x000fe20000000a00 */
[----:B------:R-:W0:Y:S01]  /*a870*/  LDC R9, c[0x0][0x448] ;  /* 0x00011200ff097b82 */ /* 0x000e220000000800 */
[----:B------:R-:W-:Y:S01]  /*a880*/  ULDC.64 UR6, c[0x0][0x2c8] ;  /* 0x0000b20000067ab9 */ /* 0x000fe20000000a00 */
[----:B------:R-:W3:Y:S01]  /*a890*/  LDL.LU R21, [R1+0x28] ;  /* 0x0000280001157983 */ /* 0x000ee20000300800 */
[----:B------:R-:W-:-:S03]  /*a8a0*/  ULDC.64 UR8, c[0x0][0x280] ;  /* 0x0000a00000087ab9 */ /* 0x000fc60000000a00 */
[----:B------:R-:W3:Y:S04]  /*a8b0*/  LDL.LU.64 R2, [R1+0x20] ;  /* 0x0000200001027983 */ /* 0x000ee80000300a00 */
[----:B------:R-:W4:Y:S04]  /*a8c0*/  LDL R20, [R1] ;  /* 0x0000000001147983 */ /* 0x000f280000100800 */
[----:B------:R1:W5:Y:S01]  /*a8d0*/  LDL R10, [R1+0x1c] ;  /* 0x00001c00010a7983 */ /* 0x0003620000100800 */
[----:B0-----:R-:W-:-:S13]  /*a8e0*/  ISETP.NE.AND P0, PT, R9, 0x1, PT ;  /* 0x000000010900780c */ /* 0x001fda0003f05270 */
[----:B------:R-:W0:Y:S08]  /*a8f0*/  @P0 LDC R5, c[0x0][0x450] ;  /* 0x00011400ff050b82 */ /* 0x000e300000000800 */
[----:B------:R-:W1:Y:S01]  /*a900*/  @P0 LDC R8, c[0x0][0x450] ;  /* 0x00011400ff080b82 */ /* 0x000e620000000800 */
[----:B--2---:R-:W-:Y:S02]  /*a910*/  IMAD.MOV.U32 R4, RZ, RZ, R0 ;  /* 0x000000ffff047224 */ /* 0x004fe400078e0000 */
[----:B---3--:R-:W-:-:S02]  /*a920*/  IMAD.MOV.U32 R3, RZ, RZ, R21 ;  /* 0x000000ffff037224 */ /* 0x008fc400078e0015 */
[----:B------:R-:W2:Y:S01]  /*a930*/  S2R R21, SR_TID.X ;  /* 0x0000000000157919 */ /* 0x000ea20000002100 */
[----:B----4-:R-:W-:Y:S02]  /*a940*/  IMAD R0, R20, UR4, RZ ;  /* 0x0000000414007c24 */ /* 0x010fe4000f8e02ff */
[----:B------:R-:W3:Y:S01]  /*a950*/  S2R R20, SR_TID.X ;  /* 0x0000000000147919 */ /* 0x000ee20000002100 */
[----:B------:R-:W-:-:S04]  /*a960*/  IMAD.WIDE.U32 R2, R18, UR4, R2 ;  /* 0x0000000412027c25 */ /* 0x000fc8000f8e0002 */
[----:B------:R-:W-:Y:S01]  /*a970*/  IMAD R0, R18, UR5, R0 ;  /* 0x0000000512007c24 */ /* 0x000fe2000f8e0200 */
[----:B------:R-:W-:-:S04]  /*a980*/  ULDC.64 UR4, c[0x0][0x2e0] ;  /* 0x0000b80000047ab9 */ /* 0x000fc80000000a00 */
[----:B------:R-:W-:Y:S01]  /*a990*/  IADD3 R3, R3, R0, RZ ;  /* 0x0000000003037210 */ /* 0x000fe20007ffe0ff */
[----:B------:R-:W-:Y:S02]  /*a9a0*/  IMAD R0, R4, UR4, RZ ;  /* 0x0000000404007c24 */ /* 0x000fe4000f8e02ff */
[----:B------:R-:W4:Y:S02]  /*a9b0*/  @P0 LDC R4, c[0x0][0x44c] ;  /* 0x00011300ff040b82 */ /* 0x000f240000000800 */
[C---:B------:R-:W-:Y:S02]  /*a9c0*/  IMAD R0, R29.reuse, UR5, R0 ;  /* 0x000000051d007c24 */ /* 0x040fe4000f8e0200 */
[----:B------:R-:W-:Y:S01]  /*a9d0*/  IMAD.WIDE.U32 R2, R29, UR4, R2 ;  /* 0x000000041d027c25 */ /* 0x000fe2000f8e0002 */
[----:B------:R-:W-:-:S03]  /*a9e0*/  ULDC.64 UR4, c[0x0][0x2d0] ;  /* 0x0000b40000047ab9 */ /* 0x000fc60000000a00 */
[----:B------:R-:W-:Y:S02]  /*a9f0*/  IMAD.IADD R3, R3, 0x1, R0 ;  /* 0x0000000103037824 */ /* 0x000fe400078e0200 */
[----:B--2---:R-:W-:Y:S01]  /*aa00*/  IMAD.SHL.U32 R21, R21, 0x10, RZ ;  /* 0x0000001015157824 */ /* 0x004fe200078e00ff */
[----:B---3--:R-:W-:-:S04]  /*aa10*/  LOP3.LUT R20, R20, 0x7f, RZ, 0xc0, !PT ;  /* 0x0000007f14147812 */ /* 0x008fc800078ec0ff */
[----:B------:R-:W-:Y:S02]  /*aa20*/  LOP3.LUT R21, R21, 0x70, RZ, 0xc0, !PT ;  /* 0x0000007015157812 */ /* 0x000fe400078ec0ff */
[----:B------:R-:W-:-:S04]  /*aa30*/  SHF.R.U32.HI R20, RZ, 0x3, R20 ;  /* 0x00000003ff147819 */ /* 0x000fc80000011614 */
[----:B------:R-:W-:Y:S02]  /*aa40*/  LOP3.LUT R20, R20, R21, RZ, 0xfc, !PT ;  /* 0x0000001514147212 */ /* 0x000fe400078efcff */
[----:B------:R2:W5:Y:S03]  /*aa50*/  LDL R21, [R1+0x2c] ;  /* 0x00002c0001157983 */ /* 0x0005660000100800 */
[----:B------:R-:W-:-:S04]  /*aa60*/  IMAD R6, R17, 0xc0, R20 ;  /* 0x000000c011067824 */ /* 0x000fc800078e0214 */
[----:B----4-:R-:W-:-:S04]  /*aa70*/  @P0 IMAD.HI.U32 R0, R6, R4, RZ ;  /* 0x0000000406000227 */ /* 0x010fc800078e00ff */
[----:B------:R-:W-:Y:S01]  /*aa80*/  IMAD.MOV.U32 R4, RZ, RZ, R6 ;  /* 0x000000ffff047224 */ /* 0x000fe200078e0006 */
[----:B0-----:R-:W-:-:S04]  /*aa90*/  @P0 SHF.R.U32.HI R4, RZ, R5, R0 ;  /* 0x00000005ff040219 */ /* 0x001fc80000011600 */
[----:B------:R-:W-:-:S05]  /*aaa0*/  SHF.R.S32.HI R0, RZ, 0x1f, R4 ;  /* 0x0000001fff007819 */ /* 0x000fca0000011404 */
[----:B------:R-:W-:-:S04]  /*aab0*/  IMAD R0, R0, UR4, RZ ;  /* 0x0000000400007c24 */ /* 0x000fc8000f8e02ff */
[C---:B------:R-:W-:Y:S02]  /*aac0*/  IMAD R7, R4.reuse, UR5, R0 ;  /* 0x0000000504077c24 */ /* 0x040fe4000f8e0200 */
[----:B------:R-:W-:Y:S02]  /*aad0*/  IMAD.MOV R0, RZ, RZ, -R4 ;  /* 0x000000ffff007224 */ /* 0x000fe400078e0a04 */
[----:B------:R-:W-:-:S04]  /*aae0*/  IMAD.WIDE.U32 R4, R4, UR4, R2 ;  /* 0x0000000404047c25 */ /* 0x000fc8000f8e0002 */
[----:B------:R-:W-:Y:S01]  /*aaf0*/  IMAD R0, R9, R0, R6 ;  /* 0x0000000009007224 */ /* 0x000fe200078e0206 */
[----:B------:R-:W-:-:S04]  /*ab00*/  IADD3 R5, R5, R7, RZ ;  /* 0x0000000705057210 */ /* 0x000fc80007ffe0ff */
[----:B------:R-:W-:-:S05]  /*ab10*/  SHF.R.S32.HI R7, RZ, 0x1f, R0 ;  /* 0x0000001fff077819 */ /* 0x000fca0000011400 */
[----:B------:R-:W-:Y:S02]  /*ab20*/  IMAD R7, R7, UR6, RZ ;  /* 0x0000000607077c24 */ /* 0x000fe4000f8e02ff */
[----:B------:R-:W-:-:S04]  /*ab30*/  IMAD.WIDE.U32 R4, R0, UR6, R4 ;  /* 0x0000000600047c25 */ /* 0x000fc8000f8e0004 */
[----:B------:R-:W-:-:S04]  /*ab40*/  IMAD R7, R0, UR7, R7 ;  /* 0x0000000700077c24 */ /* 0x000fc8000f8e0207 */
[----:B------:R-:W-:Y:S02]  /*ab50*/  IMAD.IADD R5, R5, 0x1, R7 ;  /* 0x0000000105057824 */ /* 0x000fe400078e0207 */
[----:B------:R-:W0:Y:S01]  /*ab60*/  @P0 LDC R7, c[0x0][0x44c] ;  /* 0x00011300ff070b82 */ /* 0x000e220000000800 */
[----:B------:R-:W-:-:S04]  /*ab70*/  LEA R0, P1, R4, UR8, 0x1 ;  /* 0x0000000804007c11 */ /* 0x000fc8000f8208ff */
[----:B------:R-:W-:Y:S01]  /*ab80*/  LEA.HI.X R4, R4, UR9, R5, 0x1, P1 ;  /* 0x0000000904047c11 */ /* 0x000fe200088f0c05 */
[----:B------:R-:W-:-:S04]  /*ab90*/  VIADD R5, R6, 0x80 ;  /* 0x0000008006057836 */ /* 0x000fc80000000000 */
[----:B------:R-:W-:Y:S01]  /*aba0*/  IMAD.MOV.U32 R6, RZ, RZ, R5 ;  /* 0x000000ffff067224 */ /* 0x000fe200078e0005 */
[----:B------:R-:W3:Y:S01]  /*abb0*/  S2R R20, SR_TID.X ;  /* 0x0000000000147919 */ /* 0x000ee20000002100 */
[----:B0-----:R-:W-:-:S05]  /*abc0*/  @P0 IMAD.HI.U32 R7, R5, R7, RZ ;  /* 0x0000000705070227 */ /* 0x001fca00078e00ff */
[----:B-1----:R-:W-:-:S05]  /*abd0*/  @P0 SHF.R.U32.HI R6, RZ, R8, R7 ;  /* 0x00000008ff060219 */ /* 0x002fca0000011607 */
[----:B------:R-:W-:-:S04]  /*abe0*/  IMAD.MOV R7, RZ, RZ, -R6 ;  /* 0x000000ffff077224 */ /* 0x000fc800078e0a06 */
[----:B------:R-:W-:Y:S01]  /*abf0*/  IMAD R5, R9, R7, R5 ;  /* 0x0000000709057224 */ /* 0x000fe200078e0205 */
[----:B------:R-:W-:Y:S01]  /*ac00*/  SHF.R.S32.HI R7, RZ, 0x1f, R6 ;  /* 0x0000001fff077819 */ /* 0x000fe20000011406 */
[----:B------:R-:W-:-:S04]  /*ac10*/  IMAD.WIDE.U32 R2, R6, UR4, R2 ;  /* 0x0000000406027c25 */ /* 0x000fc8000f8e0002 */
[----:B------:R-:W-:Y:S01]  /*ac20*/  IMAD R7, R7, UR4, RZ ;  /* 0x0000000407077c24 */ /* 0x000fe2000f8e02ff */
[----:B------:R-:W-:-:S03]  /*ac30*/  ULDC UR4, c[0x0][0x2b8] ;  /* 0x0000ae0000047ab9 */ /* 0x000fc60000000800 */
[----:B------:R-:W-:Y:S01]  /*ac40*/  IMAD R7, R6, UR5, R7 ;  /* 0x0000000506077c24 */ /* 0x000fe2000f8e0207 */
[----:B------:R-:W-:-:S04]  /*ac50*/  SHF.R.S32.HI R6, RZ, 0x1f, R5 ;  /* 0x0000001fff067819 */ /* 0x000fc80000011405 */
[----:B------:R-:W-:Y:S01]  /*ac60*/  IADD3 R3, R3, R7, RZ ;  /* 0x0000000703037210 */ /* 0x000fe20007ffe0ff */
[----:B------:R-:W-:Y:S02]  /*ac70*/  IMAD R6, R6, UR6, RZ ;  /* 0x0000000606067c24 */ /* 0x000fe4000f8e02ff */
[----:B------:R-:W-:-:S04]  /*ac80*/  IMAD.WIDE.U32 R2, R5, UR6, R2 ;  /* 0x0000000605027c25 */ /* 0x000fc8000f8e0002 */
[----:B------:R-:W-:Y:S01]  /*ac90*/  IMAD R6, R5, UR7, R6 ;  /* 0x0000000705067c24 */ /* 0x000fe2000f8e0206 */
[----:B------:R-:W-:-:S03]  /*aca0*/  LEA R5, P1, R2, UR8, 0x1 ;  /* 0x0000000802057c11 */ /* 0x000fc6000f8208ff */
[----:B------:R-:W-:Y:S01]  /*acb0*/  IMAD.IADD R6, R3, 0x1, R6 ;  /* 0x0000000103067824 */ /* 0x000fe200078e0206 */
[----:B------:R-:W-:Y:S01]  /*acc0*/  ISETP.GE.AND P0, PT, R28, UR4, PT ;  /* 0x000000041c007c0c */ /* 0x000fe2000bf06270 */
[----:B------:R-:W-:Y:S01]  /*acd0*/  UMOV UR4, 0xffffffff ;  /* 0xffffffff00047882 */ /* 0x000fe20000000000 */
[----:B---3--:R-:W-:Y:S02]  /*ace0*/  LOP3.LUT R20, R20, 0x7f, RZ, 0xc0, !PT ;  /* 0x0000007f14147812 */ /* 0x008fe400078ec0ff */
[----:B------:R-:W-:Y:S02]  /*acf0*/  LEA.HI.X R2, R2, UR9, R6, 0x1, P1 ;  /* 0x0000000902027c11 */ /* 0x000fe400088f0c06 */
[----:B------:R-:W-:Y:S01]  /*ad00*/  SHF.R.U32.HI R20, RZ, 0x3, R20 ;  /* 0x00000003ff147819 */ /* 0x000fe20000011614 */
[----:B--2---:R-:W-:Y:S06]  /*ad10*/  BRA.DIV UR4, `(.L_x_269) ;  /* 0x0000003a04e87947 */ /* 0x004fec000b800000 */
[----:B------:R-:W0:Y:S01]  /*ad20*/  SHFL.IDX PT, R7, R0, RZ, 0x181f ;  /* 0x00181fff00077589 */ /* 0x000e2200000e0000 */
[----:B-----5:R-:W-:Y:S02]  /*ad30*/  IMAD R3, R21, R9, RZ ;  /* 0x0000000915037224 */ /* 0x020fe400078e02ff */
[----:B------:R-:W-:Y:S01]  /*ad40*/  IMAD R17, R17, 0xc0, R20 ;  /* 0x000000c011117824 */ /* 0x000fe200078e0214 */
[----:B------:R-:W1:Y:S04]  /*ad50*/  SHFL.IDX PT, R6, R4, RZ, 0x181f ;  /* 0x00181fff04067589 */ /* 0x000e6800000e0000 */
[----:B------:R-:W-:-:S13]  /*ad60*/  ISETP.GE.AND P2, PT, R17, R3, PT ;  /* 0x000000031100720c */ /* 0x000fda0003f46270 */
[----:B0-----:R-:W-:-:S05]  /*ad70*/  @!P2 LEA R7, P1, R28, R7, 0x1 ;  /* 0x000000071c07a211 */ /* 0x001fca00078208ff */
[----:B-1----:R-:W-:-:S05]  /*ad80*/  @!P2 IMAD.X R6, RZ, RZ, R6, P1 ;  /* 0x000000ffff06a224 */ /* 0x002fca00008e0606 */
[----:B------:R-:W-:-:S04]  /*ad90*/  @!P2 LOP3.LUT R7, R7, R6, RZ, 0x3c, !PT ;  /* 0x000000060707a212 */ /* 0x000fc800078e3cff */
[----:B------:R-:W-:-:S04]  /*ada0*/  @!P2 LOP3.LUT R6, R7, R6, RZ, 0x3c, !PT ;  /* 0x000000060706a212 */ /* 0x000fc800078e3cff */
[----:B------:R-:W-:-:S05]  /*adb0*/  @!P2 LOP3.LUT R7, R7, R6, RZ, 0x3c, !PT ;  /* 0x000000060707a212 */ /* 0x000fca00078e3cff */
[----:B------:R-:W-:Y:S01]  /*adc0*/  @!PT LDS RZ, [RZ] ;  /* 0x00000000fffff984 */ /* 0x000fe20000000800 */
[----:B------:R0:W-:Y:S02]  /*add0*/  @!P2 LDGSTS.E.BYPASS.LTC128B.128 [R10+0x8400], desc[UR50][R6.64], !P0 ;  /* 0x08400000060aafae */ /* 0x0001e4000c101d72 */
[----:B0-----:R-:W-:Y:S02]  /*ade0*/  VIADD R6, R17, 0x10 ;  /* 0x0000001011067836 */ /* 0x001fe40000000000 */
[----:B------:R-:W0:Y:S03]  /*adf0*/  SHFL.IDX PT, R7, R0, 0x1, 0x181f ;  /* 0x00381f0000077f89 */ /* 0x000e2600000e0000 */
[----:B------:R-:W-:Y:S02]  /*ae00*/  ISETP.GE.AND P1, PT, R6, R3, PT ;  /* 0x000000030600720c */ /* 0x000fe40003f26270 */
[----:B------:R-:W1:Y:S11]  /*ae10*/  SHFL.IDX PT, R6, R4, 0x1, 0x181f ;  /* 0x00381f0004067f89 */ /* 0x000e7600000e0000 */
[----:B0-----:R-:W-:-:S05]  /*ae20*/  @!P1 LEA R7, P2, R28, R7, 0x1 ;  /* 0x000000071c079211 */ /* 0x001fca00078408ff */
[----:B-1----:R-:W-:-:S05]  /*ae30*/  @!P1 IMAD.X R6, RZ, RZ, R6, P2 ;  /* 0x000000ffff069224 */ /* 0x002fca00010e0606 */
[----:B------:R-:W-:-:S04]  /*ae40*/  @!P1 LOP3.LUT R7, R7, R6, RZ, 0x3c, !PT ;  /* 0x0000000607079212 */ /* 0x000fc800078e3cff */
[----:B------:R-:W-:-:S04]  /*ae50*/  @!P1 LOP3.LUT R6, R7, R6, RZ, 0x3c, !PT ;  /* 0x0000000607069212 */ /* 0x000fc800078e3cff */
[----:B------:R-:W-:-:S05]  /*ae60*/  @!P1 LOP3.LUT R7, R7, R6, RZ, 0x3c, !PT ;  /* 0x0000000607079212 */ /* 0x000fca00078e3cff */
[----:B------:R0:W-:Y:S02]  /*ae70*/  @!P1 LDGSTS.E.BYPASS.LTC128B.128 [R10+0x8c00], desc[UR50][R6.64], !P0 ;  /* 0x08c00000060a9fae */ /* 0x0001e4000c101d72 */
[----:B0-----:R-:W-:Y:S02]  /*ae80*/  IADD3 R6, R17, 0x20, RZ ;  /* 0x0000002011067810 */ /* 0x001fe40007ffe0ff */
[----:B------:R-:W0:Y:S02]  /*ae90*/  SHFL.IDX PT, R7, R0, 0x2, 0x181f ;  /* 0x00581f0000077f89 */ /* 0x000e2400000e0000 */
        /* <DEDUP_REMOVED lines=22> */
[----:B0-----:R-:W-:-:S04]  /*b000*/  @!P1 LEA R7, P2, R28, R7, 0x1 ;  /* 0x000000071c079211 */ /* 0x001fc800078408ff */
[----:B-1----:R-:W-:-:S04]  /*b010*/  @!P1 IADD3.X R6, RZ, R6, RZ, P2, !PT ;  /* 0x00000006ff069210 */ /* 0x002fc800017fe4ff */
        /* <DEDUP_REMOVED lines=17> */
[----:B------:R-:W1:Y:S04]  /*b130*/  SHFL.IDX PT, R6, R4, 0x6, 0x181f ;  /* 0x00d81f0004067f89 */ /* 0x000e6800000e0000 */
[----:B------:R-:W-:Y:S07]  /*b140*/  SHFL.IDX PT, R4, R4, 0x7, 0x181f ;  /* 0x00f81f0004047f89 */ /* 0x000fee00000e0000 */
[----:B0-----:R-:W-:-:S05]  /*b150*/  @!P1 LEA R7, P2, R28, R7, 0x1 ;  /* 0x000000071c079211 */ /* 0x001fca00078408ff */
[----:B-1----:R-:W-:-:S05]  /*b160*/  @!P1 IMAD.X R6, RZ, RZ, R6, P2 ;  /* 0x000000ffff069224 */ /* 0x002fca00010e0606 */
[----:B------:R-:W-:-:S04]  /*b170*/  @!P1 LOP3.LUT R7, R7, R6, RZ, 0x3c, !PT ;  /* 0x0000000607079212 */ /* 0x000fc800078e3cff */
[----:B------:R-:W-:-:S04]  /*b180*/  @!P1 LOP3.LUT R6, R7, R6, RZ, 0x3c, !PT ;  /* 0x0000000607069212 */ /* 0x000fc800078e3cff */
[----:B------:R-:W-:-:S05]  /*b190*/  @!P1 LOP3.LUT R7, R7, R6, RZ, 0x3c, !PT ;  /* 0x0000000607079212 */ /* 0x000fca00078e3cff */
[----:B------:R0:W-:Y:S04]  /*b1a0*/  @!P1 LDGSTS.E.BYPASS.LTC128B.128 [R10+0xb400], desc[UR50][R6.64], !P0 ;  /* 0x0b400000060a9fae */ /* 0x0001e8000c101d72 */
[----:B0-----:R0:W1:Y:S02]  /*b1b0*/  SHFL.IDX PT, R6, R0, 0x7, 0x181f ;  /* 0x00f81f0000067f89 */ /* 0x00106400000e0000 */
[----:B0-----:R-:W-:-:S04]  /*b1c0*/  IADD3 R0, R17, 0x80, RZ ;  /* 0x0000008011007810 */ /* 0x001fc80007ffe0ff */
[----:B------:R-:W-:Y:S01]  /*b1d0*/  ISETP.GE.AND P1, PT, R0, R3, PT ;  /* 0x000000030000720c */ /* 0x000fe20003f26270 */
[----:B------:R-:W-:-:S05]  /*b1e0*/  VIADD R0, R17, 0x70 ;  /* 0x0000007011007836 */ /* 0x000fca0000000000 */
[----:B------:R-:W-:Y:S02]  /*b1f0*/  ISETP.GE.AND P2, PT, R0, R3, PT ;  /* 0x000000030000720c */ /* 0x000fe40003f46270 */
[----:B------:R-:W-:Y:S11]  /*b200*/  SHFL.IDX PT, R0, R2, RZ, 0x181f ;  /* 0x00181fff02007589 */ /* 0x000ff600000e0000 */
[----:B-1----:R-:W-:-:S05]  /*b210*/  @!P2 LEA R6, P3, R28, R6, 0x1 ;  /* 0x000000061c06a211 */ /* 0x002fca00078608ff */
[----:B------:R-:W-:Y:S02]  /*b220*/  @!P2 IMAD.X R7, RZ, RZ, R4, P3 ;  /* 0x000000ffff07a224 */ /* 0x000fe400018e0604 */
[----:B------:R-:W0:Y:S04]  /*b230*/  SHFL.IDX PT, R4, R5, RZ, 0x181f ;  /* 0x00181fff05047589 */ /* 0x000e2800000e0000 */
[----:B------:R1:W-:Y:S01]  /*b240*/  @!P2 LDGSTS.E.BYPASS.LTC128B.128 [R10+0xbc00], desc[UR50][R6.64], !P0 ;  /* 0x0bc00000060aafae */ /* 0x0003e2000c101d72 */
[----:B0-----:R-:W-:-:S05]  /*b250*/  @!P1 LEA R4, P3, R28, R4, 0x1 ;  /* 0x000000041c049211 */ /* 0x001fca00078608ff */
[----:B------:R-:W-:Y:S02]  /*b260*/  @!P1 IMAD.X R0, RZ, RZ, R0, P3 ;  /* 0x000000ffff009224 */ /* 0x000fe400018e0600 */
[----:B-1----:R-:W-:-:S03]  /*b270*/  @!P1 IMAD.MOV.U32 R6, RZ, RZ, R4 ;  /* 0x000000ffff069224 */ /* 0x002fc600078e0004 */
[----:B------:R-:W-:Y:S01]  /*b280*/  @!P1 MOV R7, R0 ;  /* 0x0000000000079202 */ /* 0x000fe20000000f00 */
[----:B------:R-:W-:-:S04]  /*b290*/  VIADD R0, R17, 0x90 ;  /* 0x0000009011007836 */ /* 0x000fc80000000000 */
[----:B------:R0:W-:Y:S01]  /*b2a0*/  @!P1 LDGSTS.E.BYPASS.LTC128B.128 [R10+0xc400], desc[UR50][R6.64], !P0 ;  /* 0x0c400000060a9fae */ /* 0x0001e2000c101d72 */
[----:B------:R-:W-:-:S03]  /*b2b0*/  ISETP.GE.AND P1, PT, R0, R3, PT ;  /* 0x000000030000720c */ /* 0x000fc60003f26270 */
[----:B------:R-:W-:Y:S04]  /*b2c0*/  SHFL.IDX PT, R0, R2, 0x1, 0x181f ;  /* 0x00381f0002007f89 */ /* 0x000fe800000e0000 */
[----:B0-----:R-:W0:Y:S06]  /*b2d0*/  SHFL.IDX PT, R6, R5, 0x1, 0x181f ;  /* 0x00381f0005067f89 */ /* 0x001e2c00000e0000 */
[----:B0-----:R-:W-:-:S05]  /*b2e0*/  @!P1 LEA R6, P2, R28, R6, 0x1 ;  /* 0x000000061c069211 */ /* 0x001fca00078408ff */
[----:B------:R-:W-:-:S04]  /*b2f0*/  @!P1 IMAD.X R0, RZ, RZ, R0, P2 ;  /* 0x000000ffff009224 */ /* 0x000fc800010e0600 */
[----:B------:R-:W-:Y:S02]  /*b300*/  @!P1 IMAD.MOV.U32 R7, RZ, RZ, R0 ;  /* 0x000000ffff079224 */ /* 0x000fe400078e0000 */
[----:B------:R-:W-:-:S03]  /*b310*/  VIADD R0, R17, 0xa0 ;  /* 0x000000a011007836 */ /* 0x000fc60000000000 */
[----:B------:R0:W-:Y:S02]  /*b320*/  @!P1 LDGSTS.E.BYPASS.LTC128B.128 [R10+0xcc00], desc[UR50][R6.64], !P0 ;  /* 0x0cc00000060a9fae */ /* 0x0001e4000c101d72 */
[----:B------:R-:W-:Y:S02]  /*b330*/  ISETP.GE.AND P2, PT, R0, R3, PT ;  /* 0x000000030000720c */ /* 0x000fe40003f46270 */
[----:B------:R-:W-:Y:S04]  /*b340*/  SHFL.IDX PT, R0, R2, 0x2, 0x181f ;  /* 0x00581f0002007f89 */ /* 0x000fe800000e0000 */
[----:B0-----:R-:W0:Y:S07]  /*b350*/  SHFL.IDX PT, R6, R5, 0x2, 0x181f ;  /* 0x00581f0005067f89 */ /* 0x001e2e00000e0000 */
[----:B0-----:R-:W-:-:S04]  /*b360*/  @!P2 LEA R6, P1, R28, R6, 0x1 ;  /* 0x000000061c06a211 */ /* 0x001fc800078208ff */
[----:B------:R-:W-:-:S05]  /*b370*/  @!P2 IADD3.X R0, RZ, R0, RZ, P1, !PT ;  /* 0x00000000ff00a210 */ /* 0x000fca0000ffe4ff */
[----:B------:R-:W-:Y:S02]  /*b380*/  @!P2 IMAD.MOV.U32 R7, RZ, RZ, R0 ;  /* 0x000000ffff07a224 */ /* 0x000fe400078e0000 */
[----:B------:R0:W1:Y:S04]  /*b390*/  SHFL.IDX PT, R0, R2, 0x3, 0x181f ;  /* 0x00781f0002007f89 */ /* 0x00006800000e0000 */
[----:B------:R0:W-:Y:S04]  /*b3a0*/  @!P2 LDGSTS.E.BYPASS.LTC128B.128 [R10+0xd400], desc[UR50][R6.64], !P0 ;  /* 0x0d400000060aafae */ /* 0x0001e8000c101d72 */
[----:B------:R0:W2:Y:S02]  /*b3b0*/  SHFL.IDX PT, R2, R5, 0x3, 0x181f ;  /* 0x00781f0005027f89 */ /* 0x0000a400000e0000 */
.L_x_370:
[----:B------:R-:W-:-:S05]  /*b3c0*/  VIADD R17, R17, 0xb0 ;  /* 0x000000b011117836 */ /* 0x000fca0000000000 */
[----:B------:R-:W-:-:S13]  /*b3d0*/  ISETP.GE.AND P1, PT, R17, R3, PT ;  /* 0x000000031100720c */ /* 0x000fda0003f26270 */
[----:B0-2---:R-:W-:-:S05]  /*b3e0*/  @!P1 LEA R2, P2, R28, R2, 0x1 ;  /* 0x000000021c029211 */ /* 0x005fca00078408ff */
[----:B-1----:R-:W-:-:S05]  /*b3f0*/  @!P1 IMAD.X R3, RZ, RZ, R0, P2 ;  /* 0x000000ffff039224 */ /* 0x002fca00010e0600 */
[----:B------:R-:W-:Y:S01]  /*b400*/  @!PT LDS RZ, [RZ] ;  /* 0x00000000fffff984 */ /* 0x000fe20000000800 */
[----:B------:R-:W-:Y:S01]  /*b410*/  @!PT LDS RZ, [RZ] ;  /* 0x00000000fffff984 */ /* 0x000fe20000000800 */
[----:B------:R-:W-:Y:S01]  /*b420*/  @!PT LDS RZ, [RZ] ;  /* 0x00000000fffff984 */ /* 0x000fe20000000800 */
[----:B------:R0:W-:Y:S01]  /*b430*/  @!P1 LDGSTS.E.BYPASS.LTC128B.128 [R10+0xdc00], desc[UR50][R2.64], !P0 ;  /* 0x0dc00000020a9fae */ /* 0x0001e2000c101d72 */
[----:B------:R-:W-:Y:S01]  /*b440*/  PLOP3.LUT P0, PT, PT, PT, PT, 0x80, 0x0 ;  /* 0x000000000000781c */ /* 0x000fe20003f0f070 */
[----:B------:R-:W-:-:S12]  /*b450*/  NOP ;  /* 0x0000000000007918 */ /* 0x000fd80000000000 */
.L_x_270:
[----:B------:R-:W-:Y:S02]  /*b460*/  PLOP3.LUT P1, PT, P1, P0, PT, 0xa2, 0x0 ;  /* 0x000000000000781c */ /* 0x000fe40000f21472 */
[----:B------:R-:W-:-:S08]  /*b470*/  @P0 R2UR P1, UR4, R22 ;  /* 0x00000000160402ca */ /* 0x000fd00000020000 */
[----:B------:R-:W-:-:S05]  /*b480*/  @P0 PLOP3.LUT P0, PT, P1, PT, PT, 0x80, 0x0 ;  /* 0x000000000000081c */ /* 0x000fca0000f0f070 */
[----:B------:R-:W-:Y:S01]  /*b490*/  @!P1 SYNCS.ARRIVE.TRANS64.RED.A0T1 RZ, [UR4+0x16800], RZ ;  /* 0x016800ffffff99a7 */ /* 0x000fe20008200404 */
[----:B------:R-:W-:Y:S07]  /*b4a0*/  @!P1 ARRIVES.LDGSTSBAR.64.TRANSCNT [UR4+0x16800] ;  /* 0x01680000ff0099b0 */ /* 0x000fee0008000a84 */
[----:B------:R-:W-:Y:S05]  /*b4b0*/  @P0 BRA.U.ANY `(.L_x_270) ;  /* 0xfffffffd00e80947 */ /* 0x000fea000393ffff */
[----:B0-----:R-:W2:Y:S02]  /*b4c0*/  LDL.LU R2, [R1+0x38] ;  /* 0x0000380001027983 */ /* 0x001ea40000300800 */
[----:B--2---:R-:W-:-:S05]  /*b4d0*/  VIADD R2, R2, 0x1 ;  /* 0x0000000102027836 */ /* 0x004fca0000000000 */
[----:B------:R0:W-:Y:S01]  /*b4e0*/  STL [R1+0x38], R2 ;  /* 0x0000380201007387 */ /* 0x0001e20000100800 */
[----:B------:R-:W-:-:S04]  /*b4f0*/  LEA.HI R0, R2, R2, RZ, 0x1 ;  /* 0x0000000202007211 */ /* 0x000fc800078f08ff */
[----:B------:R-:W-:-:S04]  /*b500*/  LOP3.LUT R0, R0, 0xfffffffe, RZ, 0xc0, !PT ;  /* 0xfffffffe00007812 */ /* 0x000fc800078ec0ff */
[----:B------:R-:W-:-:S04]  /*b510*/  IADD3 R0, R2, -R0, RZ ;  /* 0x8000000002007210 */ /* 0x000fc80007ffe0ff */
[----:B------:R-:W-:Y:S01]  /*b520*/  SHF.L.U32 R3, R0, 0x1f, RZ ;  /* 0x0000001f00037819 */ /* 0x000fe200000006ff */
[----:B------:R-:W-:Y:S01]  /*b530*/  NOP ;  /* 0x0000000000007918 */ /* 0x000fe20000000000 */
[----:B0-----:R-:W2:Y:S01]  /*b540*/  LDL R2, [R1+0x10] ;  /* 0x0000100001027983 */ /* 0x001ea20000100800 */
[----:B------:R0:W-:Y:S01]  /*b550*/  SYNCS.ARRIVE.TRANS64.A1T0 RZ, [R22+URZ+0x16800], RZ ;  /* 0x016800ff16ff79a7 */ /* 0x0001e2000810003f */
[----:B------:R-:W-:Y:S01]  /*b560*/  BSSY B0, `(.L_x_271) ;  /* 0x0000004000007945 */ /* 0x000fe20003800000 */
[----:B------:R-:W1:Y:S01]  /*b570*/  SYNCS.PHASECHK.TRANS64.TRYWAIT P0, [R22+URZ+0x16820], R3 ;  /* 0x01682003160075a7 */ /* 0x000e62000800017f */
[----:B--2---:R-:W-:Y:S02]  /*b580*/  ISETP.GE.AND P1, PT, R2, 0x81, PT ;  /* 0x000000810200780c */ /* 0x004fe40003f26270 */
[----:B01----:R-:W-:Y:S11]  /*b590*/  @!P0 BRA `(.L_x_272) ;  /* 0x0000004000ac8947 */ /* 0x003ff60003800000 */
.L_x_371:
[----:B------:R-:W-:Y:S05]  /*b5a0*/  BSYNC B0 ;  /* 0x0000000000007941 */ /* 0x000fea0003800000 */
.L_x_271:
[----:B------:R-:W-:Y:S04]  /*b5b0*/  BSSY B0, `(.L_x_273) ;  /* 0x0000106000007945 */ /* 0x000fe80003800000 */
[----:B------:R-:W-:Y:S05]  /*b5c0*/  @!P1 BRA `(.L_x_274) ;  /* 0x0000001000109947 */ /* 0x000fea0003800000 */
[----:B------:R-:W2:Y:S01]  /*b5d0*/  LDL.LU R0, [R1+0x34] ;  /* 0x0000340001007983 */ /* 0x000ea20000300800 */
[----:B------:R-:W-:Y:S01]  /*b5e0*/  ULDC UR4, c[0x0][0x2f4] ;  /* 0x0000bd0000047ab9 */ /* 0x000fe20000000800 */
[----:B------:R-:W-:Y:S01]  /*b5f0*/  IMAD.MOV.U32 R17, RZ, RZ, R27 ;  /* 0x000000ffff117224 */ /* 0x000fe200078e001b */
[----:B------:R-:W-:Y:S01]  /*b600*/  ISETP.GE.AND P1, PT, R28, UR4, PT ;  /* 0x000000041c007c0c */ /* 0x000fe2000bf26270 */
[----:B------:R-:W-:Y:S02]  /*b610*/  IMAD.MOV.U32 R6, RZ, RZ, R25 ;  /* 0x000000ffff067224 */ /* 0x000fe400078e0019 */
[----:B------:R-:W-:Y:S01]  /*b620*/  IMAD.MOV.U32 R29, RZ, RZ, R26 ;  /* 0x000000ffff1d7224 */ /* 0x000fe200078e001a */
[----:B--2---:R-:W-:-:S09]  /*b630*/  LEA.HI.SX32 R7, R0, 0xfffffffe, 0x19 ;  /* 0xfffffffe00077811 */ /* 0x004fd200078fcaff */
.L_x_287:
[----:B------:R-:W2:Y:S01]  /*b640*/  LDL R9, [R1+0x14] ;  /* 0x0000140001097983 */ /* 0x000ea20000100800 */
[----:B0-----:R-:W0:Y:S03]  /*b650*/  LDC R3, c[0x0][0x430] ;  /* 0x00010c00ff037b82 */ /* 0x001e260000000800 */
[----:B------:R-:W3:Y:S04]  /*b660*/  LDL R8, [R1+0x18] ;  /* 0x0000180001087983 */ /* 0x000ee80000100800 */
[----:B------:R-:W4:Y:S01]  /*b670*/  LDL R5, [R1+0x4] ;  /* 0x0000040001057983 */ /* 0x000f220000100800 */
[----:B------:R-:W1:Y:S01]  /*b680*/  S2R R2, SR_TID.X ;  /* 0x0000000000027919 */ /* 0x000e620000002100 */
[----:B0-----:R-:W-:-:S13]  /*b690*/  ISETP.NE.AND P0, PT, R3, 0x1, PT ;  /* 0x000000010300780c */ /* 0x001fda0003f05270 */
[----:B------:R-:W0:Y:S01]  /*b6a0*/  @P0 LDC R4, c[0x0][0x434] ;  /* 0x00010d00ff040b82 */ /* 0x000e220000000800 */
[----:B-1----:R-:W-:-:S04]  /*b6b0*/  LOP3.LUT R0, R2, 0x7f, RZ, 0xc0, !PT ;  /* 0x0000007f02007812 */ /* 0x002fc800078ec0ff */
[----:B------:R-:W-:-:S03]  /*b6c0*/  SHF.R.U32.HI R3, RZ, 0x3, R0 ;  /* 0x00000003ff037819 */ /* 0x000fc60000011600 */
[----:B------:R-:W1:Y:S01]  /*b6d0*/  @P0 LDC R0, c[0x0][0x438] ;  /* 0x00010e00ff000b82 */ /* 0x000e620000000800 */
[----:B------:R-:W-:Y:S01]  /*b6e0*/  IMAD.SHL.U32 R2, R2, 0x10, RZ ;  /* 0x0000001002027824 */ /* 0x000fe200078e00ff */
[----:B------:R-:W-:-:S04]  /*b6f0*/  LEA R3, R7, R3, 0x7 ;  /* 0x0000000307037211 */ /* 0x000fc800078e38ff */
[----:B------:R-:W-:Y:S01]  /*b700*/  LOP3.LUT R2, R2, 0x70, RZ, 0xc0, !PT ;  /* 0x0000007002027812 */ /* 0x000fe200078ec0ff */
[----:B------:R-:W-:Y:S05]  /*b710*/  YIELD ;  /* 0x0000000000007946 */ /* 0x000fea0003800000 */
[----:B------:R-:W-:Y:S01]  /*b720*/  ULDC UR4, c[0x0][0x430] ;  /* 0x00010c0000047ab9 */ /* 0x000fe20000000800 */
[----:B--2---:R-:W-:-:S05]  /*b730*/  IADD3 R3, R2, R3, R9 ;  /* 0x0000000302037210 */ /* 0x004fca0007ffe009 */
[----:B0-----:R-:W-:-:S04]  /*b740*/  @P0 IMAD.HI.U32 R4, R3, R4, RZ ;  /* 0x0000000403040227 */ /* 0x001fc800078e00ff */
[----:B------:R-:W-:Y:S01]  /*b750*/  IMAD.MOV.U32 R2, RZ, RZ, R3 ;  /* 0x000000ffff027224 */ /* 0x000fe200078e0003 */
[----:B-1----:R-:W-:-:S05]  /*b760*/  @P0 SHF.R.U32.HI R2, RZ, R0, R4 ;  /* 0x00000000ff020219 */ /* 0x002fca0000011604 */
[----:B------:R-:W-:-:S04]  /*b770*/  IMAD.MOV R0, RZ, RZ, -R2 ;  /* 0x000000ffff007224 */ /* 0x000fc800078e0a02 */
[----:B------:R-:W-:Y:S01]  /*b780*/  IMAD R0, R0, UR4, R3 ;  /* 0x0000000400007c24 */ /* 0x000fe2000f8e0203 */
[----:B------:R-:W-:Y:S01]  /*b790*/  ULDC.64 UR4, c[0x0][0x428] ;  /* 0x00010a0000047ab9 */ /* 0x000fe20000000a00 */
[----:B------:R-:W-:Y:S01]  /*b7a0*/  SHF.R.S32.HI R3, RZ, 0x1f, R2 ;  /* 0x0000001fff037819 */ /* 0x000fe20000011402 */
[----:B---3--:R-:W-:-:S04]  /*b7b0*/  IMAD R4, R8, UR4, RZ ;  /* 0x0000000408047c24 */ /* 0x008fc8000f8e02ff */
[C---:B----4-:R-:W-:Y:S02]  /*b7c0*/  IMAD R4, R5.reuse, UR5, R4 ;  /* 0x0000000505047c24 */ /* 0x050fe4000f8e0204 */
[----:B------:R-:W-:Y:S01]  /*b7d0*/  IMAD.WIDE.U32 R2, R5, UR4, R2 ;  /* 0x0000000405027c25 */ /* 0x000fe2000f8e0002 */
[----:B------:R-:W-:-:S03]  /*b7e0*/  ULDC.64 UR4, c[0x0][0x418] ;  /* 0x0001060000047ab9 */ /* 0x000fc60000000a00 */
[----:B------:R-:W-:Y:S01]  /*b7f0*/  IMAD.IADD R3, R4, 0x1, R3 ;  /* 0x0000000104037824 */ /* 0x000fe200078e0203 */
[----:B------:R-:W-:-:S04]  /*b800*/  LEA R4, P0, R2, UR4, 0x2 ;  /* 0x0000000402047c11 */ /* 0x000fc8000f8010ff */
[----:B------:R-:W-:-:S05]  /*b810*/  LEA.HI.X R5, R2, UR5, R3, 0x2, P0 ;  /* 0x0000000502057c11 */ /* 0x000fca00080f1403 */
[----:B------:R-:W2:Y:S01]  /*b820*/  LDG.E R4, desc[UR50][R4.64] ;  /* 0x0000003204047981 */ /* 0x000ea2000c1e1900 */
[----:B------:R-:W-:Y:S01]  /*b830*/  MOV R8, UR36 ;  /* 0x0000002400087c02 */ /* 0x000fe20008000f00 */
        /* <DEDUP_REMOVED lines=10> */
.L_x_275:
[----:B------:R-:W-:Y:S01]  /*b8e0*/  IMAD R5, R25, 0x8, R22 ;  /* 0x0000000819057824 */ /* 0x000fe200078e0216 */
[----:B------:R-:W-:Y:S01]  /*b8f0*/  SHF.L.U32 R2, R27, 0x1f, RZ ;  /* 0x0000001f1b027819 */ /* 0x000fe200000006ff */
[----:B------:R-:W-:Y:S03]  /*b900*/  BSSY B1, `(.L_x_276) ;  /* 0x0000003000017945 */ /* 0x000fe60003800000 */
[----:B------:R-:W0:Y:S02]  /*b910*/  SYNCS.PHASECHK.TRANS64.TRYWAIT P0, [R5+URZ+0x16840], R2 ;  /* 0x01684002050075a7 */ /* 0x000e24000800017f */
[----:B0-----:R-:W-:Y:S05]  /*b920*/  @!P0 BRA `(.L_x_277) ;  /* 0x0000003c00dc8947 */ /* 0x001fea0003800000 */
.L_x_372:
[----:B------:R-:W-:Y:S05]  /*b930*/  BSYNC B1 ;  /* 0x0000000000017941 */ /* 0x000fea0003800000 */
.L_x_276:
[----:B------:R-:W2:Y:S04]  /*b940*/  LDL R3, [R1+0x8] ;  /* 0x0000080001037983 */ /* 0x000ea80000100800 */
[----:B------:R-:W3:Y:S01]  /*b950*/  LDL R8, [R1] ;  /* 0x0000000001087983 */ /* 0x000ee20000100800 */
[----:B------:R-:W-:Y:S01]  /*b960*/  SHF.R.S32.HI R20, RZ, 0x1f, R0 ;  /* 0x0000001fff147819 */ /* 0x000fe20000011400 */
[----:B------:R-:W-:Y:S01]  /*b970*/  ULDC.64 UR4, c[0x0][0x300] ;  /* 0x0000c00000047ab9 */ /* 0x000fe20000000a00 */
[----:B------:R-:W1:Y:S03]  /*b980*/  S2R R9, SR_TID.X ;  /* 0x0000000000097919 */ /* 0x000e660000002100 */
[----:B------:R-:W-:-:S04]  /*b990*/  IMAD R7, R20, UR4, RZ ;  /* 0x0000000414077c24 */ /* 0x000fc8000f8e02ff */
[C---:B------:R-:W-:Y:S01]  /*b9a0*/  IMAD R7, R0.reuse, UR5, R7 ;  /* 0x0000000500077c24 */ /* 0x040fe2000f8e0207 */
[----:B-1----:R-:W-:Y:S02]  /*b9b0*/  SHF.L.U32 R11, R9, 0x3, RZ ;  /* 0x00000003090b7819 */ /* 0x002fe400000006ff */
[----:B--2---:R-:W-:Y:S01]  /*b9c0*/  LOP3.LUT P2, RZ, R3, 0x1, RZ, 0xc0, !PT ;  /* 0x0000000103ff7812 */ /* 0x004fe2000784c0ff */
[----:B0-----:R-:W-:Y:S01]  /*b9d0*/  IMAD.WIDE.U32 R2, R0, UR4, RZ ;  /* 0x0000000400027c25 */ /* 0x001fe2000f8e00ff */
[----:B------:R-:W-:-:S03]  /*b9e0*/  ULDC.64 UR4, c[0x0][0x310] ;  /* 0x0000c40000047ab9 */ /* 0x000fc60000000a00 */
[----:B------:R-:W-:Y:S02]  /*b9f0*/  IMAD.IADD R3, R3, 0x1, R7 ;  /* 0x0000000103037824 */ /* 0x000fe400078e0207 */
[----:B------:R-:W-:Y:S02]  /*ba00*/  IMAD R7, R21, UR4, RZ ;  /* 0x0000000415077c24 */ /* 0x000fe4000f8e02ff */
[----:B------:R-:W-:-:S04]  /*ba10*/  IMAD.WIDE.U32 R2, R4, UR4, R2 ;  /* 0x0000000404027c25 */ /* 0x000fc8000f8e0002 */
[----:B------:R-:W-:Y:S01]  /*ba20*/  IMAD R7, R4, UR5, R7 ;  /* 0x0000000504077c24 */ /* 0x000fe2000f8e0207 */
[----:B------:R-:W-:-:S03]  /*ba30*/  ULDC.64 UR4, c[0x0][0x308] ;  /* 0x0000c20000047ab9 */ /* 0x000fc60000000a00 */
[----:B------:R-:W-:Y:S02]  /*ba40*/  IMAD.IADD R3, R3, 0x1, R7 ;  /* 0x0000000103037824 */ /* 0x000fe400078e0207 */
[----:B---3--:R-:W-:Y:S02]  /*ba50*/  IMAD R7, R8, UR4, RZ ;  /* 0x0000000408077c24 */ /* 0x008fe4000f8e02ff */
[----:B------:R-:W-:Y:S02]  /*ba60*/  IMAD.SHL.U32 R8, R9, 0x8, RZ ;  /* 0x0000000809087824 */ /* 0x000fe400078e00ff */
[C---:B------:R-:W-:Y:S02]  /*ba70*/  IMAD R7, R18.reuse, UR5, R7 ;  /* 0x0000000512077c24 */ /* 0x040fe4000f8e0207 */
[----:B------:R-:W-:Y:S01]  /*ba80*/  IMAD.WIDE.U32 R2, R18, UR4, R2 ;  /* 0x0000000412027c25 */ /* 0x000fe2000f8e0002 */
[----:B------:R-:W-:Y:S01]  /*ba90*/  LOP3.LUT R8, R8, 0x1f8, RZ, 0xc0, !PT ;  /* 0x000001f808087812 */ /* 0x000fe200078ec0ff */
[----:B------:R-:W-:-:S02]  /*baa0*/  ULDC.64 UR4, c[0x0][0x2e8] ;  /* 0x0000ba0000047ab9 */ /* 0x000fc40000000a00 */
[----:B------:R-:W-:Y:S01]  /*bab0*/  IMAD.IADD R7, R7, 0x1, R3 ;  /* 0x0000000107077824 */ /* 0x000fe200078e0203 */
[----:B------:R-:W-:Y:S02]  /*bac0*/  LOP3.LUT R8, R8, 0x38, R9, 0x78, !PT ;  /* 0x0000003808087812 */ /* 0x000fe400078e7809 */
[----:B------:R-:W-:Y:S01]  /*bad0*/  LEA R9, P0, R2, UR4, 0x1 ;  /* 0x0000000402097c11 */ /* 0x000fe2000f8008ff */
[----:B------:R-:W-:Y:S01]  /*bae0*/  UMOV UR4, 0xffffffff ;  /* 0xffffffff00047882 */ /* 0x000fe20000000000 */
[----:B------:R-:W-:Y:S02]  /*baf0*/  LOP3.LUT R8, R8, 0x200, R11, 0xf8, !PT ;  /* 0x0000020008087812 */ /* 0x000fe400078ef80b */
[----:B------:R-:W-:-:S03]  /*bb00*/  LEA.HI.X R10, R2, UR5, R7, 0x1, P0 ;  /* 0x00000005020a7c11 */ /* 0x000fc600080f0c07 */
[----:B------:R-:W-:Y:S01]  /*bb10*/  IMAD R8, R25, 0x2000, R8 ;  /* 0x0000200019087824 */ /* 0x000fe200078e0208 */
[----:B------:R-:W-:Y:S06]  /*bb20*/  BRA.DIV UR4, `(.L_x_278) ;  /* 0x0000003e04707947 */ /* 0x000fec000b800000 */
[----:B------:R-:W0:Y:S01]  /*bb30*/  SHFL.IDX PT, R2, R9, RZ, 0x181f ;  /* 0x00181fff09027589 */ /* 0x000e2200000e0000 */
[----:B------:R-:W-:Y:S02]  /*bb40*/  IMAD.SHL.U32 R7, R28, 0x2, RZ ;  /* 0x000000021c077824 */ /* 0x000fe400078e00ff */
[----:B------:R-:W-:Y:S01]  /*bb50*/  IMAD R8, R8, 0x2, R22 ;  /* 0x0000000208087824 */ /* 0x000fe200078e0216 */
[----:B------:R-:W1:Y:S02]  /*bb60*/  SHFL.IDX PT, R3, R10, RZ, 0x181f ;  /* 0x00181fff0a037589 */ /* 0x000e6400000e0000 */
[----:B0-----:R-:W-:-:S04]  /*bb70*/  IADD3 R2, P0, R2, R7, RZ ;  /* 0x0000000702027210 */ /* 0x001fc80007f1e0ff */
[----:B-1----:R-:W-:-:S05]  /*bb80*/  IADD3.X R3, RZ, R3, RZ, P0, !PT ;  /* 0x00000003ff037210 */ /* 0x002fca00007fe4ff */
        /* <DEDUP_REMOVED lines=30> */
[----:B0-----:R-:W-:-:S05]  /*bd70*/  IADD3 R2, P0, R2, R7, RZ ;  /* 0x0000000702027210 */ /* 0x001fca0007f1e0ff */
[----:B-1----:R-:W-:-:S05]  /*bd80*/  IMAD.X R3, RZ, RZ, R3, P0 ;  /* 0x000000ffff037224 */ /* 0x002fca00000e0603 */
[----:B------:R0:W-:Y:S04]  /*bd90*/  LDGSTS.E.BYPASS.LTC128B.128 [R8+0x11400], desc[UR50][R2.64], !P2 ;  /* 0x1140000002087fae */ /* 0x0001e8000d101d72 */
[----:B0-2---:R0:W1:Y:S02]  /*bda0*/  SHFL.IDX PT, R2, R9, 0x7, 0x181f ;  /* 0x00f81f0009027f89 */ /* 0x00506400000e0000 */
.L_x_390:
        /* <DEDUP_REMOVED lines=8> */
.L_x_279:
        /* <DEDUP_REMOVED lines=11> */
.L_x_280:
[----:B------:R1:W-:Y:S01]  /*bee0*/  SYNCS.ARRIVE.TRANS64.A1T0 RZ, [R5+URZ+0x16830], RZ ;  /* 0x016830ff05ff79a7 */ /* 0x0003e2000810003f */
[----:B------:R-:W-:Y:S05]  /*bef0*/  @!P3 BRA `(.L_x_281) ;  /* 0x000000000004b947 */ /* 0x000fea0003800000 */
[----:B------:R-:W-:Y:S01]  /*bf00*/  BPT.TRAP 0x1 ;  /* 0x000000040000795c */ /* 0x000fe20000300000 */
.L_x_281:
[----:B------:R-:W-:Y:S01]  /*bf10*/  SHF.L.U32 R2, R17, 0x1f, RZ ;  /* 0x0000001f11027819 */ /* 0x000fe200000006ff */
[----:B------:R-:W-:Y:S01]  /*bf20*/  BSSY B1, `(.L_x_282) ;  /* 0x0000004000017945 */ /* 0x000fe20003800000 */
[----:B-1----:R-:W-:-:S04]  /*bf30*/  LEA R5, R6, R22, 0x3 ;  /* 0x0000001606057211 */ /* 0x002fc800078e18ff */
[----:B------:R-:W1:Y:S02]  /*bf40*/  SYNCS.PHASECHK.TRANS64.TRYWAIT P0, [R5+URZ+0x16860], R2 ;  /* 0x01686002050075a7 */ /* 0x000e64000800017f */
[----:B-1----:R-:W-:Y:S05]  /*bf50*/  @!P0 BRA `(.L_x_283) ;  /* 0x0000004000948947 */ /* 0x002fea0003800000 */
.L_x_391:
[----:B------:R-:W-:Y:S05]  /*bf60*/  BSYNC B1 ;  /* 0x0000000000017941 */ /* 0x000fea0003800000 */
.L_x_282:
[----:B------:R-:W2:Y:S01]  /*bf70*/  LDL R8, [R1+0x10] ;  /* 0x0000100001087983 */ /* 0x000ea20000100800 */
[----:B------:R-:W0:Y:S01]  /*bf80*/  S2R R11, SR_TID.X ;  /* 0x00000000000b7919 */ /* 0x000e220000002100 */
[----:B------:R-:W-:Y:S01]  /*bf90*/  UMOV UR4, 0xffffffff ;  /* 0xffffffff00047882 */ /* 0x000fe20000000000 */
[C---:B0-----:R-:W-:Y:S01]  /*bfa0*/  IMAD.SHL.U32 R9, R11.reuse, 0x8, RZ ;  /* 0x000000080b097824 */ /* 0x041fe200078e00ff */
[C---:B------:R-:W-:Y:S01]  /*bfb0*/  LOP3.LUT R3, R11.reuse, 0x7f, RZ, 0xc0, !PT ;  /* 0x0000007f0b037812 */ /* 0x040fe200078ec0ff */
[----:B------:R-:W-:-:S03]  /*bfc0*/  IMAD.SHL.U32 R10, R11, 0x8, RZ ;  /* 0x000000080b0a7824 */ /* 0x000fc600078e00ff */
[----:B------:R-:W-:-:S04]  /*bfd0*/  LOP3.LUT R9, R9, 0x1f8, RZ, 0xc0, !PT ;  /* 0x000001f809097812 */ /* 0x000fc800078ec0ff */
[----:B------:R-:W-:Y:S02]  /*bfe0*/  LOP3.LUT R9, R9, 0x38, R11, 0x78, !PT ;  /* 0x0000003809097812 */ /* 0x000fe400078e780b */
[----:B------:R-:W-:Y:S02]  /*bff0*/  SHF.R.U32.HI R3, RZ, 0x3, R3 ;  /* 0x00000003ff037819 */ /* 0x000fe40000011603 */
[----:B------:R-:W-:-:S05]  /*c000*/  LOP3.LUT R9, R9, 0x200, R10, 0xf8, !PT ;  /* 0x0000020009097812 */ /* 0x000fca00078ef80a */
[----:B------:R-:W-:Y:S02]  /*c010*/  IMAD R6, R6, 0x2000, R9 ;  /* 0x0000200006067824 */ /* 0x000fe400078e0209 */
[----:B--2---:R-:W-:-:S04]  /*c020*/  IMAD R8, R29, -0x80, R8 ;  /* 0xffffff801d087824 */ /* 0x004fc800078e0208 */
[----:B------:R-:W-:Y:S01]  /*c030*/  IMAD.IADD R8, R8, 0x1, -R3 ;  /* 0x0000000108087824 */ /* 0x000fe200078e0a03 */
[----:B------:R-:W-:Y:S06]  /*c040*/  BRA.DIV UR4, `(.L_x_284) ;  /* 0x00000042046c7947 */ /* 0x000fec000b800000 */
[----:B-1----:R-:W0:Y:S01]  /*c050*/  SHFL.IDX PT, R2, R23, RZ, 0x181f ;  /* 0x00181fff17027589 */ /* 0x002e2200000e0000 */
[----:B------:R-:W-:Y:S01]  /*c060*/  ISETP.LT.OR P0, PT, R8, 0x1, P1 ;  /* 0x000000010800780c */ /* 0x000fe20000f01670 */
[----:B------:R-:W-:Y:S02]  /*c070*/  IMAD R6, R6, 0x2, R22 ;  /* 0x0000000206067824 */ /* 0x000fe400078e0216 */
[----:B------:R-:W1:Y:S01]  /*c080*/  SHFL.IDX PT, R3, R24, RZ, 0x181f ;  /* 0x00181fff18037589 */ /* 0x000e6200000e0000 */
[----:B0-----:R-:W-:-:S04]  /*c090*/  IADD3 R2, P2, R2, R7, RZ ;  /* 0x0000000702027210 */ /* 0x001fc80007f5e0ff */
[----:B-1----:R-:W-:-:S05]  /*c0a0*/  IADD3.X R3, RZ, R3, RZ, P2, !PT ;  /* 0x00000003ff037210 */ /* 0x002fca00017fe4ff */
[----:B------:R-:W-:Y:S01]  /*c0b0*/  @!PT LDS RZ, [RZ] ;  /* 0x00000000fffff984 */ /* 0x000fe20000000800 */
[----:B------:R0:W-:Y:S01]  /*c0c0*/  LDGSTS.E.BYPASS.LTC128B.128 [R6+0x400], desc[UR50][R2.64], !P0 ;  /* 0x0040000002067fae */ /* 0x0001e2000c101d72 */
[----:B------:R-:W-:-:S03]  /*c0d0*/  ISETP.LT.OR P0, PT, R8, 0x11, P1 ;  /* 0x000000110800780c */ /* 0x000fc60000f01670 */
[----:B0-----:R-:W0:Y:S04]  /*c0e0*/  SHFL.IDX PT, R2, R23, 0x1, 0x181f ;  /* 0x00381f0017027f89 */ /* 0x001e2800000e0000 */
[----:B------:R-:W1:Y:S01]  /*c0f0*/  SHFL.IDX PT, R3, R24, 0x1, 0x181f ;  /* 0x00381f0018037f89 */ /* 0x000e6200000e0000 */
[----:B0-----:R-:W-:-:S05]  /*c100*/  IADD3 R2, P2, R2, R7, RZ ;  /* 0x0000000702027210 */ /* 0x001fca0007f5e0ff */
[----:B-1----:R-:W-:-:S05]  /*c110*/  IMAD.X R3, RZ, RZ, R3, P2 ;  /* 0x000000ffff037224 */ /* 0x002fca00010e0603 */
        /* <DEDUP_REMOVED lines=16> */
[----:B0-----:R-:W-:-:S04]  /*c220*/  IADD3 R2, P2, R2, R7, RZ ;  /* 0x0000000702027210 */ /* 0x001fc80007f5e0ff */
[----:B-1----:R-:W-:-:S05]  /*c230*/  IADD3.X R3, RZ, R3, RZ, P2, !PT ;  /* 0x00000003ff037210 */ /* 0x002fca00017fe4ff */
        /* <DEDUP_REMOVED lines=9> */
[----:B------:R-:W1:Y:S04]  /*c2d0*/  SHFL.IDX PT, R3, R24, 0x6, 0x181f ;  /* 0x00d81f0018037f89 */ /* 0x000e6800000e0000 */
[----:B------:R-:W2:Y:S01]  /*c2e0*/  SHFL.IDX PT, R24, R24, 0x7, 0x181f ;  /* 0x00f81f0018187f89 */ /* 0x000ea200000e0000 */
[----:B0-----:R-:W-:-:S05]  /*c2f0*/  IADD3 R2, P2, R2, R7, RZ ;  /* 0x0000000702027210 */ /* 0x001fca0007f5e0ff */
[----:B-1----:R-:W-:-:S05]  /*c300*/  IMAD.X R3, RZ, RZ, R3, P2 ;  /* 0x000000ffff037224 */ /* 0x002fca00010e0603 */
[----:B------:R0:W-:Y:S04]  /*c310*/  LDGSTS.E.BYPASS.LTC128B.128 [R6+0x3400], desc[UR50][R2.64], !P0 ;  /* 0x0340000002067fae */ /* 0x0001e8000c101d72 */
[----:B0-2---:R0:W1:Y:S02]  /*c320*/  SHFL.IDX PT, R2, R23, 0x7, 0x181f ;  /* 0x00f81f0017027f89 */ /* 0x00506400000e0000 */
.L_x_409:
[----:B------:R-:W2:Y:S01]  /*c330*/  LDL R9, [R1] ;  /* 0x0000000001097983 */ /* 0x000ea20000100800 */
[----:B------:R-:W-:Y:S01]  /*c340*/  ISETP.LT.OR P0, PT, R8, 0x71, P1 ;  /* 0x000000710800780c */ /* 0x000fe20000f01670 */
[----:B------:R-:W-:Y:S01]  /*c350*/  ULDC.64 UR4, c[0x0][0x328] ;  /* 0x0000ca0000047ab9 */ /* 0x000fe20000000a00 */
[----:B-1----:R-:W-:-:S05]  /*c360*/  IADD3 R2, P2, R2, R7, RZ ;  /* 0x0000000702027210 */ /* 0x002fca0007f5e0ff */
[----:B------:R-:W-:-:S06]  /*c370*/  IMAD.X R3, RZ, RZ, R24, P2 ;  /* 0x000000ffff037224 */ /* 0x000fcc00010e0618 */
[----:B------:R-:W-:Y:S01]  /*c380*/  @!PT LDS RZ, [RZ] ;  /* 0x00000000fffff984 */ /* 0x000fe20000000800 */
[----:B------:R-:W-:Y:S01]  /*c390*/  @!PT LDS RZ, [RZ] ;  /* 0x00000000fffff984 */ /* 0x000fe20000000800 */
[----:B------:R-:W-:Y:S01]  /*c3a0*/  @!PT LDS RZ, [RZ] ;  /* 0x00000000fffff984 */ /* 0x000fe20000000800 */
[----:B------:R1:W-:Y:S01]  /*c3b0*/  LDGSTS.E.BYPASS.LTC128B.128 [R6+0x3c00], desc[UR50][R2.64], !P0 ;  /* 0x03c0000002067fae */ /* 0x0003e2000c101d72 */
[----:B------:R-:W-:Y:S01]  /*c3c0*/  PLOP3.LUT P0, PT, PT, PT, PT, 0x80, 0x0 ;  /* 0x000000000000781c */ /* 0x000fe20003f0f070 */
[----:B-1----:R-:W-:Y:S02]  /*c3d0*/  IMAD R6, R20, UR4, RZ ;  /* 0x0000000414067c24 */ /* 0x002fe4000f8e02ff */
[----:B------:R-:W-:-:S04]  /*c3e0*/  IMAD.WIDE.U32 R2, R0, UR4, RZ ;  /* 0x0000000400027c25 */ /* 0x000fc8000f8e00ff */
[----:B------:R-:W-:Y:S01]  /*c3f0*/  IMAD R6, R0, UR5, R6 ;  /* 0x0000000500067c24 */ /* 0x000fe2000f8e0206 */
[----:B------:R-:W-:Y:S01]  /*c400*/  ULDC.64 UR4, c[0x0][0x338] ;  /* 0x0000ce0000047ab9 */ /* 0x000fe20000000a00 */
[----:B------:R-:W-:Y:S02]  /*c410*/  NOP ;  /* 0x0000000000007918 */ /* 0x000fe40000000000 */
[----:B------:R-:W-:Y:S02]  /*c420*/  IMAD.IADD R3, R3, 0x1, R6 ;  /* 0x0000000103037824 */ /* 0x000fe400078e0206 */
[----:B------:R-:W-:-:S04]  /*c430*/  IMAD.WIDE.U32 R2, R4, UR4, R2 ;  /* 0x0000000404027c25 */ /* 0x000fc8000f8e0002 */
[----:B------:R-:W-:-:S04]  /*c440*/  IMAD R0, R21, UR4, RZ ;  /* 0x0000000415007c24 */ /* 0x000fc8000f8e02ff */
[----:B------:R-:W-:Y:S01]  /*c450*/  IMAD R0, R4, UR5, R0 ;  /* 0x0000000504007c24 */ /* 0x000fe2000f8e0200 */
[----:B------:R-:W-:-:S04]  /*c460*/  ULDC.64 UR4, c[0x0][0x330] ;  /* 0x0000cc0000047ab9 */ /* 0x000fc80000000a00 */
[----:B------:R-:W-:-:S03]  /*c470*/  IADD3 R3, R3, R0, RZ ;  /* 0x0000000003037210 */ /* 0x000fc60007ffe0ff */
[----:B------:R-:W-:-:S04]  /*c480*/  IMAD.WIDE.U32 R2, R18, UR4, R2 ;  /* 0x0000000412027c25 */ /* 0x000fc8000f8e0002 */
[----:B--2---:R-:W-:-:S04]  /*c490*/  IMAD R0, R9, UR4, RZ ;  /* 0x0000000409007c24 */ /* 0x004fc8000f8e02ff */
[----:B------:R-:W-:Y:S01]  /*c4a0*/  IMAD R0, R18, UR5, R0 ;  /* 0x0000000512007c24 */ /* 0x000fe2000f8e0200 */
[----:B------:R-:W-:Y:S02]  /*c4b0*/  ULDC.64 UR4, c[0x0][0x318] ;  /* 0x0000c60000047ab9 */ /* 0x000fe40000000a00 */
[----:B0-----:R-:W-:Y:S01]  /*c4c0*/  LEA R23, P2, R2, UR4, 0x1 ;  /* 0x0000000402177c11 */ /* 0x001fe2000f8408ff */
[----:B------:R-:W-:-:S05]  /*c4d0*/  IMAD.IADD R0, R0, 0x1, R3 ;  /* 0x0000000100007824 */ /* 0x000fca00078e0203 */
[----:B------:R-:W-:-:S07]  /*c4e0*/  LEA.HI.X R24, R2, UR5, R0, 0x1, P2 ;  /* 0x0000000502187c11 */ /* 0x000fce00090f0c00 */
.L_x_285:
        /* <DEDUP_REMOVED lines=11> */
.L_x_286:
[C---:B------:R-:W-:Y:S01]  /*c5a0*/  ISETP.GT.AND P0, PT, R26.reuse, RZ, PT ;  /* 0x000000ff1a00720c */ /* 0x040fe20003f04270 */
[----:B------:R1:W-:Y:S01]  /*c5b0*/  SYNCS.ARRIVE.TRANS64.A1T0 RZ, [R5+URZ+0x16850], RZ ;  /* 0x016850ff05ff79a7 */ /* 0x0003e2000810003f */
[----:B------:R-:W-:Y:S01]  /*c5c0*/  VIADD R7, R26, 0xffffffff ;  /* 0xffffffff1a077836 */ /* 0x000fe20000000000 */
[----:B------:R-:W-:Y:S01]  /*c5d0*/  MOV R6, R25 ;  /* 0x0000001900067202 */ /* 0x000fe20000000f00 */
[----:B------:R-:W-:Y:S02]  /*c5e0*/  IMAD.MOV.U32 R17, RZ, RZ, R27 ;  /* 0x000000ffff117224 */ /* 0x000fe400078e001b */
[----:B------:R-:W-:-:S07]  /*c5f0*/  IMAD.MOV.U32 R29, RZ, RZ, R26 ;  /* 0x000000ffff1d7224 */ /* 0x000fce00078e001a */
[----:B-1----:R-:W-:Y:S05]  /*c600*/  @P0 BRA `(.L_x_287) ;  /* 0xfffffff0000c0947 */ /* 0x002fea000383ffff */
.L_x_274:
[----:B------:R-:W-:Y:S05]  /*c610*/  BSYNC B0 ;  /* 0x0000000000007941 */ /* 0x000fea0003800000 */
.L_x_273:
[----:B------:R-:W1:Y:S01]  /*c620*/  S2R R0, SR_TID.X ;  /* 0x0000000000007919 */ /* 0x000e620000002100 */
[----:B------:R-:W-:Y:S01]  /*c630*/  BSSY B0, `(.L_x_288) ;  /* 0x0000010000007945 */ /* 0x000fe20003800000 */
[----:B-1----:R-:W-:-:S04]  /*c640*/  LOP3.LUT R0, R0, 0x7f, RZ, 0xc0, !PT ;  /* 0x0000007f00007812 */ /* 0x002fc800078ec0ff */
[----:B------:R-:W-:-:S13]  /*c650*/  ISETP.NE.AND P0, PT, R0, RZ, PT ;  /* 0x000000ff0000720c */ /* 0x000fda0003f05270 */
[----:B------:R-:W-:Y:S05]  /*c660*/  @P0 BRA `(.L_x_289) ;  /* 0x0000000000300947 */ /* 0x000fea0003800000 */
[----:B------:R-:W1:Y:S01]  /*c670*/  S2R R5, SR_LANEID ;  /* 0x0000000000057919 */ /* 0x000e620000000000 */
[----:B------:R-:W-:Y:S01]  /*c680*/  VOTEU.ANY UR4, UPT, PT ;  /* 0x0000000000047886 */ /* 0x000fe200038e0100 */
[----:B0-----:R-:W0:Y:S01]  /*c690*/  LDC.64 R2, c[0x0][0xc60] ;  /* 0x00031800ff027b82 */ /* 0x001e220000000a00 */
[----:B------:R-:W1:Y:S02]  /*c6a0*/  FLO.U32 R0, UR4 ;  /* 0x0000000400007d00 */ /* 0x000e6400080e0000 */
[----:B-1----:R-:W-:-:S06]  /*c6b0*/  ISETP.EQ.U32.AND P0, PT, R0, R5, PT ;  /* 0x000000050000720c */ /* 0x002fcc0003f02070 */
[----:B------:R-:W0:Y:S07]  /*c6c0*/  POPC R5, UR4 ;  /* 0x0000000400057d09 */ /* 0x000e2e0008000000 */
[----:B0-----:R-:W2:Y:S01]  /*c6d0*/  @P0 ATOMG.E.ADD.STRONG.GPU PT, R3, desc[UR50][R2.64], R5 ;  /* 0x00000005020309a8 */ /* 0x001ea200081ee1f2 */
[----:B------:R-:W0:Y:S02]  /*c6e0*/  S2R R4, SR_LTMASK ;  /* 0x0000000000047919 */ /* 0x000e240000003900 */
[----:B0-----:R-:W-:-:S04]  /*c6f0*/  LOP3.LUT R4, R4, UR4, RZ, 0xc0, !PT ;  /* 0x0000000404047c12 */ /* 0x001fc8000f8ec0ff */
[----:B------:R-:W0:Y:S01]  /*c700*/  POPC R7, R4 ;  /* 0x0000000400077309 */ /* 0x000e220000000000 */
[----:B--2---:R-:W0:Y:S02]  /*c710*/  SHFL.IDX PT, R0, R3, R0, 0x1f ;  /* 0x00001f0003007589 */ /* 0x004e2400000e0000 */
[----:B0-----:R-:W-:-:S07]  /*c720*/  IADD3 R16, R0, UR38, R7 ;  /* 0x0000002600107c10 */ /* 0x001fce000fffe007 */
.L_x_289:
[----:B------:R-:W-:Y:S05]  /*c730*/  BSYNC B0 ;  /* 0x0000000000007941 */ /* 0x000fea0003800000 */
.L_x_288:
[----:B------:R-:W-:-:S05]  /*c740*/  IMAD.U32 R0, RZ, RZ, UR36 ;  /* 0x00000024ff007e24 */ /* 0x000fca000f8e00ff */
[----:B------:R-:W-:-:S13]  /*c750*/  ISETP.NE.AND P0, PT, R0, 0x3, PT ;  /* 0x000000030000780c */ /* 0x000fda0003f05270 */
[----:B------:R-:W-:Y:S05]  /*c760*/  @!P0 BRA `(.L_x_290) ;  /* 0x0000000000048947 */ /* 0x000fea0003800000 */
[----:B------:R-:W-:Y:S01]  /*c770*/  BPT.TRAP 0x1 ;  /* 0x000000040000795c */ /* 0x000fe20000300000 */
.L_x_290:
[----:B------:R-:W2:Y:S01]  /*c780*/  LDL.LU R2, [R1+0x10] ;  /* 0x0000100001027983 */ /* 0x000ea20000300800 */
[----:B------:R-:W-:Y:S01]  /*c790*/  IMAD R0, R25, 0x8, R22 ;  /* 0x0000000819007824 */ /* 0x000fe200078e0216 */
[----:B0-----:R-:W-:Y:S01]  /*c7a0*/  SHF.L.U32 R3, R27, 0x1f, RZ ;  /* 0x0000001f1b037819 */ /* 0x001fe200000006ff */
[----:B------:R-:W-:Y:S03]  /*c7b0*/  BSSY B0, `(.L_x_291) ;  /* 0x0000004000007945 */ /* 0x000fe60003800000 */
[----:B------:R-:W0:Y:S01]  /*c7c0*/  SYNCS.PHASECHK.TRANS64.TRYWAIT P0, [R0+URZ+0x16860], R3 ;  /* 0x01686003000075a7 */ /* 0x000e22000800017f */
[----:B--2---:R-:W-:Y:S01]  /*c7d0*/  IMAD R6, R26, -0x80, R2 ;  /* 0xffffff801a067824 */ /* 0x004fe200078e0202 */
[----:B0-----:R-:W-:Y:S06]  /*c7e0*/  @!P0 BRA `(.L_x_292) ;  /* 0x0000004000cc8947 */ /* 0x001fec0003800000 */
.L_x_410:
[----:B------:R-:W-:Y:S05]  /*c7f0*/  BSYNC B0 ;  /* 0x0000000000007941 */ /* 0x000fea0003800000 */
.L_x_291:
[----:B------:R-:W1:Y:S01]  /*c800*/  S2R R7, SR_TID.X ;  /* 0x0000000000077919 */ /* 0x000e620000002100 */
[----:B------:R-:W-:Y:S02]  /*c810*/  ULDC UR4, c[0x0][0x2f4] ;  /* 0x0000bd0000047ab9 */ /* 0x000fe40000000800 */
[----:B------:R-:W-:Y:S01]  /*c820*/  ISETP.GE.AND P0, PT, R28, UR4, PT ;  /* 0x000000041c007c0c */ /* 0x000fe2000bf06270 */
[----:B------:R-:W-:Y:S01]  /*c830*/  UMOV UR4, 0xffffffff ;  /* 0xffffffff00047882 */ /* 0x000fe20000000000 */
[C---:B-1----:R-:W-:Y:S01]  /*c840*/  SHF.L.U32 R2, R7.reuse, 0x3, RZ ;  /* 0x0000000307027819 */ /* 0x042fe200000006ff */
[C---:B------:R-:W-:Y:S01]  /*c850*/  IMAD.SHL.U32 R4, R7.reuse, 0x8, RZ ;  /* 0x0000000807047824 */ /* 0x040fe200078e00ff */
[----:B------:R-:W-:Y:S02]  /*c860*/  LOP3.LUT R5, R7, 0x7f, RZ, 0xc0, !PT ;  /* 0x0000007f07057812 */ /* 0x000fe400078ec0ff */
[----:B------:R-:W-:Y:S02]  /*c870*/  LOP3.LUT R2, R2, 0x1f8, RZ, 0xc0, !PT ;  /* 0x000001f802027812 */ /* 0x000fe400078ec0ff */
[----:B------:R-:W-:-:S02]  /*c880*/  SHF.R.U32.HI R5, RZ, 0x3, R5 ;  /* 0x00000003ff057819 */ /* 0x000fc40000011605 */
[----:B------:R-:W-:-:S03]  /*c890*/  LOP3.LUT R2, R2, 0x38, R7, 0x78, !PT ;  /* 0x0000003802027812 */ /* 0x000fc600078e7807 */
[----:B------:R-:W-:Y:S01]  /*c8a0*/  IMAD.IADD R6, R6, 0x1, -R5 ;  /* 0x0000000106067824 */ /* 0x000fe200078e0a05 */
[----:B------:R-:W-:-:S05]  /*c8b0*/  LOP3.LUT R2, R2, 0x200, R4, 0xf8, !PT ;  /* 0x0000020002027812 */ /* 0x000fca00078ef804 */
[----:B------:R-:W-:Y:S01]  /*c8c0*/  IMAD R4, R25, 0x2000, R2 ;  /* 0x0000200019047824 */ /* 0x000fe200078e0202 */
[----:B------:R-:W-:Y:S06]  /*c8d0*/  BRA.DIV UR4, `(.L_x_293) ;  /* 0x0000004204a47947 */ /* 0x000fec000b800000 */
[----:B------:R-:W1:Y:S01]  /*c8e0*/  SHFL.IDX PT, R14, R23, RZ, 0x181f ;  /* 0x00181fff170e7589 */ /* 0x000e6200000e0000 */
[----:B------:R-:W-:Y:S01]  /*c8f0*/  IMAD.SHL.U32 R5, R28, 0x2, RZ ;  /* 0x000000021c057824 */ /* 0x000fe200078e00ff */
[----:B------:R-:W-:Y:S02]  /*c900*/  ISETP.LT.OR P1, PT, R6, 0x1, P0 ;  /* 0x000000010600780c */ /* 0x000fe40000721670 */
[----:B0-----:R-:W0:Y:S01]  /*c910*/  SHFL.IDX PT, R3, R24, RZ, 0x181f ;  /* 0x00181fff18037589 */ /* 0x001e2200000e0000 */
[----:B------:R-:W-:-:S03]  /*c920*/  LEA R4, R4, R22, 0x1 ;  /* 0x0000001604047211 */ /* 0x000fc600078e08ff */
[----:B------:R-:W2:Y:S04]  /*c930*/  SHFL.IDX PT, R9, R23, 0x1, 0x181f ;  /* 0x00381f0017097f89 */ /* 0x000ea800000e0000 */
[----:B------:R-:W3:Y:S04]  /*c940*/  SHFL.IDX PT, R7, R24, 0x1, 0x181f ;  /* 0x00381f0018077f89 */ /* 0x000ee800000e0000 */
[----:B------:R-:W4:Y:S04]  /*c950*/  SHFL.IDX PT, R10, R23, 0x2, 0x181f ;  /* 0x00581f00170a7f89 */ /* 0x000f2800000e0000 */
[----:B------:R-:W5:Y:S01]  /*c960*/  SHFL.IDX PT, R8, R24, 0x2, 0x181f ;  /* 0x00581f0018087f89 */ /* 0x000f6200000e0000 */
[----:B-1----:R-:W-:-:S03]  /*c970*/  IADD3 R2, P2, R14, R5, RZ ;  /* 0x000000050e027210 */ /* 0x002fc60007f5e0ff */
[----:B------:R-:W-:Y:S02]  /*c980*/  SHFL.IDX PT, R14, R23, 0x6, 0x181f ;  /* 0x00d81f00170e7f89 */ /* 0x000fe400000e0000 */
[----:B0-----:R-:W-:-:S05]  /*c990*/  IMAD.X R3, RZ, RZ, R3, P2 ;  /* 0x000000ffff037224 */ /* 0x001fca00010e0603 */
[----:B------:R2:W-:Y:S01]  /*c9a0*/  LDGSTS.E.BYPASS.LTC128B.128 [R4+0x400], desc[UR50][R2.64], !P1 ;  /* 0x0040000002047fae */ /* 0x0005e2000c901d72 */
[C---:B------:R-:W-:Y:S02]  /*c9b0*/  ISETP.LT.OR P1, PT, R6.reuse, 0x11, P0 ;  /* 0x000000110600780c */ /* 0x040fe40000721670 */
[----:B--2---:R-:W-:Y:S02]  /*c9c0*/  IADD3 R2, P2, R9, R5, RZ ;  /* 0x0000000509027210 */ /* 0x004fe40007f5e0ff */
[----:B------:R-:W0:Y:S03]  /*c9d0*/  SHFL.IDX PT, R9, R23, 0x3, 0x181f ;  /* 0x00781f0017097f89 */ /* 0x000e2600000e0000 */
[----:B---3--:R-:W-:Y:S02]  /*c9e0*/  IMAD.X R3, RZ, RZ, R7, P2 ;  /* 0x000000ffff037224 */ /* 0x008fe400010e0607 */
[----:B------:R-:W1:Y:S04]  /*c9f0*/  SHFL.IDX PT, R7, R24, 0x3, 0x181f ;  /* 0x00781f0018077f89 */ /* 0x000e6800000e0000 */
[----:B------:R4:W-:Y:S01]  /*ca00*/  LDGSTS.E.BYPASS.LTC128B.128 [R4+0xc00], desc[UR50][R2.64], !P1 ;  /* 0x00c0000002047fae */ /* 0x0009e2000c901d72 */
[----:B------:R-:W-:-:S02]  /*ca10*/  ISETP.LT.OR P1, PT, R6, 0x21, P0 ;  /* 0x000000210600780c */ /* 0x000fc40000721670 */
[----:B----4-:R-:W-:Y:S02]  /*ca20*/  IADD3 R2, P2, R10, R5, RZ ;  /* 0x000000050a027210 */ /* 0x010fe40007f5e0ff */
[----:B------:R-:W2:Y:S03]  /*ca30*/  SHFL.IDX PT, R10, R23, 0x4, 0x181f ;  /* 0x00981f00170a7f89 */ /* 0x000ea600000e0000 */
[----:B-----5:R-:W-:Y:S02]  /*ca40*/  IMAD.X R3, RZ, RZ, R8, P2 ;  /* 0x000000ffff037224 */ /* 0x020fe400010e0608 */
[----:B------:R-:W3:Y:S04]  /*ca50*/  SHFL.IDX PT, R8, R24, 0x4, 0x181f ;  /* 0x00981f0018087f89 */ /* 0x000ee800000e0000 */
[----:B------:R0:W-:Y:S01]  /*ca60*/  LDGSTS.E.BYPASS.LTC128B.128 [R4+0x1400], desc[UR50][R2.64], !P1 ;  /* 0x0140000002047fae */ /* 0x0001e2000c901d72 */
[----:B------:R-:W-:-:S02]  /*ca70*/  ISETP.LT.OR P1, PT, R6, 0x31, P0 ;  /* 0x000000310600780c */ /* 0x000fc40000721670 */
[----:B0-----:R-:W-:Y:S02]  /*ca80*/  IADD3 R2, P2, R9, R5, RZ ;  /* 0x0000000509027210 */ /* 0x001fe40007f5e0ff */
[----:B------:R-:W0:Y:S03]  /*ca90*/  SHFL.IDX PT, R9, R23, 0x5, 0x181f ;  /* 0x00b81f0017097f89 */ /* 0x000e2600000e0000 */
[----:B-1----:R-:W-:Y:S02]  /*caa0*/  IMAD.X R3, RZ, RZ, R7, P2 ;  /* 0x000000ffff037224 */ /* 0x002fe400010e0607 */
[----:B------:R-:W1:Y:S04]  /*cab0*/  SHFL.IDX PT, R7, R24, 0x5, 0x181f ;  /* 0x00b81f0018077f89 */ /* 0x000e6800000e0000 */
[----:B------:R2:W-:Y:S01]  /*cac0*/  LDGSTS.E.BYPASS.LTC128B.128 [R4+0x1c00], desc[UR50][R2.64], !P1 ;  /* 0x01c0000002047fae */ /* 0x0005e2000c901d72 */
[----:B------:R-:W-:-:S02]  /*cad0*/  ISETP.LT.OR P1, PT, R6, 0x41, P0 ;  /* 0x000000410600780c */ /* 0x000fc40000721670 */
[----:B--2---:R-:W-:-:S05]  /*cae0*/  IADD3 R2, P2, R10, R5, RZ ;  /* 0x000000050a027210 */ /* 0x004fca0007f5e0ff */
[----:B---3--:R-:W-:Y:S02]  /*caf0*/  IMAD.X R3, RZ, RZ, R8, P2 ;  /* 0x000000ffff037224 */ /* 0x008fe400010e0608 */
[----:B------:R-:W2:Y:S04]  /*cb00*/  SHFL.IDX PT, R8, R24, 0x6, 0x181f ;  /* 0x00d81f0018087f89 */ /* 0x000ea800000e0000 */
[----:B------:R0:W-:Y:S01]  /*cb10*/  LDGSTS.E.BYPASS.LTC128B.128 [R4+0x2400], desc[UR50][R2.64], !P1 ;  /* 0x0240000002047fae */ /* 0x0001e2000c901d72 */
[----:B------:R-:W-:-:S03]  /*cb20*/  ISETP.LT.OR P1, PT, R6, 0x51, P0 ;  /* 0x000000510600780c */ /* 0x000fc60000721670 */
[----:B------:R-:W3:Y:S01]  /*cb30*/  SHFL.IDX PT, R24, R24, 0x7, 0x181f ;  /* 0x00f81f0018187f89 */ /* 0x000ee200000e0000 */
[----:B0-----:R-:W-:-:S04]  /*cb40*/  IADD3 R2, P2, R9, R5, RZ ;  /* 0x0000000509027210 */ /* 0x001fc80007f5e0ff */
[----:B-1----:R-:W-:-:S05]  /*cb50*/  IADD3.X R3, RZ, R7, RZ, P2, !PT ;  /* 0x00000007ff037210 */ /* 0x002fca00017fe4ff */
[----:B------:R0:W-:Y:S01]  /*cb60*/  LDGSTS.E.BYPASS.LTC128B.128 [R4+0x2c00], desc[UR50][R2.64], !P1 ;  /* 0x02c0000002047fae */ /* 0x0001e2000c901d72 */
[----:B------:R-:W-:Y:S02]  /*cb70*/  ISETP.LT.OR P1, PT, R6, 0x61, P0 ;  /* 0x000000610600780c */ /* 0x000fe40000721670 */
[----:B0-----:R-:W-:Y:S02]  /*cb80*/  IADD3 R2, P2, R14, R5, RZ ;  /* 0x000000050e027210 */ /* 0x001fe40007f5e0ff */
[----:B------:R0:W1:Y:S03]  /*cb90*/  SHFL.IDX PT, R14, R23, 0x7, 0x181f ;  /* 0x00f81f00170e7f89 */ /* 0x00006600000e0000 */
[----:B--2---:R-:W-:-:S06]  /*cba0*/  IMAD.X R3, RZ, RZ, R8, P2 ;  /* 0x000000ffff037224 */ /* 0x004fcc00010e0608 */
[----:B---3--:R0:W-:Y:S02]  /*cbb0*/  LDGSTS.E.BYPASS.LTC128B.128 [R4+0x3400], desc[UR50][R2.64], !P1 ;  /* 0x0340000002047fae */ /* 0x0081e4000c901d72 */
.L_x_428:
[----:B------:R-:W-:Y:S02]  /*cbc0*/  ISETP.LT.OR P0, PT, R6, 0x71, P0 ;  /* 0x000000710600780c */ /* 0x000fe40000701670 */
[----:B01----:R-:W-:-:S05]  /*cbd0*/  IADD3 R2, P1, R14, R5, RZ ;  /* 0x000000050e027210 */ /* 0x003fca0007f3e0ff */
[----:B------:R-:W-:-:S06]  /*cbe0*/  IMAD.X R3, RZ, RZ, R24, P1 ;  /* 0x000000ffff037224 */ /* 0x000fcc00008e0618 */
[----:B------:R-:W-:Y:S01]  /*cbf0*/  @!PT LDS RZ, [RZ] ;  /* 0x00000000fffff984 */ /* 0x000fe20000000800 */
[----:B------:R-:W-:Y:S01]  /*cc00*/  @!PT LDS RZ, [RZ] ;  /* 0x00000000fffff984 */ /* 0x000fe20000000800 */
[----:B------:R-:W-:Y:S01]  /*cc10*/  @!PT LDS RZ, [RZ] ;  /* 0x00000000fffff984 */ /* 0x000fe20000000800 */
[----:B------:R0:W-:Y:S01]  /*cc20*/  LDGSTS.E.BYPASS.LTC128B.128 [R4+0x3c00], desc[UR50][R2.64], !P0 ;  /* 0x03c0000002047fae */ /* 0x0001e2000c101d72 */
[----:B------:R-:W-:Y:S01]  /*cc30*/  PLOP3.LUT P0, PT, PT, PT, PT, 0x80, 0x0 ;  /* 0x000000000000781c */ /* 0x000fe20003f0f070 */
[----:B------:R-:W-:-:S12]  /*cc40*/  NOP ;  /* 0x0000000000007918 */ /* 0x000fd80000000000 */
.L_x_294:
        /* <DEDUP_REMOVED lines=11> */
.L_x_295:
[----:B------:R-:W-:Y:S01]  /*cd00*/  VIADD R25, R25, 0x1 ;  /* 0x0000000119197836 */ /* 0x000fe20000000000 */
[----:B------:R0:W-:Y:S04]  /*cd10*/  SYNCS.ARRIVE.TRANS64.A1T0 RZ, [R0+URZ+0x16850], RZ ;  /* 0x016850ff00ff79a7 */ /* 0x0001e8000810003f */
[----:B------:R-:W-:-:S04]  /*cd20*/  ISETP.NE.AND P0, PT, R25, 0x2, PT ;  /* 0x000000021900780c */ /* 0x000fc80003f05270 */
[----:B0-----:R-:W-:Y:S02]  /*cd30*/  SEL R0, RZ, 0x1, P0 ;  /* 0x00000001ff007807 */ /* 0x001fe40000000000 */
[----:B------:R-:W-:Y:S02]  /*cd40*/  SEL R25, R25, RZ, P0 ;  /* 0x000000ff19197207 */ /* 0x000fe40000000000 */
[----:B------:R-:W-:-:S07]  /*cd50*/  LOP3.LUT R27, R27, R0, RZ, 0x3c, !PT ;  /* 0x000000001b1b7212 */ /* 0x000fce00078e3cff */
.L_x_254:
[----:B------:R-:W-:Y:S05]  /*cd60*/  BSYNC B7 ;  /* 0x0000000000077941 */ /* 0x000fea0003800000 */
.L_x_252:
[----:B------:R-:W2:Y:S02]  /*cd70*/  LDL R0, [R1+0x8] ;  /* 0x0000080001007983 */ /* 0x000ea40000100800 */
[----:B--2---:R-:W-:-:S13]  /*cd80*/  LOP3.LUT P0, RZ, R0, 0x10, RZ, 0xc0, !PT ;  /* 0x0000001000ff7812 */ /* 0x004fda000780c0ff */
[----:B------:R-:W-:Y:S05]  /*cd90*/  @!P0 BRA `(.L_x_296) ;  /* 0x0000000000248947 */ /* 0x000fea0003800000 */
[----:B------:R-:W-:Y:S05]  /*cda0*/  WARPSYNC.ALL ;  /* 0x0000000000007948 */ /* 0x000fea0003800000 */
[----:B------:R-:W0:Y:S08]  /*cdb0*/  S2UR UR5, SR_CgaCtaId ;  /* 0x00000000000579c3 */ /* 0x000e300000008800 */
[----:B------:R-:W-:Y:S06]  /*cdc0*/  BAR.SYNC.DEFER_BLOCKING 0x5, 0x200 ;  /* 0x0148000000007b1d */ /* 0x000fec0000010000 */
[----:B------:R-:W-:-:S02]  /*cdd0*/  UMOV UR4, 0x400 ;  /* 0x0000040000047882 */ /* 0x000fc40000000000 */
[----:B0-----:R-:W-:-:S06]  /*cde0*/  ULEA UR4, UR5, UR4, 0x18 ;  /* 0x0000000405047291 */ /* 0x001fcc000f8ec03f */
[----:B------:R-:W-:-:S05]  /*cdf0*/  MOV R22, UR4 ;  /* 0x0000000400167c02 */ /* 0x000fca0008000f00 */
[----:B------:R2:W3:Y:S01]  /*ce00*/  LDS.128 R16, [R22+0x168d0] ;  /* 0x0168d00016107984 */ /* 0x0004e20000000c00 */
[----:B------:R-:W-:Y:S06]  /*ce10*/  BAR.ARV 0x4, 0x200 ;  /* 0x0108000000007b1d */ /* 0x000fec0000002000 */
[----:B------:R-:W-:Y:S05]  /*ce20*/  BRA `(.L_x_297) ;  /* 0x0000000800407947 */ /* 0x000fea0003800000 */
.L_x_296:
[----:B------:R-:W0:Y:S01]  /*ce30*/  S2R R0, SR_TID.X ;  /* 0x0000000000007919 */ /* 0x000e220000002100 */
[----:B------:R-:W-:Y:S01]  /*ce40*/  UMOV UR4, 0xffffffff ;  /* 0xffffffff00047882 */ /* 0x000fe20000000000 */
[----:B0-----:R-:W-:-:S04]  /*ce50*/  LOP3.LUT R8, R0, 0x1f, RZ, 0xc0, !PT ;  /* 0x0000001f00087812 */ /* 0x001fc800078ec0ff */
[----:B------:R-:W-:Y:S01]  /*ce60*/  ISETP.NE.AND P0, PT, R8, 0x1f, PT ;  /* 0x0000001f0800780c */ /* 0x000fe20003f05270 */
[----:B------:R-:W-:-:S12]  /*ce70*/  BRA.DIV UR4, `(.L_x_298) ;  /* 0x00000046047c7947 */ /* 0x000fd8000b800000 */
[----:B------:R-:W-:Y:S01]  /*ce80*/  IMAD.IADD R5, R19, 0x1, R8 ;  /* 0x0000000113057824 */ /* 0x000fe200078e0208 */
[----:B------:R-:W-:-:S04]  /*ce90*/  ULDC UR4, c[0x0][0xc3c] ;  /* 0x00030f0000047ab9 */ /* 0x000fc80000000800 */
[----:B------:R-:W-:-:S13]  /*cea0*/  ISETP.GE.OR P1, PT, R5, UR4, !P0 ;  /* 0x0000000405007c0c */ /* 0x000fda000c726670 */
[----:B------:R-:W0:Y:S02]  /*ceb0*/  @!P1 LDC.64 R2, c[0x0][0xc80] ;  /* 0x00032000ff029b82 */ /* 0x000e240000000a00 */
[----:B0-----:R-:W-:-:S06]  /*cec0*/  @!P1 IMAD.WIDE R2, R5, 0x4, R2 ;  /* 0x0000000405029825 */ /* 0x001fcc00078e0202 */
[----:B------:R-:W2:Y:S01]  /*ced0*/  @!P1 LDG.E R2, desc[UR50][R2.64] ;  /* 0x0000003202029981 */ /* 0x000ea2000c1e1900 */
[----:B------:R-:W-:Y:S01]  /*cee0*/  IMAD.MOV.U32 R5, RZ, RZ, RZ ;  /* 0x000000ffff057224 */ /* 0x000fe200078e00ff */
[C---:B------:R-:W-:Y:S02]  /*cef0*/  ISETP.GE.U32.AND P2, PT, R8.reuse, 0x2, PT ;  /* 0x000000020800780c */ /* 0x040fe40003f46070 */
[C---:B------:R-:W-:Y:S01]  /*cf00*/  ISETP.GE.U32.AND P3, PT, R8.reuse, 0x4, PT ;  /* 0x000000040800780c */ /* 0x040fe20003f66070 */
[----:B------:R-:W-:Y:S01]  /*cf10*/  SHFL.IDX PT, R0, R16, RZ, 0x1f ;  /* 0x00001fff10007589 */ /* 0x000fe200000e0000 */
[C---:B------:R-:W-:Y:S02]  /*cf20*/  ISETP.GE.U32.AND P4, PT, R8.reuse, 0x8, PT ;  /* 0x000000080800780c */ /* 0x040fe40003f86070 */
[C---:B------:R-:W-:Y:S01]  /*cf30*/  ISETP.GE.U32.AND P5, PT, R8.reuse, 0x10, PT ;  /* 0x000000100800780c */ /* 0x040fe20003fa6070 */
[----:B------:R-:W-:Y:S01]  /*cf40*/  SHFL.IDX PT, R4, R16, 0x1, 0x1f ;  /* 0x00201f0010047f89 */ /* 0x000fe200000e0000 */
[----:B--2---:R-:W-:Y:S01]  /*cf50*/  @!P1 IMAD.MOV.U32 R5, RZ, RZ, R2 ;  /* 0x000000ffff059224 */ /* 0x004fe200078e0002 */
[----:B------:R-:W-:-:S04]  /*cf60*/  ISETP.NE.AND P1, PT, R8, RZ, PT ;  /* 0x000000ff0800720c */ /* 0x000fc80003f25270 */
[----:B------:R-:W0:Y:S02]  /*cf70*/  SHFL.UP PT, R14, R5, 0x1, RZ ;  /* 0x04200000050e7989 */ /* 0x000e2400000e00ff */
        /* <DEDUP_REMOVED lines=14> */
[----:B------:R0:W1:Y:S02]  /*d060*/  SHFL.IDX PT, R14, R2, 0x1f, 0x1f ;  /* 0x03e01f00020e7f89 */ /* 0x00006400000e0000 */
.L_x_438:
[----:B------:R-:W-:Y:S02]  /*d070*/  ULDC UR4, c[0x0][0xc38] ;  /* 0x00030e0000047ab9 */ /* 0x000fe40000000800 */
[----:B------:R-:W-:-:S04]  /*d080*/  IMAD.U32 R7, RZ, RZ, UR4 ;  /* 0x00000004ff077e24 */ /* 0x000fc8000f8e00ff */
[----:B-1----:R-:W-:-:S05]  /*d090*/  IMAD R14, R14, R7, RZ ;  /* 0x000000070e0e7224 */ /* 0x002fca00078e02ff */
[----:B------:R-:W-:-:S04]  /*d0a0*/  IADD3 R9, R4, R14, RZ ;  /* 0x0000000e04097210 */ /* 0x000fc80007ffe0ff */
[----:B------:R-:W-:-:S13]  /*d0b0*/  ISETP.GT.AND P6, PT, R9, R0, PT ;  /* 0x000000000900720c */ /* 0x000fda0003fc4270 */
[----:B------:R-:W-:Y:S05]  /*d0c0*/  @P6 BRA `(.L_x_299) ;  /* 0x00000000009c6947 */ /* 0x000fea0003800000 */
.L_x_304:
[----:B0-----:R-:W0:Y:S01]  /*d0d0*/  LDC R2, c[0x0][0xc3c] ;  /* 0x00030f00ff027b82 */ /* 0x001e220000000800 */
[----:B------:R-:W-:-:S05]  /*d0e0*/  VIADD R19, R19, 0x1f ;  /* 0x0000001f13137836 */ /* 0x000fca0000000000 */
[----:B0-----:R-:W-:-:S13]  /*d0f0*/  ISETP.GE.AND P6, PT, R19, R2, PT ;  /* 0x000000021300720c */ /* 0x001fda0003fc6270 */
[----:B------:R-:W-:Y:S05]  /*d100*/  @P6 BRA `(.L_x_300) ;  /* 0x0000000400446947 */ /* 0x000fea0003800000 */
[----:B------:R-:W0:Y:S01]  /*d110*/  S2R R3, SR_TID.X ;  /* 0x0000000000037919 */ /* 0x000e220000002100 */
[----:B------:R-:W-:Y:S01]  /*d120*/  BSSY B0, `(.L_x_301) ;  /* 0x0000009000007945 */ /* 0x000fe20003800000 */
[----:B------:R-:W-:Y:S01]  /*d130*/  IMAD.MOV.U32 R5, RZ, RZ, RZ ;  /* 0x000000ffff057224 */ /* 0x000fe200078e00ff */
[----:B0-----:R-:W-:-:S05]  /*d140*/  LOP3.LUT R3, R3, 0x1f, RZ, 0xc0, !PT ;  /* 0x0000001f03037812 */ /* 0x001fca00078ec0ff */
[----:B------:R-:W-:-:S05]  /*d150*/  IMAD.IADD R7, R19, 0x1, R3 ;  /* 0x0000000113077824 */ /* 0x000fca00078e0203 */
[----:B------:R-:W-:-:S13]  /*d160*/  ISETP.GE.OR P6, PT, R7, R2, !P0 ;  /* 0x000000020700720c */ /* 0x000fda00047c6670 */
[----:B------:R-:W-:Y:S05]  /*d170*/  @P6 BRA `(.L_x_302) ;  /* 0x00000000000c6947 */ /* 0x000fea0003800000 */
[----:B------:R-:W0:Y:S02]  /*d180*/  LDC.64 R2, c[0x0][0xc80] ;  /* 0x00032000ff027b82 */ /* 0x000e240000000a00 */
[----:B0-----:R-:W-:-:S05]  /*d190*/  IMAD.WIDE R2, R7, 0x4, R2 ;  /* 0x0000000407027825 */ /* 0x001fca00078e0202 */
[----:B------:R0:W5:Y:S02]  /*d1a0*/  LDG.E R5, desc[UR50][R2.64] ;  /* 0x0000003202057981 */ /* 0x000164000c1e1900 */
.L_x_302:
[----:B------:R-:W-:Y:S05]  /*d1b0*/  BSYNC B0 ;  /* 0x0000000000007941 */ /* 0x000fea0003800000 */
.L_x_301:
[----:B------:R-:W-:-:S03]  /*d1c0*/  UMOV UR4, 0xffffffff ;  /* 0xffffffff00047882 */ /* 0x000fc60000000000 */
[----:B------:R-:W-:Y:S05]  /*d1d0*/  BRA.DIV UR4, `(.L_x_303) ;  /* 0x0000004604c87947 */ /* 0x000fea000b800000 */
[----:B-----5:R-:W1:Y:S02]  /*d1e0*/  SHFL.UP PT, R14, R5, 0x1, RZ ;  /* 0x04200000050e7989 */ /* 0x020e6400000e00ff */
[----:B-1----:R-:W-:-:S05]  /*d1f0*/  SEL R14, R14, RZ, P1 ;  /* 0x000000ff0e0e7207 */ /* 0x002fca0000800000 */
        /* <DEDUP_REMOVED lines=14> */
.L_x_446:
[----:B------:R-:W-:Y:S02]  /*d2e0*/  ULDC UR4, c[0x0][0xc38] ;  /* 0x00030e0000047ab9 */ /* 0x000fe40000000800 */
[----:B------:R-:W-:-:S04]  /*d2f0*/  IMAD.U32 R7, RZ, RZ, UR4 ;  /* 0x00000004ff077e24 */ /* 0x000fc8000f8e00ff */
[----:B-1----:R-:W-:-:S05]  /*d300*/  IMAD R14, R14, R7, RZ ;  /* 0x000000070e0e7224 */ /* 0x002fca00078e02ff */
[----:B------:R-:W-:-:S04]  /*d310*/  IADD3 R9, R14, R9, RZ ;  /* 0x000000090e097210 */ /* 0x000fc80007ffe0ff */
[----:B------:R-:W-:-:S13]  /*d320*/  ISETP.GT.AND P6, PT, R9, R0, PT ;  /* 0x000000000900720c */ /* 0x000fda0003fc4270 */
[----:B------:R-:W-:Y:S05]  /*d330*/  @!P6 BRA `(.L_x_304) ;  /* 0xfffffffc0064e947 */ /* 0x000fea000383ffff */
.L_x_299:
[----:B------:R-:W-:Y:S01]  /*d340*/  IMAD.IADD R16, R9, 0x1, -R14 ;  /* 0x0000000109107824 */ /* 0x000fe200078e0a0e */
[----:B------:R-:W-:-:S03]  /*d350*/  UMOV UR4, 0xffffffff ;  /* 0xffffffff00047882 */ /* 0x000fc60000000000 */
[----:B------:R-:W-:-:S05]  /*d360*/  IMAD R3, R2, R7, R16 ;  /* 0x0000000702037224 */ /* 0x000fca00078e0210 */
[----:B------:R-:W-:Y:S01]  /*d370*/  ISETP.GT.AND P6, PT, R3, R0, PT ;  /* 0x000000000300720c */ /* 0x000fe20003fc4270 */
[----:B------:R-:W-:-:S12]  /*d380*/  BRA.DIV UR4, `(.L_x_305) ;  /* 0x0000004a04187947 */ /* 0x000fd8000b800000 */
[----:B------:R-:W-:-:S04]  /*d390*/  VOTE.ANY R3, PT, !P6 ;  /* 0x0000000000037806 */ /* 0x000fc800070e0100 */
[----:B------:R-:W1:Y:S02]  /*d3a0*/  POPC R4, R3 ;  /* 0x0000000300047309 */ /* 0x000e640000000000 */
[----:B-1----:R1:W2:Y:S02]  /*d3b0*/  SHFL.IDX PT, R5, R5, R4, 0x1f ;  /* 0x00001f0405057589 */ /* 0x0022a400000e0000 */
.L_x_450:
[----:B------:R-:W-:Y:S01]  /*d3c0*/  ISETP.NE.AND P0, PT, R3, RZ, PT ;  /* 0x000000ff0300720c */ /* 0x000fe20003f05270 */
[----:B------:R-:W-:-:S12]  /*d3d0*/  IMAD.MOV.U32 R14, RZ, RZ, RZ ;  /* 0x000000ffff0e7224 */ /* 0x000fd800078e00ff */
[----:B------:R-:W-:Y:S05]  /*d3e0*/  @!P0 BRA `(.L_x_306) ;  /* 0x0000000000108947 */ /* 0x000fea0003800000 */
[----:B------:R-:W-:Y:S01]  /*d3f0*/  UMOV UR4, 0xffffffff ;  /* 0xffffffff00047882 */ /* 0x000fe20000000000 */
[----:B------:R-:W-:Y:S02]  /*d400*/  VIADD R12, R4, 0xffffffff ;  /* 0xffffffff040c7836 */ /* 0x000fe40000000000 */
[----:B------:R-:W-:Y:S05]  /*d410*/  BRA.DIV UR4, `(.L_x_307) ;  /* 0x0000004a043c7947 */ /* 0x000fea000b800000 */
[----:B------:R3:W4:Y:S02]  /*d420*/  SHFL.IDX PT, R14, R2, R12, 0x1f ;  /* 0x00001f0c020e7589 */ /* 0x00072400000e0000 */
.L_x_306:
[----:B--2---:R-:W-:Y:S01]  /*d430*/  IABS R6, R5 ;  /* 0x0000000500067213 */ /* 0x004fe20000000000 */
[----:B----4-:R-:W-:Y:S02]  /*d440*/  IMAD R16, R14, R7, R16 ;  /* 0x000000070e107224 */ /* 0x010fe400078e0210 */
[----:B------:R-:W-:Y:S01]  /*d450*/  IMAD.IADD R19, R4, 0x1, R19 ;  /* 0x0000000104137824 */ /* 0x000fe200078e0213 */
[----:B------:R-:W2:Y:S01]  /*d460*/  I2F.RP R8, R6 ;  /* 0x0000000600087306 */ /* 0x000ea20000209400 */
[----:B------:R-:W-:-:S07]  /*d470*/  IMAD.IADD R0, R0, 0x1, -R16 ;  /* 0x0000000100007824 */ /* 0x000fce00078e0a10 */
[----:B--2---:R-:W0:Y:S02]  /*d480*/  MUFU.RCP R8, R8 ;  /* 0x0000000800087308 */ /* 0x004e240000001000 */
[----:B0--3--:R-:W-:-:S06]  /*d490*/  VIADD R2, R8, 0xffffffe ;  /* 0x0ffffffe08027836 */ /* 0x009fcc0000000000 */
[----:B------:R0:W2:Y:S02]  /*d4a0*/  F2I.FTZ.U32.TRUNC.NTZ R3, R2 ;  /* 0x0000000200037305 */ /* 0x0000a4000021f000 */
[----:B0-----:R-:W-:Y:S01]  /*d4b0*/  IMAD.MOV.U32 R2, RZ, RZ, RZ ;  /* 0x000000ffff027224 */ /* 0x001fe200078e00ff */
[----:B--2---:R-:W-:-:S05]  /*d4c0*/  IADD3 R7, RZ, -R3, RZ ;  /* 0x80000003ff077210 */ /* 0x004fca0007ffe0ff */
[----:B------:R-:W-:-:S04]  /*d4d0*/  IMAD R7, R7, R6, RZ ;  /* 0x0000000607077224 */ /* 0x000fc800078e02ff */
[----:B------:R-:W-:Y:S01]  /*d4e0*/  IMAD.HI.U32 R3, R3, R7, R2 ;  /* 0x0000000703037227 */ /* 0x000fe200078e0002 */
[----:B------:R-:W-:Y:S02]  /*d4f0*/  IABS R7, R5 ;  /* 0x0000000500077213 */ /* 0x000fe40000000000 */
[----:B------:R-:W-:-:S03]  /*d500*/  IABS R2, R0 ;  /* 0x0000000000027213 */ /* 0x000fc60000000000 */
[----:B------:R-:W-:Y:S02]  /*d510*/  IMAD.MOV R7, RZ, RZ, -R7 ;  /* 0x000000ffff077224 */ /* 0x000fe400078e0a07 */
[----:B------:R-:W-:-:S04]  /*d520*/  IMAD.HI.U32 R3, R3, R2, RZ ;  /* 0x0000000203037227 */ /* 0x000fc800078e00ff */
[----:B------:R-:W-:Y:S01]  /*d530*/  IMAD R7, R3, R7, R2 ;  /* 0x0000000703077224 */ /* 0x000fe200078e0202 */
[----:B------:R-:W-:-:S04]  /*d540*/  LOP3.LUT R2, R0, R5, RZ, 0x3c, !PT ;  /* 0x0000000500027212 */ /* 0x000fc800078e3cff */
[----:B------:R-:W-:Y:S02]  /*d550*/  ISETP.GT.U32.AND P1, PT, R6, R7, PT ;  /* 0x000000070600720c */ /* 0x000fe40003f24070 */
[----:B------:R-:W-:-:S11]  /*d560*/  ISETP.GE.AND P2, PT, R2, RZ, PT ;  /* 0x000000ff0200720c */ /* 0x000fd60003f46270 */
[----:B------:R-:W-:Y:S01]  /*d570*/  @!P1 IMAD.IADD R7, R7, 0x1, -R6 ;  /* 0x0000000107079824 */ /* 0x000fe200078e0a06 */
[----:B------:R-:W-:Y:S02]  /*d580*/  @!P1 IADD3 R3, R3, 0x1, RZ ;  /* 0x0000000103039810 */ /* 0x000fe40007ffe0ff */
[----:B------:R-:W-:Y:S02]  /*d590*/  ISETP.NE.AND P1, PT, R5, RZ, PT ;  /* 0x000000ff0500720c */ /* 0x000fe40003f25270 */
[----:B------:R-:W-:-:S13]  /*d5a0*/  ISETP.GE.U32.AND P0, PT, R7, R6, PT ;  /* 0x000000060700720c */ /* 0x000fda0003f06070 */
[----:B------:R-:W-:-:S04]  /*d5b0*/  @P0 VIADD R3, R3, 0x1 ;  /* 0x0000000103030836 */ /* 0x000fc80000000000 */
[----:B------:R-:W-:Y:S01]  /*d5c0*/  @!P2 IMAD.MOV R3, RZ, RZ, -R3 ;  /* 0x000000ffff03a224 */ /* 0x000fe200078e0a03 */
[----:B------:R-:W-:-:S04]  /*d5d0*/  @!P1 LOP3.LUT R3, RZ, R5, RZ, 0x33, !PT ;  /* 0x00000005ff039212 */ /* 0x000fc800078e33ff */
[----:B------:R-:W-:Y:S01]  /*d5e0*/  MOV R18, R3 ;  /* 0x0000000300127202 */ /* 0x000fe20000000f00 */
[----:B------:R-:W-:-:S04]  /*d5f0*/  IMAD.MOV R17, RZ, RZ, -R3 ;  /* 0x000000ffff117224 */ /* 0x000fc800078e0a03 */
[----:B------:R-:W-:Y:S01]  /*d600*/  IMAD R17, R5, R17, R0 ;  /* 0x0000001105117224 */ /* 0x000fe200078e0200 */
[----:B------:R-:W-:Y:S06]  /*d610*/  BRA `(.L_x_308) ;  /* 0x00000000001c7947 */ /* 0x000fec0003800000 */
.L_x_300:
[----:B------:R-:W-:Y:S01]  /*d620*/  UMOV UR4, URZ ;  /* 0x0000003f00047c82 */ /* 0x000fe20008000000 */
[----:B------:R-:W-:Y:S01]  /*d630*/  UMOV UR5, URZ ;  /* 0x0000003f00057c82 */ /* 0x000fe20008000000 */
[----:B------:R-:W-:Y:S01]  /*d640*/  ULDC UR6, c[0x0][0xc3c] ;  /* 0x00030f0000067ab9 */ /* 0x000fe20000000800 */
[----:B------:R-:W-:Y:S02]  /*d650*/  IMAD.MOV.U32 R16, RZ, RZ, R0 ;  /* 0x000000ffff107224 */ /* 0x000fe400078e0000 */
[----:B------:R-:W-:Y:S02]  /*d660*/  IMAD.U32 R17, RZ, RZ, UR4 ;  /* 0x00000004ff117e24 */ /* 0x000fe4000f8e00ff */
[----:B------:R-:W-:Y:S02]  /*d670*/  IMAD.U32 R18, RZ, RZ, UR5 ;  /* 0x00000005ff127e24 */ /* 0x000fe4000f8e00ff */
[----:B------:R-:W-:-:S07]  /*d680*/  IMAD.U32 R19, RZ, RZ, UR6 ;  /* 0x00000006ff137e24 */ /* 0x000fce000f8e00ff */
.L_x_308:
[----:B------:R-:W0:Y:S01]  /*d690*/  S2R R0, SR_TID.X ;  /* 0x0000000000007919 */ /* 0x000e220000002100 */
[----:B------:R-:W-:Y:S05]  /*d6a0*/  WARPSYNC.ALL ;  /* 0x0000000000007948 */ /* 0x000fea0003800000 */
[----:B------:R-:W-:Y:S01]  /*d6b0*/  BAR.SYNC.DEFER_BLOCKING 0x4, 0x200 ;  /* 0x0108000000007b1d */ /* 0x000fe20000010000 */
[----:B0-----:R-:W-:-:S04]  /*d6c0*/  LOP3.LUT R0, R0, 0x1f, RZ, 0xc0, !PT ;  /* 0x0000001f00007812 */ /* 0x001fc800078ec0ff */
[----:B------:R-:W-:-:S13]  /*d6d0*/  ISETP.NE.AND P0, PT, R0, RZ, PT ;  /* 0x000000ff0000720c */ /* 0x000fda0003f05270 */
[----:B------:R-:W0:Y:S01]  /*d6e0*/  @!P0 S2R R3, SR_CgaCtaId ;  /* 0x0000000000038919 */ /* 0x000e220000008800 */
[----:B------:R-:W-:-:S04]  /*d6f0*/  @!P0 MOV R0, 0x400 ;  /* 0x0000040000008802 */ /* 0x000fc80000000f00 */
[----:B0-----:R-:W-:-:S05]  /*d700*/  @!P0 LEA R22, R3, R0, 0x18 ;  /* 0x0000000003168211 */ /* 0x001fca00078ec0ff */
[----:B------:R0:W-:Y:S01]  /*d710*/  @!P0 STS.128 [R22+0x168d0], R16 ;  /* 0x0168d01016008388 */ /* 0x0001e20000000c00 */
[----:B------:R-:W-:Y:S06]  /*d720*/  BAR.ARV 0x5, 0x200 ;  /* 0x0148000000007b1d */ /* 0x000fec0000002000 */
.L_x_297:
[----:B------:R-:W-:Y:S02]  /*d730*/  ULDC UR4, c[0x0][0xc3c] ;  /* 0x00030f0000047ab9 */ /* 0x000fe40000000800 */
[----:B---3--:R-:W-:-:S13]  /*d740*/  ISETP.GE.AND P0, PT, R19, UR4, PT ;  /* 0x0000000413007c0c */ /* 0x008fda000bf06270 */
[----:B------:R-:W-:Y:S05]  /*d750*/  @!P0 BRA `(.L_x_309) ;  /* 0xffffffb400d48947 */ /* 0x000fea000383ffff */
[----:B------:R-:W-:Y:S05]  /*d760*/  BSYNC B8 ;  /* 0x0000000000087941 */ /* 0x000fea0003800000 */
.L_x_248:
[----:B0-----:R-:W3:Y:S01]  /*d770*/  LDL.LU R0, [R1+0x38] ;  /* 0x0000380001007983 */ /* 0x001ee20000300800 */
[----:B------:R-:W-:Y:S01]  /*d780*/  BSSY B0, `(.L_x_310) ;  /* 0x000000b000007945 */ /* 0x000fe20003800000 */
[----:B------:R-:W0:Y:S01]  /*d790*/  S2R R5, SR_CgaCtaId ;  /* 0x0000000000057919 */ /* 0x000e220000008800 */
[----:B---3--:R-:W-:-:S04]  /*d7a0*/  IADD3 R0, R0, 0x1, RZ ;  /* 0x0000000100007810 */ /* 0x008fc80007ffe0ff */
[----:B------:R-:W-:-:S04]  /*d7b0*/  LEA.HI R2, R0, R0, RZ, 0x1 ;  /* 0x0000000000027211 */ /* 0x000fc800078f08ff */
[----:B------:R-:W-:Y:S02]  /*d7c0*/  LOP3.LUT R3, R2, 0xfffffffe, RZ, 0xc0, !PT ;  /* 0xfffffffe02037812 */ /* 0x000fe400078ec0ff */
[----:B------:R-:W-:-:S03]  /*d7d0*/  MOV R2, 0x400 ;  /* 0x0000040000027802 */ /* 0x000fc60000000f00 */
[----:B------:R-:W-:Y:S01]  /*d7e0*/  IMAD.IADD R0, R0, 0x1, -R3 ;  /* 0x0000000100007824 */ /* 0x000fe200078e0a03 */
[----:B0-----:R-:W-:-:S04]  /*d7f0*/  LEA R5, R5, R2, 0x18 ;  /* 0x0000000205057211 */ /* 0x001fc800078ec0ff */
[----:B------:R-:W-:-:S04]  /*d800*/  SHF.L.U32 R0, R0, 0x1f, RZ ;  /* 0x0000001f00007819 */ /* 0x000fc800000006ff */
[----:B------:R-:W0:Y:S02]  /*d810*/  SYNCS.PHASECHK.TRANS64.TRYWAIT P0, [R5+URZ+0x16820], R0 ;  /* 0x01682000050075a7 */ /* 0x000e24000800017f */
[----:B0-----:R-:W-:Y:S05]  /*d820*/  @!P0 BRA `(.L_x_311) ;  /* 0x00000044005c8947 */ /* 0x001fea0003800000 */
.L_x_453:
[----:B------:R-:W-:Y:S05]  /*d830*/  BSYNC B0 ;  /* 0x0000000000007941 */ /* 0x000fea0003800000 */
.L_x_310:
[----:B------:R-:W-:-:S03]  /*d840*/  UMOV UR4, 0xffffffff ;  /* 0xffffffff00047882 */ /* 0x000fc60000000000 */
[----:B------:R-:W-:Y:S05]  /*d850*/  BRA.DIV UR4, `(.L_x_312) ;  /* 0x0000004604647947 */ /* 0x000fea000b800000 */
[----:B0-----:R-:W0:Y:S02]  /*d860*/  S2R R0, SR_TID.X ;  /* 0x0000000000007919 */ /* 0x001e240000002100 */
[----:B0-----:R-:W-:-:S04]  /*d870*/  SHF.R.U32.HI R0, RZ, 0x5, R0 ;  /* 0x00000005ff007819 */ /* 0x001fc80000011600 */
[----:B------:R-:W-:-:S05]  /*d880*/  LOP3.LUT R0, R0, 0x3, RZ, 0xc0, !PT ;  /* 0x0000000300007812 */ /* 0x000fca00078ec0ff */
[----:B------:R0:W3:Y:S02]  /*d890*/  SHFL.IDX PT, R14, R0, RZ, 0x1f ;  /* 0x00001fff000e7589 */ /* 0x0000e400000e0000 */
.L_x_456:
[----:B---3--:R-:W-:Y:S01]  /*d8a0*/  ISETP.NE.AND P0, PT, R14, RZ, PT ;  /* 0x000000ff0e00720c */ /* 0x008fe20003f05270 */
[----:B------:R-:W-:-:S12]  /*d8b0*/  BSSY B0, `(.L_x_313) ;  /* 0x0000024000007945 */ /* 0x000fd80003800000 */
[----:B------:R-:W-:Y:S05]  /*d8c0*/  @P0 BRA `(.L_x_314) ;  /* 0x0000000000880947 */ /* 0x000fea0003800000 */
[----:B------:R-:W-:-:S03]  /*d8d0*/  UMOV UR4, 0xffffffff ;  /* 0xffffffff00047882 */ /* 0x000fc60000000000 */
[----:B------:R-:W-:Y:S05]  /*d8e0*/  BRA.DIV UR4, `(.L_x_315) ;  /* 0x0000004604747947 */ /* 0x000fea000b800000 */
[----:B------:R-:W-:-:S13]  /*d8f0*/  ELECT P6, URZ, PT ;  /* 0x00000000003f782f */ /* 0x000fda00038c0000 */
.L_x_459:
[----:B------:R-:W-:Y:S05]  /*d900*/  @!P6 BRA `(.L_x_314) ;  /* 0x000000000078e947 */ /* 0x000fea0003800000 */
[----:B------:R-:W-:-:S06]  /*d910*/  ULOP3.LUT UR4, UR37, 0x2, URZ, 0xfc, !UPT ;  /* 0x0000000225047892 */ /* 0x000fcc000f8efc3f */
[----:B0-----:R-:W-:-:S05]  /*d920*/  IMAD.U32 R0, RZ, RZ, UR4 ;  /* 0x00000004ff007e24 */ /* 0x001fca000f8e00ff */
[----:B------:R-:W-:-:S13]  /*d930*/  ISETP.NE.AND P0, PT, R0, 0x3, PT ;  /* 0x000000030000780c */ /* 0x000fda0003f05270 */
[----:B------:R-:W-:Y:S05]  /*d940*/  @!P0 BRA `(.L_x_316) ;  /* 0x0000000000048947 */ /* 0x000fea0003800000 */
[----:B------:R-:W-:Y:S01]  /*d950*/  BPT.TRAP 0x1 ;  /* 0x000000040000795c */ /* 0x000fe20000300000 */
.L_x_316:
[----:B------:R-:W-:Y:S01]  /*d960*/  IMAD R3, R25, 0x8, R5 ;  /* 0x0000000819037824 */ /* 0x000fe200078e0205 */
[----:B------:R-:W-:Y:S01]  /*d970*/  SHF.L.U32 R2, R27, 0x1f, RZ ;  /* 0x0000001f1b027819 */ /* 0x000fe200000006ff */
[----:B------:R-:W-:-:S03]  /*d980*/  VIADD R25, R25, 0x1 ;  /* 0x0000000119197836 */ /* 0x000fc60000000000 */
[----:B------:R-:W0:Y:S02]  /*d990*/  SYNCS.PHASECHK.TRANS64.TRYWAIT P1, [R3+URZ+0x16840], R2 ;  /* 0x01684002030075a7 */ /* 0x000e24000802017f */
[----:B------:R-:W-:-:S04]  /*d9a0*/  ISETP.NE.AND P2, PT, R25, 0x2, PT ;  /* 0x000000021900780c */ /* 0x000fc80003f45270 */
[----:B------:R-:W-:Y:S01]  /*d9b0*/  SEL R0, RZ, 0x1, P2 ;  /* 0x00000001ff007807 */ /* 0x000fe20001000000 */
[----:B0-----:R-:W-:Y:S08]  /*d9c0*/  @!P1 BRA `(.L_x_317) ;  /* 0x00000044005c9947 */ /* 0x001ff00003800000 */
.L_x_460:
[----:B------:R-:W-:Y:S02]  /*d9d0*/  SEL R25, R25, RZ, P2 ;  /* 0x000000ff19197207 */ /* 0x000fe40001000000 */
[----:B------:R-:W-:Y:S01]  /*d9e0*/  LOP3.LUT R0, R27, R0, RZ, 0x3c, !PT ;  /* 0x000000001b007212 */ /* 0x000fe200078e3cff */
[----:B------:R-:W-:Y:S06]  /*d9f0*/  @!P0 BRA `(.L_x_318) ;  /* 0x0000000000048947 */ /* 0x000fec0003800000 */
[----:B------:R-:W-:Y:S01]  /*da00*/  BPT.TRAP 0x1 ;  /* 0x000000040000795c */ /* 0x000fe20000300000 */
.L_x_318:
[----:B------:R-:W-:Y:S02]  /*da10*/  LEA R25, R25, R5, 0x3 ;  /* 0x0000000519197211 */ /* 0x000fe400078e18ff */
[----:B------:R-:W-:-:S04]  /*da20*/  SHF.L.U32 R0, R0, 0x1f, RZ ;  /* 0x0000001f00007819 */ /* 0x000fc800000006ff */
[----:B------:R-:W3:Y:S02]  /*da30*/  SYNCS.PHASECHK.TRANS64.TRYWAIT P1, [R25+URZ+0x16840], R0 ;  /* 0x01684000190075a7 */ /* 0x000ee4000802017f */
[----:B---3--:R-:W-:Y:S05]  /*da40*/  @!P1 BRA `(.L_x_319) ;  /* 0x0000004400509947 */ /* 0x008fea0003800000 */
.L_x_461:
[----:B------:R-:W-:Y:S05]  /*da50*/  @!P0 BRA `(.L_x_320) ;  /* 0x0000000000048947 */ /* 0x000fea0003800000 */
[----:B------:R-:W-:Y:S01]  /*da60*/  BPT.TRAP 0x1 ;  /* 0x000000040000795c */ /* 0x000fe20000300000 */
.L_x_320:
[----:B------:R-:W4:Y:S02]  /*da70*/  SYNCS.PHASECHK.TRANS64.TRYWAIT P1, [R3+URZ+0x16860], R2 ;  /* 0x01686002030075a7 */ /* 0x000f24000802017f */
[----:B----4-:R-:W-:Y:S05]  /*da80*/  @!P1 BRA `(.L_x_321) ;  /* 0x0000004400549947 */ /* 0x010fea0003800000 */
.L_x_462:
[----:B------:R-:W-:Y:S05]  /*da90*/  @!P0 BRA `(.L_x_322) ;  /* 0x0000000000048947 */ /* 0x000fea0003800000 */
[----:B------:R-:W-:Y:S01]  /*daa0*/  BPT.TRAP 0x1 ;  /* 0x000000040000795c */ /* 0x000fe20000300000 */
.L_x_322:
[----:B------:R0:W0:Y:S02]  /*dab0*/  SYNCS.PHASECHK.TRANS64.TRYWAIT P0, [R25+URZ+0x16860], R0 ;  /* 0x01686000190075a7 */ /* 0x000024000800017f */
[----:B0-----:R-:W-:Y:S05]  /*dac0*/  @!P0 NANOSLEEP.SYNCS 0x989680 ;  /* 0x009896800000895d */ /* 0x001fea0003900000 */
[----:B------:R-:W0:Y:S02]  /*dad0*/  @!P0 SYNCS.PHASECHK.TRANS64 P0, [R25+URZ+0x16860], R0 ;  /* 0x01686000190085a7 */ /* 0x000e24000800007f */
[----:B0-----:R-:W-:Y:S05]  /*dae0*/  @!P0 BRA `(.L_x_322) ;  /* 0xfffffffc00f08947 */ /* 0x001fea000383ffff */
.L_x_314:
[----:B------:R-:W-:Y:S05]  /*daf0*/  BSYNC B0 ;  /* 0x0000000000007941 */ /* 0x000fea0003800000 */
.L_x_313:
[----:B------:R-:W-:Y:S05]  /*db00*/  EXIT ;  /* 0x000000000000794d */ /* 0x000fea0003800000 */
.L_x_208:
[----:B0-----:R-:W-:-:S04]  /*db10*/  IMAD.U32 R3, RZ, RZ, UR49 ;  /* 0x00000031ff037e24 */ /* 0x001fc8000f8e00ff */
[----:B------:R0:W1:Y:S03]  /*db20*/  SYNCS.PHASECHK.TRANS64.TRYWAIT P1, [R3+URZ+0x16800], R0 ;  /* 0x01680000030075a7 */ /* 0x000066000802017f */
[----:B-1----:R-:W-:Y:S05]  /*db30*/  @!P1 NANOSLEEP.SYNCS 0x989680 ;  /* 0x009896800000995d */ /* 0x002fea0003900000 */
[----:B------:R-:W1:Y:S02]  /*db40*/  @!P1 SYNCS.PHASECHK.TRANS64 P1, [R3+URZ+0x16800], R0 ;  /* 0x01680000030095a7 */ /* 0x000e64000802007f */
[----:B-1----:R-:W-:Y:S05]  /*db50*/  @!P1 BRA `(.L_x_208) ;  /* 0xfffffffc00ec9947 */ /* 0x002fea000383ffff */
[----:B------:R-:W-:Y:S05]  /*db60*/  BRA `(.L_x_323) ;  /* 0xffffff38004c7947 */ /* 0x000fea000383ffff */
.L_x_212:
[----:B-1----:R1:W2:Y:S02]  /*db70*/  SYNCS.PHASECHK.TRANS64.TRYWAIT P1, [R0+URZ+0x16830], R3 ;  /* 0x01683003000075a7 */ /* 0x0022a4000802017f */
[----:B--2---:R-:W-:Y:S05]  /*db80*/  @!P1 NANOSLEEP.SYNCS 0x989680 ;  /* 0x009896800000995d */ /* 0x004fea0003900000 */
[----:B------:R-:W2:Y:S02]  /*db90*/  @!P1 SYNCS.PHASECHK.TRANS64 P1, [R0+URZ+0x16830], R3 ;  /* 0x01683003000095a7 */ /* 0x000ea4000802007f */
[----:B--2---:R-:W-:Y:S05]  /*dba0*/  @!P1 BRA `(.L_x_212) ;  /* 0xfffffffc00f09947 */ /* 0x004fea000383ffff */
[----:B------:R-:W-:Y:S05]  /*dbb0*/  BRA `(.L_x_211) ;  /* 0xffffff38006c7947 */ /* 0x000fea000383ffff */
.L_x_218:
[----:B-1----:R-:W-:-:S04]  /*dbc0*/  IMAD.U32 R7, RZ, RZ, UR6 ;  /* 0x00000006ff077e24 */ /* 0x002fc8000f8e00ff */
[----:B------:R1:W2:Y:S03]  /*dbd0*/  SYNCS.PHASECHK.TRANS64.TRYWAIT P1, [R7+URZ+0x16830], R6 ;  /* 0x01683006070075a7 */ /* 0x0002a6000802017f */
[----:B--2---:R-:W-:Y:S05]  /*dbe0*/  @!P1 NANOSLEEP.SYNCS 0x989680 ;  /* 0x009896800000995d */ /* 0x004fea0003900000 */
[----:B------:R-:W2:Y:S02]  /*dbf0*/  @!P1 SYNCS.PHASECHK.TRANS64 P1, [R7+URZ+0x16830], R6 ;  /* 0x01683006070095a7 */ /* 0x000ea4000802007f */
[----:B--2---:R-:W-:Y:S05]  /*dc00*/  @!P1 BRA `(.L_x_218) ;  /* 0xfffffffc00ec9947 */ /* 0x004fea000383ffff */
[----:B------:R-:W-:Y:S05]  /*dc10*/  BRA `(.L_x_215) ;  /* 0xffffff6000707947 */ /* 0x000fea000383ffff */
.L_x_222:
[----:B-1----:R-:W-:-:S04]  /*dc20*/  IMAD.U32 R7, RZ, RZ, UR6 ;  /* 0x00000006ff077e24 */ /* 0x002fc8000f8e00ff */
[----:B------:R1:W2:Y:S03]  /*dc30*/  SYNCS.PHASECHK.TRANS64.TRYWAIT P1, [R7+URZ+0x16850], R6 ;  /* 0x01685006070075a7 */ /* 0x0002a6000802017f */
[----:B--2---:R-:W-:Y:S05]  /*dc40*/  @!P1 NANOSLEEP.SYNCS 0x989680 ;  /* 0x009896800000995d */ /* 0x004fea0003900000 */
[----:B------:R-:W2:Y:S02]  /*dc50*/  @!P1 SYNCS.PHASECHK.TRANS64 P1, [R7+URZ+0x16850], R6 ;  /* 0x01685006070095a7 */ /* 0x000ea4000802007f */
[----:B--2---:R-:W-:Y:S05]  /*dc60*/  @!P1 BRA `(.L_x_222) ;  /* 0xfffffffc00ec9947 */ /* 0x004fea000383ffff */
[----:B------:R-:W-:Y:S05]  /*dc70*/  BRA `(.L_x_219) ;  /* 0xffffff6000f87947 */ /* 0x000fea000383ffff */
.L_x_229:
[----:B-1----:R-:W-:-:S04]  /*dc80*/  IMAD.U32 R7, RZ, RZ, UR5 ;  /* 0x00000005ff077e24 */ /* 0x002fc8000f8e00ff */
[----:B------:R1:W2:Y:S03]  /*dc90*/  SYNCS.PHASECHK.TRANS64.TRYWAIT P1, [R7+URZ+0x16850], R0 ;  /* 0x01685000070075a7 */ /* 0x0002a6000802017f */
[----:B--2---:R-:W-:Y:S05]  /*dca0*/  @!P1 NANOSLEEP.SYNCS 0x989680 ;  /* 0x009896800000995d */ /* 0x004fea0003900000 */
[----:B------:R-:W2:Y:S02]  /*dcb0*/  @!P1 SYNCS.PHASECHK.TRANS64 P1, [R7+URZ+0x16850], R0 ;  /* 0x01685000070095a7 */ /* 0x000ea4000802007f */
[----:B--2---:R-:W-:Y:S05]  /*dcc0*/  @!P1 BRA `(.L_x_229) ;  /* 0xfffffffc00ec9947 */ /* 0x004fea000383ffff */
[----:B------:R-:W-:Y:S05]  /*dcd0*/  BRA `(.L_x_228) ;  /* 0xffffff8400807947 */ /* 0x000fea000383ffff */
.L_x_260:
[----:B0-----:R-:W0:Y:S01]  /*dce0*/  S2R R20, SR_TID.X ;  /* 0x0000000000147919 */ /* 0x001e220000002100 */
[----:B------:R-:W-:Y:S01]  /*dcf0*/  BSSY B0, `(.L_x_324) ;  /* 0x000000a000007945 */ /* 0x000fe20003800000 */
[----:B------:R-:W-:Y:S02]  /*dd00*/  IMAD.MOV.U32 R12, RZ, RZ, RZ ;  /* 0x000000ffff0c7224 */ /* 0x000fe400078e00ff */
[----:B------:R-:W-:Y:S02]  /*dd10*/  IMAD.MOV.U32 R11, RZ, RZ, 0x1f ;  /* 0x0000001fff0b7424 */ /* 0x000fe400078e00ff */
[----:B------:R-:W-:Y:S01]  /*dd20*/  IMAD.MOV.U32 R15, RZ, RZ, -0x1 ;  /* 0xffffffffff0f7424 */ /* 0x000fe200078e00ff */
[----:B0-----:R-:W-:-:S04]  /*dd30*/  SHF.R.U32.HI R9, RZ, 0x5, R20 ;  /* 0x00000005ff097819 */ /* 0x001fc80000011614 */
[----:B------:R-:W-:-:S04]  /*dd40*/  LOP3.LUT R9, R9, 0x3, RZ, 0xc0, !PT ;  /* 0x0000000309097812 */ /* 0x000fc800078ec0ff */
[----:B------:R-:W-:-:S07]  /*dd50*/  MOV R13, R9 ;  /* 0x00000009000d7202 */ /* 0x000fce0000000f00 */
[----:B-----5:R-:W-:Y:S05]  /*dd60*/  WARPSYNC.COLLECTIVE R15, `(.L_x_325) ;  /* 0x000000000f087348 */ /* 0x020fea0003c00000 */
[----:B------:R0:W1:Y:S02]  /*dd70*/  SHFL.IDX P6, R14, R13, R12, R11 ;  /* 0x0000000c0d0e7389 */ /* 0x00006400000c000b */
[----:B01---5:R-:W-:Y:S01]  /*dd80*/  ENDCOLLECTIVE ;  /* 0x000000000000791b */ /* 0x023fe20003800000 */
.L_x_325:
[----:B------:R-:W-:Y:S05]  /*dd90*/  BSYNC B0 ;  /* 0x0000000000007941 */ /* 0x000fea0003800000 */
.L_x_324:
[----:B------:R-:W-:Y:S05]  /*dda0*/  BRA `(.L_x_326) ;  /* 0xffffffbc00807947 */ /* 0x000fea000383ffff */
.L_x_263:
[----:B0-----:R0:W2:Y:S02]  /*ddb0*/  SYNCS.PHASECHK.TRANS64.TRYWAIT P0, [R3+URZ+0x16840], R4 ;  /* 0x01684004030075a7 */ /* 0x0010a4000800017f */
[----:B--2---:R-:W-:Y:S05]  /*ddc0*/  @!P0 NANOSLEEP.SYNCS 0x989680 ;  /* 0x009896800000895d */ /* 0x004fea0003900000 */
[----:B------:R-:W2:Y:S02]  /*ddd0*/  @!P0 SYNCS.PHASECHK.TRANS64 P0, [R3+URZ+0x16840], R4 ;  /* 0x01684004030085a7 */ /* 0x000ea4000800007f */
[----:B--2---:R-:W-:Y:S05]  /*dde0*/  @!P0 BRA `(.L_x_263) ;  /* 0xfffffffc00f08947 */ /* 0x004fea000383ffff */
[----:B------:R-:W-:Y:S05]  /*ddf0*/  BRA `(.L_x_327) ;  /* 0xffffffbc00e07947 */ /* 0x000fea000383ffff */
.L_x_264:
[----:B------:R-:W-:Y:S01]  /*de00*/  BSSY B0, `(.L_x_328) ;  /* 0x0000008000007945 */ /* 0x000fe20003800000 */
[----:B------:R-:W-:Y:S01]  /*de10*/  IMAD.MOV.U32 R13, RZ, RZ, R2 ;  /* 0x000000ffff0d7224 */ /* 0x000fe200078e0002 */
[----:B------:R-:W-:Y:S01]  /*de20*/  MOV R12, RZ ;  /* 0x000000ff000c7202 */ /* 0x000fe20000000f00 */
[----:B------:R-:W-:Y:S02]  /*de30*/  IMAD.MOV.U32 R11, RZ, RZ, 0x181f ;  /* 0x0000181fff0b7424 */ /* 0x000fe400078e00ff */
[----:B------:R-:W-:-:S07]  /*de40*/  IMAD.MOV.U32 R15, RZ, RZ, -0x1 ;  /* 0xffffffffff0f7424 */ /* 0x000fce00078e00ff */
[----:B------:R-:W-:Y:S05]  /*de50*/  WARPSYNC.COLLECTIVE R15, `(.L_x_329) ;  /* 0x000000000f087348 */ /* 0x000fea0003c00000 */
[----:B------:R0:W1:Y:S02]  /*de60*/  SHFL.IDX P6, R14, R13, R12, R11 ;  /* 0x0000000c0d0e7389 */ /* 0x00006400000c000b */
[----:B01----:R-:W-:Y:S01]  /*de70*/  ENDCOLLECTIVE ;  /* 0x000000000000791b */ /* 0x003fe20003800000 */
.L_x_329:
[----:B------:R-:W-:Y:S05]  /*de80*/  BSYNC B0 ;  /* 0x0000000000007941 */ /* 0x000fea0003800000 */
.L_x_328:
[----:B------:R-:W-:Y:S01]  /*de90*/  IMAD.MOV.U32 R13, RZ, RZ, R0 ;  /* 0x000000ffff0d7224 */ /* 0x000fe200078e0000 */
[----:B------:R-:W-:Y:S01]  /*dea0*/  MOV R12, RZ ;  /* 0x000000ff000c7202 */ /* 0x000fe20000000f00 */
[----:B------:R-:W-:Y:S01]  /*deb0*/  IMAD.MOV.U32 R11, RZ, RZ, 0x181f ;  /* 0x0000181fff0b7424 */ /* 0x000fe200078e00ff */
[----:B------:R-:W-:Y:S01]  /*dec0*/  @P0 LEA R8, R5, R22, 0x1 ;  /* 0x0000001605080211 */ /* 0x000fe200078e08ff */
[----:B------:R-:W-:Y:S02]  /*ded0*/  IMAD.MOV.U32 R15, RZ, RZ, -0x1 ;  /* 0xffffffffff0f7424 */ /* 0x000fe400078e00ff */
[----:B------:R-:W-:-:S07]  /*dee0*/  IMAD.MOV.U32 R6, RZ, RZ, R14 ;  /* 0x000000ffff067224 */ /* 0x000fce00078e000e */
[----:B------:R-:W-:Y:S05]  /*def0*/  WARPSYNC.COLLECTIVE R15, `(.L_x_330) ;  /* 0x000000000f087348 */ /* 0x000fea0003c00000 */
[----:B------:R0:W1:Y:S02]  /*df00*/  SHFL.IDX P6, R14, R13, R12, R11 ;  /* 0x0000000c0d0e7389 */ /* 0x00006400000c000b */
[----:B01----:R-:W-:Y:S01]  /*df10*/  ENDCOLLECTIVE ;  /* 0x000000000000791b */ /* 0x003fe20003800000 */
.L_x_330:
[----:B------:R-:W-:Y:S02]  /*df20*/  IMAD.MOV.U32 R13, RZ, RZ, R2 ;  /* 0x000000ffff0d7224 */ /* 0x000fe400078e0002 */
[----:B------:R-:W-:Y:S02]  /*df30*/  IMAD.MOV.U32 R12, RZ, RZ, 0x1 ;  /* 0x00000001ff0c7424 */ /* 0x000fe400078e00ff */
[----:B------:R-:W-:-:S07]  /*df40*/  IMAD.MOV.U32 R7, RZ, RZ, R14 ;  /* 0x000000ffff077224 */ /* 0x000fce00078e000e */
[----:B------:R-:W-:Y:S05]  /*df50*/  WARPSYNC.COLLECTIVE R15, `(.L_x_331) ;  /* 0x000000000f087348 */ /* 0x000fea0003c00000 */
[----:B------:R0:W1:Y:S02]  /*df60*/  SHFL.IDX P6, R14, R13, R12, R11 ;  /* 0x0000000c0d0e7389 */ /* 0x00006400000c000b */
[----:B01----:R-:W-:Y:S01]  /*df70*/  ENDCOLLECTIVE ;  /* 0x000000000000791b */ /* 0x003fe20003800000 */
.L_x_331:
[----:B------:R-:W-:-:S05]  /*df80*/  @P0 LEA R7, P1, R28, R7, 0x1 ;  /* 0x000000071c070211 */ /* 0x000fca00078208ff */
[----:B------:R-:W-:Y:S01]  /*df90*/  @P0 IMAD.X R6, RZ, RZ, R6, P1 ;  /* 0x000000ffff060224 */ /* 0x000fe200008e0606 */
[----:B------:R-:W-:-:S04]  /*dfa0*/  ISETP.GE.AND P1, PT, R4, 0x11, PT ;  /* 0x000000110400780c */ /* 0x000fc80003f26270 */
[----:B------:R-:W-:Y:S01]  /*dfb0*/  @P0 LOP3.LUT R7, R7, R6, RZ, 0x3c, !PT ;  /* 0x0000000607070212 */ /* 0x000fe200078e3cff */
[----:B------:R-:W-:-:S03]  /*dfc0*/  IMAD.MOV.U32 R13, RZ, RZ, R0 ;  /* 0x000000ffff0d7224 */ /* 0x000fc600078e0000 */
[----:B------:R-:W-:-:S04]  /*dfd0*/  @P0 LOP3.LUT R6, R7, R6, RZ, 0x3c, !PT ;  /* 0x0000000607060212 */ /* 0x000fc800078e3cff */
[----:B------:R-:W-:-:S05]  /*dfe0*/  @P0 LOP3.LUT R7, R7, R6, RZ, 0x3c, !PT ;  /* 0x0000000607070212 */ /* 0x000fca00078e3cff */
[----:B------:R-:W-:Y:S01]  /*dff0*/  @!PT LDS RZ, [RZ] ;  /* 0x00000000fffff984 */ /* 0x000fe20000000800 */
[----:B------:R-:W-:Y:S01]  /*e000*/  @!PT LDS RZ, [RZ] ;  /* 0x00000000fffff984 */ /* 0x000fe20000000800 */
[----:B------:R-:W-:Y:S01]  /*e010*/  @!PT LDS RZ, [RZ] ;  /* 0x00000000fffff984 */ /* 0x000fe20000000800 */
[----:B------:R0:W-:Y:S02]  /*e020*/  @P0 LDGSTS.E.BYPASS.LTC128B.128 [R8+0xe400], desc[UR50][R6.64], !P2 ;  /* 0x0e40000006080fae */ /* 0x0001e4000d101d72 */
[----:B0-----:R-:W-:-:S07]  /*e030*/  IMAD.MOV.U32 R6, RZ, RZ, R14 ;  /* 0x000000ffff067224 */ /* 0x001fce00078e000e */
[----:B------:R-:W-:Y:S05]  /*e040*/  WARPSYNC.COLLECTIVE R15, `(.L_x_332) ;  /* 0x000000000f087348 */ /* 0x000fea0003c00000 */
[----:B------:R0:W1:Y:S02]  /*e050*/  SHFL.IDX P6, R14, R13, R12, R11 ;  /* 0x0000000c0d0e7389 */ /* 0x00006400000c000b */
[----:B01----:R-:W-:Y:S01]  /*e060*/  ENDCOLLECTIVE ;  /* 0x000000000000791b */ /* 0x003fe20003800000 */
.L_x_332:
[----:B------:R-:W-:Y:S02]  /*e070*/  @P1 IMAD R8, R5, 0x2, R22 ;  /* 0x0000000205081824 */ /* 0x000fe400078e0216 */
[----:B------:R-:W-:Y:S01]  /*e080*/  IMAD.MOV.U32 R13, RZ, RZ, R2 ;  /* 0x000000ffff0d7224 */ /* 0x000fe200078e0002 */
[----:B------:R-:W-:Y:S02]  /*e090*/  MOV R12, 0x2 ;  /* 0x00000002000c7802 */ /* 0x000fe40000000f00 */
[----:B------:R-:W-:-:S07]  /*e0a0*/  MOV R7, R14 ;  /* 0x0000000e00077202 */ /* 0x000fce0000000f00 */
[----:B------:R-:W-:Y:S05]  /*e0b0*/  WARPSYNC.COLLECTIVE R15, `(.L_x_333) ;  /* 0x000000000f087348 */ /* 0x000fea0003c00000 */
[----:B------:R0:W1:Y:S02]  /*e0c0*/  SHFL.IDX P6, R14, R13, R12, R11 ;  /* 0x0000000c0d0e7389 */ /* 0x00006400000c000b */
[----:B01----:R-:W-:Y:S01]  /*e0d0*/  ENDCOLLECTIVE ;  /* 0x000000000000791b */ /* 0x003fe20003800000 */
.L_x_333:
        /* <DEDUP_REMOVED lines=15> */
.L_x_334:
[----:B------:R-:W-:Y:S02]  /*e1d0*/  @P1 IMAD R8, R5, 0x2, R22 ;  /* 0x0000000205081824 */ /* 0x000fe400078e0216 */
[----:B------:R-:W-:Y:S02]  /*e1e0*/  IMAD.MOV.U32 R13, RZ, RZ, R2 ;  /* 0x000000ffff0d7224 */ /* 0x000fe400078e0002 */
[----:B------:R-:W-:Y:S02]  /*e1f0*/  IMAD.MOV.U32 R12, RZ, RZ, 0x3 ;  /* 0x00000003ff0c7424 */ /* 0x000fe400078e00ff */
[----:B------:R-:W-:-:S07]  /*e200*/  IMAD.MOV.U32 R7, RZ, RZ, R14 ;  /* 0x000000ffff077224 */ /* 0x000fce00078e000e */
[----:B------:R-:W-:Y:S05]  /*e210*/  WARPSYNC.COLLECTIVE R15, `(.L_x_335) ;  /* 0x000000000f087348 */ /* 0x000fea0003c00000 */
[----:B------:R0:W1:Y:S02]  /*e220*/  SHFL.IDX P6, R14, R13, R12, R11 ;  /* 0x0000000c0d0e7389 */ /* 0x00006400000c000b */
[----:B01----:R-:W-:Y:S01]  /*e230*/  ENDCOLLECTIVE ;  /* 0x000000000000791b */ /* 0x003fe20003800000 */
.L_x_335:
[----:B------:R-:W-:-:S04]  /*e240*/  @P1 LEA R7, P0, R28, R7, 0x1 ;  /* 0x000000071c071211 */ /* 0x000fc800078008ff */
[----:B------:R-:W-:-:S04]  /*e250*/  @P1 IADD3.X R6, RZ, R6, RZ, P0, !PT ;  /* 0x00000006ff061210 */ /* 0x000fc800007fe4ff */
        /* <DEDUP_REMOVED lines=8> */
[----:B------:R-:W-:Y:S02]  /*e2e0*/  ISETP.GE.AND P1, PT, R4, 0x31, PT ;  /* 0x000000310400780c */ /* 0x000fe40003f26270 */
[----:B0-----:R-:W-:-:S11]  /*e2f0*/  MOV R6, R14 ;  /* 0x0000000e00067202 */ /* 0x001fd60000000f00 */
[----:B------:R-:W-:Y:S05]  /*e300*/  WARPSYNC.COLLECTIVE R15, `(.L_x_336) ;  /* 0x000000000f087348 */ /* 0x000fea0003c00000 */
[----:B------:R0:W1:Y:S02]  /*e310*/  SHFL.IDX P6, R14, R13, R12, R11 ;  /* 0x0000000c0d0e7389 */ /* 0x00006400000c000b */
[----:B01----:R-:W-:Y:S01]  /*e320*/  ENDCOLLECTIVE ;  /* 0x000000000000791b */ /* 0x003fe20003800000 */
.L_x_336:
[----:B------:R-:W-:Y:S01]  /*e330*/  @P1 LEA R8, R5, R22, 0x1 ;  /* 0x0000001605081211 */ /* 0x000fe200078e08ff */
[----:B------:R-:W-:Y:S02]  /*e340*/  IMAD.MOV.U32 R13, RZ, RZ, R2 ;  /* 0x000000ffff0d7224 */ /* 0x000fe400078e0002 */
[----:B------:R-:W-:Y:S02]  /*e350*/  IMAD.MOV.U32 R12, RZ, RZ, 0x4 ;  /* 0x00000004ff0c7424 */ /* 0x000fe400078e00ff */
[----:B------:R-:W-:-:S07]  /*e360*/  IMAD.MOV.U32 R7, RZ, RZ, R14 ;  /* 0x000000ffff077224 */ /* 0x000fce00078e000e */
[----:B------:R-:W-:Y:S05]  /*e370*/  WARPSYNC.COLLECTIVE R15, `(.L_x_337) ;  /* 0x000000000f087348 */ /* 0x000fea0003c00000 */
[----:B------:R0:W1:Y:S02]  /*e380*/  SHFL.IDX P6, R14, R13, R12, R11 ;  /* 0x0000000c0d0e7389 */ /* 0x00006400000c000b */
[----:B01----:R-:W-:Y:S01]  /*e390*/  ENDCOLLECTIVE ;  /* 0x000000000000791b */ /* 0x003fe20003800000 */
.L_x_337:
[----:B------:R-:W-:-:S05]  /*e3a0*/  @P1 LEA R7, P0, R28, R7, 0x1 ;  /* 0x000000071c071211 */ /* 0x000fca00078008ff */
[----:B------:R-:W-:-:S05]  /*e3b0*/  @P1 IMAD.X R6, RZ, RZ, R6, P0 ;  /* 0x000000ffff061224 */ /* 0x000fca00000e0606 */
        /* <DEDUP_REMOVED lines=13> */
.L_x_338:
[----:B------:R-:W-:Y:S01]  /*e490*/  @P1 IMAD R8, R5, 0x2, R22 ;  /* 0x0000000205081824 */ /* 0x000fe200078e0216 */
[----:B------:R-:W-:Y:S01]  /*e4a0*/  MOV R13, R2 ;  /* 0x00000002000d7202 */ /* 0x000fe20000000f00 */
[----:B------:R-:W-:Y:S02]  /*e4b0*/  IMAD.MOV.U32 R12, RZ, RZ, 0x5 ;  /* 0x00000005ff0c7424 */ /* 0x000fe400078e00ff */
[----:B------:R-:W-:-:S07]  /*e4c0*/  IMAD.MOV.U32 R7, RZ, RZ, R14 ;  /* 0x000000ffff077224 */ /* 0x000fce00078e000e */
[----:B------:R-:W-:Y:S05]  /*e4d0*/  WARPSYNC.COLLECTIVE R15, `(.L_x_339) ;  /* 0x000000000f087348 */ /* 0x000fea0003c00000 */
[----:B------:R0:W1:Y:S02]  /*e4e0*/  SHFL.IDX P6, R14, R13, R12, R11 ;  /* 0x0000000c0d0e7389 */ /* 0x00006400000c000b */
[----:B01----:R-:W-:Y:S01]  /*e4f0*/  ENDCOLLECTIVE ;  /* 0x000000000000791b */ /* 0x003fe20003800000 */
.L_x_339:
        /* <DEDUP_REMOVED lines=15> */
.L_x_340:
[----:B------:R-:W-:Y:S02]  /*e5f0*/  @P1 IMAD R8, R5, 0x2, R22 ;  /* 0x0000000205081824 */ /* 0x000fe400078e0216 */
[----:B------:R-:W-:Y:S01]  /*e600*/  IMAD.MOV.U32 R13, RZ, RZ, R2 ;  /* 0x000000ffff0d7224 */ /* 0x000fe200078e0002 */
[----:B------:R-:W-:Y:S02]  /*e610*/  MOV R12, 0x6 ;  /* 0x00000006000c7802 */ /* 0x000fe40000000f00 */
[----:B------:R-:W-:-:S07]  /*e620*/  MOV R7, R14 ;  /* 0x0000000e00077202 */ /* 0x000fce0000000f00 */
[----:B------:R-:W-:Y:S05]  /*e630*/  WARPSYNC.COLLECTIVE R15, `(.L_x_341) ;  /* 0x000000000f087348 */ /* 0x000fea0003c00000 */
[----:B------:R0:W1:Y:S02]  /*e640*/  SHFL.IDX P6, R14, R13, R12, R11 ;  /* 0x0000000c0d0e7389 */ /* 0x00006400000c000b */
[----:B01----:R-:W-:Y:S01]  /*e650*/  ENDCOLLECTIVE ;  /* 0x000000000000791b */ /* 0x003fe20003800000 */
.L_x_341:
        /* <DEDUP_REMOVED lines=15> */
.L_x_342:
[----:B------:R-:W-:Y:S02]  /*e750*/  @P1 IMAD R8, R5, 0x2, R22 ;  /* 0x0000000205081824 */ /* 0x000fe400078e0216 */
[----:B------:R-:W-:Y:S02]  /*e760*/  IMAD.MOV.U32 R13, RZ, RZ, R2 ;  /* 0x000000ffff0d7224 */ /* 0x000fe400078e0002 */
[----:B------:R-:W-:Y:S02]  /*e770*/  IMAD.MOV.U32 R12, RZ, RZ, 0x7 ;  /* 0x00000007ff0c7424 */ /* 0x000fe400078e00ff */
[----:B------:R-:W-:-:S07]  /*e780*/  IMAD.MOV.U32 R7, RZ, RZ, R14 ;  /* 0x000000ffff077224 */ /* 0x000fce00078e000e */
[----:B------:R-:W-:Y:S05]  /*e790*/  WARPSYNC.COLLECTIVE R15, `(.L_x_343) ;  /* 0x000000000f087348 */ /* 0x000fea0003c00000 */
[----:B------:R0:W1:Y:S02]  /*e7a0*/  SHFL.IDX P6, R14, R13, R12, R11 ;  /* 0x0000000c0d0e7389 */ /* 0x00006400000c000b */
[----:B01----:R-:W-:Y:S01]  /*e7b0*/  ENDCOLLECTIVE ;  /* 0x000000000000791b */ /* 0x003fe20003800000 */
.L_x_343:
[----:B------:R-:W-:-:S04]  /*e7c0*/  @P1 LEA R7, P0, R28, R7, 0x1 ;  /* 0x000000071c071211 */ /* 0x000fc800078008ff */
[----:B------:R-:W-:-:S04]  /*e7d0*/  @P1 IADD3.X R6, RZ, R6, RZ, P0, !PT ;  /* 0x00000006ff061210 */ /* 0x000fc800007fe4ff */
[----:B------:R-:W-:Y:S01]  /*e7e0*/  @P1 LOP3.LUT R7, R7, R6, RZ, 0x3c, !PT ;  /* 0x0000000607071212 */ /* 0x000fe200078e3cff */
[----:B------:R-:W-:-:S03]  /*e7f0*/  IMAD.MOV.U32 R13, RZ, RZ, R0 ;  /* 0x000000ffff0d7224 */ /* 0x000fc600078e0000 */
[----:B------:R-:W-:-:S04]  /*e800*/  @P1 LOP3.LUT R6, R7, R6, RZ, 0x3c, !PT ;  /* 0x0000000607061212 */ /* 0x000fc800078e3cff */
[----:B------:R-:W-:Y:S02]  /*e810*/  @P1 LOP3.LUT R7, R7, R6, RZ, 0x3c, !PT ;  /* 0x0000000607071212 */ /* 0x000fe400078e3cff */
[----:B------:R-:W-:-:S03]  /*e820*/  MOV R2, R14 ;  /* 0x0000000e00027202 */ /* 0x000fc60000000f00 */
[----:B------:R-:W-:Y:S01]  /*e830*/  @!PT LDS RZ, [RZ] ;  /* 0x00000000fffff984 */ /* 0x000fe20000000800 */
[----:B------:R-:W-:Y:S01]  /*e840*/  @!PT LDS RZ, [RZ] ;  /* 0x00000000fffff984 */ /* 0x000fe20000000800 */
[----:B------:R-:W-:Y:S01]  /*e850*/  @!PT LDS RZ, [RZ] ;  /* 0x00000000fffff984 */ /* 0x000fe20000000800 */
[----:B------:R0:W-:Y:S04]  /*e860*/  @P1 LDGSTS.E.BYPASS.LTC128B.128 [R8+0x11400], desc[UR50][R6.64], !P2 ;  /* 0x1140000006081fae */ /* 0x0001e8000d101d72 */
[----:B0-----:R-:W-:Y:S05]  /*e870*/  WARPSYNC.COLLECTIVE R15, `(.L_x_344) ;  /* 0x000000000f087348 */ /* 0x001fea0003c00000 */
[----:B------:R1:W2:Y:S02]  /*e880*/  SHFL.IDX P6, R14, R13, R12, R11 ;  /* 0x0000000c0d0e7389 */ /* 0x0002a400000c000b */
[----:B012---:R-:W-:Y:S01]  /*e890*/  ENDCOLLECTIVE ;  /* 0x000000000000791b */ /* 0x007fe20003800000 */
.L_x_344:
[----:B------:R-:W-:Y:S01]  /*e8a0*/  IMAD.MOV.U32 R0, RZ, RZ, R14 ;  /* 0x000000ffff007224 */ /* 0x000fe200078e000e */
[----:B------:R-:W-:Y:S06]  /*e8b0*/  BRA `(.L_x_345) ;  /* 0xffffffb800f47947 */ /* 0x000fec000383ffff */
.L_x_269:
[----:B------:R-:W-:Y:S01]  /*e8c0*/  IMAD.MOV.U32 R13, RZ, RZ, R4 ;  /* 0x000000ffff0d7224 */ /* 0x000fe200078e0004 */
[----:B------:R-:W-:Y:S01]  /*e8d0*/  MOV R12, RZ ;  /* 0x000000ff000c7202 */ /* 0x000fe20000000f00 */
[----:B------:R-:W-:Y:S02]  /*e8e0*/  IMAD.MOV.U32 R11, RZ, RZ, 0x181f ;  /* 0x0000181fff0b7424 */ /* 0x000fe400078e00ff */
[----:B------:R-:W-:Y:S02]  /*e8f0*/  IMAD.MOV.U32 R15, RZ, RZ, -0x1 ;  /* 0xffffffffff0f7424 */ /* 0x000fe400078e00ff */
[----:B-----5:R-:W-:Y:S02]  /*e900*/  IMAD R3, R21, R9, RZ ;  /* 0x0000000915037224 */ /* 0x020fe400078e02ff */
[----:B------:R-:W-:-:S07]  /*e910*/  IMAD R17, R17, 0xc0, R20 ;  /* 0x000000c011117824 */ /* 0x000fce00078e0214 */
[----:B------:R-:W-:Y:S05]  /*e920*/  WARPSYNC.COLLECTIVE R15, `(.L_x_346) ;  /* 0x000000000f087348 */ /* 0x000fea0003c00000 */
[----:B------:R0:W1:Y:S02]  /*e930*/  SHFL.IDX P6, R14, R13, R12, R11 ;  /* 0x0000000c0d0e7389 */ /* 0x00006400000c000b */
[----:B01----:R-:W-:Y:S01]  /*e940*/  ENDCOLLECTIVE ;  /* 0x000000000000791b */ /* 0x003fe20003800000 */
.L_x_346:
[C---:B------:R-:W-:Y:S01]  /*e950*/  VIADD R8, R17.reuse, 0x10 ;  /* 0x0000001011087836 */ /* 0x040fe20000000000 */
[----:B------:R-:W-:Y:S02]  /*e960*/  ISETP.GE.AND P2, PT, R17, R3, PT ;  /* 0x000000031100720c */ /* 0x000fe40003f46270 */
[----:B------:R-:W-:Y:S01]  /*e970*/  MOV R13, R0 ;  /* 0x00000000000d7202 */ /* 0x000fe20000000f00 */
[----:B------:R-:W-:-:S10]  /*e980*/  IMAD.MOV.U32 R6, RZ, RZ, R14 ;  /* 0x000000ffff067224 */ /* 0x000fd400078e000e */
[----:B------:R-:W-:Y:S05]  /*e990*/  WARPSYNC.COLLECTIVE R15, `(.L_x_347) ;  /* 0x000000000f087348 */ /* 0x000fea0003c00000 */
[----:B------:R0:W1:Y:S02]  /*e9a0*/  SHFL.IDX P6, R14, R13, R12, R11 ;  /* 0x0000000c0d0e7389 */ /* 0x00006400000c000b */
[----:B01----:R-:W-:Y:S01]  /*e9b0*/  ENDCOLLECTIVE ;  /* 0x000000000000791b */ /* 0x003fe20003800000 */
.L_x_347:
[----:B------:R-:W-:Y:S01]  /*e9c0*/  MOV R13, R4 ;  /* 0x00000004000d7202 */ /* 0x000fe20000000f00 */
[----:B------:R-:W-:Y:S02]  /*e9d0*/  IMAD.MOV.U32 R12, RZ, RZ, 0x1 ;  /* 0x00000001ff0c7424 */ /* 0x000fe400078e00ff */
[----:B------:R-:W-:-:S07]  /*e9e0*/  IMAD.MOV.U32 R7, RZ, RZ, R14 ;  /* 0x000000ffff077224 */ /* 0x000fce00078e000e */
[----:B------:R-:W-:Y:S05]  /*e9f0*/  WARPSYNC.COLLECTIVE R15, `(.L_x_348) ;  /* 0x000000000f087348 */ /* 0x000fea0003c00000 */
[----:B------:R0:W1:Y:S02]  /*ea00*/  SHFL.IDX P6, R14, R13, R12, R11 ;  /* 0x0000000c0d0e7389 */ /* 0x00006400000c000b */
[----:B01----:R-:W-:Y:S01]  /*ea10*/  ENDCOLLECTIVE ;  /* 0x000000000000791b */ /* 0x003fe20003800000 */
.L_x_348:
[----:B------:R-:W-:-:S05]  /*ea20*/  @!P2 LEA R7, P1, R28, R7, 0x1 ;  /* 0x000000071c07a211 */ /* 0x000fca00078208ff */
[----:B------:R-:W-:Y:S01]  /*ea30*/  @!P2 IMAD.X R6, RZ, RZ, R6, P1 ;  /* 0x000000ffff06a224 */ /* 0x000fe200008e0606 */
[----:B------:R-:W-:-:S04]  /*ea40*/  ISETP.GE.AND P1, PT, R8, R3, PT ;  /* 0x000000030800720c */ /* 0x000fc80003f26270 */
        /* <DEDUP_REMOVED lines=12> */
.L_x_349:
[----:B------:R-:W-:Y:S01]  /*eb10*/  IMAD.MOV.U32 R13, RZ, RZ, R4 ;  /* 0x000000ffff0d7224 */ /* 0x000fe200078e0004 */
[----:B------:R-:W-:Y:S02]  /*eb20*/  MOV R12, 0x2 ;  /* 0x00000002000c7802 */ /* 0x000fe40000000f00 */
[----:B------:R-:W-:-:S07]  /*eb30*/  MOV R7, R14 ;  /* 0x0000000e00077202 */ /* 0x000fce0000000f00 */
[----:B------:R-:W-:Y:S05]  /*eb40*/  WARPSYNC.COLLECTIVE R15, `(.L_x_350) ;  /* 0x000000000f087348 */ /* 0x000fea0003c00000 */
[----:B------:R0:W1:Y:S02]  /*eb50*/  SHFL.IDX P6, R14, R13, R12, R11 ;  /* 0x0000000c0d0e7389 */ /* 0x00006400000c000b */
[----:B01----:R-:W-:Y:S01]  /*eb60*/  ENDCOLLECTIVE ;  /* 0x000000000000791b */ /* 0x003fe20003800000 */
.L_x_350:
        /* <DEDUP_REMOVED lines=10> */
[----:B0-----:R-:W-:-:S05]  /*ec10*/  VIADD R6, R17, 0x20 ;  /* 0x0000002011067836 */ /* 0x001fca0000000000 */
[----:B------:R-:W-:Y:S01]  /*ec20*/  ISETP.GE.AND P1, PT, R6, R3, PT ;  /* 0x000000030600720c */ /* 0x000fe20003f26270 */
[----:B------:R-:W-:-:S12]  /*ec30*/  IMAD.MOV.U32 R6, RZ, RZ, R14 ;  /* 0x000000ffff067224 */ /* 0x000fd800078e000e */
[----:B------:R-:W-:Y:S05]  /*ec40*/  WARPSYNC.COLLECTIVE R15, `(.L_x_351) ;  /* 0x000000000f087348 */ /* 0x000fea0003c00000 */
[----:B------:R0:W1:Y:S02]  /*ec50*/  SHFL.IDX P6, R14, R13, R12, R11 ;  /* 0x0000000c0d0e7389 */ /* 0x00006400000c000b */
[----:B01----:R-:W-:Y:S01]  /*ec60*/  ENDCOLLECTIVE ;  /* 0x000000000000791b */ /* 0x003fe20003800000 */
.L_x_351:
[----:B------:R-:W-:Y:S02]  /*ec70*/  IMAD.MOV.U32 R13, RZ, RZ, R4 ;  /* 0x000000ffff0d7224 */ /* 0x000fe400078e0004 */
[----:B------:R-:W-:Y:S02]  /*ec80*/  IMAD.MOV.U32 R12, RZ, RZ, 0x3 ;  /* 0x00000003ff0c7424 */ /* 0x000fe400078e00ff */
[----:B------:R-:W-:-:S07]  /*ec90*/  IMAD.MOV.U32 R7, RZ, RZ, R14 ;  /* 0x000000ffff077224 */ /* 0x000fce00078e000e */
[----:B------:R-:W-:Y:S05]  /*eca0*/  WARPSYNC.COLLECTIVE R15, `(.L_x_352) ;  /* 0x000000000f087348 */ /* 0x000fea0003c00000 */
[----:B------:R0:W1:Y:S02]  /*ecb0*/  SHFL.IDX P6, R14, R13, R12, R11 ;  /* 0x0000000c0d0e7389 */ /* 0x00006400000c000b */
[----:B01----:R-:W-:Y:S01]  /*ecc0*/  ENDCOLLECTIVE ;  /* 0x000000000000791b */ /* 0x003fe20003800000 */
.L_x_352:
        /* <DEDUP_REMOVED lines=11> */
[----:B------:R-:W-:Y:S02]  /*ed80*/  ISETP.GE.AND P1, PT, R6, R3, PT ;  /* 0x000000030600720c */ /* 0x000fe40003f26270 */
[----:B------:R-:W-:-:S11]  /*ed90*/  MOV R6, R14 ;  /* 0x0000000e00067202 */ /* 0x000fd60000000f00 */
[----:B------:R-:W-:Y:S05]  /*eda0*/  WARPSYNC.COLLECTIVE R15, `(.L_x_353) ;  /* 0x000000000f087348 */ /* 0x000fea0003c00000 */
[----:B------:R0:W1:Y:S02]  /*edb0*/  SHFL.IDX P6, R14, R13, R12, R11 ;  /* 0x0000000c0d0e7389 */ /* 0x00006400000c000b */
[----:B01----:R-:W-:Y:S01]  /*edc0*/  ENDCOLLECTIVE ;  /* 0x000000000000791b */ /* 0x003fe20003800000 */
.L_x_353:
[----:B------:R-:W-:Y:S02]  /*edd0*/  IMAD.MOV.U32 R13, RZ, RZ, R4 ;  /* 0x000000ffff0d7224 */ /* 0x000fe400078e0004 */
[----:B------:R-:W-:Y:S02]  /*ede0*/  IMAD.MOV.U32 R12, RZ, RZ, 0x4 ;  /* 0x00000004ff0c7424 */ /* 0x000fe400078e00ff */
[----:B------:R-:W-:-:S07]  /*edf0*/  IMAD.MOV.U32 R7, RZ, RZ, R14 ;  /* 0x000000ffff077224 */ /* 0x000fce00078e000e */
[----:B------:R-:W-:Y:S05]  /*ee00*/  WARPSYNC.COLLECTIVE R15, `(.L_x_354) ;  /* 0x000000000f087348 */ /* 0x000fea0003c00000 */
[----:B------:R0:W1:Y:S02]  /*ee10*/  SHFL.IDX P6, R14, R13, R12, R11 ;  /* 0x0000000c0d0e7389 */ /* 0x00006400000c000b */
[----:B01----:R-:W-:Y:S01]  /*ee20*/  ENDCOLLECTIVE ;  /* 0x000000000000791b */ /* 0x003fe20003800000 */
.L_x_354:
[----:B------:R-:W-:-:S05]  /*ee30*/  @!P1 LEA R7, P2, R28, R7, 0x1 ;  /* 0x000000071c079211 */ /* 0x000fca00078408ff */
[----:B------:R-:W-:-:S05]  /*ee40*/  @!P1 IMAD.X R6, RZ, RZ, R6, P2 ;  /* 0x000000ffff069224 */ /* 0x000fca00010e0606 */
[----:B------:R-:W-:Y:S02]  /*ee50*/  @!P1 LOP3.LUT R7, R7, R6, RZ, 0x3c, !PT ;  /* 0x0000000607079212 */ /* 0x000fe400078e3cff */
[----:B------:R-:W-:Y:S02]  /*ee60*/  MOV R13, R0 ;  /* 0x00000000000d7202 */ /* 0x000fe40000000f00 */
[----:B------:R-:W-:-:S04]  /*ee70*/  @!P1 LOP3.LUT R6, R7, R6, RZ, 0x3c, !PT ;  /* 0x0000000607069212 */ /* 0x000fc800078e3cff */
[----:B------:R-:W-:-:S05]  /*ee80*/  @!P1 LOP3.LUT R7, R7, R6, RZ, 0x3c, !PT ;  /* 0x0000000607079212 */ /* 0x000fca00078e3cff */
[----:B------:R-:W-:Y:S01]  /*ee90*/  @!PT LDS RZ, [RZ] ;  /* 0x00000000fffff984 */ /* 0x000fe20000000800 */
[----:B------:R-:W-:Y:S01]  /*eea0*/  @!PT LDS RZ, [RZ] ;  /* 0x00000000fffff984 */ /* 0x000fe20000000800 */
[----:B------:R-:W-:Y:S01]  /*eeb0*/  @!PT LDS RZ, [RZ] ;  /* 0x00000000fffff984 */ /* 0x000fe20000000800 */
[----:B------:R0:W-:Y:S02]  /*eec0*/  @!P1 LDGSTS.E.BYPASS.LTC128B.128 [R10+0x9c00], desc[UR50][R6.64], !P0 ;  /* 0x09c00000060a9fae */ /* 0x0001e4000c101d72 */
[----:B0-----:R-:W-:-:S04]  /*eed0*/  IADD3 R6, R17, 0x40, RZ ;  /* 0x0000004011067810 */ /* 0x001fc80007ffe0ff */
[----:B------:R-:W-:Y:S01]  /*eee0*/  ISETP.GE.AND P1, PT, R6, R3, PT ;  /* 0x000000030600720c */ /* 0x000fe20003f26270 */
[----:B------:R-:W-:-:S12]  /*eef0*/  IMAD.MOV.U32 R6, RZ, RZ, R14 ;  /* 0x000000ffff067224 */ /* 0x000fd800078e000e */
[----:B------:R-:W-:Y:S05]  /*ef00*/  WARPSYNC.COLLECTIVE R15, `(.L_x_355) ;  /* 0x000000000f087348 */ /* 0x000fea0003c00000 */
[----:B------:R0:W1:Y:S02]  /*ef10*/  SHFL.IDX P6, R14, R13, R12, R11 ;  /* 0x0000000c0d0e7389 */ /* 0x00006400000c000b */
[----:B01----:R-:W-:Y:S01]  /*ef20*/  ENDCOLLECTIVE ;  /* 0x000000000000791b */ /* 0x003fe20003800000 */
.L_x_355:
[----:B------:R-:W-:Y:S01]  /*ef30*/  MOV R13, R4 ;  /* 0x00000004000d7202 */ /* 0x000fe20000000f00 */
[----:B------:R-:W-:Y:S02]  /*ef40*/  IMAD.MOV.U32 R12, RZ, RZ, 0x5 ;  /* 0x00000005ff0c7424 */ /* 0x000fe400078e00ff */
[----:B------:R-:W-:-:S07]  /*ef50*/  IMAD.MOV.U32 R7, RZ, RZ, R14 ;  /* 0x000000ffff077224 */ /* 0x000fce00078e000e */
[----:B------:R-:W-:Y:S05]  /*ef60*/  WARPSYNC.COLLECTIVE R15, `(.L_x_356) ;  /* 0x000000000f087348 */ /* 0x000fea0003c00000 */
[----:B------:R0:W1:Y:S02]  /*ef70*/  SHFL.IDX P6, R14, R13, R12, R11 ;  /* 0x0000000c0d0e7389 */ /* 0x00006400000c000b */
[----:B01----:R-:W-:Y:S01]  /*ef80*/  ENDCOLLECTIVE ;  /* 0x000000000000791b */ /* 0x003fe20003800000 */
.L_x_356:
        /* <DEDUP_REMOVED lines=16> */
.L_x_357:
[----:B------:R-:W-:Y:S01]  /*f090*/  IMAD.MOV.U32 R13, RZ, RZ, R4 ;  /* 0x000000ffff0d7224 */ /* 0x000fe200078e0004 */
[----:B------:R-:W-:Y:S02]  /*f0a0*/  MOV R12, 0x6 ;  /* 0x00000006000c7802 */ /* 0x000fe40000000f00 */
[----:B------:R-:W-:-:S07]  /*f0b0*/  MOV R7, R14 ;  /* 0x0000000e00077202 */ /* 0x000fce0000000f00 */
[----:B------:R-:W-:Y:S05]  /*f0c0*/  WARPSYNC.COLLECTIVE R15, `(.L_x_358) ;  /* 0x000000000f087348 */ /* 0x000fea0003c00000 */
[----:B------:R0:W1:Y:S02]  /*f0d0*/  SHFL.IDX P6, R14, R13, R12, R11 ;  /* 0x0000000c0d0e7389 */ /* 0x00006400000c000b */
[----:B01----:R-:W-:Y:S01]  /*f0e0*/  ENDCOLLECTIVE ;  /* 0x000000000000791b */ /* 0x003fe20003800000 */
.L_x_358:
        /* <DEDUP_REMOVED lines=16> */
.L_x_359:
[----:B------:R-:W-:Y:S02]  /*f1f0*/  IMAD.MOV.U32 R13, RZ, RZ, R4 ;  /* 0x000000ffff0d7224 */ /* 0x000fe400078e0004 */
[----:B------:R-:W-:Y:S02]  /*f200*/  IMAD.MOV.U32 R12, RZ, RZ, 0x7 ;  /* 0x00000007ff0c7424 */ /* 0x000fe400078e00ff */
[----:B------:R-:W-:-:S07]  /*f210*/  IMAD.MOV.U32 R7, RZ, RZ, R14 ;  /* 0x000000ffff077224 */ /* 0x000fce00078e000e */
[----:B------:R-:W-:Y:S05]  /*f220*/  WARPSYNC.COLLECTIVE R15, `(.L_x_360) ;  /* 0x000000000f087348 */ /* 0x000fea0003c00000 */
[----:B------:R0:W1:Y:S02]  /*f230*/  SHFL.IDX P6, R14, R13, R12, R11 ;  /* 0x0000000c0d0e7389 */ /* 0x00006400000c000b */
[----:B01----:R-:W-:Y:S01]  /*f240*/  ENDCOLLECTIVE ;  /* 0x000000000000791b */ /* 0x003fe20003800000 */
.L_x_360:
[----:B------:R-:W-:-:S04]  /*f250*/  @!P1 LEA R7, P2, R28, R7, 0x1 ;  /* 0x000000071c079211 */ /* 0x000fc800078408ff */
[----:B------:R-:W-:-:S04]  /*f260*/  @!P1 IADD3.X R6, RZ, R6, RZ, P2, !PT ;  /* 0x00000006ff069210 */ /* 0x000fc800017fe4ff */
[----:B------:R-:W-:Y:S02]  /*f270*/  @!P1 LOP3.LUT R7, R7, R6, RZ, 0x3c, !PT ;  /* 0x0000000607079212 */ /* 0x000fe400078e3cff */
[----:B------:R-:W-:Y:S01]  /*f280*/  MOV R13, R0 ;  /* 0x00000000000d7202 */ /* 0x000fe20000000f00 */
[----:B------:R-:W-:Y:S01]  /*f290*/  VIADD R0, R17, 0x70 ;  /* 0x0000007011007836 */ /* 0x000fe20000000000 */
[----:B------:R-:W-:-:S04]  /*f2a0*/  @!P1 LOP3.LUT R6, R7, R6, RZ, 0x3c, !PT ;  /* 0x0000000607069212 */ /* 0x000fc800078e3cff */
[----:B------:R-:W-:Y:S01]  /*f2b0*/  @!P1 LOP3.LUT R7, R7, R6, RZ, 0x3c, !PT ;  /* 0x0000000607079212 */ /* 0x000fe200078e3cff */
[----:B------:R-:W-:-:S04]  /*f2c0*/  IMAD.MOV.U32 R4, RZ, RZ, R14 ;  /* 0x000000ffff047224 */ /* 0x000fc800078e000e */
[----:B------:R-:W-:Y:S01]  /*f2d0*/  @!PT LDS RZ, [RZ] ;  /* 0x00000000fffff984 */ /* 0x000fe20000000800 */
[----:B------:R-:W-:Y:S01]  /*f2e0*/  @!PT LDS RZ, [RZ] ;  /* 0x00000000fffff984 */ /* 0x000fe20000000800 */
[----:B------:R-:W-:Y:S01]  /*f2f0*/  @!PT LDS RZ, [RZ] ;  /* 0x00000000fffff984 */ /* 0x000fe20000000800 */
[----:B------:R0:W-:Y:S01]  /*f300*/  @!P1 LDGSTS.E.BYPASS.LTC128B.128 [R10+0xb400], desc[UR50][R6.64], !P0 ;  /* 0x0b400000060a9fae */ /* 0x0001e2000c101d72 */
[----:B------:R-:W-:Y:S02]  /*f310*/  ISETP.GE.AND P1, PT, R0, R3, PT ;  /* 0x000000030000720c */ /* 0x000fe40003f26270 */
[----:B------:R-:W-:-:S11]  /*f320*/  IADD3 R0, R17, 0x80, RZ ;  /* 0x0000008011007810 */ /* 0x000fd60007ffe0ff */
[----:B0-----:R-:W-:Y:S05]  /*f330*/  WARPSYNC.COLLECTIVE R15, `(.L_x_361) ;  /* 0x000000000f087348 */ /* 0x001fea0003c00000 */
[----:B------:R1:W2:Y:S02]  /*f340*/  SHFL.IDX P6, R14, R13, R12, R11 ;  /* 0x0000000c0d0e7389 */ /* 0x0002a400000c000b */
[----:B012---:R-:W-:Y:S01]  /*f350*/  ENDCOLLECTIVE ;  /* 0x000000000000791b */ /* 0x007fe20003800000 */
.L_x_361:
[----:B------:R-:W-:Y:S02]  /*f360*/  IMAD.MOV.U32 R13, RZ, RZ, R2 ;  /* 0x000000ffff0d7224 */ /* 0x000fe400078e0002 */
[----:B------:R-:W-:Y:S02]  /*f370*/  IMAD.MOV.U32 R12, RZ, RZ, RZ ;  /* 0x000000ffff0c7224 */ /* 0x000fe400078e00ff */
[----:B------:R-:W-:-:S07]  /*f380*/  IMAD.MOV.U32 R6, RZ, RZ, R14 ;  /* 0x000000ffff067224 */ /* 0x000fce00078e000e */
[----:B------:R-:W-:Y:S05]  /*f390*/  WARPSYNC.COLLECTIVE R15, `(.L_x_362) ;  /* 0x000000000f087348 */ /* 0x000fea0003c00000 */
[----:B------:R0:W1:Y:S02]  /*f3a0*/  SHFL.IDX P6, R14, R13, R12, R11 ;  /* 0x0000000c0d0e7389 */ /* 0x00006400000c000b */
[----:B01----:R-:W-:Y:S01]  /*f3b0*/  ENDCOLLECTIVE ;  /* 0x000000000000791b */ /* 0x003fe20003800000 */
.L_x_362:
[----:B------:R-:W-:-:S05]  /*f3c0*/  @!P1 LEA R6, P3, R28, R6, 0x1 ;  /* 0x000000061c069211 */ /* 0x000fca00078608ff */
[----:B------:R-:W-:-:S05]  /*f3d0*/  @!P1 IMAD.X R7, RZ, RZ, R4, P3 ;  /* 0x000000ffff079224 */ /* 0x000fca00018e0604 */
[----:B------:R-:W-:Y:S01]  /*f3e0*/  @!PT LDS RZ, [RZ] ;  /* 0x00000000fffff984 */ /* 0x000fe20000000800 */
[----:B------:R-:W-:Y:S01]  /*f3f0*/  @!PT LDS RZ, [RZ] ;  /* 0x00000000fffff984 */ /* 0x000fe20000000800 */
[----:B------:R-:W-:Y:S01]  /*f400*/  @!PT LDS RZ, [RZ] ;  /* 0x00000000fffff984 */ /* 0x000fe20000000800 */
[----:B------:R0:W-:Y:S01]  /*f410*/  @!P1 LDGSTS.E.BYPASS.LTC128B.128 [R10+0xbc00], desc[UR50][R6.64], !P0 ;  /* 0x0bc00000060a9fae */ /* 0x0001e2000c101d72 */
[----:B------:R-:W-:Y:S02]  /*f420*/  MOV R13, R5 ;  /* 0x00000005000d7202 */ /* 0x000fe40000000f00 */
[----:B------:R-:W-:Y:S01]  /*f430*/  ISETP.GE.AND P1, PT, R0, R3, PT ;  /* 0x000000030000720c */ /* 0x000fe20003f26270 */
[----:B------:R-:W-:-:S12]  /*f440*/  IMAD.MOV.U32 R0, RZ, RZ, R14 ;  /* 0x000000ffff007224 */ /* 0x000fd800078e000e */
[----:B0-----:R-:W-:Y:S05]  /*f450*/  WARPSYNC.COLLECTIVE R15, `(.L_x_363) ;  /* 0x000000000f087348 */ /* 0x001fea0003c00000 */
[----:B------:R1:W2:Y:S02]  /*f460*/  SHFL.IDX P6, R14, R13, R12, R11 ;  /* 0x0000000c0d0e7389 */ /* 0x0002a400000c000b */
[----:B012---:R-:W-:Y:S01]  /*f470*/  ENDCOLLECTIVE ;  /* 0x000000000000791b */ /* 0x007fe20003800000 */
.L_x_363:
[----:B------:R-:W-:Y:S02]  /*f480*/  IMAD.MOV.U32 R13, RZ, RZ, R2 ;  /* 0x000000ffff0d7224 */ /* 0x000fe400078e0002 */
[----:B------:R-:W-:Y:S02]  /*f490*/  IMAD.MOV.U32 R12, RZ, RZ, 0x1 ;  /* 0x00000001ff0c7424 */ /* 0x000fe400078e00ff */
[----:B------:R-:W-:-:S07]  /*f4a0*/  IMAD.MOV.U32 R4, RZ, RZ, R14 ;  /* 0x000000ffff047224 */ /* 0x000fce00078e000e */
[----:B------:R-:W-:Y:S05]  /*f4b0*/  WARPSYNC.COLLECTIVE R15, `(.L_x_364) ;  /* 0x000000000f087348 */ /* 0x000fea0003c00000 */
[----:B------:R0:W1:Y:S02]  /*f4c0*/  SHFL.IDX P6, R14, R13, R12, R11 ;  /* 0x0000000c0d0e7389 */ /* 0x00006400000c000b */
[----:B01----:R-:W-:Y:S01]  /*f4d0*/  ENDCOLLECTIVE ;  /* 0x000000000000791b */ /* 0x003fe20003800000 */
.L_x_364:
[----:B------:R-:W-:-:S05]  /*f4e0*/  @!P1 LEA R4, P3, R28, R4, 0x1 ;  /* 0x000000041c049211 */ /* 0x000fca00078608ff */
[----:B------:R-:W-:Y:S02]  /*f4f0*/  @!P1 IMAD.X R0, RZ, RZ, R0, P3 ;  /* 0x000000ffff009224 */ /* 0x000fe400018e0600 */
[----:B------:R-:W-:Y:S02]  /*f500*/  @!P1 IMAD.MOV.U32 R6, RZ, RZ, R4 ;  /* 0x000000ffff069224 */ /* 0x000fe400078e0004 */
[C---:B------:R-:W-:Y:S01]  /*f510*/  VIADD R4, R17.reuse, 0xa0 ;  /* 0x000000a011047836 */ /* 0x040fe20000000000 */
[----:B------:R-:W-:Y:S01]  /*f520*/  @!P1 MOV R7, R0 ;  /* 0x0000000000079202 */ /* 0x000fe20000000f00 */
[----:B------:R-:W-:Y:S02]  /*f530*/  VIADD R0, R17, 0x90 ;  /* 0x0000009011007836 */ /* 0x000fe40000000000 */
[----:B------:R-:W-:Y:S02]  /*f540*/  IMAD.MOV.U32 R13, RZ, RZ, R5 ;  /* 0x000000ffff0d7224 */ /* 0x000fe400078e0005 */
[----:B------:R-:W-:Y:S01]  /*f550*/  @!PT LDS RZ, [RZ] ;  /* 0x00000000fffff984 */ /* 0x000fe20000000800 */
[----:B------:R-:W-:Y:S01]  /*f560*/  @!PT LDS RZ, [RZ] ;  /* 0x00000000fffff984 */ /* 0x000fe20000000800 */
[----:B------:R-:W-:Y:S01]  /*f570*/  @!PT LDS RZ, [RZ] ;  /* 0x00000000fffff984 */ /* 0x000fe20000000800 */
[----:B------:R0:W-:Y:S01]  /*f580*/  @!P1 LDGSTS.E.BYPASS.LTC128B.128 [R10+0xc400], desc[UR50][R6.64], !P0 ;  /* 0x0c400000060a9fae */ /* 0x0001e2000c101d72 */
[----:B------:R-:W-:-:S02]  /*f590*/  ISETP.GE.AND P1, PT, R0, R3, PT ;  /* 0x000000030000720c */ /* 0x000fc40003f26270 */
[----:B------:R-:W-:-:S11]  /*f5a0*/  MOV R0, R14 ;  /* 0x0000000e00007202 */ /* 0x000fd60000000f00 */
[----:B0-----:R-:W-:Y:S05]  /*f5b0*/  WARPSYNC.COLLECTIVE R15, `(.L_x_365) ;  /* 0x000000000f087348 */ /* 0x001fea0003c00000 */
[----:B------:R1:W2:Y:S02]  /*f5c0*/  SHFL.IDX P6, R14, R13, R12, R11 ;  /* 0x0000000c0d0e7389 */ /* 0x0002a400000c000b */
[----:B012---:R-:W-:Y:S01]  /*f5d0*/  ENDCOLLECTIVE ;  /* 0x000000000000791b */ /* 0x007fe20003800000 */
.L_x_365:
[----:B------:R-:W-:Y:S02]  /*f5e0*/  IMAD.MOV.U32 R13, RZ, RZ, R2 ;  /* 0x000000ffff0d7224 */ /* 0x000fe400078e0002 */
[----:B------:R-:W-:Y:S02]  /*f5f0*/  IMAD.MOV.U32 R12, RZ, RZ, 0x2 ;  /* 0x00000002ff0c7424 */ /* 0x000fe400078e00ff */
[----:B------:R-:W-:-:S07]  /*f600*/  IMAD.MOV.U32 R6, RZ, RZ, R14 ;  /* 0x000000ffff067224 */ /* 0x000fce00078e000e */
[----:B------:R-:W-:Y:S05]  /*f610*/  WARPSYNC.COLLECTIVE R15, `(.L_x_366) ;  /* 0x000000000f087348 */ /* 0x000fea0003c00000 */
[----:B------:R0:W1:Y:S02]  /*f620*/  SHFL.IDX P6, R14, R13, R12, R11 ;  /* 0x0000000c0d0e7389 */ /* 0x00006400000c000b */
[----:B01----:R-:W-:Y:S01]  /*f630*/  ENDCOLLECTIVE ;  /* 0x000000000000791b */ /* 0x003fe20003800000 */
.L_x_366:
[----:B------:R-:W-:-:S05]  /*f640*/  @!P1 LEA R6, P2, R28, R6, 0x1 ;  /* 0x000000061c069211 */ /* 0x000fca00078408ff */
[----:B------:R-:W-:Y:S01]  /*f650*/  @!P1 IMAD.X R0, RZ, RZ, R0, P2 ;  /* 0x000000ffff009224 */ /* 0x000fe200010e0600 */
[----:B------:R-:W-:-:S04]  /*f660*/  ISETP.GE.AND P2, PT, R4, R3, PT ;  /* 0x000000030400720c */ /* 0x000fc80003f46270 */
[----:B------:R-:W-:Y:S02]  /*f670*/  @!P1 MOV R7, R0 ;  /* 0x0000000000079202 */ /* 0x000fe40000000f00 */
[----:B------:R-:W-:-:S03]  /*f680*/  MOV R13, R5 ;  /* 0x00000005000d7202 */ /* 0x000fc60000000f00 */
[----:B------:R-:W-:Y:S01]  /*f690*/  @!PT LDS RZ, [RZ] ;  /* 0x00000000fffff984 */ /* 0x000fe20000000800 */
[----:B------:R-:W-:Y:S01]  /*f6a0*/  @!PT LDS RZ, [RZ] ;  /* 0x00000000fffff984 */ /* 0x000fe20000000800 */
[----:B------:R-:W-:Y:S01]  /*f6b0*/  @!PT LDS RZ, [RZ] ;  /* 0x00000000fffff984 */ /* 0x000fe20000000800 */
[----:B------:R0:W-:Y:S01]  /*f6c0*/  @!P1 LDGSTS.E.BYPASS.LTC128B.128 [R10+0xcc00], desc[UR50][R6.64], !P0 ;  /* 0x0cc00000060a9fae */ /* 0x0001e2000c101d72 */
[----:B------:R-:W-:-:S07]  /*f6d0*/  IMAD.MOV.U32 R0, RZ, RZ, R14 ;  /* 0x000000ffff007224 */ /* 0x000fce00078e000e */
[----:B0-----:R-:W-:Y:S05]  /*f6e0*/  WARPSYNC.COLLECTIVE R15, `(.L_x_367) ;  /* 0x000000000f087348 */ /* 0x001fea0003c00000 */
[----:B------:R1:W2:Y:S02]  /*f6f0*/  SHFL.IDX P6, R14, R13, R12, R11 ;  /* 0x0000000c0d0e7389 */ /* 0x0002a400000c000b */
[----:B012---:R-:W-:Y:S01]  /*f700*/  ENDCOLLECTIVE ;  /* 0x000000000000791b */ /* 0x007fe20003800000 */
.L_x_367:
[----:B------:R-:W-:Y:S02]  /*f710*/  IMAD.MOV.U32 R13, RZ, RZ, R2 ;  /* 0x000000ffff0d7224 */ /* 0x000fe400078e0002 */
[----:B------:R-:W-:Y:S02]  /*f720*/  IMAD.MOV.U32 R12, RZ, RZ, 0x3 ;  /* 0x00000003ff0c7424 */ /* 0x000fe400078e00ff */
[----:B------:R-:W-:-:S07]  /*f730*/  IMAD.MOV.U32 R6, RZ, RZ, R14 ;  /* 0x000000ffff067224 */ /* 0x000fce00078e000e */
[----:B------:R-:W-:Y:S05]  /*f740*/  WARPSYNC.COLLECTIVE R15, `(.L_x_368) ;  /* 0x000000000f087348 */ /* 0x000fea0003c00000 */
[----:B------:R0:W1:Y:S02]  /*f750*/  SHFL.IDX P6, R14, R13, R12, R11 ;  /* 0x0000000c0d0e7389 */ /* 0x00006400000c000b */
[----:B01----:R-:W-:Y:S01]  /*f760*/  ENDCOLLECTIVE ;  /* 0x000000000000791b */ /* 0x003fe20003800000 */
.L_x_368:
[----:B------:R-:W-:-:S05]  /*f770*/  @!P2 LEA R6, P1, R28, R6, 0x1 ;  /* 0x000000061c06a211 */ /* 0x000fca00078208ff */
[----:B------:R-:W-:-:S05]  /*f780*/  @!P2 IMAD.X R0, RZ, RZ, R0, P1 ;  /* 0x000000ffff00a224 */ /* 0x000fca00008e0600 */
        /* <DEDUP_REMOVED lines=10> */
.L_x_369:
[----:B------:R-:W-:Y:S01]  /*f830*/  IMAD.MOV.U32 R2, RZ, RZ, R14 ;  /* 0x000000ffff027224 */ /* 0x000fe200078e000e */
[----:B------:R-:W-:Y:S06]  /*f840*/  BRA `(.L_x_370) ;  /* 0xffffffb800dc7947 */ /* 0x000fec000383ffff */
.L_x_272:
[----:B0-----:R0:W1:Y:S02]  /*f850*/  SYNCS.PHASECHK.TRANS64.TRYWAIT P0, [R22+URZ+0x16820], R3 ;  /* 0x01682003160075a7 */ /* 0x001064000800017f */
[----:B-1----:R-:W-:Y:S05]  /*f860*/  @!P0 NANOSLEEP.SYNCS 0x989680 ;  /* 0x009896800000895d */ /* 0x002fea0003900000 */
[----:B------:R-:W1:Y:S02]  /*f870*/  @!P0 SYNCS.PHASECHK.TRANS64 P0, [R22+URZ+0x16820], R3 ;  /* 0x01682003160085a7 */ /* 0x000e64000800007f */
[----:B-1----:R-:W-:Y:S05]  /*f880*/  @!P0 BRA `(.L_x_272) ;  /* 0xfffffffc00f08947 */ /* 0x002fea000383ffff */
[----:B------:R-:W-:Y:S05]  /*f890*/  BRA `(.L_x_371) ;  /* 0xffffffbc00407947 */ /* 0x000fea000383ffff */
.L_x_277:
[----:B0-----:R0:W1:Y:S02]  /*f8a0*/  SYNCS.PHASECHK.TRANS64.TRYWAIT P0, [R5+URZ+0x16840], R2 ;  /* 0x01684002050075a7 */ /* 0x001064000800017f */
[----:B-1----:R-:W-:Y:S05]  /*f8b0*/  @!P0 NANOSLEEP.SYNCS 0x989680 ;  /* 0x009896800000895d */ /* 0x002fea0003900000 */
[----:B------:R-:W1:Y:S02]  /*f8c0*/  @!P0 SYNCS.PHASECHK.TRANS64 P0, [R5+URZ+0x16840], R2 ;  /* 0x01684002050085a7 */ /* 0x000e64000800007f */
[----:B-1----:R-:W-:Y:S05]  /*f8d0*/  @!P0 BRA `(.L_x_277) ;  /* 0xfffffffc00f08947 */ /* 0x002fea000383ffff */
[----:B------:R-:W-:Y:S05]  /*f8e0*/  BRA `(.L_x_372) ;  /* 0xffffffc000107947 */ /* 0x000fea000383ffff */
.L_x_278:
        /* <DEDUP_REMOVED lines=8> */
.L_x_374:
[----:B------:R-:W-:Y:S05]  /*f970*/  BSYNC B1 ;  /* 0x0000000000017941 */ /* 0x000fea0003800000 */
.L_x_373:
[----:B------:R-:W-:Y:S01]  /*f980*/  IMAD.MOV.U32 R13, RZ, RZ, R9 ;  /* 0x000000ffff0d7224 */ /* 0x000fe200078e0009 */
[----:B------:R-:W-:Y:S01]  /*f990*/  MOV R12, RZ ;  /* 0x000000ff000c7202 */ /* 0x000fe20000000f00 */
[----:B------:R-:W-:Y:S01]  /*f9a0*/  IMAD.MOV.U32 R11, RZ, RZ, 0x181f ;  /* 0x0000181fff0b7424 */ /* 0x000fe200078e00ff */
[----:B------:R-:W-:Y:S01]  /*f9b0*/  SHF.L.U32 R7, R28, 0x1, RZ ;  /* 0x000000011c077819 */ /* 0x000fe200000006ff */
[----:B------:R-:W-:Y:S02]  /*f9c0*/  IMAD.MOV.U32 R15, RZ, RZ, -0x1 ;  /* 0xffffffffff0f7424 */ /* 0x000fe400078e00ff */
[----:B------:R-:W-:Y:S02]  /*f9d0*/  IMAD.MOV.U32 R3, RZ, RZ, R14 ;  /* 0x000000ffff037224 */ /* 0x000fe400078e000e */
[----:B------:R-:W-:-:S07]  /*f9e0*/  IMAD R8, R8, 0x2, R22 ;  /* 0x0000000208087824 */ /* 0x000fce00078e0216 */
[----:B------:R-:W-:Y:S05]  /*f9f0*/  WARPSYNC.COLLECTIVE R15, `(.L_x_375) ;  /* 0x000000000f087348 */ /* 0x000fea0003c00000 */
[----:B------:R0:W1:Y:S02]  /*fa00*/  SHFL.IDX P6, R14, R13, R12, R11 ;  /* 0x0000000c0d0e7389 */ /* 0x00006400000c000b */
[----:B01----:R-:W-:Y:S01]  /*fa10*/  ENDCOLLECTIVE ;  /* 0x000000000000791b */ /* 0x003fe20003800000 */
.L_x_375:
[----:B------:R-:W-:Y:S01]  /*fa20*/  IMAD.MOV.U32 R13, RZ, RZ, R10 ;  /* 0x000000ffff0d7224 */ /* 0x000fe200078e000a */
[----:B------:R-:W-:Y:S01]  /*fa30*/  MOV R12, 0x1 ;  /* 0x00000001000c7802 */ /* 0x000fe20000000f00 */
[----:B------:R-:W-:-:S07]  /*fa40*/  IMAD.MOV.U32 R2, RZ, RZ, R14 ;  /* 0x000000ffff027224 */ /* 0x000fce00078e000e */
[----:B------:R-:W-:Y:S05]  /*fa50*/  WARPSYNC.COLLECTIVE R15, `(.L_x_376) ;  /* 0x000000000f087348 */ /* 0x000fea0003c00000 */
[----:B------:R0:W1:Y:S02]  /*fa60*/  SHFL.IDX P6, R14, R13, R12, R11 ;  /* 0x0000000c0d0e7389 */ /* 0x00006400000c000b */
[----:B01----:R-:W-:Y:S01]  /*fa70*/  ENDCOLLECTIVE ;  /* 0x000000000000791b */ /* 0x003fe20003800000 */
.L_x_376:
        /* <DEDUP_REMOVED lines=11> */
.L_x_377:
[----:B------:R-:W-:Y:S02]  /*fb30*/  IMAD.MOV.U32 R13, RZ, RZ, R10 ;  /* 0x000000ffff0d7224 */ /* 0x000fe400078e000a */
[----:B------:R-:W-:Y:S02]  /*fb40*/  IMAD.MOV.U32 R12, RZ, RZ, 0x2 ;  /* 0x00000002ff0c7424 */ /* 0x000fe400078e00ff */
[----:B------:R-:W-:-:S07]  /*fb50*/  IMAD.MOV.U32 R2, RZ, RZ, R14 ;  /* 0x000000ffff027224 */ /* 0x000fce00078e000e */
[----:B------:R-:W-:Y:S05]  /*fb60*/  WARPSYNC.COLLECTIVE R15, `(.L_x_378) ;  /* 0x000000000f087348 */ /* 0x000fea0003c00000 */
[----:B------:R0:W1:Y:S02]  /*fb70*/  SHFL.IDX P6, R14, R13, R12, R11 ;  /* 0x0000000c0d0e7389 */ /* 0x00006400000c000b */
[----:B01----:R-:W-:Y:S01]  /*fb80*/  ENDCOLLECTIVE ;  /* 0x000000000000791b */ /* 0x003fe20003800000 */
.L_x_378:
        /* <DEDUP_REMOVED lines=11> */
.L_x_379:
[----:B------:R-:W-:Y:S01]  /*fc40*/  IMAD.MOV.U32 R13, RZ, RZ, R10 ;  /* 0x000000ffff0d7224 */ /* 0x000fe200078e000a */
[----:B------:R-:W-:Y:S01]  /*fc50*/  MOV R12, 0x3 ;  /* 0x00000003000c7802 */ /* 0x000fe20000000f00 */
[----:B------:R-:W-:-:S07]  /*fc60*/  IMAD.MOV.U32 R2, RZ, RZ, R14 ;  /* 0x000000ffff027224 */ /* 0x000fce00078e000e */
[----:B------:R-:W-:Y:S05]  /*fc70*/  WARPSYNC.COLLECTIVE R15, `(.L_x_380) ;  /* 0x000000000f087348 */ /* 0x000fea0003c00000 */
[----:B------:R0:W1:Y:S02]  /*fc80*/  SHFL.IDX P6, R14, R13, R12, R11 ;  /* 0x0000000c0d0e7389 */ /* 0x00006400000c000b */
[----:B01----:R-:W-:Y:S01]  /*fc90*/  ENDCOLLECTIVE ;  /* 0x000000000000791b */ /* 0x003fe20003800000 */
.L_x_380:
        /* <DEDUP_REMOVED lines=11> */
.L_x_381:
[----:B------:R-:W-:Y:S02]  /*fd50*/  IMAD.MOV.U32 R13, RZ, RZ, R10 ;  /* 0x000000ffff0d7224 */ /* 0x000fe400078e000a */
[----:B------:R-:W-:Y:S02]  /*fd60*/  IMAD.MOV.U32 R12, RZ, RZ, 0x4 ;  /* 0x00000004ff0c7424 */ /* 0x000fe400078e00ff */
[----:B------:R-:W-:-:S07]  /*fd70*/  IMAD.MOV.U32 R2, RZ, RZ, R14 ;  /* 0x000000ffff027224 */ /* 0x000fce00078e000e */
[----:B------:R-:W-:Y:S05]  /*fd80*/  WARPSYNC.COLLECTIVE R15, `(.L_x_382) ;  /* 0x000000000f087348 */ /* 0x000fea0003c00000 */
[----:B------:R0:W1:Y:S02]  /*fd90*/  SHFL.IDX P6, R14, R13, R12, R11 ;  /* 0x0000000c0d0e7389 */ /* 0x00006400000c000b */
[----:B01----:R-:W-:Y:S01]  /*fda0*/  ENDCOLLECTIVE ;  /* 0x000000000000791b */ /* 0x003fe20003800000 */
.L_x_382:
        /* <DEDUP_REMOVED lines=11> */
.L_x_383:
[----:B------:R-:W-:Y:S01]  /*fe60*/  IMAD.MOV.U32 R13, RZ, RZ, R10 ;  /* 0x000000ffff0d7224 */ /* 0x000fe200078e000a */
[----:B------:R-:W-:Y:S01]  /*fe70*/  MOV R12, 0x5 ;  /* 0x00000005000c7802 */ /* 0x000fe20000000f00 */
[----:B------:R-:W-:-:S07]  /*fe80*/  IMAD.MOV.U32 R2, RZ, RZ, R14 ;  /* 0x000000ffff027224 */ /* 0x000fce00078e000e */
[----:B------:R-:W-:Y:S05]  /*fe90*/  WARPSYNC.COLLECTIVE R15, `(.L_x_384) ;  /* 0x000000000f087348 */ /* 0x000fea0003c00000 */
[----:B------:R0:W1:Y:S02]  /*fea0*/  SHFL.IDX P6, R14, R13, R12, R11 ;  /* 0x0000000c0d0e7389 */ /* 0x00006400000c000b */
[----:B01----:R-:W-:Y:S01]  /*feb0*/  ENDCOLLECTIVE ;  /* 0x000000000000791b */ /* 0x003fe20003800000 */
.L_x_384:
        /* <DEDUP_REMOVED lines=11> */
.L_x_385:
[----:B------:R-:W-:Y:S02]  /*ff70*/  IMAD.MOV.U32 R13, RZ, RZ, R10 ;  /* 0x000000ffff0d7224 */ /* 0x000fe400078e000a */
[----:B------:R-:W-:Y:S02]  /*ff80*/  IMAD.MOV.U32 R12, RZ, RZ, 0x6 ;  /* 0x00000006ff0c7424 */ /* 0x000fe400078e00ff */
[----:B------:R-:W-:-:S07]  /*ff90*/  IMAD.MOV.U32 R2, RZ, RZ, R14 ;  /* 0x000000ffff027224 */ /* 0x000fce00078e000e */
[----:B------:R-:W-:Y:S05]  /*ffa0*/  WARPSYNC.COLLECTIVE R15, `(.L_x_386) ;  /* 0x000000000f087348 */ /* 0x000fea0003c00000 */
[----:B------:R0:W1:Y:S02]  /*ffb0*/  SHFL.IDX P6, R14, R13, R12, R11 ;  /* 0x0000000c0d0e7389 */ /* 0x00006400000c000b */
[----:B01----:R-:W-:Y:S01]  /*ffc0*/  ENDCOLLECTIVE ;  /* 0x000000000000791b */ /* 0x003fe20003800000 */
.L_x_386:
        /* <DEDUP_REMOVED lines=11> */
.L_x_387:
[----:B------:R-:W-:Y:S01]  /*10080*/  IMAD.MOV.U32 R13, RZ, RZ, R10 ;  /* 0x000000ffff0d7224 */ /* 0x000fe200078e000a */
[----:B------:R-:W-:Y:S01]  /*10090*/  MOV R12, 0x7 ;  /* 0x00000007000c7802 */ /* 0x000fe20000000f00 */
[----:B------:R-:W-:-:S07]  /*100a0*/  IMAD.MOV.U32 R2, RZ, RZ, R14 ;  /* 0x000000ffff027224 */ /* 0x000fce00078e000e */
[----:B------:R-:W-:Y:S05]  /*100b0*/  WARPSYNC.COLLECTIVE R15, `(.L_x_388) ;  /* 0x000000000f087348 */ /* 0x000fea0003c00000 */
[----:B------:R0:W1:Y:S02]  /*100c0*/  SHFL.IDX P6, R14, R13, R12, R11 ;  /* 0x0000000c0d0e7389 */ /* 0x00006400000c000b */
[----:B01----:R-:W-:Y:S01]  /*100d0*/  ENDCOLLECTIVE ;  /* 0x000000000000791b */ /* 0x003fe20003800000 */
.L_x_388:
        /* <DEDUP_REMOVED lines=11> */
.L_x_389:
[----:B------:R-:W-:Y:S01]  /*10190*/  IMAD.MOV.U32 R2, RZ, RZ, R14 ;  /* 0x000000ffff027224 */ /* 0x000fe200078e000e */
[----:B------:R-:W-:Y:S06]  /*101a0*/  BRA `(.L_x_390) ;  /* 0xffffffbc00007947 */ /* 0x000fec000383ffff */
.L_x_283:
[----:B-1----:R1:W2:Y:S02]  /*101b0*/  SYNCS.PHASECHK.TRANS64.TRYWAIT P0, [R5+URZ+0x16860], R2 ;  /* 0x01686002050075a7 */ /* 0x0022a4000800017f */
[----:B--2---:R-:W-:Y:S05]  /*101c0*/  @!P0 NANOSLEEP.SYNCS 0x989680 ;  /* 0x009896800000895d */ /* 0x004fea0003900000 */
[----:B------:R-:W2:Y:S02]  /*101d0*/  @!P0 SYNCS.PHASECHK.TRANS64 P0, [R5+URZ+0x16860], R2 ;  /* 0x01686002050085a7 */ /* 0x000ea4000800007f */
[----:B--2---:R-:W-:Y:S05]  /*101e0*/  @!P0 BRA `(.L_x_283) ;  /* 0xfffffffc00f08947 */ /* 0x004fea000383ffff */
[----:B------:R-:W-:Y:S05]  /*101f0*/  BRA `(.L_x_391) ;  /* 0xffffffbc00587947 */ /* 0x000fea000383ffff */
.L_x_284:
[----:B------:R-:W-:Y:S01]  /*10200*/  BSSY B1, `(.L_x_392) ;  /* 0x0000008000017945 */ /* 0x000fe20003800000 */
[----:B------:R-:W-:Y:S01]  /*10210*/  MOV R13, R24 ;  /* 0x00000018000d7202 */ /* 0x000fe20000000f00 */
[----:B------:R-:W-:Y:S02]  /*10220*/  IMAD.MOV.U32 R12, RZ, RZ, RZ ;  /* 0x000000ffff0c7224 */ /* 0x000fe400078e00ff */
[----:B------:R-:W-:Y:S02]  /*10230*/  IMAD.MOV.U32 R11, RZ, RZ, 0x181f ;  /* 0x0000181fff0b7424 */ /* 0x000fe400078e00ff */
[----:B------:R-:W-:-:S07]  /*10240*/  IMAD.MOV.U32 R15, RZ, RZ, -0x1 ;  /* 0xffffffffff0f7424 */ /* 0x000fce00078e00ff */
[----:B-1----:R-:W-:Y:S05]  /*10250*/  WARPSYNC.COLLECTIVE R15, `(.L_x_393) ;  /* 0x000000000f087348 */ /* 0x002fea0003c00000 */
[----:B------:R0:W2:Y:S02]  /*10260*/  SHFL.IDX P6, R14, R13, R12, R11 ;  /* 0x0000000c0d0e7389 */ /* 0x0000a400000c000b */
[----:B012---:R-:W-:Y:S01]  /*10270*/  ENDCOLLECTIVE ;  /* 0x000000000000791b */ /* 0x007fe20003800000 */
.L_x_393:
[----:B------:R-:W-:Y:S05]  /*10280*/  BSYNC B1 ;  /* 0x0000000000017941 */ /* 0x000fea0003800000 */
.L_x_392:
[----:B------:R-:W-:Y:S01]  /*10290*/  IMAD.MOV.U32 R13, RZ, RZ, R23 ;  /* 0x000000ffff0d7224 */ /* 0x000fe200078e0017 */
[----:B------:R-:W-:Y:S01]  /*102a0*/  MOV R15, 0xffffffff ;  /* 0xffffffff000f7802 */ /* 0x000fe20000000f00 */
[----:B------:R-:W-:Y:S01]  /*102b0*/  IMAD.MOV.U32 R12, RZ, RZ, RZ ;  /* 0x000000ffff0c7224 */ /* 0x000fe200078e00ff */
[----:B------:R-:W-:Y:S01]  /*102c0*/  MOV R3, R14 ;  /* 0x0000000e00037202 */ /* 0x000fe20000000f00 */
[----:B------:R-:W-:Y:S01]  /*102d0*/  IMAD.MOV.U32 R11, RZ, RZ, 0x181f ;  /* 0x0000181fff0b7424 */ /* 0x000fe200078e00ff */
[----:B------:R-:W-:Y:S01]  /*102e0*/  ISETP.LT.OR P2, PT, R8, 0x1, P1 ;  /* 0x000000010800780c */ /* 0x000fe20000f41670 */
[----:B------:R-:W-:-:S12]  /*102f0*/  IMAD R6, R6, 0x2, R22 ;  /* 0x0000000206067824 */ /* 0x000fd800078e0216 */
[----:B------:R-:W-:Y:S05]  /*10300*/  WARPSYNC.COLLECTIVE R15, `(.L_x_394) ;  /* 0x000000000f087348 */ /* 0x000fea0003c00000 */
[----:B------:R0:W1:Y:S02]  /*10310*/  SHFL.IDX P6, R14, R13, R12, R11 ;  /* 0x0000000c0d0e7389 */ /* 0x00006400000c000b */
[----:B01----:R-:W-:Y:S01]  /*10320*/  ENDCOLLECTIVE ;  /* 0x000000000000791b */ /* 0x003fe20003800000 */
.L_x_394:
[----:B------:R-:W-:Y:S01]  /*10330*/  MOV R13, R24 ;  /* 0x00000018000d7202 */ /* 0x000fe20000000f00 */
[----:B------:R-:W-:Y:S02]  /*10340*/  IMAD.MOV.U32 R12, RZ, RZ, 0x1 ;  /* 0x00000001ff0c7424 */ /* 0x000fe400078e00ff */
[----:B------:R-:W-:-:S07]  /*10350*/  IMAD.MOV.U32 R2, RZ, RZ, R14 ;  /* 0x000000ffff027224 */ /* 0x000fce00078e000e */
[----:B------:R-:W-:Y:S05]  /*10360*/  WARPSYNC.COLLECTIVE R15, `(.L_x_395) ;  /* 0x000000000f087348 */ /* 0x000fea0003c00000 */
[----:B------:R0:W1:Y:S02]  /*10370*/  SHFL.IDX P6, R14, R13, R12, R11 ;  /* 0x0000000c0d0e7389 */ /* 0x00006400000c000b */
[----:B01----:R-:W-:Y:S01]  /*10380*/  ENDCOLLECTIVE ;  /* 0x000000000000791b */ /* 0x003fe20003800000 */
.L_x_395:
        /* <DEDUP_REMOVED lines=12> */
.L_x_396:
[----:B------:R-:W-:Y:S02]  /*10450*/  IMAD.MOV.U32 R13, RZ, RZ, R24 ;  /* 0x000000ffff0d7224 */ /* 0x000fe400078e0018 */
[----:B------:R-:W-:Y:S01]  /*10460*/  IMAD.MOV.U32 R12, RZ, RZ, 0x2 ;  /* 0x00000002ff0c7424 */ /* 0x000fe200078e00ff */
[----:B------:R-:W-:-:S07]  /*10470*/  MOV R2, R14 ;  /* 0x0000000e00027202 */ /* 0x000fce0000000f00 */
[----:B------:R-:W-:Y:S05]  /*10480*/  WARPSYNC.COLLECTIVE R15, `(.L_x_397) ;  /* 0x000000000f087348 */ /* 0x000fea0003c00000 */
[----:B------:R0:W1:Y:S02]  /*10490*/  SHFL.IDX P6, R14, R13, R12, R11 ;  /* 0x0000000c0d0e7389 */ /* 0x00006400000c000b */
[----:B01----:R-:W-:Y:S01]  /*104a0*/  ENDCOLLECTIVE ;  /* 0x000000000000791b */ /* 0x003fe20003800000 */
.L_x_397:
[----:B------:R-:W-:-:S05]  /*104b0*/  IADD3 R2, P0, R2, R7, RZ ;  /* 0x0000000702027210 */ /* 0x000fca0007f1e0ff */
[----:B------:R-:W-:-:S05]  /*104c0*/  IMAD.X R3, RZ, RZ, R3, P0 ;  /* 0x000000ffff037224 */ /* 0x000fca00000e0603 */
[----:B------:R-:W-:Y:S01]  /*104d0*/  @!PT LDS RZ, [RZ] ;  /* 0x00000000fffff984 */ /* 0x000fe20000000800 */
[----:B------:R-:W-:Y:S01]  /*104e0*/  @!PT LDS RZ, [RZ] ;  /* 0x00000000fffff984 */ /* 0x000fe20000000800 */
[----:B------:R-:W-:Y:S01]  /*104f0*/  @!PT LDS RZ, [RZ] ;  /* 0x00000000fffff984 */ /* 0x000fe20000000800 */
[----:B------:R0:W-:Y:S01]  /*10500*/  LDGSTS.E.BYPASS.LTC128B.128 [R6+0xc00], desc[UR50][R2.64], !P2 ;  /* 0x00c0000002067fae */ /* 0x0001e2000d101d72 */
[----:B------:R-:W-:Y:S01]  /*10510*/  ISETP.LT.OR P2, PT, R8, 0x21, P1 ;  /* 0x000000210800780c */ /* 0x000fe20000f41670 */
[----:B------:R-:W-:Y:S01]  /*10520*/  IMAD.MOV.U32 R13, RZ, RZ, R23 ;  /* 0x000000ffff0d7224 */ /* 0x000fe200078e0017 */
[----:B0-----:R-:W-:-:S11]  /*10530*/  MOV R3, R14 ;  /* 0x0000000e00037202 */ /* 0x001fd60000000f00 */
[----:B------:R-:W-:Y:S05]  /*10540*/  WARPSYNC.COLLECTIVE R15, `(.L_x_398) ;  /* 0x000000000f087348 */ /* 0x000fea0003c00000 */
[----:B------:R0:W1:Y:S02]  /*10550*/  SHFL.IDX P6, R14, R13, R12, R11 ;  /* 0x0000000c0d0e7389 */ /* 0x00006400000c000b */
[----:B01----:R-:W-:Y:S01]  /*10560*/  ENDCOLLECTIVE ;  /* 0x000000000000791b */ /* 0x003fe20003800000 */
.L_x_398:
[----:B------:R-:W-:Y:S01]  /*10570*/  MOV R13, R24 ;  /* 0x00000018000d7202 */ /* 0x000fe20000000f00 */
[----:B------:R-:W-:Y:S02]  /*10580*/  IMAD.MOV.U32 R12, RZ, RZ, 0x3 ;  /* 0x00000003ff0c7424 */ /* 0x000fe400078e00ff */
[----:B------:R-:W-:-:S07]  /*10590*/  IMAD.MOV.U32 R2, RZ, RZ, R14 ;  /* 0x000000ffff027224 */ /* 0x000fce00078e000e */
[----:B------:R-:W-:Y:S05]  /*105a0*/  WARPSYNC.COLLECTIVE R15, `(.L_x_399) ;  /* 0x000000000f087348 */ /* 0x000fea0003c00000 */
[----:B------:R0:W1:Y:S02]  /*105b0*/  SHFL.IDX P6, R14, R13, R12, R11 ;  /* 0x0000000c0d0e7389 */ /* 0x00006400000c000b */
[----:B01----:R-:W-:Y:S01]  /*105c0*/  ENDCOLLECTIVE ;  /* 0x000000000000791b */ /* 0x003fe20003800000 */
.L_x_399:
        /* <DEDUP_REMOVED lines=12> */
.L_x_400:
[----:B------:R-:W-:Y:S02]  /*10690*/  IMAD.MOV.U32 R13, RZ, RZ, R24 ;  /* 0x000000ffff0d7224 */ /* 0x000fe400078e0018 */
[----:B------:R-:W-:Y:S01]  /*106a0*/  IMAD.MOV.U32 R12, RZ, RZ, 0x4 ;  /* 0x00000004ff0c7424 */ /* 0x000fe200078e00ff */
[----:B------:R-:W-:-:S07]  /*106b0*/  MOV R2, R14 ;  /* 0x0000000e00027202 */ /* 0x000fce0000000f00 */
[----:B------:R-:W-:Y:S05]  /*106c0*/  WARPSYNC.COLLECTIVE R15, `(.L_x_401) ;  /* 0x000000000f087348 */ /* 0x000fea0003c00000 */
[----:B------:R0:W1:Y:S02]  /*106d0*/  SHFL.IDX P6, R14, R13, R12, R11 ;  /* 0x0000000c0d0e7389 */ /* 0x00006400000c000b */
[----:B01----:R-:W-:Y:S01]  /*106e0*/  ENDCOLLECTIVE ;  /* 0x000000000000791b */ /* 0x003fe20003800000 */
.L_x_401:
        /* <DEDUP_REMOVED lines=12> */
.L_x_402:
[----:B------:R-:W-:Y:S01]  /*107b0*/  MOV R13, R24 ;  /* 0x00000018000d7202 */ /* 0x000fe20000000f00 */
[----:B------:R-:W-:Y:S02]  /*107c0*/  IMAD.MOV.U32 R12, RZ, RZ, 0x5 ;  /* 0x00000005ff0c7424 */ /* 0x000fe400078e00ff */
[----:B------:R-:W-:-:S07]  /*107d0*/  IMAD.MOV.U32 R2, RZ, RZ, R14 ;  /* 0x000000ffff027224 */ /* 0x000fce00078e000e */
[----:B------:R-:W-:Y:S05]  /*107e0*/  WARPSYNC.COLLECTIVE R15, `(.L_x_403) ;  /* 0x000000000f087348 */ /* 0x000fea0003c00000 */
[----:B------:R0:W1:Y:S02]  /*107f0*/  SHFL.IDX P6, R14, R13, R12, R11 ;  /* 0x0000000c0d0e7389 */ /* 0x00006400000c000b */
[----:B01----:R-:W-:Y:S01]  /*10800*/  ENDCOLLECTIVE ;  /* 0x000000000000791b */ /* 0x003fe20003800000 */
.L_x_403:
        /* <DEDUP_REMOVED lines=12> */
.L_x_404:
[----:B------:R-:W-:Y:S02]  /*108d0*/  IMAD.MOV.U32 R13, RZ, RZ, R24 ;  /* 0x000000ffff0d7224 */ /* 0x000fe400078e0018 */
[----:B------:R-:W-:Y:S01]  /*108e0*/  IMAD.MOV.U32 R12, RZ, RZ, 0x6 ;  /* 0x00000006ff0c7424 */ /* 0x000fe200078e00ff */
[----:B------:R-:W-:-:S07]  /*108f0*/  MOV R2, R14 ;  /* 0x0000000e00027202 */ /* 0x000fce0000000f00 */
[----:B------:R-:W-:Y:S05]  /*10900*/  WARPSYNC.COLLECTIVE R15, `(.L_x_405) ;  /* 0x000000000f087348 */ /* 0x000fea0003c00000 */
[----:B------:R0:W1:Y:S02]  /*10910*/  SHFL.IDX P6, R14, R13, R12, R11 ;  /* 0x0000000c0d0e7389 */ /* 0x00006400000c000b */
[----:B01----:R-:W-:Y:S01]  /*10920*/  ENDCOLLECTIVE ;  /* 0x000000000000791b */ /* 0x003fe20003800000 */
.L_x_405:
        /* <DEDUP_REMOVED lines=12> */
.L_x_406:
[----:B------:R-:W-:Y:S01]  /*109f0*/  MOV R13, R24 ;  /* 0x00000018000d7202 */ /* 0x000fe20000000f00 */
[----:B------:R-:W-:Y:S02]  /*10a00*/  IMAD.MOV.U32 R12, RZ, RZ, 0x7 ;  /* 0x00000007ff0c7424 */ /* 0x000fe400078e00ff */
[----:B------:R-:W-:-:S07]  /*10a10*/  IMAD.MOV.U32 R2, RZ, RZ, R14 ;  /* 0x000000ffff027224 */ /* 0x000fce00078e000e */
[----:B------:R-:W-:Y:S05]  /*10a20*/  WARPSYNC.COLLECTIVE R15, `(.L_x_407) ;  /* 0x000000000f087348 */ /* 0x000fea0003c00000 */
[----:B------:R0:W1:Y:S02]  /*10a30*/  SHFL.IDX P6, R14, R13, R12, R11 ;  /* 0x0000000c0d0e7389 */ /* 0x00006400000c000b */
[----:B01----:R-:W-:Y:S01]  /*10a40*/  ENDCOLLECTIVE ;  /* 0x000000000000791b */ /* 0x003fe20003800000 */
.L_x_407:
        /* <DEDUP_REMOVED lines=11> */
.L_x_408:
[----:B------:R-:W-:Y:S01]  /*10b00*/  MOV R2, R14 ;  /* 0x0000000e00027202 */ /* 0x000fe20000000f00 */
[----:B------:R-:W-:Y:S06]  /*10b10*/  BRA `(.L_x_409) ;  /* 0xffffffb800047947 */ /* 0x000fec000383ffff */
.L_x_292:
[----:B0-----:R0:W1:Y:S02]  /*10b20*/  SYNCS.PHASECHK.TRANS64.TRYWAIT P0, [R0+URZ+0x16860], R3 ;  /* 0x01686003000075a7 */ /* 0x001064000800017f */
[----:B-1----:R-:W-:Y:S05]  /*10b30*/  @!P0 NANOSLEEP.SYNCS 0x989680 ;  /* 0x009896800000895d */ /* 0x002fea0003900000 */
[----:B------:R-:W1:Y:S02]  /*10b40*/  @!P0 SYNCS.PHASECHK.TRANS64 P0, [R0+URZ+0x16860], R3 ;  /* 0x01686003000085a7 */ /* 0x000e64000800007f */
[----:B-1----:R-:W-:Y:S05]  /*10b50*/  @!P0 BRA `(.L_x_292) ;  /* 0xfffffffc00f08947 */ /* 0x002fea000383ffff */
[----:B------:R-:W-:Y:S05]  /*10b60*/  BRA `(.L_x_410) ;  /* 0xffffffbc00207947 */ /* 0x000fea000383ffff */
.L_x_293:
[----:B------:R-:W-:Y:S01]  /*10b70*/  BSSY B0, `(.L_x_411) ;  /* 0x0000008000007945 */ /* 0x000fe20003800000 */
[----:B------:R-:W-:Y:S01]  /*10b80*/  IMAD.MOV.U32 R13, RZ, RZ, R24 ;  /* 0x000000ffff0d7224 */ /* 0x000fe200078e0018 */
[----:B------:R-:W-:Y:S01]  /*10b90*/  MOV R15, 0xffffffff ;  /* 0xffffffff000f7802 */ /* 0x000fe20000000f00 */
[----:B------:R-:W-:Y:S02]  /*10ba0*/  IMAD.MOV.U32 R12, RZ, RZ, RZ ;  /* 0x000000ffff0c7224 */ /* 0x000fe400078e00ff */
[----:B------:R-:W-:-:S07]  /*10bb0*/  IMAD.MOV.U32 R11, RZ, RZ, 0x181f ;  /* 0x0000181fff0b7424 */ /* 0x000fce00078e00ff */
[----:B0-----:R-:W-:Y:S05]  /*10bc0*/  WARPSYNC.COLLECTIVE R15, `(.L_x_412) ;  /* 0x000000000f087348 */ /* 0x001fea0003c00000 */
[----:B------:R1:W2:Y:S02]  /*10bd0*/  SHFL.IDX P6, R14, R13, R12, R11 ;  /* 0x0000000c0d0e7389 */ /* 0x0002a400000c000b */
[----:B012---:R-:W-:Y:S01]  /*10be0*/  ENDCOLLECTIVE ;  /* 0x000000000000791b */ /* 0x007fe20003800000 */
.L_x_412:
[----:B------:R-:W-:Y:S05]  /*10bf0*/  BSYNC B0 ;  /* 0x0000000000007941 */ /* 0x000fea0003800000 */
.L_x_411:
[----:B------:R-:W-:Y:S01]  /*10c00*/  IMAD.MOV.U32 R13, RZ, RZ, R23 ;  /* 0x000000ffff0d7224 */ /* 0x000fe200078e0017 */
[----:B------:R-:W-:Y:S01]  /*10c10*/  MOV R11, 0x181f ;  /* 0x0000181f000b7802 */ /* 0x000fe20000000f00 */
[----:B------:R-:W-:Y:S01]  /*10c20*/  IMAD.MOV.U32 R12, RZ, RZ, RZ ;  /* 0x000000ffff0c7224 */ /* 0x000fe200078e00ff */
[----:B------:R-:W-:Y:S01]  /*10c30*/  ISETP.LT.OR P2, PT, R6, 0x1, P0 ;  /* 0x000000010600780c */ /* 0x000fe20000741670 */
[----:B------:R-:W-:Y:S01]  /*10c40*/  IMAD.MOV.U32 R15, RZ, RZ, -0x1 ;  /* 0xffffffffff0f7424 */ /* 0x000fe200078e00ff */
[----:B------:R-:W-:Y:S01]  /*10c50*/  LEA R4, R4, R22, 0x1 ;  /* 0x0000001604047211 */ /* 0x000fe200078e08ff */
[----:B------:R-:W-:Y:S02]  /*10c60*/  IMAD.MOV.U32 R3, RZ, RZ, R14 ;  /* 0x000000ffff037224 */ /* 0x000fe400078e000e */
[----:B------:R-:W-:-:S08]  /*10c70*/  IMAD.SHL.U32 R5, R28, 0x2, RZ ;  /* 0x000000021c057824 */ /* 0x000fd000078e00ff */
[----:B------:R-:W-:Y:S05]  /*10c80*/  WARPSYNC.COLLECTIVE R15, `(.L_x_413) ;  /* 0x000000000f087348 */ /* 0x000fea0003c00000 */
[----:B------:R0:W1:Y:S02]  /*10c90*/  SHFL.IDX P6, R14, R13, R12, R11 ;  /* 0x0000000c0d0e7389 */ /* 0x00006400000c000b */
[----:B01----:R-:W-:Y:S01]  /*10ca0*/  ENDCOLLECTIVE ;  /* 0x000000000000791b */ /* 0x003fe20003800000 */
.L_x_413:
[----:B------:R-:W-:Y:S02]  /*10cb0*/  IMAD.MOV.U32 R13, RZ, RZ, R24 ;  /* 0x000000ffff0d7224 */ /* 0x000fe400078e0018 */
[----:B------:R-:W-:Y:S01]  /*10cc0*/  IMAD.MOV.U32 R12, RZ, RZ, 0x1 ;  /* 0x00000001ff0c7424 */ /* 0x000fe200078e00ff */
[----:B------:R-:W-:-:S13]  /*10cd0*/  IADD3 R2, P1, R14, R5, RZ ;  /* 0x000000050e027210 */ /* 0x000fda0007f3e0ff */
[----:B------:R-:W-:Y:S05]  /*10ce0*/  WARPSYNC.COLLECTIVE R15, `(.L_x_414) ;  /* 0x000000000f087348 */ /* 0x000fea0003c00000 */
[----:B------:R0:W1:Y:S02]  /*10cf0*/  SHFL.IDX P6, R14, R13, R12, R11 ;  /* 0x0000000c0d0e7389 */ /* 0x00006400000c000b */
[----:B01----:R-:W-:Y:S01]  /*10d00*/  ENDCOLLECTIVE ;  /* 0x000000000000791b */ /* 0x003fe20003800000 */
.L_x_414:
[----:B------:R-:W-:-:S05]  /*10d10*/  IMAD.X R3, RZ, RZ, R3, P1 ;  /* 0x000000ffff037224 */ /* 0x000fca00008e0603 */
        /* <DEDUP_REMOVED lines=10> */
.L_x_415:
[----:B------:R-:W-:Y:S01]  /*10dc0*/  IMAD.MOV.U32 R13, RZ, RZ, R24 ;  /* 0x000000ffff0d7224 */ /* 0x000fe200078e0018 */
[----:B------:R-:W-:Y:S01]  /*10dd0*/  MOV R12, 0x2 ;  /* 0x00000002000c7802 */ /* 0x000fe20000000f00 */
[----:B------:R-:W-:-:S07]  /*10de0*/  IMAD.MOV.U32 R9, RZ, RZ, R14 ;  /* 0x000000ffff097224 */ /* 0x000fce00078e000e */
[----:B------:R-:W-:Y:S05]  /*10df0*/  WARPSYNC.COLLECTIVE R15, `(.L_x_416) ;  /* 0x000000000f087348 */ /* 0x000fea0003c00000 */
[----:B------:R0:W1:Y:S02]  /*10e00*/  SHFL.IDX P6, R14, R13, R12, R11 ;  /* 0x0000000c0d0e7389 */ /* 0x00006400000c000b */
[----:B01----:R-:W-:Y:S01]  /*10e10*/  ENDCOLLECTIVE ;  /* 0x000000000000791b */ /* 0x003fe20003800000 */
.L_x_416:
        /* <DEDUP_REMOVED lines=12> */
.L_x_417:
[----:B------:R-:W-:Y:S02]  /*10ee0*/  IMAD.MOV.U32 R13, RZ, RZ, R24 ;  /* 0x000000ffff0d7224 */ /* 0x000fe400078e0018 */
[----:B------:R-:W-:Y:S02]  /*10ef0*/  IMAD.MOV.U32 R12, RZ, RZ, 0x3 ;  /* 0x00000003ff0c7424 */ /* 0x000fe400078e00ff */
[----:B------:R-:W-:-:S07]  /*10f00*/  IMAD.MOV.U32 R10, RZ, RZ, R14 ;  /* 0x000000ffff0a7224 */ /* 0x000fce00078e000e */
[----:B------:R-:W-:Y:S05]  /*10f10*/  WARPSYNC.COLLECTIVE R15, `(.L_x_418) ;  /* 0x000000000f087348 */ /* 0x000fea0003c00000 */
[----:B------:R0:W1:Y:S02]  /*10f20*/  SHFL.IDX P6, R14, R13, R12, R11 ;  /* 0x0000000c0d0e7389 */ /* 0x00006400000c000b */
[----:B01----:R-:W-:Y:S01]  /*10f30*/  ENDCOLLECTIVE ;  /* 0x000000000000791b */ /* 0x003fe20003800000 */
.L_x_418:
        /* <DEDUP_REMOVED lines=12> */
.L_x_419:
[----:B------:R-:W-:Y:S01]  /*11000*/  IMAD.MOV.U32 R13, RZ, RZ, R24 ;  /* 0x000000ffff0d7224 */ /* 0x000fe200078e0018 */
[----:B------:R-:W-:Y:S01]  /*11010*/  MOV R12, 0x4 ;  /* 0x00000004000c7802 */ /* 0x000fe20000000f00 */
[----:B------:R-:W-:-:S07]  /*11020*/  IMAD.MOV.U32 R9, RZ, RZ, R14 ;  /* 0x000000ffff097224 */ /* 0x000fce00078e000e */
[----:B------:R-:W-:Y:S05]  /*11030*/  WARPSYNC.COLLECTIVE R15, `(.L_x_420) ;  /* 0x000000000f087348 */ /* 0x000fea0003c00000 */
[----:B------:R0:W1:Y:S02]  /*11040*/  SHFL.IDX P6, R14, R13, R12, R11 ;  /* 0x0000000c0d0e7389 */ /* 0x00006400000c000b */
[----:B01----:R-:W-:Y:S01]  /*11050*/  ENDCOLLECTIVE ;  /* 0x000000000000791b */ /* 0x003fe20003800000 */
.L_x_420:
        /* <DEDUP_REMOVED lines=12> */
.L_x_421:
[----:B------:R-:W-:Y:S02]  /*11120*/  IMAD.MOV.U32 R13, RZ, RZ, R24 ;  /* 0x000000ffff0d7224 */ /* 0x000fe400078e0018 */
[----:B------:R-:W-:Y:S02]  /*11130*/  IMAD.MOV.U32 R12, RZ, RZ, 0x5 ;  /* 0x00000005ff0c7424 */ /* 0x000fe400078e00ff */
[----:B------:R-:W-:-:S07]  /*11140*/  IMAD.MOV.U32 R10, RZ, RZ, R14 ;  /* 0x000000ffff0a7224 */ /* 0x000fce00078e000e */
[----:B------:R-:W-:Y:S05]  /*11150*/  WARPSYNC.COLLECTIVE R15, `(.L_x_422) ;  /* 0x000000000f087348 */ /* 0x000fea0003c00000 */
[----:B------:R0:W1:Y:S02]  /*11160*/  SHFL.IDX P6, R14, R13, R12, R11 ;  /* 0x0000000c0d0e7389 */ /* 0x00006400000c000b */
[----:B01----:R-:W-:Y:S01]  /*11170*/  ENDCOLLECTIVE ;  /* 0x000000000000791b */ /* 0x003fe20003800000 */
.L_x_422:
        /* <DEDUP_REMOVED lines=12> */
.L_x_423:
[----:B------:R-:W-:Y:S01]  /*11240*/  IMAD.MOV.U32 R13, RZ, RZ, R24 ;  /* 0x000000ffff0d7224 */ /* 0x000fe200078e0018 */
[----:B------:R-:W-:Y:S01]  /*11250*/  MOV R12, 0x6 ;  /* 0x00000006000c7802 */ /* 0x000fe20000000f00 */
[----:B------:R-:W-:-:S07]  /*11260*/  IMAD.MOV.U32 R9, RZ, RZ, R14 ;  /* 0x000000ffff097224 */ /* 0x000fce00078e000e */
[----:B------:R-:W-:Y:S05]  /*11270*/  WARPSYNC.COLLECTIVE R15, `(.L_x_424) ;  /* 0x000000000f087348 */ /* 0x000fea0003c00000 */
[----:B------:R0:W1:Y:S02]  /*11280*/  SHFL.IDX P6, R14, R13, R12, R11 ;  /* 0x0000000c0d0e7389 */ /* 0x00006400000c000b */
[----:B01----:R-:W-:Y:S01]  /*11290*/  ENDCOLLECTIVE ;  /* 0x000000000000791b */ /* 0x003fe20003800000 */
.L_x_424:
        /* <DEDUP_REMOVED lines=12> */
.L_x_425:
[----:B------:R-:W-:Y:S01]  /*11360*/  MOV R13, R24 ;  /* 0x00000018000d7202 */ /* 0x000fe20000000f00 */
[----:B------:R-:W-:Y:S01]  /*11370*/  IMAD.MOV.U32 R12, RZ, RZ, 0x7 ;  /* 0x00000007ff0c7424 */ /* 0x000fe200078e00ff */
[----:B------:R-:W-:-:S13]  /*11380*/  IADD3 R2, P1, R14, R5, RZ ;  /* 0x000000050e027210 */ /* 0x000fda0007f3e0ff */
[----:B------:R-:W-:Y:S05]  /*11390*/  WARPSYNC.COLLECTIVE R15, `(.L_x_426) ;  /* 0x000000000f087348 */ /* 0x000fea0003c00000 */
[----:B------:R0:W1:Y:S02]  /*113a0*/  SHFL.IDX P6, R14, R13, R12, R11 ;  /* 0x0000000c0d0e7389 */ /* 0x00006400000c000b */
[----:B01----:R-:W-:Y:S01]  /*113b0*/  ENDCOLLECTIVE ;  /* 0x000000000000791b */ /* 0x003fe20003800000 */
.L_x_426:
        /* <DEDUP_REMOVED lines=10> */
.L_x_427:
[----:B------:R-:W-:Y:S05]  /*11460*/  BRA `(.L_x_428) ;  /* 0xffffffb400d47947 */ /* 0x000fea000383ffff */
.L_x_298:
        /* <DEDUP_REMOVED lines=8> */
.L_x_430:
[----:B------:R-:W-:Y:S05]  /*114f0*/  BSYNC B0 ;  /* 0x0000000000007941 */ /* 0x000fea0003800000 */
.L_x_429:
[----:B------:R-:W-:Y:S01]  /*11500*/  IMAD.MOV.U32 R13, RZ, RZ, R16 ;  /* 0x000000ffff0d7224 */ /* 0x000fe200078e0010 */
[----:B------:R-:W-:Y:S01]  /*11510*/  MOV R15, 0xffffffff ;  /* 0xffffffff000f7802 */ /* 0x000fe20000000f00 */
[----:B------:R-:W-:Y:S01]  /*11520*/  IMAD.MOV.U32 R12, RZ, RZ, 0x1 ;  /* 0x00000001ff0c7424 */ /* 0x000fe200078e00ff */
[----:B------:R-:W-:Y:S01]  /*11530*/  MOV R0, R14 ;  /* 0x0000000e00007202 */ /* 0x000fe20000000f00 */
[----:B------:R-:W-:Y:S02]  /*11540*/  IMAD.MOV.U32 R11, RZ, RZ, 0x1f ;  /* 0x0000001fff0b7424 */ /* 0x000fe400078e00ff */
[----:B------:R-:W-:-:S07]  /*11550*/  IMAD.IADD R5, R19, 0x1, R8 ;  /* 0x0000000113057824 */ /* 0x000fce00078e0208 */
[----:B------:R-:W-:Y:S05]  /*11560*/  WARPSYNC.COLLECTIVE R15, `(.L_x_431) ;  /* 0x000000000f087348 */ /* 0x000fea0003c00000 */
[----:B------:R0:W1:Y:S02]  /*11570*/  SHFL.IDX P6, R14, R13, R12, R11 ;  /* 0x0000000c0d0e7389 */ /* 0x00006400000c000b */
[----:B01----:R-:W-:Y:S01]  /*11580*/  ENDCOLLECTIVE ;  /* 0x000000000000791b */ /* 0x003fe20003800000 */
.L_x_431:
[----:B------:R-:W-:Y:S02]  /*11590*/  ULDC UR4, c[0x0][0xc3c] ;  /* 0x00030f0000047ab9 */ /* 0x000fe40000000800 */
[----:B------:R-:W-:-:S13]  /*115a0*/  ISETP.GE.OR P1, PT, R5, UR4, !P0 ;  /* 0x0000000405007c0c */ /* 0x000fda000c726670 */
[----:B------:R-:W0:Y:S01]  /*115b0*/  @!P1 LDC.64 R2, c[0x0][0xc80] ;  /* 0x00032000ff029b82 */ /* 0x000e220000000a00 */
[----:B------:R-:W-:Y:S02]  /*115c0*/  IMAD.MOV.U32 R11, RZ, RZ, RZ ;  /* 0x000000ffff0b7224 */ /* 0x000fe400078e00ff */
[----:B------:R-:W-:Y:S02]  /*115d0*/  IMAD.MOV.U32 R4, RZ, RZ, R14 ;  /* 0x000000ffff047224 */ /* 0x000fe400078e000e */
[----:B0-----:R-:W-:-:S06]  /*115e0*/  @!P1 IMAD.WIDE R2, R5, 0x4, R2 ;  /* 0x0000000405029825 */ /* 0x001fcc00078e0202 */
[----:B------:R-:W2:Y:S01]  /*115f0*/  @!P1 LDG.E R2, desc[UR50][R2.64] ;  /* 0x0000003202029981 */ /* 0x000ea2000c1e1900 */
[----:B------:R-:W-:Y:S01]  /*11600*/  IMAD.MOV.U32 R5, RZ, RZ, RZ ;  /* 0x000000ffff057224 */ /* 0x000fe200078e00ff */
[C---:B------:R-:W-:Y:S02]  /*11610*/  ISETP.GE.U32.AND P2, PT, R8.reuse, 0x2, PT ;  /* 0x000000020800780c */ /* 0x040fe40003f46070 */
[C---:B------:R-:W-:Y:S02]  /*11620*/  ISETP.GE.U32.AND P3, PT, R8.reuse, 0x4, PT ;  /* 0x000000040800780c */ /* 0x040fe40003f66070 */
[C---:B------:R-:W-:Y:S02]  /*11630*/  ISETP.GE.U32.AND P4, PT, R8.reuse, 0x8, PT ;  /* 0x000000080800780c */ /* 0x040fe40003f86070 */
[----:B------:R-:W-:Y:S02]  /*11640*/  ISETP.GE.U32.AND P5, PT, R8, 0x10, PT ;  /* 0x000000100800780c */ /* 0x000fe40003fa6070 */
[----:B--2---:R-:W-:-:S02]  /*11650*/  @!P1 MOV R5, R2 ;  /* 0x0000000200059202 */ /* 0x004fc40000000f00 */
[----:B------:R-:W-:-:S03]  /*11660*/  ISETP.NE.AND P1, PT, R8, RZ, PT ;  /* 0x000000ff0800720c */ /* 0x000fc60003f25270 */
[----:B------:R-:W-:-:S10]  /*11670*/  IMAD.MOV.U32 R13, RZ, RZ, R5 ;  /* 0x000000ffff0d7224 */ /* 0x000fd400078e0005 */
[----:B------:R-:W-:Y:S05]  /*11680*/  WARPSYNC.COLLECTIVE R15, `(.L_x_432) ;  /* 0x000000000f087348 */ /* 0x000fea0003c00000 */
[----:B------:R0:W1:Y:S02]  /*11690*/  SHFL.UP P6, R14, R13, R12, R11 ;  /* 0x0400000c0d0e7389 */ /* 0x00006400000c000b */
[----:B01----:R-:W-:Y:S01]  /*116a0*/  ENDCOLLECTIVE ;  /* 0x000000000000791b */ /* 0x003fe20003800000 */
.L_x_432:
[----:B------:R-:W-:Y:S01]  /*116b0*/  IMAD.MOV.U32 R12, RZ, RZ, 0x2 ;  /* 0x00000002ff0c7424 */ /* 0x000fe200078e00ff */
[----:B------:R-:W-:-:S05]  /*116c0*/  SEL R6, R14, RZ, P1 ;  /* 0x000000ff0e067207 */ /* 0x000fca0000800000 */
[----:B------:R-:W-:-:S05]  /*116d0*/  IMAD.IADD R6, R5, 0x1, R6 ;  /* 0x0000000105067824 */ /* 0x000fca00078e0206 */
[----:B------:R-:W-:-:S07]  /*116e0*/  MOV R13, R6 ;  /* 0x00000006000d7202 */ /* 0x000fce0000000f00 */
[----:B------:R-:W-:Y:S05]  /*116f0*/  WARPSYNC.COLLECTIVE R15, `(.L_x_433) ;  /* 0x000000000f087348 */ /* 0x000fea0003c00000 */
[----:B------:R0:W1:Y:S02]  /*11700*/  SHFL.UP P6, R14, R13, R12, R11 ;  /* 0x0400000c0d0e7389 */ /* 0x00006400000c000b */
[----:B01----:R-:W-:Y:S01]  /*11710*/  ENDCOLLECTIVE ;  /* 0x000000000000791b */ /* 0x003fe20003800000 */
.L_x_433:
[----:B------:R-:W-:Y:S02]  /*11720*/  MOV R12, 0x4 ;  /* 0x00000004000c7802 */ /* 0x000fe40000000f00 */
[----:B------:R-:W-:-:S05]  /*11730*/  SEL R7, R14, RZ, P2 ;  /* 0x000000ff0e077207 */ /* 0x000fca0001000000 */
[----:B------:R-:W-:-:S04]  /*11740*/  IMAD.IADD R7, R6, 0x1, R7 ;  /* 0x0000000106077824 */ /* 0x000fc800078e0207 */
[----:B------:R-:W-:-:S07]  /*11750*/  IMAD.MOV.U32 R13, RZ, RZ, R7 ;  /* 0x000000ffff0d7224 */ /* 0x000fce00078e0007 */
[----:B------:R-:W-:Y:S05]  /*11760*/  WARPSYNC.COLLECTIVE R15, `(.L_x_434) ;  /* 0x000000000f087348 */ /* 0x000fea0003c00000 */
[----:B------:R0:W1:Y:S02]  /*11770*/  SHFL.UP P6, R14, R13, R12, R11 ;  /* 0x0400000c0d0e7389 */ /* 0x00006400000c000b */
[----:B01----:R-:W-:Y:S01]  /*11780*/  ENDCOLLECTIVE ;  /* 0x000000000000791b */ /* 0x003fe20003800000 */
.L_x_434:
[----:B------:R-:W-:Y:S01]  /*11790*/  IMAD.MOV.U32 R12, RZ, RZ, 0x8 ;  /* 0x00000008ff0c7424 */ /* 0x000fe200078e00ff */
[----:B------:R-:W-:-:S05]  /*117a0*/  SEL R2, R14, RZ, P3 ;  /* 0x000000ff0e027207 */ /* 0x000fca0001800000 */
[----:B------:R-:W-:-:S04]  /*117b0*/  IMAD.IADD R2, R7, 0x1, R2 ;  /* 0x0000000107027824 */ /* 0x000fc800078e0202 */
[----:B------:R-:W-:-:S07]  /*117c0*/  IMAD.MOV.U32 R13, RZ, RZ, R2 ;  /* 0x000000ffff0d7224 */ /* 0x000fce00078e0002 */
[----:B------:R-:W-:Y:S05]  /*117d0*/  WARPSYNC.COLLECTIVE R15, `(.L_x_435) ;  /* 0x000000000f087348 */ /* 0x000fea0003c00000 */
[----:B------:R0:W1:Y:S02]  /*117e0*/  SHFL.UP P6, R14, R13, R12, R11 ;  /* 0x0400000c0d0e7389 */ /* 0x00006400000c000b */
[----:B01----:R-:W-:Y:S01]  /*117f0*/  ENDCOLLECTIVE ;  /* 0x000000000000791b */ /* 0x003fe20003800000 */
.L_x_435:
[----:B------:R-:W-:Y:S01]  /*11800*/  IMAD.MOV.U32 R12, RZ, RZ, 0x10 ;  /* 0x00000010ff0c7424 */ /* 0x000fe200078e00ff */
[----:B------:R-:W-:-:S04]  /*11810*/  SEL R3, R14, RZ, P4 ;  /* 0x000000ff0e037207 */ /* 0x000fc80002000000 */
[----:B------:R-:W-:-:S05]  /*11820*/  IADD3 R3, R2, R3, RZ ;  /* 0x0000000302037210 */ /* 0x000fca0007ffe0ff */
[----:B------:R-:W-:-:S07]  /*11830*/  IMAD.MOV.U32 R13, RZ, RZ, R3 ;  /* 0x000000ffff0d7224 */ /* 0x000fce00078e0003 */
[----:B------:R-:W-:Y:S05]  /*11840*/  WARPSYNC.COLLECTIVE R15, `(.L_x_436) ;  /* 0x000000000f087348 */ /* 0x000fea0003c00000 */
[----:B------:R0:W1:Y:S02]  /*11850*/  SHFL.UP P6, R14, R13, R12, R11 ;  /* 0x0400000c0d0e7389 */ /* 0x00006400000c000b */
[----:B01----:R-:W-:Y:S01]  /*11860*/  ENDCOLLECTIVE ;  /* 0x000000000000791b */ /* 0x003fe20003800000 */
.L_x_436:
[----:B------:R-:W-:Y:S02]  /*11870*/  IMAD.MOV.U32 R12, RZ, RZ, 0x1f ;  /* 0x0000001fff0c7424 */ /* 0x000fe400078e00ff */
[----:B------:R-:W-:Y:S01]  /*11880*/  IMAD.MOV.U32 R11, RZ, RZ, 0x1f ;  /* 0x0000001fff0b7424 */ /* 0x000fe200078e00ff */
[----:B------:R-:W-:-:S05]  /*11890*/  SEL R2, R14, RZ, P5 ;  /* 0x000000ff0e027207 */ /* 0x000fca0002800000 */
[----:B------:R-:W-:-:S05]  /*118a0*/  IMAD.IADD R2, R3, 0x1, R2 ;  /* 0x0000000103027824 */ /* 0x000fca00078e0202 */
[----:B------:R-:W-:-:S07]  /*118b0*/  MOV R13, R2 ;  /* 0x00000002000d7202 */ /* 0x000fce0000000f00 */
[----:B------:R-:W-:Y:S05]  /*118c0*/  WARPSYNC.COLLECTIVE R15, `(.L_x_437) ;  /* 0x000000000f087348 */ /* 0x000fea0003c00000 */
[----:B------:R0:W1:Y:S02]  /*118d0*/  SHFL.IDX P6, R14, R13, R12, R11 ;  /* 0x0000000c0d0e7389 */ /* 0x00006400000c000b */
[----:B01----:R-:W-:Y:S01]  /*118e0*/  ENDCOLLECTIVE ;  /* 0x000000000000791b */ /* 0x003fe20003800000 */
.L_x_437:
[----:B------:R-:W-:Y:S05]  /*118f0*/  BRA `(.L_x_438) ;  /* 0xffffffb400dc7947 */ /* 0x000fea000383ffff */
.L_x_303:
[----:B------:R-:W-:Y:S01]  /*11900*/  BSSY B0, `(.L_x_439) ;  /* 0x0000008000007945 */ /* 0x000fe20003800000 */
[----:B-----5:R-:W-:Y:S01]  /*11910*/  IMAD.MOV.U32 R13, RZ, RZ, R5 ;  /* 0x000000ffff0d7224 */ /* 0x020fe200078e0005 */
[----:B------:R-:W-:Y:S01]  /*11920*/  MOV R12, 0x1 ;  /* 0x00000001000c7802 */ /* 0x000fe20000000f00 */
[----:B------:R-:W-:Y:S02]  /*11930*/  IMAD.MOV.U32 R11, RZ, RZ, RZ ;  /* 0x000000ffff0b7224 */ /* 0x000fe400078e00ff */
[----:B------:R-:W-:-:S07]  /*11940*/  IMAD.MOV.U32 R15, RZ, RZ, -0x1 ;  /* 0xffffffffff0f7424 */ /* 0x000fce00078e00ff */
[----:B0-----:R-:W-:Y:S05]  /*11950*/  WARPSYNC.COLLECTIVE R15, `(.L_x_440) ;  /* 0x000000000f087348 */ /* 0x001fea0003c00000 */
[----:B------:R1:W2:Y:S02]  /*11960*/  SHFL.UP P6, R14, R13, R12, R11 ;  /* 0x0400000c0d0e7389 */ /* 0x0002a400000c000b */
[----:B012---:R-:W-:Y:S01]  /*11970*/  ENDCOLLECTIVE ;  /* 0x000000000000791b */ /* 0x007fe20003800000 */
.L_x_440:
[----:B------:R-:W-:Y:S05]  /*11980*/  BSYNC B0 ;  /* 0x0000000000007941 */ /* 0x000fea0003800000 */
.L_x_439:
[----:B------:R-:W-:Y:S01]  /*11990*/  SEL R14, R14, RZ, P1 ;  /* 0x000000ff0e0e7207 */ /* 0x000fe20000800000 */
[----:B------:R-:W-:Y:S01]  /*119a0*/  IMAD.MOV.U32 R11, RZ, RZ, RZ ;  /* 0x000000ffff0b7224 */ /* 0x000fe200078e00ff */
[----:B------:R-:W-:Y:S01]  /*119b0*/  MOV R12, 0x2 ;  /* 0x00000002000c7802 */ /* 0x000fe20000000f00 */
[----:B------:R-:W-:Y:S02]  /*119c0*/  IMAD.MOV.U32 R15, RZ, RZ, -0x1 ;  /* 0xffffffffff0f7424 */ /* 0x000fe400078e00ff */
[----:B------:R-:W-:-:S07]  /*119d0*/  IMAD.IADD R13, R5, 0x1, R14 ;  /* 0x00000001050d7824 */ /* 0x000fce00078e020e */
[----:B------:R-:W-:Y:S05]  /*119e0*/  WARPSYNC.COLLECTIVE R15, `(.L_x_441) ;  /* 0x000000000f087348 */ /* 0x000fea0003c00000 */
[----:B------:R0:W1:Y:S02]  /*119f0*/  SHFL.UP P6, R14, R13, R12, R11 ;  /* 0x0400000c0d0e7389 */ /* 0x00006400000c000b */
[----:B01----:R-:W-:Y:S01]  /*11a00*/  ENDCOLLECTIVE ;  /* 0x000000000000791b */ /* 0x003fe20003800000 */
.L_x_441:
[----:B------:R-:W-:Y:S01]  /*11a10*/  IMAD.MOV.U32 R12, RZ, RZ, 0x4 ;  /* 0x00000004ff0c7424 */ /* 0x000fe200078e00ff */
[----:B------:R-:W-:-:S05]  /*11a20*/  SEL R2, R14, RZ, P2 ;  /* 0x000000ff0e027207 */ /* 0x000fca0001000000 */
[----:B------:R-:W-:-:S05]  /*11a30*/  IMAD.IADD R2, R13, 0x1, R2 ;  /* 0x000000010d027824 */ /* 0x000fca00078e0202 */
[----:B------:R-:W-:-:S07]  /*11a40*/  MOV R13, R2 ;  /* 0x00000002000d7202 */ /* 0x000fce0000000f00 */
[----:B------:R-:W-:Y:S05]  /*11a50*/  WARPSYNC.COLLECTIVE R15, `(.L_x_442) ;  /* 0x000000000f087348 */ /* 0x000fea0003c00000 */
[----:B------:R0:W1:Y:S02]  /*11a60*/  SHFL.UP P6, R14, R13, R12, R11 ;  /* 0x0400000c0d0e7389 */ /* 0x00006400000c000b */
[----:B01----:R-:W-:Y:S01]  /*11a70*/  ENDCOLLECTIVE ;  /* 0x000000000000791b */ /* 0x003fe20003800000 */
.L_x_442:
[----:B------:R-:W-:Y:S02]  /*11a80*/  MOV R12, 0x8 ;  /* 0x00000008000c7802 */ /* 0x000fe40000000f00 */
[----:B------:R-:W-:-:S05]  /*11a90*/  SEL R3, R14, RZ, P3 ;  /* 0x000000ff0e037207 */ /* 0x000fca0001800000 */
[----:B------:R-:W-:-:S04]  /*11aa0*/  IMAD.IADD R3, R2, 0x1, R3 ;  /* 0x0000000102037824 */ /* 0x000fc800078e0203 */
[----:B------:R-:W-:-:S07]  /*11ab0*/  IMAD.MOV.U32 R13, RZ, RZ, R3 ;  /* 0x000000ffff0d7224 */ /* 0x000fce00078e0003 */
[----:B------:R-:W-:Y:S05]  /*11ac0*/  WARPSYNC.COLLECTIVE R15, `(.L_x_443) ;  /* 0x000000000f087348 */ /* 0x000fea0003c00000 */
[----:B------:R0:W1:Y:S02]  /*11ad0*/  SHFL.UP P6, R14, R13, R12, R11 ;  /* 0x0400000c0d0e7389 */ /* 0x00006400000c000b */
[----:B01----:R-:W-:Y:S01]  /*11ae0*/  ENDCOLLECTIVE ;  /* 0x000000000000791b */ /* 0x003fe20003800000 */
.L_x_443:
[----:B------:R-:W-:Y:S01]  /*11af0*/  IMAD.MOV.U32 R12, RZ, RZ, 0x10 ;  /* 0x00000010ff0c7424 */ /* 0x000fe200078e00ff */
[----:B------:R-:W-:-:S05]  /*11b00*/  SEL R4, R14, RZ, P4 ;  /* 0x000000ff0e047207 */ /* 0x000fca0002000000 */
[----:B------:R-:W-:-:S04]  /*11b10*/  IMAD.IADD R4, R3, 0x1, R4 ;  /* 0x0000000103047824 */ /* 0x000fc800078e0204 */
[----:B------:R-:W-:-:S07]  /*11b20*/  IMAD.MOV.U32 R13, RZ, RZ, R4 ;  /* 0x000000ffff0d7224 */ /* 0x000fce00078e0004 */
[----:B------:R-:W-:Y:S05]  /*11b30*/  WARPSYNC.COLLECTIVE R15, `(.L_x_444) ;  /* 0x000000000f087348 */ /* 0x000fea0003c00000 */
[----:B------:R0:W1:Y:S02]  /*11b40*/  SHFL.UP P6, R14, R13, R12, R11 ;  /* 0x0400000c0d0e7389 */ /* 0x00006400000c000b */
[----:B01----:R-:W-:Y:S01]  /*11b50*/  ENDCOLLECTIVE ;  /* 0x000000000000791b */ /* 0x003fe20003800000 */
.L_x_444:
[----:B------:R-:W-:Y:S02]  /*11b60*/  IMAD.MOV.U32 R12, RZ, RZ, 0x1f ;  /* 0x0000001fff0c7424 */ /* 0x000fe400078e00ff */
[----:B------:R-:W-:Y:S01]  /*11b70*/  IMAD.MOV.U32 R11, RZ, RZ, 0x1f ;  /* 0x0000001fff0b7424 */ /* 0x000fe200078e00ff */
[----:B------:R-:W-:-:S04]  /*11b80*/  SEL R3, R14, RZ, P5 ;  /* 0x000000ff0e037207 */ /* 0x000fc80002800000 */
[----:B------:R-:W-:-:S05]  /*11b90*/  IADD3 R2, R4, R3, RZ ;  /* 0x0000000304027210 */ /* 0x000fca0007ffe0ff */
[----:B------:R-:W-:-:S07]  /*11ba0*/  IMAD.MOV.U32 R13, RZ, RZ, R2 ;  /* 0x000000ffff0d7224 */ /* 0x000fce00078e0002 */
[----:B------:R-:W-:Y:S05]  /*11bb0*/  WARPSYNC.COLLECTIVE R15, `(.L_x_445) ;  /* 0x000000000f087348 */ /* 0x000fea0003c00000 */
[----:B------:R0:W1:Y:S02]  /*11bc0*/  SHFL.IDX P6, R14, R13, R12, R11 ;  /* 0x0000000c0d0e7389 */ /* 0x00006400000c000b */
[----:B01----:R-:W-:Y:S01]  /*11bd0*/  ENDCOLLECTIVE ;  /* 0x000000000000791b */ /* 0x003fe20003800000 */
.L_x_445:
[----:B------:R-:W-:Y:S05]  /*11be0*/  BRA `(.L_x_446) ;  /* 0xffffffb400bc7947 */ /* 0x000fea000383ffff */
.L_x_305:
[----:B------:R-:W-:Y:S01]  /*11bf0*/  BSSY B0, `(.L_x_447) ;  /* 0x0000006000007945 */ /* 0x000fe20003800000 */
[----:B------:R-:W-:Y:S02]  /*11c00*/  PLOP3.LUT P6, PT, P6, PT, PT, 0x8, 0x0 ;  /* 0x000000000000781c */ /* 0x000fe400037ce170 */
[----:B------:R-:W-:-:S11]  /*11c10*/  MOV R15, 0xffffffff ;  /* 0xffffffff000f7802 */ /* 0x000fd60000000f00 */
[----:B0-----:R-:W-:Y:S05]  /*11c20*/  WARPSYNC.COLLECTIVE R15, `(.L_x_448) ;  /* 0x000000000f087348 */ /* 0x001fea0003c00000 */
[----:B------:R-:W-:Y:S01]  /*11c30*/  VOTE.ANY R14, PT, P6 ;  /* 0x00000000000e7806 */ /* 0x000fe200030e0100 */
[----:B0-----:R-:W-:Y:S06]  /*11c40*/  ENDCOLLECTIVE ;  /* 0x000000000000791b */ /* 0x001fec0003800000 */
.L_x_448:
[----:B------:R-:W-:Y:S05]  /*11c50*/  BSYNC B0 ;  /* 0x0000000000007941 */ /* 0x000fea0003800000 */
.L_x_447:
[----:B------:R-:W-:Y:S01]  /*11c60*/  IMAD.MOV.U32 R3, RZ, RZ, R14 ;  /* 0x000000ffff037224 */ /* 0x000fe200078e000e */
[----:B------:R-:W-:Y:S01]  /*11c70*/  MOV R11, 0x1f ;  /* 0x0000001f000b7802 */ /* 0x000fe20000000f00 */
[----:B------:R-:W-:Y:S02]  /*11c80*/  IMAD.MOV.U32 R13, RZ, RZ, R5 ;  /* 0x000000ffff0d7224 */ /* 0x000fe400078e0005 */
[----:B------:R-:W0:Y:S01]  /*11c90*/  POPC R4, R3 ;  /* 0x0000000300047309 */ /* 0x000e220000000000 */
[----:B------:R-:W-:Y:S02]  /*11ca0*/  IMAD.MOV.U32 R15, RZ, RZ, -0x1 ;  /* 0xffffffffff0f7424 */ /* 0x000fe400078e00ff */
[----:B0-----:R-:W-:-:S07]  /*11cb0*/  IMAD.MOV.U32 R12, RZ, RZ, R4 ;  /* 0x000000ffff0c7224 */ /* 0x001fce00078e0004 */
[----:B------:R-:W-:Y:S05]  /*11cc0*/  WARPSYNC.COLLECTIVE R15, `(.L_x_449) ;  /* 0x000000000f087348 */ /* 0x000fea0003c00000 */
[----:B------:R0:W1:Y:S02]  /*11cd0*/  SHFL.IDX P6, R14, R13, R12, R11 ;  /* 0x0000000c0d0e7389 */ /* 0x00006400000c000b */
[----:B01----:R-:W-:Y:S01]  /*11ce0*/  ENDCOLLECTIVE ;  /* 0x000000000000791b */ /* 0x003fe20003800000 */
.L_x_449:
[----:B------:R-:W-:Y:S01]  /*11cf0*/  IMAD.MOV.U32 R5, RZ, RZ, R14 ;  /* 0x000000ffff057224 */ /* 0x000fe200078e000e */
[----:B------:R-:W-:Y:S06]  /*11d00*/  BRA `(.L_x_450) ;  /* 0xffffffb400ac7947 */ /* 0x000fec000383ffff */
.L_x_307:
[----:B------:R-:W-:Y:S01]  /*11d10*/  BSSY B0, `(.L_x_451) ;  /* 0x0000007000007945 */ /* 0x000fe20003800000 */
[----:B------:R-:W-:Y:S01]  /*11d20*/  IMAD.MOV.U32 R13, RZ, RZ, R2 ;  /* 0x000000ffff0d7224 */ /* 0x000fe200078e0002 */
[----:B------:R-:W-:Y:S01]  /*11d30*/  MOV R11, 0x1f ;  /* 0x0000001f000b7802 */ /* 0x000fe20000000f00 */
[----:B------:R-:W-:-:S07]  /*11d40*/  IMAD.MOV.U32 R15, RZ, RZ, -0x1 ;  /* 0xffffffffff0f7424 */ /* 0x000fce00078e00ff */
[----:B012---:R-:W-:Y:S05]  /*11d50*/  WARPSYNC.COLLECTIVE R15, `(.L_x_452) ;  /* 0x000000000f087348 */ /* 0x007fea0003c00000 */
[----:B------:R3:W4:Y:S02]  /*11d60*/  SHFL.IDX P6, R14, R13, R12, R11 ;  /* 0x0000000c0d0e7389 */ /* 0x00072400000c000b */
[----:B01234-:R-:W-:Y:S01]  /*11d70*/  ENDCOLLECTIVE ;  /* 0x000000000000791b */ /* 0x01ffe20003800000 */
.L_x_452:
[----:B------:R-:W-:Y:S05]  /*11d80*/  BSYNC B0 ;  /* 0x0000000000007941 */ /* 0x000fea0003800000 */
.L_x_451:
[----:B------:R-:W-:Y:S05]  /*11d90*/  BRA `(.L_x_306) ;  /* 0xffffffb400a47947 */ /* 0x000fea000383ffff */
.L_x_311:
[----:B0-----:R0:W3:Y:S02]  /*11da0*/  SYNCS.PHASECHK.TRANS64.TRYWAIT P0, [R5+URZ+0x16820], R0 ;  /* 0x01682000050075a7 */ /* 0x0010e4000800017f */
[----:B---3--:R-:W-:Y:S05]  /*11db0*/  @!P0 NANOSLEEP.SYNCS 0x989680 ;  /* 0x009896800000895d */ /* 0x008fea0003900000 */
[----:B------:R-:W3:Y:S02]  /*11dc0*/  @!P0 SYNCS.PHASECHK.TRANS64 P0, [R5+URZ+0x16820], R0 ;  /* 0x01682000050085a7 */ /* 0x000ee4000800007f */
[----:B---3--:R-:W-:Y:S05]  /*11dd0*/  @!P0 BRA `(.L_x_311) ;  /* 0xfffffffc00f08947 */ /* 0x008fea000383ffff */
[----:B------:R-:W-:Y:S05]  /*11de0*/  BRA `(.L_x_453) ;  /* 0xffffffb800907947 */ /* 0x000fea000383ffff */
.L_x_312:
[----:B------:R-:W3:Y:S01]  /*11df0*/  S2R R2, SR_TID.X ;  /* 0x0000000000027919 */ /* 0x000ee20000002100 */
[----:B------:R-:W-:Y:S01]  /*11e00*/  BSSY B0, `(.L_x_454) ;  /* 0x000000a000007945 */ /* 0x000fe20003800000 */
[----:B------:R-:W-:Y:S01]  /*11e10*/  IMAD.MOV.U32 R12, RZ, RZ, RZ ;  /* 0x000000ffff0c7224 */ /* 0x000fe200078e00ff */
[----:B------:R-:W-:Y:S01]  /*11e20*/  MOV R11, 0x1f ;  /* 0x0000001f000b7802 */ /* 0x000fe20000000f00 */
[----:B------:R-:W-:Y:S01]  /*11e30*/  IMAD.MOV.U32 R15, RZ, RZ, -0x1 ;  /* 0xffffffffff0f7424 */ /* 0x000fe200078e00ff */
[----:B---3--:R-:W-:-:S04]  /*11e40*/  SHF.R.U32.HI R2, RZ, 0x5, R2 ;  /* 0x00000005ff027819 */ /* 0x008fc80000011602 */
[----:B------:R-:W-:-:S05]  /*11e50*/  LOP3.LUT R2, R2, 0x3, RZ, 0xc0, !PT ;  /* 0x0000000302027812 */ /* 0x000fca00078ec0ff */
[----:B------:R-:W-:-:S07]  /*11e60*/  IMAD.MOV.U32 R13, RZ, RZ, R2 ;  /* 0x000000ffff0d7224 */ /* 0x000fce00078e0002 */
[----:B012---:R-:W-:Y:S05]  /*11e70*/  WARPSYNC.COLLECTIVE R15, `(.L_x_455) ;  /* 0x000000000f087348 */ /* 0x007fea0003c00000 */
[----:B------:R3:W4:Y:S02]  /*11e80*/  SHFL.IDX P6, R14, R13, R12, R11 ;  /* 0x0000000c0d0e7389 */ /* 0x00072400000c000b */
[----:B01234-:R-:W-:Y:S01]  /*11e90*/  ENDCOLLECTIVE ;  /* 0x000000000000791b */ /* 0x01ffe20003800000 */
.L_x_455:
[----:B------:R-:W-:Y:S05]  /*11ea0*/  BSYNC B0 ;  /* 0x0000000000007941 */ /* 0x000fea0003800000 */
.L_x_454:
[----:B------:R-:W-:Y:S05]  /*11eb0*/  BRA `(.L_x_456) ;  /* 0xffffffb800787947 */ /* 0x000fea000383ffff */
.L_x_315:
[----:B------:R-:W-:Y:S01]  /*11ec0*/  BSSY B1, `(.L_x_457) ;  /* 0x0000006000017945 */ /* 0x000fe20003800000 */
[----:B------:R-:W-:-:S07]  /*11ed0*/  IMAD.MOV.U32 R15, RZ, RZ, -0x1 ;  /* 0xffffffffff0f7424 */ /* 0x000fce00078e00ff */
[----:B012---:R-:W-:Y:S05]  /*11ee0*/  WARPSYNC.COLLECTIVE R15, `(.L_x_458) ;  /* 0x000000000f0c7348 */ /* 0x007fea0003c00000 */
[----:B------:R-:W-:Y:S02]  /*11ef0*/  ELECT P6, UR62, PT ;  /* 0x00000000003e782f */ /* 0x000fe400038c0000 */
[----:B------:R-:W-:Y:S01]  /*11f00*/  MOV R14, UR62 ;  /* 0x0000003e000e7c02 */ /* 0x000fe20008000f00 */
[----:B012---:R-:W-:Y:S10]  /*11f10*/  ENDCOLLECTIVE ;  /* 0x000000000000791b */ /* 0x007ff40003800000 */
.L_x_458:
[----:B------:R-:W-:Y:S05]  /*11f20*/  BSYNC B1 ;  /* 0x0000000000017941 */ /* 0x000fea0003800000 */
.L_x_457:
[----:B------:R-:W-:Y:S05]  /*11f30*/  BRA `(.L_x_459) ;  /* 0xffffffb800707947 */ /* 0x000fea000383ffff */
.L_x_317:
[----:B0-----:R0:W3:Y:S02]  /*11f40*/  SYNCS.PHASECHK.TRANS64.TRYWAIT P1, [R3+URZ+0x16840], R2 ;  /* 0x01684002030075a7 */ /* 0x0010e4000802017f */
[----:B---3--:R-:W-:Y:S05]  /*11f50*/  @!P1 NANOSLEEP.SYNCS 0x989680 ;  /* 0x009896800000995d */ /* 0x008fea0003900000 */
[----:B------:R-:W3:Y:S02]  /*11f60*/  @!P1 SYNCS.PHASECHK.TRANS64 P1, [R3+URZ+0x16840], R2 ;  /* 0x01684002030095a7 */ /* 0x000ee4000802007f */
[----:B---3--:R-:W-:Y:S05]  /*11f70*/  @!P1 BRA `(.L_x_317) ;  /* 0xfffffffc00f09947 */ /* 0x008fea000383ffff */
[----:B------:R-:W-:Y:S05]  /*11f80*/  BRA `(.L_x_460) ;  /* 0xffffffb800907947 */ /* 0x000fea000383ffff */
.L_x_319:
[----:B---3--:R3:W4:Y:S02]  /*11f90*/  SYNCS.PHASECHK.TRANS64.TRYWAIT P1, [R25+URZ+0x16840], R0 ;  /* 0x01684000190075a7 */ /* 0x008724000802017f */
[----:B----4-:R-:W-:Y:S05]  /*11fa0*/  @!P1 NANOSLEEP.SYNCS 0x989680 ;  /* 0x009896800000995d */ /* 0x010fea0003900000 */
[----:B------:R-:W4:Y:S02]  /*11fb0*/  @!P1 SYNCS.PHASECHK.TRANS64 P1, [R25+URZ+0x16840], R0 ;  /* 0x01684000190095a7 */ /* 0x000f24000802007f */
[----:B----4-:R-:W-:Y:S05]  /*11fc0*/  @!P1 BRA `(.L_x_319) ;  /* 0xfffffffc00f09947 */ /* 0x010fea000383ffff */
[----:B------:R-:W-:Y:S05]  /*11fd0*/  BRA `(.L_x_461) ;  /* 0xffffffb8009c7947 */ /* 0x000fea000383ffff */
.L_x_321:
[----:B----4-:R4:W0:Y:S02]  /*11fe0*/  SYNCS.PHASECHK.TRANS64.TRYWAIT P1, [R3+URZ+0x16860], R2 ;  /* 0x01686002030075a7 */ /* 0x010824000802017f */
[----:B0-----:R-:W-:Y:S05]  /*11ff0*/  @!P1 NANOSLEEP.SYNCS 0x989680 ;  /* 0x009896800000995d */ /* 0x001fea0003900000 */
[----:B------:R-:W0:Y:S02]  /*12000*/  @!P1 SYNCS.PHASECHK.TRANS64 P1, [R3+URZ+0x16860], R2 ;  /* 0x01686002030095a7 */ /* 0x000e24000802007f */
[----:B0-----:R-:W-:Y:S05]  /*12010*/  @!P1 BRA `(.L_x_321) ;  /* 0xfffffffc00f09947 */ /* 0x001fea000383ffff */
[----:B------:R-:W-:Y:S05]  /*12020*/  BRA `(.L_x_462) ;  /* 0xffffffb800987947 */ /* 0x000fea000383ffff */
.L_x_463:
        /* <DEDUP_REMOVED lines=13> */
.L_x_3106:


//--------------------- .text._ZN7cutlass13device_kernelIN5flash11enable_sm90INS1_16FlashAttnFwdSm90INS1_25CollectiveMainloopFwdSm90ILi2EN4cute5tupleIJNS5_1CILi1EEES8_S8_EEENS6_IJNS7_ILi192EEENS7_ILi128EEENS7_ILi64EEEEEELi64ENS_10bfloat16_tEfNS_4arch4Sm90ELb0ELb0ELb1ELb1ELb1ELb1ELb0ELb1ELb1ELb1ELb0ELb0EEENS1_21CollectiveEpilogueFwdINS6_IJSA_SC_SB_EEES9_SE_SG_Li384ELb1ELb1ELb0ELb0EEENS1_36VarlenDynamicPersistentTileSchedulerILi192ELi128ELi384ELi128ELb0ELb1ELb1ELb0ELb1ELb1EEEEEEEEEvNT_6ParamsE --------------------------
	.section	.text._ZN7cutlass13device_kernelIN5flash11enable_sm90INS1_16FlashAttnFwdSm90INS1_25CollectiveMainloopFwdSm90ILi2EN4cute5tupleIJNS5_1CILi1EEES8_S8_EEENS6_IJNS7_ILi192EEENS7_ILi128EEENS7_ILi64EEEEEELi64ENS_10bfloat16_tEfNS_4arch4Sm90ELb0ELb0ELb1ELb1ELb1ELb1ELb0ELb1ELb1ELb1ELb0ELb0EEENS1_21CollectiveEpilogueFwdINS6_IJSA_SC_SB_EEES9_SE_SG_Li384ELb1ELb1ELb0ELb0EEENS1_36VarlenDynamicPersistentTileSchedulerILi192ELi128ELi384ELi128ELb0ELb1ELb1ELb0ELb1ELb1EEEEEEEEEvNT_6ParamsE,"ax",@progbits
	.align	128
.text._ZN7cutlass13device_kernelIN5flash11enable_sm90INS1_16FlashAttnFwdSm90INS1_25CollectiveMainloopFwdSm90ILi2EN4cute5tupleIJNS5_1CILi1EEES8_S8_EEENS6_IJNS7_ILi192EEENS7_ILi128EEENS7_ILi64EEEEEELi64ENS_10bfloat16_tEfNS_4arch4Sm90ELb0ELb0ELb1ELb1ELb1ELb1ELb0ELb1ELb1ELb1ELb0ELb0EEENS1_21CollectiveEpilogueFwdINS6_IJSA_SC_SB_EEES9_SE_SG_Li384ELb1ELb1ELb0ELb0EEENS1_36VarlenDynamicPersistentTileSchedulerILi192ELi128ELi384ELi128ELb0ELb1ELb1ELb0ELb1ELb1EEEEEEEEEvNT_6ParamsE:
        .type           _ZN7cutlass13device_kernelIN5flash11enable_sm90INS1_16FlashAttnFwdSm90INS1_25CollectiveMainloopFwdSm90ILi2EN4cute5tupleIJNS5_1CILi1EEES8_S8_EEENS6_IJNS7_ILi192EEENS7_ILi128EEENS7_ILi64EEEEEELi64ENS_10bfloat16_tEfNS_4arch4Sm90ELb0ELb0ELb1ELb1ELb1ELb1ELb0ELb1ELb1ELb1ELb0ELb0EEENS1_21CollectiveEpilogueFwdINS6_IJSA_SC_SB_EEES9_SE_SG_Li384ELb1ELb1ELb0ELb0EEENS1_36VarlenDynamicPersistentTileSchedulerILi192ELi128ELi384ELi128ELb0ELb1ELb1ELb0ELb1ELb1EEEEEEEEEvNT_6ParamsE,@function
        .size           _ZN7cutlass13device_kernelIN5flash11enable_sm90INS1_16FlashAttnFwdSm90INS1_25CollectiveMainloopFwdSm90ILi2EN4cute5tupleIJNS5_1CILi1EEES8_S8_EEENS6_IJNS7_ILi192EEENS7_ILi128EEENS7_ILi64EEEEEELi64ENS_10bfloat16_tEfNS_4arch4Sm90ELb0ELb0ELb1ELb1ELb1ELb1ELb0ELb1ELb1ELb1ELb0ELb0EEENS1_21CollectiveEpilogueFwdINS6_IJSA_SC_SB_EEES9_SE_SG_Li384ELb1ELb1ELb0ELb0EEENS1_36VarlenDynamicPersistentTileSchedulerILi192ELi128ELi384ELi128ELb0ELb1ELb1ELb0ELb1ELb1EEEEEEEEEvNT_6ParamsE,(.L_x_3107 - _ZN7cutlass13device_kernelIN5flash11enable_sm90INS1_16FlashAttnFwdSm90INS1_25CollectiveMainloopFwdSm90ILi2EN4cute5tupleIJNS5_1CILi1EEES8_S8_EEENS6_IJNS7_ILi192EEENS7_ILi128EEENS7_ILi64EEEEEELi64ENS_10bfloat16_tEfNS_4arch4Sm90ELb0ELb0ELb1ELb1ELb1ELb1ELb0ELb1ELb1ELb1ELb0ELb0EEENS1_21CollectiveEpilogueFwdINS6_IJSA_SC_SB_EEES9_SE_SG_Li384ELb1ELb1ELb0ELb0EEENS1_36VarlenDynamicPersistentTileSchedulerILi192ELi128ELi384ELi128ELb0ELb1ELb1ELb0ELb1ELb1EEEEEEEEEvNT_6ParamsE)
        .other          _ZN7cutlass13device_kernelIN5flash11enable_sm90INS1_16FlashAttnFwdSm90INS1_25CollectiveMainloopFwdSm90ILi2EN4cute5tupleIJNS5_1CILi1EEES8_S8_EEENS6_IJNS7_ILi192EEENS7_ILi128EEENS7_ILi64EEEEEELi64ENS_10bfloat16_tEfNS_4arch4Sm90ELb0ELb0ELb1ELb1ELb1ELb1ELb0ELb1ELb1ELb1ELb0ELb0EEENS1_21CollectiveEpilogueFwdINS6_IJSA_SC_SB_EEES9_SE_SG_Li384ELb1ELb1ELb0ELb0EEENS1_36VarlenDynamicPersistentTileSchedulerILi192ELi128ELi384ELi128ELb0ELb1ELb1ELb0ELb1ELb1EEEEEEEEEvNT_6ParamsE,@"STO_CUDA_ENTRY STV_DEFAULT"
_ZN7cutlass13device_kernelIN5flash11enable_sm90INS1_16FlashAttnFwdSm90INS1_25CollectiveMainloopFwdSm90ILi2EN4cute5tupleIJNS5_1CILi1EEES8_S8_EEENS6_IJNS7_ILi192EEENS7_ILi128EEENS7_ILi64EEEEEELi64ENS_10bfloat16_tEfNS_4arch4Sm90ELb0ELb0ELb1ELb1ELb1ELb1ELb0ELb1ELb1ELb1ELb0ELb0EEENS1_21CollectiveEpilogueFwdINS6_IJSA_SC_SB_EEES9_SE_SG_Li384ELb1ELb1ELb0ELb0EEENS1_36VarlenDynamicPersistentTileSchedulerILi192ELi128ELi384ELi128ELb0ELb1ELb1ELb0ELb1ELb1EEEEEEEEEvNT_6ParamsE:
[----:B------:R-:W0:Y:S02]  /*0000*/  LDC R1, c[0x0][0x28] ;  /* 0x00000a00ff017b82 */ /* 0x000e240000000800 */
[----:B0-----:R-:W-:Y:S01]  /*0010*/  VIADD R1, R1, 0xffffff98 ;  /* 0xffffff9801017836 */ /* 0x001fe20000000000 */
[----:B------:R-:W0:Y:S01]  /*0020*/  S2R R3, SR_TID.X ;  /* 0x0000000000037919 */ /* 0x000e220000002100 */
[----:B------:R-:W-:Y:S01]  /*0030*/  ELECT P0, URZ, PT ;  /* 0x00000000003f782f */ /* 0x000fe20003800000 */
[----:B------:R-:W-:Y:S01]  /*0040*/  BSSY B0, `(.L_x_464) ;  /* 0x000000e000007945 */ /* 0x000fe20003800000 */
[--C-:B0-----:R-:W-:Y:S02]  /*0050*/  SHF.R.U32.HI R0, RZ, 0x5, R3.reuse ;  /* 0x00000005ff007819 */ /* 0x101fe40000011603 */
[----:B------:R-:W-:-:S03]  /*0060*/  SHF.R.U32.HI R3, RZ, 0x7, R3 ;  /* 0x00000007ff037819 */ /* 0x000fc60000011603 */
[----:B------:R-:W0:Y:S02]  /*0070*/  SHFL.IDX PT, R2, R0, RZ, 0x1f ;  /* 0x00001fff00027589 */ /* 0x000e2400000e0000 */
[----:B0-----:R-:W-:-:S13]  /*0080*/  ISETP.EQ.AND P0, PT, R2, RZ, P0 ;  /* 0x000000ff0200720c */ /* 0x001fda0000702270 */
[----:B------:R-:W-:Y:S05]  /*0090*/  @!P0 BRA `(.L_x_465) ;  /* 0x0000000000208947 */ /* 0x000fea0003800000 */
[----:B------:R-:W-:Y:S02]  /*00a0*/  ULDC.64 UR4, c[0x0][0x198] ;  /* 0x0000660000047ab9 */ /* 0x000fe40000000a00 */
[----:B------:R-:W-:Y:S02]  /*00b0*/  UIADD3 UR6, UP0, UR4, 0x570, URZ ;  /* 0x0000057004067890 */ /* 0x000fe4000ff1e03f */
[----:B------:R-:W-:Y:S02]  /*00c0*/  UIADD3 UR4, UP1, UR4, 0x670, URZ ;  /* 0x0000067004047890 */ /* 0x000fe4000ff3e03f */
[----:B------:R-:W-:Y:S02]  /*00d0*/  UIADD3.X UR7, URZ, UR5, URZ, UP0, !UPT ;  /* 0x000000053f077290 */ /* 0x000fe400087fe43f */
[----:B------:R-:W-:-:S07]  /*00e0*/  UIADD3.X UR5, URZ, UR5, URZ, UP1, !UPT ;  /* 0x000000053f057290 */ /* 0x000fce0008ffe43f */
[----:B------:R0:W-:Y:S02]  /*00f0*/  UTMACCTL.PF [UR6] ;  /* 0x00000000060079b9 */ /* 0x0001e40008040000 */
[----:B------:R0:W-:Y:S02]  /*0100*/  UTMACCTL.PF [UR4] ;  /* 0x00000000040079b9 */ /* 0x0001e40008040000 */
[----:B0-----:R-:W-:Y:S01]  /*0110*/  NOP ;  /* 0x0000000000007918 */ /* 0x001fe20000000000 */
.L_x_465:
[----:B------:R-:W-:Y:S05]  /*0120*/  BSYNC B0 ;  /* 0x0000000000007941 */ /* 0x000fea0003800000 */
.L_x_464:
[----:B------:R-:W-:Y:S01]  /*0130*/  VOTEU.ANY UP0, P0 ;  /* 0x00000000003f7886 */ /* 0x000fe20000000100 */
[----:B------:R-:W0:Y:S01]  /*0140*/  SHFL.IDX PT, R3, R3, RZ, 0x1f ;  /* 0x00001fff03037589 */ /* 0x000e2200000e0000 */
[----:B------:R-:W-:Y:S01]  /*0150*/  UMOV UR4, 0x80 ;  /* 0x0000008000047882 */ /* 0x000fe20000000000 */
[----:B------:R-:W-:Y:S01]  /*0160*/  UMOV UR7, 0x180 ;  /* 0x0000018000077882 */ /* 0x000fe20000000000 */
[----:B------:R-:W-:Y:S01]  /*0170*/  VOTEU.ANY UP1, P0 ;  /* 0x00000000003f7886 */ /* 0x000fe20000020100 */
[----:B------:R-:W1:Y:S01]  /*0180*/  @UP0 S2UR UR8, SR_CgaCtaId ;  /* 0x00000000000809c3 */ /* 0x000e620000008800 */
[----:B------:R-:W2:Y:S01]  /*0190*/  SHFL.IDX PT, R2, R0, RZ, 0x1f ;  /* 0x00001fff00027589 */ /* 0x000ea200000e0000 */
[----:B------:R-:W-:Y:S01]  /*01a0*/  @UP0 UMOV UR6, 0x400 ;  /* 0x0000040000060882 */ /* 0x000fe20000000000 */
[----:B------:R-:W-:-:S04]  /*01b0*/  @UP0 UIADD3 UR4, -UR4, 0x100000, URZ ;  /* 0x0010000004040890 */ /* 0x000fc8000fffe13f */
[----:B------:R-:W-:Y:S02]  /*01c0*/  @UP0 USHF.L.U32 UR5, UR4, 0xb, URZ ;  /* 0x0000000b04050899 */ /* 0x000fe4000800063f */
[----:B------:R-:W-:Y:S01]  /*01d0*/  @UP0 USHF.L.U32 UR4, UR4, 0x1, URZ ;  /* 0x0000000104040899 */ /* 0x000fe2000800063f */
[----:B------:R-:W-:Y:S01]  /*01e0*/  VOTEU.ANY UP2, P0 ;  /* 0x00000000003f7886 */ /* 0x000fe20000040100 */
[----:B0-----:R-:W-:Y:S01]  /*01f0*/  R2UR UR9, R3 ;  /* 0x00000000030972ca */ /* 0x001fe200000e0000 */
[----:B-1----:R-:W-:Y:S01]  /*0200*/  @UP0 ULEA UR8, UR8, UR6, 0x18 ;  /* 0x0000000608080291 */ /* 0x002fe2000f8ec03f */
[----:B--2---:R-:W-:Y:S01]  /*0210*/  ISETP.NE.AND P1, PT, R2, RZ, PT ;  /* 0x000000ff0200720c */ /* 0x004fe20003f25270 */
[----:B------:R-:W-:-:S04]  /*0220*/  @UP0 UIADD3 UR6, -UR7, 0x100000, URZ ;  /* 0x0010000007060890 */ /* 0x000fc8000fffe13f */
[----:B------:R-:W-:Y:S02]  /*0230*/  @UP0 USHF.L.U32 UR7, UR6, 0xb, URZ ;  /* 0x0000000b06070899 */ /* 0x000fe4000800063f */
[----:B------:R-:W-:-:S04]  /*0240*/  @UP0 USHF.L.U32 UR6, UR6, 0x1, URZ ;  /* 0x0000000106060899 */ /* 0x000fc8000800063f */
[----:B------:R-:W-:Y:S01]  /*0250*/  UISETP.NE.AND UP0, UPT, UR9, URZ, UPT ;  /* 0x0000003f0900728c */ /* 0x000fe2000bf05270 */
[----:B------:R-:W0:Y:S02]  /*0260*/  FENCE.VIEW.ASYNC.S ;  /* 0x00000000000073c6 */ /* 0x000e240000000000 */
[----:B0-----:R0:W1:Y:S05]  /*0270*/  @UP1 SYNCS.EXCH.64 URZ, [UR8+0x16800], UR4 ;  /* 0x01680004083f15b2 */ /* 0x00106a0008000100 */
[----:B------:R0:W2:Y:S01]  /*0280*/  @UP2 SYNCS.EXCH.64 URZ, [UR8+0x16820], UR6 ;  /* 0x01682006083f25b2 */ /* 0x0000a20008000100 */
[----:B------:R-:W-:Y:S05]  /*0290*/  @P1 BRA `(.L_x_466) ;  /* 0x0000000000481947 */ /* 0x000fea0003800000 */
[----:B0-----:R-:W0:Y:S01]  /*02a0*/  S2UR UR5, SR_CgaCtaId ;  /* 0x00000000000579c3 */ /* 0x001e220000008800 */
[----:B------:R-:W-:Y:S01]  /*02b0*/  UMOV UR4, 0x400 ;  /* 0x0000040000047882 */ /* 0x000fe20000000000 */
[----:B------:R-:W-:Y:S01]  /*02c0*/  UMOV UR6, 0x80 ;  /* 0x0000008000067882 */ /* 0x000fe20000000000 */
[----:B------:R-:W-:Y:S01]  /*02d0*/  UMOV UR7, 0x180 ;  /* 0x0000018000077882 */ /* 0x000fe20000000000 */
[----:B------:R-:W-:Y:S01]  /*02e0*/  ELECT P0, URZ, PT ;  /* 0x00000000003f782f */ /* 0x000fe20003800000 */
[----:B0-----:R-:W-:Y:S02]  /*02f0*/  ULEA UR8, UR5, UR4, 0x18 ;  /* 0x0000000405087291 */ /* 0x001fe4000f8ec03f */
[----:B------:R-:W-:-:S04]  /*0300*/  UIADD3 UR4, -UR6, 0x100000, URZ ;  /* 0x0010000006047890 */ /* 0x000fc8000fffe13f */
[----:B------:R-:W-:Y:S02]  /*0310*/  USHF.L.U32 UR5, UR4, 0xb, URZ ;  /* 0x0000000b04057899 */ /* 0x000fe4000800063f */
[----:B------:R-:W-:Y:S02]  /*0320*/  USHF.L.U32 UR4, UR4, 0x1, URZ ;  /* 0x0000000104047899 */ /* 0x000fe4000800063f */
[----:B------:R-:W-:-:S04]  /*0330*/  UIADD3 UR6, -UR7, 0x100000, URZ ;  /* 0x0010000007067890 */ /* 0x000fc8000fffe13f */
[----:B------:R-:W-:Y:S02]  /*0340*/  USHF.L.U32 UR7, UR6, 0xb, URZ ;  /* 0x0000000b06077899 */ /* 0x000fe4000800063f */
[----:B------:R-:W-:Y:S01]  /*0350*/  USHF.L.U32 UR6, UR6, 0x1, URZ ;  /* 0x0000000106067899 */ /* 0x000fe2000800063f */
[----:B------:R-:W0:Y:S03]  /*0360*/  FENCE.VIEW.ASYNC.S ;  /* 0x00000000000073c6 */ /* 0x000e260000000000 */
[----:B0-----:R3:W4:Y:S08]  /*0370*/  SYNCS.EXCH.64 URZ, [UR8+0x16830], UR4 ;  /* 0x01683004083f75b2 */ /* 0x0017300008000100 */
[----:B------:R3:W0:Y:S01]  /*0380*/  SYNCS.EXCH.64 URZ, [UR8+0x16840], UR6 ;  /* 0x01684006083f75b2 */ /* 0x0006220008000100 */
[----:B------:R3:W0:Y:S01]  /*0390*/  SYNCS.EXCH.64 URZ, [UR8+0x16838], UR4 ;  /* 0x01683804083f75b2 */ /* 0x0006220008000100 */
[----:B------:R3:W0:Y:S02]  /*03a0*/  SYNCS.EXCH.64 URZ, [UR8+0x16848], UR6 ;  /* 0x01684806083f75b2 */ /* 0x0006240008000100 */
[----:B---3--:R-:W-:Y:S01]  /*03b0*/  NOP ;  /* 0x0000000000007918 */ /* 0x008fe20000000000 */
.L_x_466:
[----:B------:R-:W3:Y:S01]  /*03c0*/  SHFL.IDX PT, R2, R0, RZ, 0x1f ;  /* 0x00001fff00027589 */ /* 0x000ee200000e0000 */
[----:B------:R-:W-:Y:S01]  /*03d0*/  NOP ;  /* 0x0000000000007918 */ /* 0x000fe20000000000 */
[----:B---3--:R-:W-:-:S13]  /*03e0*/  ISETP.NE.AND P0, PT, R2, RZ, PT ;  /* 0x000000ff0200720c */ /* 0x008fda0003f05270 */
        /* <DEDUP_REMOVED lines=14> */
[----:B0-----:R3:W0:Y:S08]  /*04d0*/  SYNCS.EXCH.64 URZ, [UR8+0x16850], UR4 ;  /* 0x01685004083f75b2 */ /* 0x0016300008000100 */
[----:B------:R3:W0:Y:S01]  /*04e0*/  SYNCS.EXCH.64 URZ, [UR8+0x16860], UR6 ;  /* 0x01686006083f75b2 */ /* 0x0006220008000100 */
[----:B------:R3:W0:Y:S01]  /*04f0*/  SYNCS.EXCH.64 URZ, [UR8+0x16858], UR4 ;  /* 0x01685804083f75b2 */ /* 0x0006220008000100 */
[----:B------:R3:W0:Y:S02]  /*0500*/  SYNCS.EXCH.64 URZ, [UR8+0x16868], UR6 ;  /* 0x01686806083f75b2 */ /* 0x0006240008000100 */
[----:B---3--:R-:W-:Y:S01]  /*0510*/  NOP ;  /* 0x0000000000007918 */ /* 0x008fe20000000000 */
.L_x_467:
[----:B------:R-:W3:Y:S01]  /*0520*/  SHFL.IDX PT, R2, R0, RZ, 0x1f ;  /* 0x00001fff00027589 */ /* 0x000ee200000e0000 */
[----:B------:R-:W-:Y:S01]  /*0530*/  NOP ;  /* 0x0000000000007918 */ /* 0x000fe20000000000 */
[----:B---3--:R-:W-:-:S13]  /*0540*/  ISETP.NE.AND P0, PT, R2, RZ, PT ;  /* 0x000000ff0200720c */ /* 0x008fda0003f05270 */
[----:B------:R-:W-:Y:S05]  /*0550*/  @P0 BRA `(.L_x_468) ;  /* 0x0000000000380947 */ /* 0x000fea0003800000 */
[----:B0-----:R-:W0:Y:S01]  /*0560*/  S2UR UR5, SR_CgaCtaId ;  /* 0x00000000000579c3 */ /* 0x001e220000008800 */
[----:B------:R-:W-:Y:S01]  /*0570*/  UMOV UR4, 0x400 ;  /* 0x0000040000047882 */ /* 0x000fe20000000000 */
[----:B------:R-:W-:Y:S01]  /*0580*/  UMOV UR7, 0x80 ;  /* 0x0000008000077882 */ /* 0x000fe20000000000 */
[----:B------:R-:W-:Y:S01]  /*0590*/  ELECT P0, URZ, PT ;  /* 0x00000000003f782f */ /* 0x000fe20003800000 */
[----:B0-----:R-:W-:Y:S02]  /*05a0*/  ULEA UR6, UR5, UR4, 0x18 ;  /* 0x0000000405067291 */ /* 0x001fe4000f8ec03f */
[----:B------:R-:W-:-:S04]  /*05b0*/  UIADD3 UR4, -UR7, 0x100000, URZ ;  /* 0x0010000007047890 */ /* 0x000fc8000fffe13f */
[----:B------:R-:W-:Y:S02]  /*05c0*/  USHF.L.U32 UR5, UR4, 0xb, URZ ;  /* 0x0000000b04057899 */ /* 0x000fe4000800063f */
[----:B------:R-:W-:Y:S01]  /*05d0*/  USHF.L.U32 UR4, UR4, 0x1, URZ ;  /* 0x0000000104047899 */ /* 0x000fe2000800063f */
[----:B------:R-:W0:Y:S11]  /*05e0*/  FENCE.VIEW.ASYNC.S ;  /* 0x00000000000073c6 */ /* 0x000e360000000000 */
[----:B0-----:R3:W0:Y:S01]  /*05f0*/  SYNCS.EXCH.64 URZ, [UR6+0x16870], UR4 ;  /* 0x01687004063f75b2 */ /* 0x0016220008000100 */
[----:B------:R3:W0:Y:S01]  /*0600*/  SYNCS.EXCH.64 URZ, [UR6+0x16880], UR4 ;  /* 0x01688004063f75b2 */ /* 0x0006220008000100 */
[----:B------:R3:W0:Y:S01]  /*0610*/  SYNCS.EXCH.64 URZ, [UR6+0x16878], UR4 ;  /* 0x01687804063f75b2 */ /* 0x0006220008000100 */
[----:B------:R3:W0:Y:S02]  /*0620*/  SYNCS.EXCH.64 URZ, [UR6+0x16888], UR4 ;  /* 0x01688804063f75b2 */ /* 0x0006240008000100 */
[----:B---3--:R-:W-:Y:S01]  /*0630*/  NOP ;  /* 0x0000000000007918 */ /* 0x008fe20000000000 */
.L_x_468:
        /* <DEDUP_REMOVED lines=22> */
.L_x_469:
        /* <DEDUP_REMOVED lines=22> */
.L_x_470:
[----:B------:R-:W-:Y:S01]  /*0900*/  PLOP3.LUT P0, PT, PT, PT, UP0, 0x80, 0x0 ;  /* 0x000000000000781c */ /* 0x000fe20003f0f008 */
[----:B------:R-:W-:Y:S01]  /*0910*/  UMOV UR36, 0x1 ;  /* 0x0000000100247882 */ /* 0x000fe20000000000 */
[----:B------:R-:W-:Y:S01]  /*0920*/  NOP ;  /* 0x0000000000007918 */ /* 0x000fe20000000000 */
[----:B------:R-:W-:Y:S01]  /*0930*/  USEL UR36, UR36, 0x2, !UP0 ;  /* 0x0000000224247887 */ /* 0x000fe2000c000000 */
[----:B------:R-:W-:Y:S01]  /*0940*/  BSSY B9, `(.L_x_471) ;  /* 0x0001549000097945 */ /* 0x000fe20003800000 */
[----:B------:R-:W-:Y:S01]  /*0950*/  ULDC.64 UR42, c[0x0][0x208] ;  /* 0x00008200002a7ab9 */ /* 0x000fe20000000a00 */
[----:B012-4-:R-:W-:Y:S07]  /*0960*/  BAR.SYNC.DEFER_BLOCKING 0x0 ;  /* 0x0000000000007b1d */ /* 0x017fee0000010000 */
[----:B------:R-:W-:Y:S05]  /*0970*/  @!P0 BRA `(.L_x_472) ;  /* 0x000000ec00788947 */ /* 0x000fea0003800000 */
.L_x_473:
[----:B------:R-:W-:-:S08]  /*0980*/  NOP ;  /* 0x0000000000007918 */ /* 0x000fd00000000000 */
[----:B------:R-:W0:Y:S02]  /*0990*/  USETMAXREG.TRY_ALLOC.CTAPOOL UP0, 0xa0 ;  /* 0x000000a0000079c8 */ /* 0x000e240008000600 */
[----:B0-----:R-:W-:-:S13]  /*09a0*/  PLOP3.LUT P0, PT, PT, PT, UP0, 0x80, 0x0 ;  /* 0x000000000000781c */ /* 0x001fda0003f0f008 */
[----:B------:R-:W-:Y:S05]  /*09b0*/  @!P0 BRA `(.L_x_473) ;  /* 0xfffffffc00f08947 */ /* 0x000fea000383ffff */
[----:B------:R-:W2:Y:S01]  /*09c0*/  LDL.LU R0, [R1] ;  /* 0x0000000001007983 */ /* 0x000ea20000300800 */
[----:B------:R-:W0:Y:S01]  /*09d0*/  S2R R2, SR_TID.X ;  /* 0x0000000000027919 */ /* 0x000e220000002100 */
[----:B------:R-:W1:Y:S01]  /*09e0*/  S2UR UR38, SR_CgaCtaId ;  /* 0x00000000002679c3 */ /* 0x000e620000008800 */
[----:B------:R-:W-:Y:S01]  /*09f0*/  UMOV UR4, 0x400 ;  /* 0x0000040000047882 */ /* 0x000fe20000000000 */
[----:B0-----:R-:W-:-:S06]  /*0a00*/  SHF.R.U32.HI R2, RZ, 0x7, R2 ;  /* 0x00000007ff027819 */ /* 0x001fcc0000011602 */
[----:B------:R-:W-:Y:S06]  /*0a10*/  BAR.ARV 0x8, 0x200 ;  /* 0x0208000000007b1d */ /* 0x000fec0000002000 */
[----:B------:R-:W-:-:S13]  /*0a20*/  ISETP.NE.AND P0, PT, R2, 0x1, PT ;  /* 0x000000010200780c */ /* 0x000fda0003f05270 */
[----:B------:R-:W-:Y:S08]  /*0a30*/  @!P0 BAR.ARV 0x9, 0x100 ;  /* 0x0244000000008b1d */ /* 0x000ff00000002000 */
[----:B------:R-:W-:Y:S01]  /*0a40*/  BAR.SYNC.DEFER_BLOCKING 0x5, 0x200 ;  /* 0x0148000000007b1d */ /* 0x000fe20000010000 */
[----:B-1----:R-:W-:-:S06]  /*0a50*/  ULEA UR4, UR38, UR4, 0x18 ;  /* 0x0000000426047291 */ /* 0x002fcc000f8ec03f */
[----:B------:R-:W-:Y:S01]  /*0a60*/  IMAD.U32 R18, RZ, RZ, UR4 ;  /* 0x00000004ff127e24 */ /* 0x000fe2000f8e00ff */
[----:B------:R-:W-:-:S04]  /*0a70*/  ULDC UR4, c[0x0][0xc3c] ;  /* 0x00030f0000047ab9 */ /* 0x000fc80000000800 */
[----:B------:R-:W0:Y:S01]  /*0a80*/  LDS.128 R32, [R18+0x168d0] ;  /* 0x0168d00012207984 */ /* 0x000e220000000c00 */
[----:B------:R-:W-:Y:S06]  /*0a90*/  BAR.ARV 0x4, 0x200 ;  /* 0x0108000000007b1d */ /* 0x000fec0000002000 */
[----:B--2---:R-:W-:-:S04]  /*0aa0*/  LOP3.LUT R0, R0, 0xfffffffb, RZ, 0xc0, !PT ;  /* 0xfffffffb00007812 */ /* 0x004fc800078ec0ff */
[----:B------:R-:W-:-:S05]  /*0ab0*/  @P0 LOP3.LUT R0, R0, 0x4, RZ, 0xfc, !PT ;  /* 0x0000000400000812 */ /* 0x000fca00078efcff */
[----:B------:R4:W-:Y:S01]  /*0ac0*/  STL [R1], R0 ;  /* 0x0000000001007387 */ /* 0x0009e20000100800 */
[----:B0-----:R-:W-:-:S13]  /*0ad0*/  ISETP.GE.AND P0, PT, R35, UR4, PT ;  /* 0x0000000423007c0c */ /* 0x001fda000bf06270 */
[----:B----4-:R-:W-:Y:S05]  /*0ae0*/  @P0 BRA `(.L_x_474) ;  /* 0x0000015000b80947 */ /* 0x010fea0003800000 */
[----:B------:R-:W0:Y:S01]  /*0af0*/  S2R R0, SR_TID.X ;  /* 0x0000000000007919 */ /* 0x000e220000002100 */
[----:B------:R-:W-:Y:S02]  /*0b00*/  MOV R19, RZ ;  /* 0x000000ff00137202 */ /* 0x000fe40000000f00 */
[----:B------:R-:W-:Y:S01]  /*0b10*/  CS2R R154, SRZ ;  /* 0x00000000009a7805 */ /* 0x000fe2000001ff00 */
[----:B------:R-:W-:Y:S01]  /*0b20*/  IMAD.MOV.U32 R157, RZ, RZ, RZ ;  /* 0x000000ffff9d7224 */ /* 0x000fe200078e00ff */
[----:B------:R-:W-:Y:S01]  /*0b30*/  ULOP3.LUT UR39, UR36, 0x1, URZ, 0xfc, !UPT ;  /* 0x0000000124277892 */ /* 0x000fe2000f8efc3f */
[----:B------:R-:W-:Y:S01]  /*0b40*/  UMOV UR37, URZ ;  /* 0x0000003f00257c82 */ /* 0x000fe20008000000 */
[----:B0-----:R-:W-:-:S05]  /*0b50*/  VIADD R10, R0, 0xffffff80 ;  /* 0xffffff80000a7836 */ /* 0x001fca0000000000 */
[----:B------:R-:W-:-:S04]  /*0b60*/  SHF.R.S32.HI R0, RZ, 0x1f, R10 ;  /* 0x0000001fff007819 */ /* 0x000fc8000001140a */
[----:B------:R-:W-:-:S04]  /*0b70*/  LEA.HI R2, R0, R10, RZ, 0x7 ;  /* 0x0000000a00027211 */ /* 0x000fc800078f38ff */
[----:B------:R-:W-:Y:S02]  /*0b80*/  LOP3.LUT R3, R2, 0xffffff80, RZ, 0xc0, !PT ;  /* 0xffffff8002037812 */ /* 0x000fe400078ec0ff */
[----:B------:R-:W-:Y:S02]  /*0b90*/  SHF.R.S32.HI R11, RZ, 0x7, R2 ;  /* 0x00000007ff0b7819 */ /* 0x000fe40000011402 */
[-C--:B------:R-:W-:Y:S01]  /*0ba0*/  LEA.HI R2, R0, R10.reuse, RZ, 0x5 ;  /* 0x0000000a00027211 */ /* 0x080fe200078f28ff */
[----:B------:R-:W-:Y:S01]  /*0bb0*/  IMAD.IADD R12, R10, 0x1, -R3 ;  /* 0x000000010a0c7824 */ /* 0x000fe200078e0a03 */
[----:B------:R-:W-:Y:S02]  /*0bc0*/  LEA.HI R3, R0, R10, RZ, 0x4 ;  /* 0x0000000a00037211 */ /* 0x000fe400078f20ff */
[----:B------:R-:W-:Y:S02]  /*0bd0*/  SHF.R.S32.HI R13, RZ, 0x5, R2 ;  /* 0x00000005ff0d7819 */ /* 0x000fe40000011402 */
[----:B------:R-:W-:-:S02]  /*0be0*/  SHF.R.S32.HI R6, RZ, 0x1f, R12 ;  /* 0x0000001fff067819 */ /* 0x000fc4000001140c */
[----:B------:R-:W-:Y:S02]  /*0bf0*/  SHF.R.S32.HI R4, RZ, 0x4, R3 ;  /* 0x00000004ff047819 */ /* 0x000fe40000011403 */
[----:B------:R-:W-:Y:S02]  /*0c00*/  LEA.HI R7, R6, R12, RZ, 0x2 ;  /* 0x0000000c06077211 */ /* 0x000fe400078f10ff */
[C---:B------:R-:W-:Y:S02]  /*0c10*/  LEA.HI R5, R3.reuse, R4, RZ, 0x1 ;  /* 0x0000000403057211 */ /* 0x040fe400078f08ff */
[--C-:B------:R-:W-:Y:S02]  /*0c20*/  SHF.R.S32.HI R8, RZ, 0x2, R7.reuse ;  /* 0x00000002ff087819 */ /* 0x100fe40000011407 */
[----:B------:R-:W-:Y:S02]  /*0c30*/  SHF.R.S32.HI R9, RZ, 0x1f, R7 ;  /* 0x0000001fff097819 */ /* 0x000fe40000011407 */
[----:B------:R-:W-:-:S02]  /*0c40*/  LOP3.LUT R3, R3, 0x3fffff0, RZ, 0xc0, !PT ;  /* 0x03fffff003037812 */ /* 0x000fc400078ec0ff */
[----:B------:R-:W-:Y:S02]  /*0c50*/  LEA.HI R9, R9, R8, RZ, 0x3 ;  /* 0x0000000809097211 */ /* 0x000fe400078f18ff */
[----:B------:R-:W-:Y:S02]  /*0c60*/  LOP3.LUT R5, R5, 0x1ffffffe, RZ, 0xc0, !PT ;  /* 0x1ffffffe05057812 */ /* 0x000fe400078ec0ff */
[----:B------:R-:W-:Y:S02]  /*0c70*/  LOP3.LUT R9, R9, 0xfffffff8, RZ, 0xc0, !PT ;  /* 0xfffffff809097812 */ /* 0x000fe400078ec0ff */
[----:B------:R-:W-:Y:S01]  /*0c80*/  IADD3 R3, R10, -R3, RZ ;  /* 0x800000030a037210 */ /* 0x000fe20007ffe0ff */
[----:B------:R-:W-:Y:S01]  /*0c90*/  IMAD.IADD R5, R4, 0x1, -R5 ;  /* 0x0000000104057824 */ /* 0x000fe200078e0a05 */
[----:B------:R-:W-:Y:S01]  /*0ca0*/  LOP3.LUT R7, R7, 0x7ffffffc, RZ, 0xc0, !PT ;  /* 0x7ffffffc07077812 */ /* 0x000fe200078ec0ff */
[----:B------:R-:W-:Y:S01]  /*0cb0*/  IMAD.IADD R9, R8, 0x1, -R9 ;  /* 0x0000000108097824 */ /* 0x000fe200078e0a09 */
[----:B------:R-:W-:Y:S01]  /*0cc0*/  LEA.HI R6, R6, R12, RZ, 0x5 ;  /* 0x0000000c06067211 */ /* 0x000fe200078f28ff */
[----:B------:R-:W-:-:S02]  /*0cd0*/  IMAD R2, R13, 0x10, R3 ;  /* 0x000000100d027824 */ /* 0x000fc400078e0203 */
[----:B------:R-:W-:Y:S01]  /*0ce0*/  IMAD.MOV.U32 R8, RZ, RZ, -0x2 ;  /* 0xfffffffeff087424 */ /* 0x000fe200078e00ff */
[----:B------:R-:W-:Y:S01]  /*0cf0*/  SHF.R.S32.HI R6, RZ, 0x5, R6 ;  /* 0x00000005ff067819 */ /* 0x000fe20000011406 */
[----:B------:R-:W-:Y:S02]  /*0d00*/  IMAD.IADD R7, R12, 0x1, -R7 ;  /* 0x000000010c077824 */ /* 0x000fe400078e0a07 */
[----:B------:R-:W-:-:S04]  /*0d10*/  IMAD.HI R4, R11, 0x55555556, RZ ;  /* 0x555555560b047827 */ /* 0x000fc800078e02ff */
[----:B------:R-:W-:Y:S01]  /*0d20*/  IMAD R5, R2, 0x8, R5 ;  /* 0x0000000802057824 */ /* 0x000fe200078e0205 */
[----:B------:R-:W-:Y:S01]  /*0d30*/  LEA.HI R4, R4, R4, RZ, 0x1 ;  /* 0x0000000404047211 */ /* 0x000fe200078f08ff */
[----:B------:R-:W-:Y:S02]  /*0d40*/  IMAD R2, R7, R8, 0x80 ;  /* 0x0000008007027424 */ /* 0x000fe400078e0208 */
[----:B------:R-:W-:Y:S02]  /*0d50*/  IMAD R9, R6, 0x10, R9 ;  /* 0x0000001006097824 */ /* 0x000fe400078e0209 */
[----:B------:R-:W-:Y:S01]  /*0d60*/  IMAD R4, R4, -0x3, R11 ;  /* 0xfffffffd04047824 */ /* 0x000fe200078e020b */
[----:B------:R0:W-:Y:S01]  /*0d70*/  STL [R1+0x58], R2 ;  /* 0x0000580201007387 */ /* 0x0001e20000100800 */
[----:B------:R-:W-:Y:S02]  /*0d80*/  IMAD.SHL.U32 R5, R5, 0x8, RZ ;  /* 0x0000000805057824 */ /* 0x000fe400078e00ff */
[----:B------:R-:W-:-:S05]  /*0d90*/  IMAD R6, R4, 0x40, R9 ;  /* 0x0000004004067824 */ /* 0x000fca00078e0209 */
[----:B------:R-:W-:Y:S01]  /*0da0*/  STL [R1+0x54], R6 ;  /* 0x0000540601007387 */ /* 0x000fe20000100800 */
[CC--:B0-----:R-:W-:Y:S02]  /*0db0*/  LEA.HI R2, R0.reuse, R10.reuse, RZ, 0x2 ;  /* 0x0000000a00027211 */ /* 0x0c1fe400078f10ff */
[----:B------:R-:W-:Y:S02]  /*0dc0*/  LEA.HI R0, R0, R10, RZ, 0x3 ;  /* 0x0000000a00007211 */ /* 0x000fe400078f18ff */
[--C-:B------:R-:W-:Y:S02]  /*0dd0*/  SHF.R.S32.HI R152, RZ, 0x2, R2.reuse ;  /* 0x00000002ff987819 */ /* 0x100fe40000011402 */
[----:B------:R-:W-:Y:S02]  /*0de0*/  SHF.R.S32.HI R3, RZ, 0x1f, R2 ;  /* 0x0000001fff037819 */ /* 0x000fe40000011402 */
[----:B------:R-:W-:Y:S01]  /*0df0*/  SHF.R.S32.HI R4, RZ, 0x3, R0 ;  /* 0x00000003ff047819 */ /* 0x000fe20000011400 */
[----:B------:R-:W-:Y:S01]  /*0e00*/  VIADD R9, R152, 0x60 ;  /* 0x0000006098097836 */ /* 0x000fe20000000000 */
[----:B------:R-:W-:-:S02]  /*0e10*/  LOP3.LUT R0, R0, 0xfffffff8, RZ, 0xc0, !PT ;  /* 0xfffffff800007812 */ /* 0x000fc400078ec0ff */
[----:B------:R-:W-:Y:S02]  /*0e20*/  LEA.HI R3, R3, R152, RZ, 0x3 ;  /* 0x0000009803037211 */ /* 0x000fe400078f18ff */
[----:B------:R-:W-:Y:S01]  /*0e30*/  LOP3.LUT R2, R2, 0xfffffffc, RZ, 0xc0, !PT ;  /* 0xfffffffc02027812 */ /* 0x000fe200078ec0ff */
[----:B------:R-:W-:Y:S01]  /*0e40*/  IMAD.IADD R8, R10, 0x1, -R0 ;  /* 0x000000010a087824 */ /* 0x000fe200078e0a00 */
[----:B------:R-:W-:Y:S02]  /*0e50*/  LOP3.LUT R3, R3, 0xfffffff8, RZ, 0xc0, !PT ;  /* 0xfffffff803037812 */ /* 0x000fe400078ec0ff */
[----:B------:R-:W-:Y:S01]  /*0e60*/  SHF.R.S32.HI R4, RZ, 0x1f, R9 ;  /* 0x0000001fff047819 */ /* 0x000fe20000011409 */
[----:B------:R-:W-:Y:S02]  /*0e70*/  IMAD.SHL.U32 R8, R8, 0x8, RZ ;  /* 0x0000000808087824 */ /* 0x000fe400078e00ff */
[----:B------:R-:W-:Y:S01]  /*0e80*/  IMAD.IADD R7, R10, 0x1, -R2 ;  /* 0x000000010a077824 */ /* 0x000fe200078e0a02 */
[----:B------:R-:W-:Y:S01]  /*0e90*/  LEA.HI R4, R4, R9, RZ, 0x3 ;  /* 0x0000000904047211 */ /* 0x000fe200078f18ff */
[----:B------:R-:W-:Y:S01]  /*0ea0*/  IMAD.IADD R3, R152, 0x1, -R3 ;  /* 0x0000000198037824 */ /* 0x000fe200078e0a03 */
[----:B------:R-:W-:Y:S01]  /*0eb0*/  STL [R1+0x3c], R8 ;  /* 0x00003c0801007387 */ /* 0x000fe20000100800 */
[----:B------:R-:W-:Y:S01]  /*0ec0*/  IMAD.SHL.U32 R2, R9, 0x40, RZ ;  /* 0x0000004009027824 */ /* 0x000fe200078e00ff */
[C---:B------:R-:W-:Y:S01]  /*0ed0*/  LEA.HI R0, R7.reuse, R7, RZ, 0x1 ;  /* 0x0000000707007211 */ /* 0x040fe200078f08ff */
[C---:B------:R-:W-:Y:S01]  /*0ee0*/  IMAD.SHL.U32 R16, R7.reuse, 0x8, RZ ;  /* 0x0000000807107824 */ /* 0x040fe200078e00ff */
[----:B------:R-:W-:Y:S01]  /*0ef0*/  SHF.L.U32 R22, R7, 0x2, RZ ;  /* 0x0000000207167819 */ /* 0x000fe200000006ff */
[----:B------:R0:W-:Y:S01]  /*0f00*/  STL [R1+0x14], R3 ;  /* 0x0000140301007387 */ /* 0x0001e20000100800 */
[----:B------:R-:W-:Y:S01]  /*0f10*/  IMAD.SHL.U32 R4, R4, 0x40, RZ ;  /* 0x0000004004047824 */ /* 0x000fe200078e00ff */
[----:B------:R-:W-:-:S02]  /*0f20*/  LOP3.LUT R0, R0, 0x1ffffffe, RZ, 0xc0, !PT ;  /* 0x1ffffffe00007812 */ /* 0x000fc400078ec0ff */
[----:B------:R-:W-:Y:S01]  /*0f30*/  VIADD R156, R22, 0x10 ;  /* 0x00000010169c7836 */ /* 0x000fe20000000000 */
[----:B------:R-:W-:Y:S02]  /*0f40*/  SHF.R.S32.HI R17, RZ, 0x1f, R16 ;  /* 0x0000001fff117819 */ /* 0x000fe40000011410 */
[----:B------:R-:W-:Y:S01]  /*0f50*/  LOP3.LUT R4, R4, 0xfffffe00, RZ, 0xc0, !PT ;  /* 0xfffffe0004047812 */ /* 0x000fe200078ec0ff */
[----:B------:R-:W-:Y:S01]  /*0f60*/  IMAD.IADD R0, R7, 0x1, -R0 ;  /* 0x0000000107007824 */ /* 0x000fe200078e0a00 */
[----:B------:R-:W-:Y:S02]  /*0f70*/  SHF.R.S32.HI R7, RZ, 0x1f, R156 ;  /* 0x0000001fff077819 */ /* 0x000fe4000001149c */
[----:B0-----:R-:W-:Y:S01]  /*0f80*/  LOP3.LUT R3, R2, 0x1c0, RZ, 0xc0, !PT ;  /* 0x000001c002037812 */ /* 0x001fe200078ec0ff */
[----:B------:R-:W-:Y:S01]  /*0f90*/  IMAD R0, R0, 0x8, R6 ;  /* 0x0000000800007824 */ /* 0x000fe200078e0206 */
[----:B------:R-:W-:Y:S02]  /*0fa0*/  SHF.R.S32.HI R2, RZ, 0x1f, R8 ;  /* 0x0000001fff027819 */ /* 0x000fe40000011408 */
[----:B------:R-:W-:-:S02]  /*0fb0*/  SHF.R.U32.HI R8, RZ, 0x3, R3 ;  /* 0x00000003ff087819 */ /* 0x000fc40000011603 */
[----:B------:R-:W-:Y:S01]  /*0fc0*/  LOP3.LUT R3, R3, 0x38, R16, 0xf8, !PT ;  /* 0x0000003803037812 */ /* 0x000fe200078ef810 */
[----:B------:R0:W-:Y:S03]  /*0fd0*/  STL [R1+0x64], R2 ;  /* 0x0000640201007387 */ /* 0x0001e60000100800 */
[----:B------:R-:W-:Y:S01]  /*0fe0*/  LOP3.LUT R3, R4, R3, R8, 0xf6, !PT ;  /* 0x0000000304037212 */ /* 0x000fe200078ef608 */
[----:B------:R1:W-:Y:S01]  /*0ff0*/  STL [R1+0x20], R4 ;  /* 0x0000200401007387 */ /* 0x0003e20000100800 */
[----:B------:R-:W-:-:S03]  /*1000*/  SHF.L.U32 R8, R156, 0x1, RZ ;  /* 0x000000019c087819 */ /* 0x000fc600000006ff */
[----:B------:R-:W-:Y:S02]  /*1010*/  IMAD R3, R3, 0x2, R18 ;  /* 0x0000000203037824 */ /* 0x000fe400078e0212 */
[----:B------:R2:W-:Y:S01]  /*1020*/  STL [R1+0x4c], R8 ;  /* 0x00004c0801007387 */ /* 0x0005e20000100800 */
[----:B0-----:R-:W-:Y:S01]  /*1030*/  VIADD R2, R16, 0x20 ;  /* 0x0000002010027836 */ /* 0x001fe20000000000 */
[----:B-1----:R-:W-:Y:S02]  /*1040*/  SHF.L.U64.HI R4, R156, 0x1, R7 ;  /* 0x000000019c047819 */ /* 0x002fe40000010207 */
[----:B------:R2:W-:Y:S02]  /*1050*/  STL [R1+0x60], R5 ;  /* 0x0000600501007387 */ /* 0x0005e40000100800 */
[----:B------:R-:W-:Y:S02]  /*1060*/  SHF.R.S32.HI R153, RZ, 0x1f, R2 ;  /* 0x0000001fff997819 */ /* 0x000fe40000011402 */
[----:B------:R2:W-:Y:S04]  /*1070*/  STL [R1+0x48], R4 ;  /* 0x0000480401007387 */ /* 0x0005e80000100800 */
[----:B------:R2:W-:Y:S04]  /*1080*/  STL [R1+0x50], R3 ;  /* 0x0000500301007387 */ /* 0x0005e80000100800 */
[----:B------:R2:W-:Y:S02]  /*1090*/  STL [R1+0x5c], R0 ;  /* 0x00005c0001007387 */ /* 0x0005e40000100800 */
.L_x_603:
[----:B0-2--5:R-:W0:Y:S02]  /*10a0*/  LDC.64 R4, c[0x0][0xc88] ;  /* 0x00032200ff047b82 */ /* 0x025e240000000a00 */
[----:B0-----:R-:W-:-:S05]  /*10b0*/  IMAD.WIDE R4, R35, 0x4, R4 ;  /* 0x0000000423047825 */ /* 0x001fca00078e0204 */
[----:B------:R-:W2:Y:S01]  /*10c0*/  LDG.E R3, desc[UR42][R4.64] ;  /* 0x0000002a04037981 */ /* 0x000ea2000c1e1900 */
[----:B------:R-:W-:Y:S05]  /*10d0*/  YIELD ;  /* 0x0000000000007946 */ /* 0x000fea0003800000 */
[----:B------:R-:W-:Y:S01]  /*10e0*/  ULDC.64 UR4, c[0x0][0xa28] ;  /* 0x00028a0000047ab9 */ /* 0x000fe20000000a00 */
[----:B------:R-:W-:Y:S01]  /*10f0*/  ULDC.64 UR8, c[0x0][0xa18] ;  /* 0x0002860000087ab9 */ /* 0x000fe20000000a00 */
[----:B------:R-:W-:Y:S01]  /*1100*/  ISETP.NE.U32.AND P1, PT, RZ, UR4, PT ;  /* 0x00000004ff007c0c */ /* 0x000fe2000bf25070 */
[----:B------:R-:W-:Y:S01]  /*1110*/  ULDC.64 UR6, c[0x0][0xa08] ;  /* 0x0002820000067ab9 */ /* 0x000fe20000000a00 */
[----:B------:R-:W-:Y:S01]  /*1120*/  IMAD.MOV.U32 R70, RZ, RZ, RZ ;  /* 0x000000ffff467224 */ /* 0x000fe200078e00ff */
[----:B------:R-:W-:-:S02]  /*1130*/  ISETP.NE.U32.AND P0, PT, RZ, UR6, PT ;  /* 0x00000006ff007c0c */ /* 0x000fc4000bf05070 */
[----:B------:R-:W-:Y:S02]  /*1140*/  ISETP.NE.AND.EX P1, PT, RZ, UR5, PT, P1 ;  /* 0x00000005ff007c0c */ /* 0x000fe4000bf25310 */
[----:B------:R-:W-:Y:S02]  /*1150*/  ISETP.NE.AND.EX P0, PT, RZ, UR7, PT, P0 ;  /* 0x00000007ff007c0c */ /* 0x000fe4000bf05300 */
[----:B--2---:R-:W-:Y:S01]  /*1160*/  SHF.R.S32.HI R0, RZ, 0x1f, R3 ;  /* 0x0000001fff007819 */ /* 0x004fe20000011403 */
[----:B------:R-:W-:Y:S08]  /*1170*/  STL [R1+0x34], R3 ;  /* 0x0000340301007387 */ /* 0x000ff00000100800 */
[C---:B------:R-:W-:Y:S01]  /*1180*/  @P1 LEA R6, P2, R3.reuse, UR4, 0x2 ;  /* 0x0000000403061c11 */ /* 0x040fe2000f8410ff */
[C---:B------:R-:W-:Y:S01]  /*1190*/  IMAD.SHL.U32 R36, R3.reuse, 0x4, RZ ;  /* 0x0000000403247824 */ /* 0x040fe200078e00ff */
[C-C-:B------:R-:W-:Y:S01]  /*11a0*/  SHF.L.U64.HI R32, R3.reuse, 0x2, R0.reuse ;  /* 0x0000000203207819 */ /* 0x140fe20000010200 */
[----:B------:R0:W-:Y:S01]  /*11b0*/  STL [R1+0x44], R0 ;  /* 0x0000440001007387 */ /* 0x0001e20000100800 */
[----:B------:R-:W-:-:S02]  /*11c0*/  @P1 LEA.HI.X R7, R3, UR5, R0, 0x2, P2 ;  /* 0x0000000503071c11 */ /* 0x000fc400090f1400 */
[----:B------:R-:W-:Y:S01]  /*11d0*/  ISETP.NE.U32.AND P2, PT, RZ, UR8, PT ;  /* 0x00000008ff007c0c */ /* 0x000fe2000bf45070 */
[----:B------:R-:W-:Y:S01]  /*11e0*/  ULDC UR4, c[0x0][0x288] ;  /* 0x0000a20000047ab9 */ /* 0x000fe20000000800 */
[----:B------:R-:W-:Y:S01]  /*11f0*/  IADD3 R8, P3, R36, UR6, RZ ;  /* 0x0000000624087c10 */ /* 0x000fe2000ff7e0ff */
[----:B-1----:R1:W-:Y:S01]  /*1200*/  STL [R1+0x28], R36 ;  /* 0x0000282401007387 */ /* 0x0023e20000100800 */
[----:B------:R-:W-:Y:S01]  /*1210*/  ISETP.NE.AND.EX P2, PT, RZ, UR9, PT, P2 ;  /* 0x00000009ff007c0c */ /* 0x000fe2000bf45320 */
[----:B0-----:R-:W-:Y:S01]  /*1220*/  IMAD.MOV.U32 R0, RZ, RZ, RZ ;  /* 0x000000ffff007224 */ /* 0x001fe200078e00ff */
[----:B------:R-:W-:Y:S01]  /*1230*/  MOV R25, UR4 ;  /* 0x0000000400197c02 */ /* 0x000fe20008000f00 */
[----:B------:R-:W-:Y:S01]  /*1240*/  ULDC.64 UR4, c[0x0][0x418] ;  /* 0x0001060000047ab9 */ /* 0x000fe20000000a00 */
[----:B------:R-:W-:Y:S01]  /*1250*/  IADD3.X R9, R32, UR7, RZ, P3, !PT ;  /* 0x0000000720097c10 */ /* 0x000fe20009ffe4ff */
[----:B------:R1:W-:Y:S04]  /*1260*/  STL [R1+0x2c], R32 ;  /* 0x00002c2001007387 */ /* 0x0003e80000100800 */
[----:B------:R1:W5:Y:S04]  /*1270*/  @P1 LDG.E R0, desc[UR42][R6.64] ;  /* 0x0000002a06001981 */ /* 0x000368000c1e1900 */
[----:B------:R-:W-:Y:S01]  /*1280*/  @P2 IADD3 R4, P1, R36, UR8, RZ ;  /* 0x0000000824042c10 */ /* 0x000fe2000ff3e0ff */
[----:B------:R1:W5:Y:S03]  /*1290*/  @P0 LDG.E R70, desc[UR42][R8.64] ;  /* 0x0000002a08460981 */ /* 0x000366000c1e1900 */
[----:B------:R-:W-:-:S05]  /*12a0*/  @P2 IADD3.X R5, R32, UR9, RZ, P1, !PT ;  /* 0x0000000920052c10 */ /* 0x000fca0008ffe4ff */
[----:B------:R1:W5:Y:S01]  /*12b0*/  @P2 LDG.E R25, desc[UR42][R4.64] ;  /* 0x0000002a04192981 */ /* 0x000362000c1e1900 */
[----:B------:R-:W-:Y:S01]  /*12c0*/  UISETP.NE.U32.AND UP0, UPT, UR4, URZ, UPT ;  /* 0x0000003f0400728c */ /* 0x000fe2000bf05070 */
[----:B------:R-:W-:Y:S02]  /*12d0*/  IMAD.MOV.U32 R29, RZ, RZ, R3 ;  /* 0x000000ffff1d7224 */ /* 0x000fe400078e0003 */
[----:B------:R-:W-:Y:S01]  /*12e0*/  ULDC UR4, c[0x0][0x424] ;  /* 0x0001090000047ab9 */ /* 0x000fe20000000800 */
[----:B------:R-:W-:-:S03]  /*12f0*/  UISETP.NE.AND.EX UP0, UPT, UR5, URZ, UPT, UP0 ;  /* 0x0000003f0500728c */ /* 0x000fc6000bf05300 */
[----:B------:R-:W-:Y:S01]  /*1300*/  ULDC UR5, c[0x0][0x2f0] ;  /* 0x0000bc0000057ab9 */ /* 0x000fe20000000800 */
[----:B------:R-:W-:-:S04]  /*1310*/  USEL UR4, UR4, 0x1, UP0 ;  /* 0x0000000104047887 */ /* 0x000fc80008000000 */
[----:B------:R-:W-:-:S03]  /*1320*/  UIMAD UR4, UR4, UR5, URZ ;  /* 0x00000005040472a4 */ /* 0x000fc6000f8e023f */
[----:B------:R-:W-:Y:S02]  /*1330*/  ULDC UR5, c[0x0][0x348] ;  /* 0x0000d20000057ab9 */ /* 0x000fe40000000800 */
[----:B------:R-:W-:Y:S02]  /*1340*/  IMAD.U32 R30, RZ, RZ, UR5 ;  /* 0x00000005ff1e7e24 */ /* 0x000fe4000f8e00ff */
[----:B------:R-:W-:Y:S01]  /*1350*/  IMAD.U32 R31, RZ, RZ, UR4 ;  /* 0x00000004ff1f7e24 */ /* 0x000fe2000f8e00ff */
[----:B-1----:R-:W-:Y:S06]  /*1360*/  @P2 BRA `(.L_x_475) ;  /* 0x0000000000242947 */ /* 0x002fec0003800000 */
[----:B------:R-:W-:Y:S02]  /*1370*/  ULDC.64 UR4, c[0x0][0xa00] ;  /* 0x0002800000047ab9 */ /* 0x000fe40000000a00 */
[----:B------:R-:W-:-:S04]  /*1380*/  ISETP.NE.U32.AND P1, PT, RZ, UR4, PT ;  /* 0x00000004ff007c0c */ /* 0x000fc8000bf25070 */
[----:B------:R-:W-:-:S13]  /*1390*/  ISETP.NE.AND.EX P1, PT, RZ, UR5, PT, P1 ;  /* 0x00000005ff007c0c */ /* 0x000fda000bf25310 */
[----:B------:R-:W-:Y:S05]  /*13a0*/  @!P1 BRA `(.L_x_475) ;  /* 0x0000000000149947 */ /* 0x000fea0003800000 */
[----:B------:R-:W0:Y:S02]  /*13b0*/  LDC.64 R4, c[0x0][0xa00] ;  /* 0x00028000ff047b82 */ /* 0x000e240000000a00 */
[----:B0-----:R-:W-:-:S05]  /*13c0*/  IMAD.WIDE R4, R29, 0x4, R4 ;  /* 0x000000041d047825 */ /* 0x001fca00078e0204 */
[----:B-----5:R-:W2:Y:S04]  /*13d0*/  LDG.E R25, desc[UR42][R4.64] ;  /* 0x0000002a04197981 */ /* 0x020ea8000c1e1900 */
[----:B------:R-:W2:Y:S02]  /*13e0*/  LDG.E R6, desc[UR42][R4.64+0x4] ;  /* 0x0000042a04067981 */ /* 0x000ea4000c1e1900 */
[----:B--2---:R-:W-:-:S07]  /*13f0*/  IMAD.IADD R25, R6, 0x1, -R25 ;  /* 0x0000000106197824 */ /* 0x004fce00078e0a19 */
.L_x_475:
[----:B------:R-:W-:Y:S01]  /*1400*/  ULDC.64 UR4, c[0x0][0xa20] ;  /* 0x0002880000047ab9 */ /* 0x000fe20000000a00 */
[----:B------:R0:W-:Y:S01]  /*1410*/  STL [R1+0x38], R33 ;  /* 0x0000382101007387 */ /* 0x0001e20000100800 */
[----:B------:R-:W-:-:S03]  /*1420*/  ISETP.NE.U32.AND P1, PT, RZ, UR4, PT ;  /* 0x00000004ff007c0c */ /* 0x000fc6000bf25070 */
[----:B------:R0:W-:Y:S01]  /*1430*/  STL [R1+0x24], R34 ;  /* 0x0000242201007387 */ /* 0x0001e20000100800 */
[----:B------:R-:W-:-:S13]  /*1440*/  ISETP.NE.AND.EX P1, PT, RZ, UR5, PT, P1 ;  /* 0x00000005ff007c0c */ /* 0x000fda000bf25310 */
[----:B0-----:R-:W-:Y:S05]  /*1450*/  @!P1 BRA `(.L_x_476) ;  /* 0x0000000000109947 */ /* 0x001fea0003800000 */
[----:B------:R-:W-:-:S04]  /*1460*/  IADD3 R4, P0, R36, UR4, RZ ;  /* 0x0000000424047c10 */ /* 0x000fc8000ff1e0ff */
[----:B------:R-:W-:-:S05]  /*1470*/  IADD3.X R5, R32, UR5, RZ, P0, !PT ;  /* 0x0000000520057c10 */ /* 0x000fca00087fe4ff */
[----:B------:R0:W5:Y:S01]  /*1480*/  LDG.E R31, desc[UR42][R4.64] ;  /* 0x0000002a041f7981 */ /* 0x000162000c1e1900 */
[----:B------:R-:W-:Y:S05]  /*1490*/  BRA `(.L_x_477) ;  /* 0x0000000000107947 */ /* 0x000fea0003800000 */
.L_x_476:
[----:B------:R-:W-:Y:S05]  /*14a0*/  @!P0 BRA `(.L_x_477) ;  /* 0x00000000000c8947 */ /* 0x000fea0003800000 */
[----:B------:R-:W2:Y:S04]  /*14b0*/  LDG.E R4, desc[UR42][R8.64] ;  /* 0x0000002a08047981 */ /* 0x000ea8000c1e1900 */
[----:B------:R-:W2:Y:S02]  /*14c0*/  LDG.E R31, desc[UR42][R8.64+0x4] ;  /* 0x0000042a081f7981 */ /* 0x000ea4000c1e1900 */
[----:B--2---:R-:W-:-:S07]  /*14d0*/  IMAD.IADD R31, R31, 0x1, -R4 ;  /* 0x000000011f1f7824 */ /* 0x004fce00078e0a04 */
.L_x_477:
[----:B------:R-:W-:Y:S02]  /*14e0*/  ULDC.64 UR4, c[0x0][0xa10] ;  /* 0x0002840000047ab9 */ /* 0x000fe40000000a00 */
[----:B------:R-:W-:-:S04]  /*14f0*/  ISETP.NE.U32.AND P0, PT, RZ, UR4, PT ;  /* 0x00000004ff007c0c */ /* 0x000fc8000bf05070 */
[----:B------:R-:W-:Y:S01]  /*1500*/  ISETP.NE.AND.EX P0, PT, RZ, UR5, PT, P0 ;  /* 0x00000005ff007c0c */ /* 0x000fe2000bf05300 */
[----:B------:R-:W-:-:S12]  /*1510*/  ULDC.64 UR4, c[0x0][0xa30] ;  /* 0x00028c0000047ab9 */ /* 0x000fd80000000a00 */
[----:B0-----:R-:W0:Y:S02]  /*1520*/  @P0 LDC.64 R4, c[0x0][0xa10] ;  /* 0x00028400ff040b82 */ /* 0x001e240000000a00 */
[----:B0-----:R-:W-:-:S05]  /*1530*/  @P0 IMAD.WIDE R4, R29, 0x4, R4 ;  /* 0x000000041d040825 */ /* 0x001fca00078e0204 */
[----:B------:R-:W2:Y:S04]  /*1540*/  @P0 LDG.E R3, desc[UR42][R4.64] ;  /* 0x0000002a04030981 */ /* 0x000ea8000c1e1900 */
[----:B------:R-:W2:Y:S01]  /*1550*/  @P0 LDG.E R8, desc[UR42][R4.64+0x4] ;  /* 0x0000042a04080981 */ /* 0x000ea2000c1e1900 */
[----:B-----5:R-:W-:Y:S01]  /*1560*/  IADD3 R9, -R0, R31, RZ ;  /* 0x0000001f00097210 */ /* 0x020fe20007ffe1ff */
[----:B------:R-:W-:Y:S01]  /*1570*/  IMAD.MOV.U32 R24, RZ, RZ, R31 ;  /* 0x000000ffff187224 */ /* 0x000fe200078e001f */
[----:B------:R-:W-:-:S03]  /*1580*/  ISETP.NE.U32.AND P1, PT, RZ, UR4, PT ;  /* 0x00000004ff007c0c */ /* 0x000fc6000bf25070 */
[----:B------:R-:W-:Y:S01]  /*1590*/  IMAD.MOV R28, RZ, RZ, -R9 ;  /* 0x000000ffff1c7224 */ /* 0x000fe200078e0a09 */
[----:B------:R-:W-:-:S04]  /*15a0*/  ISETP.NE.AND.EX P1, PT, RZ, UR5, PT, P1 ;  /* 0x00000005ff007c0c */ /* 0x000fc8000bf25310 */
[----:B------:R-:W-:-:S09]  /*15b0*/  VIMNMX R28, RZ, R28, !PT ;  /* 0x0000001cff1c7248 */ /* 0x000fd20007fe0100 */
[----:B------:R-:W-:-:S04]  /*15c0*/  @P1 IADD3 R6, P2, R36, UR4, RZ ;  /* 0x0000000424061c10 */ /* 0x000fc8000ff5e0ff */
[----:B------:R-:W-:-:S05]  /*15d0*/  @P1 IADD3.X R7, R32, UR5, RZ, P2, !PT ;  /* 0x0000000520071c10 */ /* 0x000fca00097fe4ff */
[----:B------:R0:W5:Y:S01]  /*15e0*/  @P1 LDG.E R24, desc[UR42][R6.64] ;  /* 0x0000002a06181981 */ /* 0x000162000c1e1900 */
[----:B--2---:R-:W-:-:S04]  /*15f0*/  @P0 IMAD.IADD R30, R8, 0x1, -R3 ;  /* 0x00000001081e0824 */ /* 0x004fc800078e0a03 */
[----:B------:R-:W-:-:S04]  /*1600*/  IMAD.IADD R88, R9, 0x1, R30 ;  /* 0x0000000109587824 */ /* 0x000fc800078e021e */
[----:B------:R-:W-:-:S05]  /*1610*/  VIADD R0, R88, 0x7f ;  /* 0x0000007f58007836 */ /* 0x000fca0000000000 */
[----:B------:R-:W-:-:S04]  /*1620*/  SHF.R.S32.HI R3, RZ, 0x1f, R0 ;  /* 0x0000001fff037819 */ /* 0x000fc80000011400 */
[----:B------:R-:W-:-:S04]  /*1630*/  LEA.HI R3, R3, R0, RZ, 0x7 ;  /* 0x0000000003037211 */ /* 0x000fc800078f38ff */
[----:B------:R-:W-:-:S04]  /*1640*/  LOP3.LUT R5, R3, 0xffffff80, RZ, 0xc0, !PT ;  /* 0xffffff8003057812 */ /* 0x000fc800078ec0ff */
[----:B------:R-:W-:-:S04]  /*1650*/  VIADDMNMX R5, R5, -R9, R30, PT ;  /* 0x8000000905057246 */ /* 0x000fc8000380011e */
[----:B------:R-:W-:Y:S02]  /*1660*/  ISETP.GT.AND P0, PT, R5, R28, PT ;  /* 0x0000001c0500720c */ /* 0x000fe40003f04270 */
[----:B------:R-:W-:-:S05]  /*1670*/  SHF.R.U32.HI R28, RZ, 0x7, R28 ;  /* 0x00000007ff1c7819 */ /* 0x000fca000001161c */
[----:B------:R-:W-:-:S06]  /*1680*/  IMAD.MOV.U32 R27, RZ, RZ, R28 ;  /* 0x000000ffff1b7224 */ /* 0x000fcc00078e001c */
[----:B------:R-:W-:-:S05]  /*1690*/  @P0 VIADD R0, R5, 0x7f ;  /* 0x0000007f05000836 */ /* 0x000fca0000000000 */
[----:B------:R-:W-:-:S04]  /*16a0*/  @P0 SHF.R.S32.HI R5, RZ, 0x1f, R0 ;  /* 0x0000001fff050819 */ /* 0x000fc80000011400 */
[----:B------:R-:W-:Y:S02]  /*16b0*/  @P0 LEA.HI R5, R5, R0, RZ, 0x7 ;  /* 0x0000000005050211 */ /* 0x000fe400078f38ff */
[----:B------:R-:W-:Y:S02]  /*16c0*/  SHF.R.S32.HI R0, RZ, 0x7, R3 ;  /* 0x00000007ff007819 */ /* 0x000fe40000011403 */
[----:B------:R-:W-:Y:S02]  /*16d0*/  @P0 SHF.R.S32.HI R27, RZ, 0x7, R5 ;  /* 0x00000007ff1b0819 */ /* 0x000fe40000011405 */
[----:B------:R-:W-:Y:S01]  /*16e0*/  PLOP3.LUT P0, PT, PT, PT, PT, 0x80, 0x0 ;  /* 0x000000000000781c */ /* 0x000fe20003f0f070 */
[----:B------:R0:W-:Y:S01]  /*16f0*/  STL [R1+0x40], R0 ;  /* 0x0000400001007387 */ /* 0x0001e20000100800 */
[----:B------:R-:W-:-:S13]  /*1700*/  ISETP.GT.AND P1, PT, R27, R28, PT ;  /* 0x0000001c1b00720c */ /* 0x000fda0003f24270 */
[----:B0-----:R-:W-:Y:S05]  /*1710*/  @!P1 BRA `(.L_x_478) ;  /* 0x0000004000e09947 */ /* 0x001fea0003800000 */
[----:B------:R-:W-:Y:S01]  /*1720*/  IADD3 R0, R18, 0xe400, RZ ;  /* 0x0000e40012007810 */ /* 0x000fe20007ffe0ff */
[----:B------:R-:W-:Y:S03]  /*1730*/  BSSY B6, `(.L_x_479) ;  /* 0x0000013000067945 */ /* 0x000fe60003800000 */
[----:B------:R-:W-:-:S13]  /*1740*/  LOP3.LUT P0, RZ, R0, 0x3ff, RZ, 0xc0, !PT ;  /* 0x000003ff00ff7812 */ /* 0x000fda000780c0ff */
[----:B------:R-:W-:Y:S05]  /*1750*/  @!P0 BRA `(.L_x_480) ;  /* 0x0000000000408947 */ /* 0x000fea0003800000 */
        /* <DEDUP_REMOVED lines=15> */
[----:B-1---5:R-:W-:Y:S05]  /*1850*/  CALL.ABS.NOINC R14 ;  /* 0x000000000e007343 */ /* 0x022fea0003c00000 */
.L_x_480:
[----:B------:R-:W-:Y:S05]  /*1860*/  BSYNC B6 ;  /* 0x0000000000067941 */ /* 0x000fea0003800000 */
.L_x_479:
[----:B------:R-:W-:Y:S01]  /*1870*/  VIADD R26, R18, 0x400 ;  /* 0x00000400121a7836 */ /* 0x000fe20000000000 */
[----:B------:R-:W-:Y:S04]  /*1880*/  BSSY B6, `(.L_x_481) ;  /* 0x0000013000067945 */ /* 0x000fe80003800000 */
        /* <DEDUP_REMOVED lines=11> */
[----:B------:R-:W-:Y:S02]  /*1940*/  IMAD.U32 R6, RZ, RZ, UR4 ;  /* 0x00000004ff067e24 */ /* 0x000fe4000f8e00ff */
[----:B------:R-:W-:-:S02]  /*1950*/  IMAD.U32 R11, RZ, RZ, UR7 ;  /* 0x00000007ff0b7e24 */ /* 0x000fc4000f8e00ff */
[----:B------:R-:W-:Y:S02]  /*1960*/  IMAD.MOV.U32 R8, RZ, RZ, 0x70 ;  /* 0x00000070ff087424 */ /* 0x000fe400078e00ff */
[----:B------:R-:W-:Y:S02]  /*1970*/  IMAD.MOV.U32 R12, RZ, RZ, 0x1 ;  /* 0x00000001ff0c7424 */ /* 0x000fe400078e00ff */
[----:B0-----:R-:W-:-:S07]  /*1980*/  IMAD.MOV.U32 R13, RZ, RZ, RZ ;  /* 0x000000ffff0d7224 */ /* 0x001fce00078e00ff */
[----:B------:R-:W-:-:S07]  /*1990*/  LEPC R20, `(.L_x_482) ;  /* 0x000000001014794e */ /* 0x000fce0000000000 */
[----:B-1---5:R-:W-:Y:S05]  /*19a0*/  CALL.ABS.NOINC R14 ;  /* 0x000000000e007343 */ /* 0x022fea0003c00000 */
.L_x_482:
[----:B------:R-:W-:Y:S05]  /*19b0*/  BSYNC B6 ;  /* 0x0000000000067941 */ /* 0x000fea0003800000 */
.L_x_481:
[----:B------:R-:W-:Y:S01]  /*19c0*/  ULDC.64 UR4, c[0x0][0x9f8] ;  /* 0x00027e0000047ab9 */ /* 0x000fe20000000a00 */
[----:B------:R-:W2:Y:S01]  /*19d0*/  LDL R38, [R1+0x14] ;  /* 0x0000140001267983 */ /* 0x000ea20000100800 */
[----:B------:R-:W-:Y:S01]  /*19e0*/  ISETP.NE.U32.AND P0, PT, RZ, UR4, PT ;  /* 0x00000004ff007c0c */ /* 0x000fe2000bf05070 */
[----:B------:R-:W0:Y:S03]  /*19f0*/  LDC.64 R4, c[0x0][0x3f8] ;  /* 0x0000fe00ff047b82 */ /* 0x000e260000000a00 */
[----:B------:R-:W-:-:S05]  /*1a00*/  ISETP.NE.AND.EX P0, PT, RZ, UR5, PT, P0 ;  /* 0x00000005ff007c0c */ /* 0x000fca000bf05300 */
[----:B------:R-:W1:Y:S08]  /*1a10*/  LDC.64 R64, c[0x0][0x408] ;  /* 0x00010200ff407b82 */ /* 0x000e700000000a00 */
[----:B------:R-:W-:Y:S01]  /*1a20*/  @P0 IADD3 R6, P1, R36, UR4, RZ ;  /* 0x0000000424060c10 */ /* 0x000fe2000ff3e0ff */
[----:B------:R-:W3:Y:S03]  /*1a30*/  LDC R37, c[0x0][0x3f4] ;  /* 0x0000fd00ff257b82 */ /* 0x000ee60000000800 */
[----:B------:R-:W-:-:S02]  /*1a40*/  @P0 IADD3.X R7, R32, UR5, RZ, P1, !PT ;  /* 0x0000000520070c10 */ /* 0x000fc40008ffe4ff */
[----:B------:R-:W4:Y:S04]  /*1a50*/  LDL.LU R32, [R1] ;  /* 0x0000000001207983 */ /* 0x000f280000300800 */
[----:B------:R-:W4:Y:S04]  /*1a60*/  LDL R14, [R1+0x20] ;  /* 0x00002000010e7983 */ /* 0x000f280000100800 */
[----:B------:R1:W4:Y:S01]  /*1a70*/  @P0 LDG.E R29, desc[UR42][R6.64] ;  /* 0x0000002a061d0981 */ /* 0x000322000c1e1900 */
[----:B------:R-:W1:Y:S01]  /*1a80*/  S2R R36, SR_TID.X ;  /* 0x0000000000247919 */ /* 0x000e620000002100 */
[----:B------:R-:W-:-:S02]  /*1a90*/  SHF.R.S32.HI R3, RZ, 0x1f, R152 ;  /* 0x0000001fff037819 */ /* 0x000fc40000011498 */
[----:B------:R-:W-:-:S03]  /*1aa0*/  SHF.R.S32.HI R23, RZ, 0x1f, R22 ;  /* 0x0000001fff177819 */ /* 0x000fc60000011416 */
[-C--:B0-----:R-:W-:Y:S02]  /*1ab0*/  IMAD R0, R3, R4.reuse, RZ ;  /* 0x0000000403007224 */ /* 0x081fe400078e02ff */
[----:B------:R-:W-:-:S04]  /*1ac0*/  IMAD.WIDE.U32 R8, R152, R4, R22 ;  /* 0x0000000498087225 */ /* 0x000fc800078e0016 */
[C---:B------:R-:W-:Y:S02]  /*1ad0*/  IMAD R13, R152.reuse, R5, R0 ;  /* 0x00000005980d7224 */ /* 0x040fe400078e0200 */
[----:B------:R-:W-:Y:S01]  /*1ae0*/  IMAD.WIDE.U32 R10, R152, R4, R16 ;  /* 0x00000004980a7225 */ /* 0x000fe200078e0010 */
[----:B---3--:R-:W-:Y:S02]  /*1af0*/  ISETP.GE.AND P0, PT, R16, R37, PT ;  /* 0x000000251000720c */ /* 0x008fe40003f06270 */
[----:B------:R-:W-:Y:S01]  /*1b00*/  IADD3 R9, R9, R13, RZ ;  /* 0x0000000d09097210 */ /* 0x000fe20007ffe0ff */
[----:B-1----:R-:W-:Y:S02]  /*1b10*/  IMAD R3, R3, R64, RZ ;  /* 0x0000004003037224 */ /* 0x002fe400078e02ff */
[----:B------:R-:W-:Y:S01]  /*1b20*/  IMAD.IADD R11, R13, 0x1, R11 ;  /* 0x000000010d0b7824 */ /* 0x000fe200078e020b */
[----:B-----5:R-:W-:Y:S01]  /*1b30*/  SHF.R.S32.HI R13, RZ, 0x1f, R24 ;  /* 0x0000001fff0d7819 */ /* 0x020fe20000011418 */
[----:B------:R-:W-:Y:S01]  /*1b40*/  IMAD R15, R152, R65, R3 ;  /* 0x00000041980f7224 */ /* 0x000fe200078e0203 */
[----:B------:R-:W-:-:S03]  /*1b50*/  SEL R3, R37, RZ, P0 ;  /* 0x000000ff25037207 */ /* 0x000fc60000000000 */
[C---:B------:R-:W-:Y:S02]  /*1b60*/  IMAD R12, R13.reuse, R4, RZ ;  /* 0x000000040d0c7224 */ /* 0x040fe400078e02ff */
[----:B------:R-:W-:Y:S02]  /*1b70*/  IMAD R13, R13, R64, RZ ;  /* 0x000000400d0d7224 */ /* 0x000fe400078e02ff */
[----:B------:R-:W-:Y:S02]  /*1b80*/  VIADD R39, R36, 0xffffff80 ;  /* 0xffffff8024277836 */ /* 0x000fe40000000000 */
[----:B------:R-:W-:Y:S01]  /*1b90*/  IMAD.IADD R3, R16, 0x1, R3 ;  /* 0x0000000110037824 */ /* 0x000fe200078e0203 */
[----:B------:R-:W-:Y:S01]  /*1ba0*/  SHF.L.U64.HI R68, R4, 0x7, R5 ;  /* 0x0000000704447819 */ /* 0x000fe20000010205 */
[----:B------:R-:W-:Y:S01]  /*1bb0*/  IMAD.WIDE.U32 R20, R24, R4, R8 ;  /* 0x0000000418147225 */ /* 0x000fe200078e0008 */
[----:B------:R-:W-:-:S03]  /*1bc0*/  SHF.L.U64.HI R66, R64, 0x7, R65 ;  /* 0x0000000740427819 */ /* 0x000fc60000010241 */
[----:B------:R-:W-:Y:S01]  /*1bd0*/  IMAD.WIDE.U32 R52, R24, R4, R10 ;  /* 0x0000000418347225 */ /* 0x000fe200078e000a */
[----:B------:R-:W-:-:S03]  /*1be0*/  SHF.R.S32.HI R0, RZ, 0x1f, R3 ;  /* 0x0000001fff007819 */ /* 0x000fc60000011403 */
[----:B------:R-:W-:Y:S02]  /*1bf0*/  IMAD.SHL.U32 R67, R4, 0x80, RZ ;  /* 0x0000008004437824 */ /* 0x000fe400078e00ff */
[----:B------:R-:W-:Y:S02]  /*1c00*/  IMAD R13, R24, R65, R13 ;  /* 0x00000041180d7224 */ /* 0x000fe400078e020d */
[----:B------:R-:W-:Y:S01]  /*1c10*/  IMAD.WIDE.U32 R6, R152, R64, R16 ;  /* 0x0000004098067225 */ /* 0x000fe200078e0010 */
[----:B------:R-:W-:-:S03]  /*1c20*/  LEA.HI R0, R0, R3, RZ, 0x3 ;  /* 0x0000000300007211 */ /* 0x000fc600078f18ff */
[----:B------:R-:W-:Y:S02]  /*1c30*/  IMAD.IADD R7, R15, 0x1, R7 ;  /* 0x000000010f077824 */ /* 0x000fe400078e0207 */
[-C--:B------:R-:W-:Y:S01]  /*1c40*/  IMAD.WIDE.U32 R56, R24, R64.reuse, R6 ;  /* 0x0000004018387225 */ /* 0x080fe200078e0006 */
[----:B------:R-:W-:Y:S02]  /*1c50*/  SHF.R.S32.HI R7, RZ, 0x3, R0 ;  /* 0x00000003ff077819 */ /* 0x000fe40000011400 */
[----:B------:R-:W-:Y:S01]  /*1c60*/  LOP3.LUT R6, R0, 0xfffffff8, RZ, 0xc0, !PT ;  /* 0xfffffff800067812 */ /* 0x000fe200078ec0ff */
[----:B------:R-:W-:-:S04]  /*1c70*/  IMAD.WIDE.U32 R54, R152, R64, R22 ;  /* 0x0000004098367225 */ /* 0x000fc800078e0016 */
[----:B------:R-:W-:Y:S02]  /*1c80*/  IMAD.IADD R55, R55, 0x1, R15 ;  /* 0x0000000137377824 */ /* 0x000fe400078e020f */
[C---:B------:R-:W-:Y:S02]  /*1c90*/  IMAD R35, R24.reuse, R5, R12 ;  /* 0x0000000518237224 */ /* 0x040fe400078e020c */
[----:B------:R-:W-:Y:S01]  /*1ca0*/  IMAD.WIDE.U32 R54, R24, R64, R54 ;  /* 0x0000004018367225 */ /* 0x000fe200078e0036 */
[----:B------:R-:W-:Y:S02]  /*1cb0*/  SHF.L.U32 R64, R64, 0x7, RZ ;  /* 0x0000000740407819 */ /* 0x000fe400000006ff */
[----:B------:R-:W-:Y:S01]  /*1cc0*/  SHF.R.S32.HI R63, RZ, 0x1f, R34 ;  /* 0x0000001fff3f7819 */ /* 0x000fe20000011422 */
[----:B------:R-:W-:Y:S02]  /*1cd0*/  IMAD.IADD R70, R70, 0x1, R31 ;  /* 0x0000000146467824 */ /* 0x000fe400078e021f */
[----:B------:R-:W-:Y:S01]  /*1ce0*/  IMAD.IADD R58, R21, 0x1, R35 ;  /* 0x00000001153a7824 */ /* 0x000fe200078e0223 */
[----:B------:R-:W-:Y:S01]  /*1cf0*/  IADD3 R35, R35, R53, RZ ;  /* 0x0000003523237210 */ /* 0x000fe20007ffe0ff */
[----:B------:R-:W-:-:S02]  /*1d00*/  IMAD.SHL.U32 R60, R37, 0x2, RZ ;  /* 0x00000002253c7824 */ /* 0x000fc400078e00ff */
[----:B------:R-:W-:Y:S02]  /*1d10*/  IMAD.IADD R31, R13, 0x1, R57 ;  /* 0x000000010d1f7824 */ /* 0x000fe400078e0239 */
[C---:B--2---:R-:W-:Y:S01]  /*1d20*/  IMAD.SHL.U32 R69, R38.reuse, 0x40, RZ ;  /* 0x0000004026457824 */ /* 0x044fe200078e00ff */
[----:B------:R-:W-:Y:S02]  /*1d30*/  LOP3.LUT P1, RZ, R38, 0x4, RZ, 0xc0, !PT ;  /* 0x0000000426ff7812 */ /* 0x000fe4000782c0ff */
[----:B------:R-:W-:Y:S02]  /*1d40*/  SHF.R.U32.HI R38, RZ, 0x7, R36 ;  /* 0x00000007ff267819 */ /* 0x000fe40000011624 */
[----:B------:R-:W-:Y:S02]  /*1d50*/  LOP3.LUT R69, R69, 0x1c0, RZ, 0xc0, !PT ;  /* 0x000001c045457812 */ /* 0x000fe400078ec0ff */
[----:B------:R-:W-:Y:S01]  /*1d60*/  SHF.R.S32.HI R36, RZ, 0x1f, R39 ;  /* 0x0000001fff247819 */ /* 0x000fe20000011427 */
[C---:B------:R-:W-:Y:S01]  /*1d70*/  VIADD R62, R38.reuse, 0x8 ;  /* 0x00000008263e7836 */ /* 0x040fe20000000000 */
[----:B------:R-:W-:Y:S01]  /*1d80*/  ISETP.NE.AND P6, PT, R38, 0x1, PT ;  /* 0x000000012600780c */ /* 0x000fe20003fc5270 */
[----:B------:R-:W-:Y:S01]  /*1d90*/  VIADD R38, R152, 0x60 ;  /* 0x0000006098267836 */ /* 0x000fe20000000000 */
[----:B------:R-:W-:-:S02]  /*1da0*/  SHF.R.U32.HI R65, RZ, 0x3, R69 ;  /* 0x00000003ff417819 */ /* 0x000fc40000011645 */
[C---:B------:R-:W-:Y:S02]  /*1db0*/  LOP3.LUT R4, R69.reuse, 0x18, R16, 0xf8, !PT ;  /* 0x0000001845047812 */ /* 0x040fe400078ef810 */
[----:B------:R-:W-:Y:S01]  /*1dc0*/  LEA.HI R36, R36, R39, RZ, 0x5 ;  /* 0x0000002724247211 */ /* 0x000fe200078f28ff */
[----:B------:R-:W-:Y:S01]  /*1dd0*/  IMAD.SHL.U32 R38, R38, 0x40, RZ ;  /* 0x0000004026267824 */ /* 0x000fe200078e00ff */
[----:B------:R-:W-:Y:S02]  /*1de0*/  LOP3.LUT R4, R4, R65, RZ, 0x3c, !PT ;  /* 0x0000004104047212 */ /* 0x000fe400078e3cff */
[----:B------:R-:W-:Y:S02]  /*1df0*/  SHF.R.S32.HI R36, RZ, 0x5, R36 ;  /* 0x00000005ff247819 */ /* 0x000fe40000011424 */
[----:B------:R-:W-:Y:S02]  /*1e00*/  LOP3.LUT R38, R38, 0x1c0, RZ, 0xc0, !PT ;  /* 0x000001c026267812 */ /* 0x000fe400078ec0ff */
[----:B----4-:R-:W-:Y:S01]  /*1e10*/  LOP3.LUT R32, R32, 0xfffffffd, RZ, 0xc0, !PT ;  /* 0xfffffffd20207812 */ /* 0x010fe200078ec0ff */
[----:B------:R-:W-:Y:S01]  /*1e20*/  IMAD R59, R36, 0x200, R4 ;  /* 0x00000200243b7824 */ /* 0x000fe200078e0204 */
[----:B------:R-:W-:-:S02]  /*1e30*/  LOP3.LUT R4, R69, 0x38, R0, 0xf8, !PT ;  /* 0x0000003845047812 */ /* 0x000fc400078ef800 */
[----:B------:R-:W-:Y:S02]  /*1e40*/  @P1 LOP3.LUT R32, R32, 0x2, RZ, 0xfc, !PT ;  /* 0x0000000220201812 */ /* 0x000fe400078efcff */
[----:B------:R-:W-:Y:S01]  /*1e50*/  LOP3.LUT R0, R38, 0x38, R0, 0xf8, !PT ;  /* 0x0000003826007812 */ /* 0x000fe200078ef800 */
[----:B------:R-:W-:Y:S01]  /*1e60*/  VIADD R38, R152, 0x60 ;  /* 0x0000006098267836 */ /* 0x000fe20000000000 */
[----:B------:R-:W-:Y:S05]  /*1e70*/  @!P6 WARPSYNC.ALL ;  /* 0x000000000000e948 */ /* 0x000fea0003800000 */
[----:B------:R0:W-:Y:S01]  /*1e80*/  STL [R1], R32 ;  /* 0x0000002001007387 */ /* 0x0001e20000100800 */
[----:B------:R-:W-:Y:S01]  /*1e90*/  IMAD.SHL.U32 R38, R38, 0x40, RZ ;  /* 0x0000004026267824 */ /* 0x000fe200078e00ff */
[----:B------:R-:W-:Y:S01]  /*1ea0*/  LOP3.LUT R3, R4, R65, RZ, 0x3c, !PT ;  /* 0x0000004104037212 */ /* 0x000fe200078e3cff */
[----:B------:R-:W-:Y:S01]  /*1eb0*/  ULDC UR4, c[0x0][0x2f4] ;  /* 0x0000bd0000047ab9 */ /* 0x000fe20000000800 */
[----:B0-----:R-:W-:-:S02]  /*1ec0*/  SHF.R.S32.HI R32, RZ, 0x1f, R39 ;  /* 0x0000001fff207819 */ /* 0x001fc40000011427 */
[----:B------:R-:W-:Y:S02]  /*1ed0*/  LOP3.LUT R38, R38, 0x1c0, RZ, 0xc0, !PT ;  /* 0x000001c026267812 */ /* 0x000fe400078ec0ff */
[----:B------:R-:W-:Y:S02]  /*1ee0*/  LEA.HI R32, R32, R39, RZ, 0x2 ;  /* 0x0000002720207211 */ /* 0x000fe400078f10ff */
[----:B------:R-:W-:Y:S02]  /*1ef0*/  SHF.R.U32.HI R38, RZ, 0x3, R38 ;  /* 0x00000003ff267819 */ /* 0x000fe40000011626 */
[----:B------:R-:W-:Y:S02]  /*1f00*/  LOP3.LUT R32, R32, 0xfffffffc, RZ, 0xc0, !PT ;  /* 0xfffffffc20207812 */ /* 0x000fe400078ec0ff */
[----:B------:R-:W-:-:S03]  /*1f10*/  LOP3.LUT R0, R0, R38, RZ, 0x3c, !PT ;  /* 0x0000002600007212 */ /* 0x000fc600078e3cff */
[----:B------:R-:W-:Y:S01]  /*1f20*/  IMAD.IADD R32, R39, 0x1, -R32 ;  /* 0x0000000127207824 */ /* 0x000fe200078e0a20 */
[----:B------:R-:W-:Y:S01]  /*1f30*/  @!P6 BAR.SYNC.DEFER_BLOCKING 0x9, 0x100 ;  /* 0x024400000000eb1d */ /* 0x000fe20000010000 */
[----:B------:R-:W-:Y:S01]  /*1f40*/  ISETP.GE.AND P1, PT, R16, UR4, PT ;  /* 0x0000000410007c0c */ /* 0x000fe2000bf26270 */
[----:B------:R-:W-:Y:S01]  /*1f50*/  IMAD.IADD R0, R14, 0x1, R0 ;  /* 0x000000010e007824 */ /* 0x000fe200078e0200 */
[----:B------:R-:W-:Y:S01]  /*1f60*/  ISETP.GE.AND P2, PT, R2, UR4, PT ;  /* 0x0000000402007c0c */ /* 0x000fe2000bf46270 */
[----:B------:R-:W-:Y:S01]  /*1f70*/  IMAD R61, R32, 0x60, R152 ;  /* 0x00000060203d7824 */ /* 0x000fe200078e0298 */
[----:B------:R-:W-:Y:S01]  /*1f80*/  SHF.R.S32.HI R5, RZ, 0x1f, R29 ;  /* 0x0000001fff057819 */ /* 0x000fe2000001141d */
[----:B------:R-:W-:Y:S01]  /*1f90*/  IMAD.IADD R32, R55, 0x1, R13 ;  /* 0x0000000137207824 */ /* 0x000fe200078e020d */
[----:B------:R-:W-:Y:S02]  /*1fa0*/  SHF.R.S32.HI R4, RZ, 0x1f, R6 ;  /* 0x0000001fff047819 */ /* 0x000fe40000011406 */
[----:B------:R-:W-:-:S07]  /*1fb0*/  LEA R3, R36, R3, 0x9 ;  /* 0x0000000324037211 */ /* 0x000fce00078e48ff */
.L_x_538:
[----:B--2---:R-:W2:Y:S01]  /*1fc0*/  LDL R38, [R1+0x14] ;  /* 0x0000140001267983 */ /* 0x004ea20000100800 */
[----:B------:R-:W0:Y:S03]  /*1fd0*/  LDC R75, c[0x0][0x430] ;  /* 0x00010c00ff4b7b82 */ /* 0x000e260000000800 */
[----:B----4-:R-:W3:Y:S01]  /*1fe0*/  LDL.LU R37, [R1] ;  /* 0x0000000001257983 */ /* 0x010ee20000300800 */
[----:B------:R-:W-:Y:S01]  /*1ff0*/  VIADD R27, R27, 0xffffffff ;  /* 0xffffffff1b1b7836 */ /* 0x000fe20000000000 */
[----:B------:R-:W-:-:S03]  /*2000*/  MOV R74, RZ ;  /* 0x000000ff004a7202 */ /* 0x000fc60000000f00 */
[----:B------:R-:W-:Y:S01]  /*2010*/  IMAD R9, R27, 0x80, R61 ;  /* 0x000000801b097824 */ /* 0x000fe200078e023d */
[----:B------:R-:W1:Y:S03]  /*2020*/  LDC R80, c[0x0][0x3f4] ;  /* 0x0000fd00ff507b82 */ /* 0x000e660000000800 */
[----:B------:R-:W-:Y:S01]  /*2030*/  IMAD.IADD R36, R70, 0x1, R9 ;  /* 0x0000000146247824 */ /* 0x000fe200078e0209 */
[----:B------:R-:W-:-:S03]  /*2040*/  ISETP.GE.AND P3, PT, R9, R30, PT ;  /* 0x0000001e0900720c */ /* 0x000fc60003f66270 */
[----:B------:R-:W-:Y:S01]  /*2050*/  IMAD.MOV.U32 R12, RZ, RZ, R36 ;  /* 0x000000ffff0c7224 */ /* 0x000fe200078e0024 */
[----:B------:R-:W-:Y:S02]  /*2060*/  ISETP.GT.OR P3, PT, R61, 0x7f, P3 ;  /* 0x0000007f3d00780c */ /* 0x000fe40001f64670 */
[----:B0-----:R-:W-:-:S11]  /*2070*/  ISETP.NE.AND P4, PT, R75, 0x1, PT ;  /* 0x000000014b00780c */ /* 0x001fd60003f85270 */
[----:B------:R-:W0:Y:S08]  /*2080*/  @!P3 LDC.64 R10, c[0x0][0x428] ;  /* 0x00010a00ff0abb82 */ /* 0x000e300000000a00 */
[----:B------:R-:W4:Y:S08]  /*2090*/  @P4 LDC R13, c[0x0][0x434] ;  /* 0x00010d00ff0d4b82 */ /* 0x000f300000000800 */
[----:B------:R-:W1:Y:S08]  /*20a0*/  @P4 LDC R14, c[0x0][0x438] ;  /* 0x00010e00ff0e4b82 */ /* 0x000e700000000800 */
[----:B------:R-:W0:Y:S01]  /*20b0*/  @!P3 LDC.64 R8, c[0x0][0x418] ;  /* 0x00010600ff08bb82 */ /* 0x000e220000000a00 */
[----:B----4-:R-:W-:-:S05]  /*20c0*/  @P4 IMAD.HI.U32 R13, R36, R13, RZ ;  /* 0x0000000d240d4227 */ /* 0x010fca00078e00ff */
[----:B-1----:R-:W-:Y:S01]  /*20d0*/  @P4 SHF.R.U32.HI R12, RZ, R14, R13 ;  /* 0x0000000eff0c4219 */ /* 0x002fe2000001160d */
[----:B0-----:R-:W-:-:S03]  /*20e0*/  @!P3 IMAD R14, R5, R10, RZ ;  /* 0x0000000a050eb224 */ /* 0x001fc600078e02ff */
[----:B------:R-:W-:Y:S01]  /*20f0*/  @!P3 SHF.R.S32.HI R13, RZ, 0x1f, R12 ;  /* 0x0000001fff0db819 */ /* 0x000fe2000001140c */
[C---:B------:R-:W-:Y:S02]  /*2100*/  @!P3 IMAD R15, R29.reuse, R11, R14 ;  /* 0x0000000b1d0fb224 */ /* 0x040fe400078e020e */
[----:B------:R-:W-:-:S04]  /*2110*/  @!P3 IMAD.WIDE.U32 R10, R29, R10, R12 ;  /* 0x0000000a1d0ab225 */ /* 0x000fc800078e000c */
[----:B------:R-:W-:Y:S01]  /*2120*/  @!P3 IMAD.IADD R11, R11, 0x1, R15 ;  /* 0x000000010b0bb824 */ /* 0x000fe200078e020f */
[----:B------:R-:W-:-:S04]  /*2130*/  @!P3 LEA R8, P4, R10, R8, 0x2 ;  /* 0x000000080a08b211 */ /* 0x000fc800078810ff */
[----:B------:R-:W-:-:S05]  /*2140*/  @!P3 LEA.HI.X R9, R10, R9, R11, 0x2, P4 ;  /* 0x000000090a09b211 */ /* 0x000fca00020f140b */
[----:B------:R0:W5:Y:S01]  /*2150*/  @!P3 LDG.E R74, desc[UR42][R8.64] ;  /* 0x0000002a084ab981 */ /* 0x000162000c1e1900 */
[----:B------:R-:W-:Y:S01]  /*2160*/  ISETP.GT.AND P3, PT, R27, R28, PT ;  /* 0x0000001c1b00720c */ /* 0x000fe20003f64270 */
[----:B------:R-:W-:Y:S01]  /*2170*/  IMAD R73, R19, 0x2000, R59 ;  /* 0x0000200013497824 */ /* 0x000fe200078e023b */
[----:B------:R-:W-:Y:S05]  /*2180*/  YIELD ;  /* 0x0000000000007946 */ /* 0x000fea0003800000 */
[----:B------:R-:W-:Y:S01]  /*2190*/  VIADD R11, R73, 0x20 ;  /* 0x00000020490b7836 */ /* 0x000fe20000000000 */
[----:B------:R-:W-:Y:S01]  /*21a0*/  BSSY B0, `(.L_x_483) ;  /* 0x000032f000007945 */ /* 0x000fe20003800000 */
[----:B------:R-:W-:-:S04]  /*21b0*/  IMAD.MOV R10, RZ, RZ, -R12 ;  /* 0x000000ffff0a7224 */ /* 0x000fc800078e0a0c */
[----:B------:R-:W-:Y:S01]  /*21c0*/  IMAD R75, R75, R10, R36 ;  /* 0x0000000a4b4b7224 */ /* 0x000fe200078e0224 */
[----:B--2---:R-:W-:Y:S02]  /*21d0*/  LOP3.LUT P5, RZ, R38, 0x4, RZ, 0xc0, !PT ;  /* 0x0000000426ff7812 */ /* 0x004fe400078ac0ff */
[----:B---3--:R-:W-:-:S04]  /*21e0*/  LOP3.LUT R37, R37, 0xfffffffe, RZ, 0xc0, !PT ;  /* 0xfffffffe25257812 */ /* 0x008fc800078ec0ff */
[----:B------:R-:W-:Y:S02]  /*21f0*/  @P3 LOP3.LUT R37, R37, 0x1, RZ, 0xfc, !PT ;  /* 0x0000000125253812 */ /* 0x000fe400078efcff */
[----:B------:R-:W-:-:S03]  /*2200*/  ISETP.GE.AND P3, PT, R80, 0x1, PT ;  /* 0x000000015000780c */ /* 0x000fc60003f66270 */
[----:B------:R0:W-:Y:S02]  /*2210*/  STL [R1], R37 ;  /* 0x0000002501007387 */ /* 0x0001e40000100800 */
[C---:B------:R-:W-:Y:S02]  /*2220*/  @P5 VIADD R11, R73.reuse, 0xffffffe0 ;  /* 0xffffffe0490b5836 */ /* 0x040fe40000000000 */
[--C-:B------:R-:W-:Y:S02]  /*2230*/  IMAD R73, R73, 0x2, R26.reuse ;  /* 0x0000000249497824 */ /* 0x100fe400078e021a */
[----:B------:R-:W-:-:S04]  /*2240*/  IMAD R72, R11, 0x2, R26 ;  /* 0x000000020b487824 */ /* 0x000fc800078e021a */
[----:B0-----:R-:W-:Y:S05]  /*2250*/  @!P3 BRA `(.L_x_484) ;  /* 0x0000002c0078b947 */ /* 0x001fea0003800000 */
[----:B------:R-:W-:Y:S01]  /*2260*/  SHF.R.S32.HI R76, RZ, 0x1f, R75 ;  /* 0x0000001fff4c7819 */ /* 0x000fe2000001144b */
[----:B------:R-:W-:Y:S01]  /*2270*/  ULDC.64 UR4, c[0x0][0x300] ;  /* 0x0000c00000047ab9 */ /* 0x000fe20000000a00 */
[----:B-----5:R-:W-:Y:S01]  /*2280*/  SHF.R.S32.HI R77, RZ, 0x1f, R74 ;  /* 0x0000001fff4d7819 */ /* 0x020fe2000001144a */
[----:B------:R-:W-:-:S04]  /*2290*/  IMAD.WIDE.U32 R8, R75, UR4, RZ ;  /* 0x000000044b087c25 */ /* 0x000fc8000f8e00ff */
[----:B------:R-:W-:Y:S02]  /*22a0*/  IMAD R10, R76, UR4, RZ ;  /* 0x000000044c0a7c24 */ /* 0x000fe4000f8e02ff */
[----:B------:R-:W-:Y:S02]  /*22b0*/  IMAD R12, R68, R27, RZ ;  /* 0x0000001b440c7224 */ /* 0x000fe400078e02ff */
[----:B------:R-:W-:Y:S01]  /*22c0*/  IMAD R11, R75, UR5, R10 ;  /* 0x000000054b0b7c24 */ /* 0x000fe2000f8e020a */
[----:B------:R-:W-:Y:S01]  /*22d0*/  ULDC.64 UR4, c[0x0][0x310] ;  /* 0x0000c40000047ab9 */ /* 0x000fe20000000a00 */
[----:B------:R-:W-:Y:S01]  /*22e0*/  SHF.R.S32.HI R10, RZ, 0x1f, R27 ;  /* 0x0000001fff0a7819 */ /* 0x000fe2000001141b */
[----:B------:R-:W-:Y:S02]  /*22f0*/  IMAD R13, R77, UR4, RZ ;  /* 0x000000044d0d7c24 */ /* 0x000fe4000f8e02ff */
[----:B------:R-:W-:Y:S01]  /*2300*/  IADD3 R9, R9, R11, RZ ;  /* 0x0000000b09097210 */ /* 0x000fe20007ffe0ff */
[----:B------:R-:W-:-:S02]  /*2310*/  IMAD R78, R27, -0x80, R30 ;  /* 0xffffff801b4e7824 */ /* 0x000fc400078e021e */
[C---:B------:R-:W-:Y:S02]  /*2320*/  IMAD R13, R74.reuse, UR5, R13 ;  /* 0x000000054a0d7c24 */ /* 0x040fe4000f8e020d */
[----:B------:R-:W-:Y:S01]  /*2330*/  IMAD.WIDE.U32 R8, R74, UR4, R8 ;  /* 0x000000044a087c25 */ /* 0x000fe2000f8e0008 */
[----:B------:R-:W-:Y:S01]  /*2340*/  ULDC.64 UR4, c[0x0][0x308] ;  /* 0x0000c20000047ab9 */ /* 0x000fe20000000a00 */
[----:B------:R-:W-:Y:S02]  /*2350*/  VIMNMX R78, R78, 0x80, PT ;  /* 0x000000804e4e7848 */ /* 0x000fe40003fe0100 */
[----:B------:R-:W-:Y:S02]  /*2360*/  IMAD R11, R63, UR4, RZ ;  /* 0x000000043f0b7c24 */ /* 0x000fe4000f8e02ff */
[----:B------:R-:W-:Y:S02]  /*2370*/  IMAD.IADD R9, R9, 0x1, R13 ;  /* 0x0000000109097824 */ /* 0x000fe400078e020d */
[----:B------:R-:W-:-:S02]  /*2380*/  IMAD R11, R34, UR5, R11 ;  /* 0x00000005220b7c24 */ /* 0x000fc4000f8e020b */
[----:B------:R-:W-:Y:S01]  /*2390*/  IMAD.WIDE.U32 R8, R34, UR4, R8 ;  /* 0x0000000422087c25 */ /* 0x000fe2000f8e0008 */
[----:B------:R-:W-:-:S03]  /*23a0*/  ULDC.64 UR4, c[0x0][0x2e8] ;  /* 0x0000ba0000047ab9 */ /* 0x000fc60000000a00 */
[----:B------:R-:W-:Y:S01]  /*23b0*/  IMAD.IADD R85, R9, 0x1, R11 ;  /* 0x0000000109557824 */ /* 0x000fe200078e020b */
[----:B------:R-:W-:Y:S01]  /*23c0*/  LEA R84, P3, R8, UR4, 0x1 ;  /* 0x0000000408547c11 */ /* 0x000fe2000f8608ff */
[----:B------:R-:W-:Y:S01]  /*23d0*/  ULDC.U8 UR4, c[0x0][0x410] ;  /* 0x0001040000047ab9 */ /* 0x000fe20000000000 */
[----:B------:R-:W-:Y:S02]  /*23e0*/  IMAD R13, R66, R27, RZ ;  /* 0x0000001b420d7224 */ /* 0x000fe400078e02ff */
[----:B------:R-:W-:Y:S01]  /*23f0*/  LEA.HI.X R85, R8, UR5, R85, 0x1, P3 ;  /* 0x0000000508557c11 */ /* 0x000fe200098f0c55 */
[C---:B------:R-:W-:Y:S01]  /*2400*/  IMAD R79, R10.reuse, R67, R12 ;  /* 0x000000430a4f7224 */ /* 0x040fe200078e020c */
[----:B------:R-:W-:Y:S01]  /*2410*/  ISETP.NE.AND P3, PT, RZ, UR4, PT ;  /* 0x00000004ff007c0c */ /* 0x000fe2000bf65270 */
[----:B------:R-:W-:Y:S02]  /*2420*/  IMAD R13, R10, R64, R13 ;  /* 0x000000400a0d7224 */ /* 0x000fe400078e020d */
[----:B------:R-:W-:-:S04]  /*2430*/  IMAD.WIDE.U32 R10, R67, R27, RZ ;  /* 0x0000001b430a7225 */ /* 0x000fc800078e00ff */
[----:B------:R-:W-:-:S04]  /*2440*/  IMAD.WIDE.U32 R8, R64, R27, RZ ;  /* 0x0000001b40087225 */ /* 0x000fc800078e00ff */
[----:B------:R-:W-:Y:S02]  /*2450*/  IMAD.IADD R79, R11, 0x1, R79 ;  /* 0x000000010b4f7824 */ /* 0x000fe400078e024f */
[----:B------:R-:W-:Y:S01]  /*2460*/  IMAD.IADD R71, R9, 0x1, R13 ;  /* 0x0000000109477824 */ /* 0x000fe200078e020d */
[----:B------:R-:W-:Y:S06]  /*2470*/  @!P3 BRA `(.L_x_485) ;  /* 0x000000140058b947 */ /* 0x000fec0003800000 */
[----:B------:R-:W-:Y:S01]  /*2480*/  ISETP.GE.AND P3, PT, R152, R78, PT ;  /* 0x0000004e9800720c */ /* 0x000fe20003f66270 */
[----:B------:R-:W-:Y:S01]  /*2490*/  BSSY B1, `(.L_x_486) ;  /* 0x000001e000017945 */ /* 0x000fe20003800000 */
[----:B------:R-:W-:Y:S02]  /*24a0*/  CS2R R36, SRZ ;  /* 0x0000000000247805 */ /* 0x000fe4000001ff00 */
[----:B------:R-:W-:Y:S02]  /*24b0*/  CS2R R44, SRZ ;  /* 0x00000000002c7805 */ /* 0x000fe4000001ff00 */
[----:B------:R-:W-:Y:S02]  /*24c0*/  CS2R R48, SRZ ;  /* 0x0000000000307805 */ /* 0x000fe4000001ff00 */
[----:B------:R-:W-:Y:S02]  /*24d0*/  CS2R R46, SRZ ;  /* 0x00000000002e7805 */ /* 0x000fe4000001ff00 */
[----:B------:R-:W-:-:S02]  /*24e0*/  CS2R R40, SRZ ;  /* 0x0000000000287805 */ /* 0x000fc4000001ff00 */
[----:B------:R-:W-:Y:S02]  /*24f0*/  CS2R R38, SRZ ;  /* 0x0000000000267805 */ /* 0x000fe4000001ff00 */
[----:B------:R-:W-:Y:S02]  /*2500*/  CS2R R42, SRZ ;  /* 0x00000000002a7805 */ /* 0x000fe4000001ff00 */
[----:B------:R-:W-:Y:S01]  /*2510*/  CS2R R50, SRZ ;  /* 0x0000000000327805 */ /* 0x000fe2000001ff00 */
[----:B------:R-:W-:Y:S06]  /*2520*/  @P3 BRA `(.L_x_487) ;  /* 0x0000000000503947 */ /* 0x000fec0003800000 */
[----:B------:R-:W-:Y:S01]  /*2530*/  IADD3 R13, P4, R20, R10, RZ ;  /* 0x0000000a140d7210 */ /* 0x000fe20007f9e0ff */
[----:B------:R-:W-:Y:S01]  /*2540*/  ULDC.64 UR4, c[0x0][0x3e8] ;  /* 0x0000fa0000047ab9 */ /* 0x000fe20000000a00 */
[----:B------:R-:W-:Y:S02]  /*2550*/  CS2R R48, SRZ ;  /* 0x0000000000307805 */ /* 0x000fe4000001ff00 */
[----:B------:R-:W-:Y:S01]  /*2560*/  CS2R R50, SRZ ;  /* 0x0000000000327805 */ /* 0x000fe2000001ff00 */
[----:B------:R-:W-:Y:S01]  /*2570*/  IMAD.X R14, R79, 0x1, R58, P4 ;  /* 0x000000014f0e7824 */ /* 0x000fe200020e063a */
[----:B------:R-:W-:-:S05]  /*2580*/  IADD3 R15, P4, R54, R8, RZ ;  /* 0x00000008360f7210 */ /* 0x000fca0007f9e0ff */
[----:B------:R-:W-:Y:S01]  /*2590*/  IMAD.X R44, R71, 0x1, R32, P4 ;  /* 0x00000001472c7824 */ /* 0x000fe200020e0620 */
[----:B------:R-:W-:-:S04]  /*25a0*/  LEA R12, P4, R13, UR4, 0x1 ;  /* 0x000000040d0c7c11 */ /* 0x000fc8000f8808ff */
[----:B------:R-:W-:Y:S01]  /*25b0*/  LEA.HI.X R13, R13, UR5, R14, 0x1, P4 ;  /* 0x000000050d0d7c11 */ /* 0x000fe2000a0f0c0e */
[----:B------:R-:W-:Y:S02]  /*25c0*/  ULDC.64 UR4, c[0x0][0x400] ;  /* 0x0001000000047ab9 */ /* 0x000fe40000000a00 */
[----:B------:R-:W-:-:S04]  /*25d0*/  LEA R14, P4, R15, UR4, 0x1 ;  /* 0x000000040f0e7c11 */ /* 0x000fc8000f8808ff */
[----:B------:R-:W-:Y:S02]  /*25e0*/  LEA.HI.X R15, R15, UR5, R44, 0x1, P4 ;  /* 0x000000050f0f7c11 */ /* 0x000fe4000a0f0c2c */
[----:B------:R-:W-:Y:S02]  /*25f0*/  ISETP.GE.AND P4, PT, R22, R80, PT ;  /* 0x000000501600720c */ /* 0x000fe40003f86270 */
[----:B------:R-:W-:Y:S02]  /*2600*/  CS2R R44, SRZ ;  /* 0x00000000002c7805 */ /* 0x000fe4000001ff00 */
[----:B------:R-:W-:-:S09]  /*2610*/  CS2R R46, SRZ ;  /* 0x00000000002e7805 */ /* 0x000fd2000001ff00 */
[----:B------:R0:W5:Y:S04]  /*2620*/  @!P4 LDG.E.64 R48, desc[UR42][R12.64] ;  /* 0x0000002a0c30c981 */ /* 0x000168000c1e1b00 */
[----:B------:R0:W5:Y:S01]  /*2630*/  @!P4 LDG.E.64 R50, desc[UR42][R14.64] ;  /* 0x0000002a0e32c981 */ /* 0x000162000c1e1b00 */
[----:B------:R-:W-:-:S13]  /*2640*/  ISETP.GE.AND P4, PT, R156, R80, PT ;  /* 0x000000509c00720c */ /* 0x000fda0003f86270 */
[----:B------:R0:W5:Y:S04]  /*2650*/  @!P4 LDG.E.64 R44, desc[UR42][R12.64+0x20] ;  /* 0x0000202a0c2cc981 */ /* 0x000168000c1e1b00 */
[----:B------:R0:W5:Y:S02]  /*2660*/  @!P4 LDG.E.64 R46, desc[UR42][R14.64+0x20] ;  /* 0x0000202a0e2ec981 */ /* 0x000164000c1e1b00 */
.L_x_487:
[----:B------:R-:W-:Y:S05]  /*2670*/  BSYNC B1 ;  /* 0x0000000000017941 */ /* 0x000fea0003800000 */
.L_x_486:
[----:B0-----:R-:W-:Y:S01]  /*2680*/  IADD3 R12, R152, 0x60, RZ ;  /* 0x00000060980c7810 */ /* 0x001fe20007ffe0ff */
[----:B------:R-:W-:Y:S01]  /*2690*/  BSSY B1, `(.L_x_488) ;  /* 0x0000021000017945 */ /* 0x000fe20003800000 */
[----:B-----5:R-:W-:Y:S02]  /*26a0*/  IMAD.MOV.U32 R81, RZ, RZ, R44 ;  /* 0x000000ffff517224 */ /* 0x020fe400078e002c */
[----:B------:R-:W-:Y:S01]  /*26b0*/  ISETP.GE.AND P4, PT, R12, R78, PT ;  /* 0x0000004e0c00720c */ /* 0x000fe20003f86270 */
[----:B------:R-:W-:-:S12]  /*26c0*/  IMAD.MOV.U32 R82, RZ, RZ, R45 ;  /* 0x000000ffff527224 */ /* 0x000fd800078e002d */
[----:B------:R-:W-:Y:S05]  /*26d0*/  @P4 BRA `(.L_x_489) ;  /* 0x0000000000704947 */ /* 0x000fea0003800000 */
[----:B------:R-:W0:Y:S01]  /*26e0*/  LDC.64 R12, c[0x0][0x3f8] ;  /* 0x0000fe00ff0c7b82 */ /* 0x000e220000000a00 */
[----:B------:R-:W-:Y:S01]  /*26f0*/  IMAD.MOV.U32 R11, RZ, RZ, R79 ;  /* 0x000000ffff0b7224 */ /* 0x000fe200078e004f */
[----:B------:R-:W-:Y:S01]  /*2700*/  ULDC.64 UR4, c[0x0][0x3e8] ;  /* 0x0000fa0000047ab9 */ /* 0x000fe20000000a00 */
[----:B------:R-:W-:Y:S02]  /*2710*/  CS2R R40, SRZ ;  /* 0x0000000000287805 */ /* 0x000fe4000001ff00 */
[----:B------:R-:W-:Y:S01]  /*2720*/  CS2R R42, SRZ ;  /* 0x00000000002a7805 */ /* 0x000fe2000001ff00 */
[----:B0-----:R-:W-:-:S04]  /*2730*/  IMAD.WIDE.U32 R10, R12, 0x60, R10 ;  /* 0x000000600c0a7825 */ /* 0x001fc800078e000a */
[----:B------:R-:W-:Y:S01]  /*2740*/  IMAD R9, R13, 0x60, RZ ;  /* 0x000000600d097824 */ /* 0x000fe200078e02ff */
[----:B------:R-:W-:-:S04]  /*2750*/  IADD3 R13, P5, R20, R10, RZ ;  /* 0x0000000a140d7210 */ /* 0x000fc80007fbe0ff */
[----:B------:R-:W-:Y:S01]  /*2760*/  IADD3.X R14, R58, R11, R9, P5, !PT ;  /* 0x0000000b3a0e7210 */ /* 0x000fe20002ffe409 */
[----:B------:R-:W-:Y:S01]  /*2770*/  IMAD.MOV.U32 R9, RZ, RZ, R71 ;  /* 0x000000ffff097224 */ /* 0x000fe200078e0047 */
[----:B------:R-:W0:Y:S02]  /*2780*/  LDC.64 R10, c[0x0][0x408] ;  /* 0x00010200ff0a7b82 */ /* 0x000e240000000a00 */
[----:B0-----:R-:W-:-:S04]  /*2790*/  IMAD.WIDE.U32 R8, R10, 0x60, R8 ;  /* 0x000000600a087825 */ /* 0x001fc800078e0008 */
[----:B------:R-:W-:Y:S01]  /*27a0*/  IMAD R15, R11, 0x60, RZ ;  /* 0x000000600b0f7824 */ /* 0x000fe200078e02ff */
[----:B------:R-:W-:-:S04]  /*27b0*/  IADD3 R11, P5, R54, R8, RZ ;  /* 0x00000008360b7210 */ /* 0x000fc80007fbe0ff */
[----:B------:R-:W-:Y:S02]  /*27c0*/  IADD3.X R12, R32, R9, R15, P5, !PT ;  /* 0x00000009200c7210 */ /* 0x000fe40002ffe40f */
        /* <DEDUP_REMOVED lines=13> */
.L_x_489:
[----:B------:R-:W-:Y:S05]  /*28a0*/  BSYNC B1 ;  /* 0x0000000000017941 */ /* 0x000fea0003800000 */
.L_x_488:
[----:B0-----:R-:W-:Y:S01]  /*28b0*/  IMAD.MOV.U32 R9, RZ, RZ, R49 ;  /* 0x000000ffff097224 */ /* 0x001fe200078e0031 */
[----:B------:R-:W-:Y:S01]  /*28c0*/  UISETP.NE.AND UP0, UPT, UR39, 0x3, UPT ;  /* 0x000000032700788c */ /* 0x000fe2000bf05270 */
[----:B------:R-:W-:Y:S01]  /*28d0*/  IMAD.MOV.U32 R8, RZ, RZ, R48 ;  /* 0x000000ffff087224 */ /* 0x000fe200078e0030 */
[C---:B------:R-:W-:Y:S01]  /*28e0*/  PRMT R95, R82.reuse, 0x7610, R95 ;  /* 0x00007610525f7816 */ /* 0x040fe2000000005f */
[----:B------:R-:W-:Y:S01]  /*28f0*/  IMAD.MOV.U32 R10, RZ, RZ, R50 ;  /* 0x000000ffff0a7224 */ /* 0x000fe200078e0032 */
[----:B------:R-:W-:Y:S01]  /*2900*/  PRMT R82, R82, 0x5410, R9 ;  /* 0x0000541052527816 */ /* 0x000fe20000000009 */
[----:B------:R-:W-:Y:S01]  /*2910*/  IMAD.MOV.U32 R9, RZ, RZ, R47 ;  /* 0x000000ffff097224 */ /* 0x000fe200078e002f */
[----:B------:R-:W-:Y:S01]  /*2920*/  PRMT R99, R8, 0x7610, R99 ;  /* 0x0000761008637816 */ /* 0x000fe20000000063 */
[----:B------:R-:W-:Y:S01]  /*2930*/  IMAD.MOV.U32 R11, RZ, RZ, R51 ;  /* 0x000000ffff0b7224 */ /* 0x000fe200078e0033 */
[----:B------:R-:W-:Y:S02]  /*2940*/  MOV R8, R46 ;  /* 0x0000002e00087202 */ /* 0x000fe40000000f00 */
[----:B------:R-:W-:-:S02]  /*2950*/  PLOP3.LUT P5, PT, PT, PT, UP0, 0x80, 0x0 ;  /* 0x000000000000781c */ /* 0x000fc40003faf008 */
[----:B------:R-:W-:Y:S01]  /*2960*/  PRMT R94, R8, 0x7610, R94 ;  /* 0x00007610085e7816 */ /* 0x000fe2000000005e */
[----:B-----5:R-:W-:Y:S01]  /*2970*/  IMAD.MOV.U32 R8, RZ, RZ, R36 ;  /* 0x000000ffff087224 */ /* 0x020fe200078e0024 */
[----:B------:R-:W-:Y:S01]  /*2980*/  PRMT R93, R9, 0x7610, R93 ;  /* 0x00007610095d7816 */ /* 0x000fe2000000005d */
[----:B------:R-:W-:Y:S01]  /*2990*/  IMAD.MOV.U32 R9, RZ, RZ, R37 ;  /* 0x000000ffff097224 */ /* 0x000fe200078e0025 */
[----:B------:R-:W-:Y:S01]  /*29a0*/  PRMT R83, R83, 0x5410, R10 ;  /* 0x0000541053537816 */ /* 0x000fe2000000000a */
[----:B------:R-:W-:Y:S01]  /*29b0*/  IMAD.MOV.U32 R10, RZ, RZ, R40 ;  /* 0x000000ffff0a7224 */ /* 0x000fe200078e0028 */
[----:B------:R-:W-:Y:S02]  /*29c0*/  PRMT R86, R86, 0x5410, R11 ;  /* 0x0000541056567816 */ /* 0x000fe4000000000b */
[----:B------:R-:W-:Y:S02]  /*29d0*/  MOV R11, R41 ;  /* 0x00000029000b7202 */ /* 0x000fe40000000f00 */
[----:B------:R-:W-:Y:S01]  /*29e0*/  PRMT R82, R8, 0x7610, R82 ;  /* 0x0000761008527816 */ /* 0x000fe20000000052 */
[----:B------:R-:W-:Y:S01]  /*29f0*/  IMAD.MOV.U32 R8, RZ, RZ, R38 ;  /* 0x000000ffff087224 */ /* 0x000fe200078e0026 */
[----:B------:R-:W-:Y:S01]  /*2a00*/  PRMT R83, R9, 0x7610, R83 ;  /* 0x0000761009537816 */ /* 0x000fe20000000053 */
[----:B------:R-:W-:Y:S01]  /*2a10*/  IMAD.MOV.U32 R9, RZ, RZ, R39 ;  /* 0x000000ffff097224 */ /* 0x000fe200078e0027 */
[----:B------:R-:W-:Y:S01]  /*2a20*/  PRMT R89, R10, 0x7610, R89 ;  /* 0x000076100a597816 */ /* 0x000fe20000000059 */
[----:B------:R-:W-:Y:S01]  /*2a30*/  IMAD.MOV.U32 R10, RZ, RZ, R42 ;  /* 0x000000ffff0a7224 */ /* 0x000fe200078e002a */
[----:B------:R-:W-:Y:S01]  /*2a40*/  PRMT R90, R11, 0x7610, R90 ;  /* 0x000076100b5a7816 */ /* 0x000fe2000000005a */
[----:B------:R-:W-:Y:S01]  /*2a50*/  IMAD.MOV.U32 R11, RZ, RZ, R43 ;  /* 0x000000ffff0b7224 */ /* 0x000fe200078e002b */
[----:B------:R-:W-:-:S02]  /*2a60*/  PRMT R96, R81, 0x7610, R96 ;  /* 0x0000761051607816 */ /* 0x000fc40000000060 */
[----:B------:R-:W-:Y:S02]  /*2a70*/  PRMT R86, R8, 0x7610, R86 ;  /* 0x0000761008567816 */ /* 0x000fe40000000056 */
[----:B------:R-:W-:Y:S02]  /*2a80*/  PRMT R87, R9, 0x7610, R87 ;  /* 0x0000761009577816 */ /* 0x000fe40000000057 */
[----:B------:R-:W-:Y:S02]  /*2a90*/  PRMT R91, R10, 0x7610, R91 ;  /* 0x000076100a5b7816 */ /* 0x000fe4000000005b */
[----:B------:R-:W-:Y:S01]  /*2aa0*/  PRMT R92, R11, 0x7610, R92 ;  /* 0x000076100b5c7816 */ /* 0x000fe2000000005c */
[----:B------:R-:W-:Y:S06]  /*2ab0*/  @!P5 BRA `(.L_x_490) ;  /* 0x000000000004d947 */ /* 0x000fec0003800000 */
[----:B------:R-:W-:Y:S01]  /*2ac0*/  BPT.TRAP 0x1 ;  /* 0x000000040000795c */ /* 0x000fe20000300000 */
.L_x_490:
[----:B------:R-:W-:Y:S01]  /*2ad0*/  IMAD R71, R19, 0x8, R18 ;  /* 0x0000000813477824 */ /* 0x000fe200078e0212 */
[----:B------:R-:W-:Y:S01]  /*2ae0*/  SHF.L.U32 R79, R154, 0x1f, RZ ;  /* 0x0000001f9a4f7819 */ /* 0x000fe200000006ff */
[----:B------:R-:W-:Y:S03]  /*2af0*/  BSSY B1, `(.L_x_491) ;  /* 0x0000003000017945 */ /* 0x000fe60003800000 */
[----:B------:R-:W0:Y:S02]  /*2b00*/  SYNCS.PHASECHK.TRANS64.TRYWAIT P6, [R71+URZ+0x16890], R79 ;  /* 0x0168904f470075a7 */ /* 0x000e2400080c017f */
[----:B0-----:R-:W-:Y:S05]  /*2b10*/  @!P6 BRA `(.L_x_492) ;  /* 0x0000013000b4e947 */ /* 0x001fea0003800000 */
.L_x_718:
[----:B------:R-:W-:Y:S05]  /*2b20*/  BSYNC B1 ;  /* 0x0000000000017941 */ /* 0x000fea0003800000 */
.L_x_491:
[----:B------:R-:W-:-:S03]  /*2b30*/  UMOV UR4, 0xffffffff ;  /* 0xffffffff00047882 */ /* 0x000fc60000000000 */
[----:B------:R-:W-:Y:S05]  /*2b40*/  BRA.DIV UR4, `(.L_x_493) ;  /* 0x0000013204bc7947 */ /* 0x000fea000b800000 */
[----:B------:R1:W2:Y:S04]  /*2b50*/  SHFL.IDX PT, R81, R85, RZ, 0x1c1f ;  /* 0x001c1fff55517589 */ /* 0x0002a800000e0000 */
[----:B------:R1:W3:Y:S02]  /*2b60*/  SHFL.IDX PT, R14, R84, RZ, 0x1c1f ;  /* 0x001c1fff540e7589 */ /* 0x0002e400000e0000 */
.L_x_722:
[----:B------:R-:W-:Y:S04]  /*2b70*/  BSSY B1, `(.L_x_494) ;  /* 0x0000070000017945 */ /* 0x000fe80003800000 */
[----:B------:R-:W-:Y:S05]  /*2b80*/  @P3 BRA `(.L_x_495) ;  /* 0x0000000400b83947 */ /* 0x000fea0003800000 */
[----:B------:R-:W-:Y:S04]  /*2b90*/  BSSY B2, `(.L_x_496) ;  /* 0x0000036000027945 */ /* 0x000fe80003800000 */
[----:B------:R-:W-:Y:S05]  /*2ba0*/  @P1 BRA `(.L_x_497) ;  /* 0x0000000000d01947 */ /* 0x000fea0003800000 */
[----:B------:R4:W0:Y:S01]  /*2bb0*/  LDS.128 R8, [R73+0xe000] ;  /* 0x00e0000049087984 */ /* 0x0008220000000c00 */
[C---:B---3--:R-:W-:Y:S01]  /*2bc0*/  LEA R12, P3, R16.reuse, R14, 0x1 ;  /* 0x0000000e100c7211 */ /* 0x048fe200078608ff */
[----:B------:R-:W-:Y:S03]  /*2bd0*/  BSSY B3, `(.L_x_498) ;  /* 0x0000030000037945 */ /* 0x000fe60003800000 */
[----:B--2---:R-:W-:Y:S02]  /*2be0*/  LEA.HI.X R13, R16, R81, R17, 0x1, P3 ;  /* 0x00000051100d7211 */ /* 0x004fe400018f0c11 */
[----:B------:R-:W-:-:S13]  /*2bf0*/  ISETP.GE.AND P3, PT, R22, R80, PT ;  /* 0x000000501600720c */ /* 0x000fda0003f66270 */
[----:B----4-:R-:W-:Y:S05]  /*2c00*/  @P3 BRA `(.L_x_499) ;  /* 0x0000000000b03947 */ /* 0x010fea0003800000 */
[----:B------:R-:W-:Y:S02]  /*2c10*/  SHF.R.U64 R100, R50, 0x10, R51 ;  /* 0x0000001032647819 */ /* 0x000fe40000001233 */
[----:B------:R-:W-:Y:S01]  /*2c20*/  SHF.R.U64 R97, R48, 0x10, R49 ;  /* 0x0000001030617819 */ /* 0x000fe20000001231 */
[C---:B0-----:R-:W-:Y:S01]  /*2c30*/  IMAD.U32 R48, R10.reuse, 0x10000, RZ ;  /* 0x000100000a307824 */ /* 0x041fe200078e00ff */
[----:B------:R-:W-:Y:S02]  /*2c40*/  SHF.R.U32.HI R102, RZ, 0x10, R51 ;  /* 0x00000010ff667819 */ /* 0x000fe40000011633 */
[----:B------:R-:W-:Y:S01]  /*2c50*/  SHF.R.U32.HI R98, RZ, 0x10, R49 ;  /* 0x00000010ff627819 */ /* 0x000fe20000011631 */
[----:B------:R-:W-:Y:S01]  /*2c60*/  IMAD.U32 R49, R9, 0x10000, RZ ;  /* 0x0001000009317824 */ /* 0x000fe200078e00ff */
[----:B------:R-:W-:Y:S02]  /*2c70*/  LOP3.LUT R51, R10, 0xffff0000, RZ, 0xc0, !PT ;  /* 0xffff00000a337812 */ /* 0x000fe400078ec0ff */
[----:B------:R-:W-:-:S02]  /*2c80*/  LOP3.LUT R15, R11, 0xffff0000, RZ, 0xc0, !PT ;  /* 0xffff00000b0f7812 */ /* 0x000fc400078ec0ff */
[----:B------:R-:W-:Y:S02]  /*2c90*/  SHF.L.U32 R10, R11, 0x10, RZ ;  /* 0x000000100b0a7819 */ /* 0x000fe400000006ff */
[----:B------:R-:W-:Y:S02]  /*2ca0*/  PRMT R100, R83, 0x5432, R100 ;  /* 0x0000543253647816 */ /* 0x000fe40000000064 */
[----:B------:R-:W-:Y:S02]  /*2cb0*/  PRMT R11, R99, 0x5410, R97 ;  /* 0x00005410630b7816 */ /* 0x000fe40000000061 */
[----:B------:R-:W-:Y:S02]  /*2cc0*/  PRMT R102, R86, 0x5432, R102 ;  /* 0x0000543256667816 */ /* 0x000fe40000000066 */
[----:B------:R-:W-:Y:S02]  /*2cd0*/  PRMT R98, R82, 0x5432, R98 ;  /* 0x0000543252627816 */ /* 0x000fe40000000062 */
[----:B------:R-:W-:Y:S01]  /*2ce0*/  LOP3.LUT R50, R9, 0xffff0000, RZ, 0xc0, !PT ;  /* 0xffff000009327812 */ /* 0x000fe200078ec0ff */
[----:B------:R-:W-:Y:S01]  /*2cf0*/  IMAD.U32 R103, R102, 0x10000, RZ ;  /* 0x0001000066677824 */ /* 0x000fe200078e00ff */
[----:B------:R-:W-:Y:S01]  /*2d00*/  LOP3.LUT R101, R100, 0xffff0000, RZ, 0xc0, !PT ;  /* 0xffff000064657812 */ /* 0x000fe200078ec0ff */
[----:B------:R-:W-:Y:S01]  /*2d10*/  IMAD.U32 R99, R98, 0x10000, RZ ;  /* 0x0001000062637824 */ /* 0x000fe200078e00ff */
[----:B------:R-:W-:Y:S01]  /*2d20*/  LOP3.LUT R97, R11, 0xffff0000, RZ, 0xc0, !PT ;  /* 0xffff00000b617812 */ /* 0x000fe200078ec0ff */
[C---:B------:R-:W-:Y:S01]  /*2d30*/  FMUL.FTZ R105, R51.reuse, R103 ;  /* 0x0000006733697220 */ /* 0x040fe20000410000 */
[----:B------:R-:W-:Y:S01]  /*2d40*/  LOP3.LUT R102, R102, 0xffff0000, RZ, 0xc0, !PT ;  /* 0xffff000066667812 */ /* 0x000fe200078ec0ff */
[C---:B------:R-:W-:Y:S01]  /*2d50*/  FMUL.FTZ R104, R50.reuse, R101 ;  /* 0x0000006532687220 */ /* 0x040fe20000410000 */
[----:B------:R-:W-:Y:S01]  /*2d60*/  FMUL.FTZ R51, R51, R99 ;  /* 0x0000006333337220 */ /* 0x000fe20000410000 */
[-C--:B------:R-:W-:Y:S01]  /*2d70*/  FMUL.FTZ R50, R50, R97.reuse ;  /* 0x0000006132327220 */ /* 0x080fe20000410000 */
[----:B------:R-:W-:Y:S01]  /*2d80*/  IMAD.U32 R9, R8, 0x10000, RZ ;  /* 0x0001000008097824 */ /* 0x000fe200078e00ff */
[----:B------:R-:W-:Y:S01]  /*2d90*/  LOP3.LUT R98, R98, 0xffff0000, RZ, 0xc0, !PT ;  /* 0xffff000062627812 */ /* 0x000fe200078ec0ff */
[C---:B------:R-:W-:Y:S01]  /*2da0*/  FFMA.FTZ R104, R49.reuse, R97, -R104 ;  /* 0x0000006131687223 */ /* 0x040fe20000010868 */
[----:B------:R-:W-:Y:S01]  /*2db0*/  LOP3.LUT R8, R8, 0xffff0000, RZ, 0xc0, !PT ;  /* 0xffff000008087812 */ /* 0x000fe200078ec0ff */
[----:B------:R-:W-:Y:S01]  /*2dc0*/  FFMA.FTZ R49, R49, R101, R50 ;  /* 0x0000006531317223 */ /* 0x000fe20000010032 */
[----:B------:R-:W-:-:S02]  /*2dd0*/  IMAD.U32 R100, R100, 0x10000, RZ ;  /* 0x0001000064647824 */ /* 0x000fc400078e00ff */
[C---:B------:R-:W-:Y:S01]  /*2de0*/  FFMA.FTZ R50, R48.reuse, R103, R51 ;  /* 0x0000006730327223 */ /* 0x040fe20000010033 */
[----:B------:R-:W-:Y:S02]  /*2df0*/  IMAD.U32 R11, R11, 0x10000, RZ ;  /* 0x000100000b0b7824 */ /* 0x000fe400078e00ff */
[C---:B------:R-:W-:Y:S01]  /*2e00*/  FMUL.FTZ R51, R15.reuse, R102 ;  /* 0x000000660f337220 */ /* 0x040fe20000410000 */
[----:B------:R-:W-:Y:S01]  /*2e10*/  FFMA.FTZ R105, R48, R99, -R105 ;  /* 0x0000006330697223 */ /* 0x000fe20000010869 */
[----:B------:R-:W-:Y:S01]  /*2e20*/  FMUL.FTZ R97, R15, R98 ;  /* 0x000000620f617220 */ /* 0x000fe20000410000 */
[C---:B------:R-:W-:Y:S01]  /*2e30*/  FMUL.FTZ R48, R8.reuse, R100 ;  /* 0x0000006408307220 */ /* 0x040fe20000410000 */
[-C--:B------:R-:W-:Y:S01]  /*2e40*/  FMUL.FTZ R15, R8, R11.reuse ;  /* 0x0000000b080f7220 */ /* 0x080fe20000410000 */
[C---:B------:R-:W-:Y:S01]  /*2e50*/  FFMA.FTZ R51, R10.reuse, R98, -R51 ;  /* 0x000000620a337223 */ /* 0x040fe20000010833 */
[----:B------:R-:W-:Y:S01]  /*2e60*/  FFMA.FTZ R10, R10, R102, R97 ;  /* 0x000000660a0a7223 */ /* 0x000fe20000010061 */
[C---:B------:R-:W-:Y:S01]  /*2e70*/  FFMA.FTZ R48, R9.reuse, R11, -R48 ;  /* 0x0000000b09307223 */ /* 0x040fe20000010830 */
[----:B------:R-:W-:Y:S01]  /*2e80*/  FFMA.FTZ R15, R9, R100, R15 ;  /* 0x00000064090f7223 */ /* 0x000fe2000001000f */
[----:B------:R-:W-:-:S02]  /*2e90*/  F2FP.BF16.F32.PACK_AB R9, R49, R104 ;  /* 0x000000683109723e */ /* 0x000fc400000010ff */
[----:B------:R-:W-:Y:S02]  /*2ea0*/  F2FP.BF16.F32.PACK_AB R11, R10, R51 ;  /* 0x000000330a0b723e */ /* 0x000fe400000010ff */
[----:B------:R-:W-:Y:S02]  /*2eb0*/  F2FP.BF16.F32.PACK_AB R10, R50, R105 ;  /* 0x00000069320a723e */ /* 0x000fe400000010ff */
[----:B------:R-:W-:-:S07]  /*2ec0*/  F2FP.BF16.F32.PACK_AB R8, R15, R48 ;  /* 0x000000300f08723e */ /* 0x000fce00000010ff */
.L_x_499:
[----:B------:R-:W-:Y:S05]  /*2ed0*/  BSYNC B3 ;  /* 0x0000000000037941 */ /* 0x000fea0003800000 */
.L_x_498:
[----:B0-----:R4:W-:Y:S02]  /*2ee0*/  ST.E.128 desc[UR42][R12.64], R8 ;  /* 0x000000080c007985 */ /* 0x0019e4000c101d2a */
.L_x_497:
[----:B------:R-:W-:Y:S05]  /*2ef0*/  BSYNC B2 ;  /* 0x0000000000027941 */ /* 0x000fea0003800000 */
.L_x_496:
[----:B------:R-:W-:Y:S05]  /*2f00*/  @P2 BRA `(.L_x_495) ;  /* 0x0000000000d82947 */ /* 0x000fea0003800000 */
[----:B----4-:R4:W0:Y:S01]  /*2f10*/  LDS.128 R8, [R72+0xe000] ;  /* 0x00e0000048087984 */ /* 0x0108220000000c00 */
[C---:B---3--:R-:W-:Y:S01]  /*2f20*/  LEA R12, P3, R2.reuse, R14, 0x1 ;  /* 0x0000000e020c7211 */ /* 0x048fe200078608ff */
[----:B------:R-:W-:Y:S03]  /*2f30*/  BSSY B2, `(.L_x_500) ;  /* 0x0000032000027945 */ /* 0x000fe60003800000 */
[----:B--2---:R-:W-:Y:S02]  /*2f40*/  LEA.HI.X R13, R2, R81, R153, 0x1, P3 ;  /* 0x00000051020d7211 */ /* 0x004fe400018f0c99 */
[----:B------:R-:W-:-:S13]  /*2f50*/  ISETP.GE.AND P3, PT, R156, R80, PT ;  /* 0x000000509c00720c */ /* 0x000fda0003f66270 */
[----:B----4-:R-:W-:Y:S05]  /*2f60*/  @P3 BRA `(.L_x_501) ;  /* 0x0000000000b83947 */ /* 0x010fea0003800000 */
[--C-:B------:R-:W-:Y:S02]  /*2f70*/  SHF.R.U64 R49, R46, 0x10, R47.reuse ;  /* 0x000000102e317819 */ /* 0x100fe4000000122f */
[----:B------:R-:W-:Y:S02]  /*2f80*/  SHF.R.U32.HI R46, RZ, 0x10, R47 ;  /* 0x00000010ff2e7819 */ /* 0x000fe4000001162f */
[--C-:B------:R-:W-:Y:S02]  /*2f90*/  SHF.R.U32.HI R48, RZ, 0x10, R45.reuse ;  /* 0x00000010ff307819 */ /* 0x100fe4000001162d */
[----:B------:R-:W-:Y:S02]  /*2fa0*/  PRMT R93, R93, 0x5410, R46 ;  /* 0x000054105d5d7816 */ /* 0x000fe4000000002e */
[----:B------:R-:W-:Y:S01]  /*2fb0*/  SHF.R.U64 R51, R44, 0x10, R45 ;  /* 0x000000102c337819 */ /* 0x000fe2000000122d */
[----:B0-----:R-:W-:Y:S01]  /*2fc0*/  IMAD.U32 R44, R11, 0x10000, RZ ;  /* 0x000100000b2c7824 */ /* 0x001fe200078e00ff */
[----:B------:R-:W-:-:S02]  /*2fd0*/  PRMT R95, R95, 0x5410, R48 ;  /* 0x000054105f5f7816 */ /* 0x000fc40000000030 */
[----:B------:R-:W-:Y:S01]  /*2fe0*/  PRMT R94, R94, 0x5410, R49 ;  /* 0x000054105e5e7816 */ /* 0x000fe20000000031 */
[----:B------:R-:W-:Y:S01]  /*2ff0*/  IMAD.U32 R49, R93, 0x10000, RZ ;  /* 0x000100005d317824 */ /* 0x000fe200078e00ff */
[----:B------:R-:W-:Y:S01]  /*3000*/  LOP3.LUT R15, R10, 0xffff0000, RZ, 0xc0, !PT ;  /* 0xffff00000a0f7812 */ /* 0x000fe200078ec0ff */
[----:B------:R-:W-:Y:S01]  /*3010*/  IMAD.U32 R47, R95, 0x10000, RZ ;  /* 0x000100005f2f7824 */ /* 0x000fe200078e00ff */
[----:B------:R-:W-:Y:S02]  /*3020*/  LOP3.LUT R45, R11, 0xffff0000, RZ, 0xc0, !PT ;  /* 0xffff00000b2d7812 */ /* 0x000fe400078ec0ff */
[----:B------:R-:W-:Y:S01]  /*3030*/  PRMT R96, R96, 0x5410, R51 ;  /* 0x0000541060607816 */ /* 0x000fe20000000033 */
[----:B------:R-:W-:Y:S01]  /*3040*/  FMUL.FTZ R81, R15, R49 ;  /* 0x000000310f517220 */ /* 0x000fe20000410000 */
[----:B------:R-:W-:Y:S01]  /*3050*/  LOP3.LUT R11, R9, 0xffff0000, RZ, 0xc0, !PT ;  /* 0xffff0000090b7812 */ /* 0x000fe200078ec0ff */
[-C--:B------:R-:W-:Y:S01]  /*3060*/  FMUL.FTZ R15, R15, R47.reuse ;  /* 0x0000002f0f0f7220 */ /* 0x080fe20000410000 */
[C---:B------:R-:W-:Y:S01]  /*3070*/  LOP3.LUT R48, R94.reuse, 0xffff0000, RZ, 0xc0, !PT ;  /* 0xffff00005e307812 */ /* 0x040fe200078ec0ff */
[----:B------:R-:W-:Y:S01]  /*3080*/  IMAD.U32 R94, R94, 0x10000, RZ ;  /* 0x000100005e5e7824 */ /* 0x000fe200078e00ff */
[----:B------:R-:W-:Y:S01]  /*3090*/  SHF.L.U32 R14, R10, 0x10, RZ ;  /* 0x000000100a0e7819 */ /* 0x000fe200000006ff */
[----:B------:R-:W-:Y:S01]  /*30a0*/  IMAD.U32 R10, R9, 0x10000, RZ ;  /* 0x00010000090a7824 */ /* 0x000fe200078e00ff */
[----:B------:R-:W-:Y:S01]  /*30b0*/  LOP3.LUT R46, R96, 0xffff0000, RZ, 0xc0, !PT ;  /* 0xffff0000602e7812 */ /* 0x000fe200078ec0ff */
[----:B------:R-:W-:Y:S01]  /*30c0*/  FMUL.FTZ R51, R11, R48 ;  /* 0x000000300b337220 */ /* 0x000fe20000410000 */
[----:B------:R-:W-:Y:S01]  /*30d0*/  LOP3.LUT R93, R93, 0xffff0000, RZ, 0xc0, !PT ;  /* 0xffff00005d5d7812 */ /* 0x000fe200078ec0ff */
[----:B------:R-:W-:Y:S01]  /*30e0*/  IMAD.U32 R9, R8, 0x10000, RZ ;  /* 0x0001000008097824 */ /* 0x000fe200078e00ff */
[----:B------:R-:W-:Y:S01]  /*30f0*/  LOP3.LUT R95, R95, 0xffff0000, RZ, 0xc0, !PT ;  /* 0xffff00005f5f7812 */ /* 0x000fe200078ec0ff */
[----:B------:R-:W-:Y:S01]  /*3100*/  FFMA.FTZ R81, R14, R47, -R81 ;  /* 0x0000002f0e517223 */ /* 0x000fe20000010851 */
[-C--:B------:R-:W-:Y:S01]  /*3110*/  FMUL.FTZ R11, R11, R46.reuse ;  /* 0x0000002e0b0b7220 */ /* 0x080fe20000410000 */
[----:B------:R-:W-:Y:S01]  /*3120*/  LOP3.LUT R8, R8, 0xffff0000, RZ, 0xc0, !PT ;  /* 0xffff000008087812 */ /* 0x000fe200078ec0ff */
[----:B------:R-:W-:Y:S01]  /*3130*/  FFMA.FTZ R51, R10, R46, -R51 ;  /* 0x0000002e0a337223 */ /* 0x000fe20000010833 */
[----:B------:R-:W-:Y:S01]  /*3140*/  SHF.L.U32 R96, R96, 0x10, RZ ;  /* 0x0000001060607819 */ /* 0x000fe200000006ff */
[----:B------:R-:W-:Y:S01]  /*3150*/  FFMA.FTZ R14, R14, R49, R15 ;  /* 0x000000310e0e7223 */ /* 0x000fe2000001000f */
[C---:B------:R-:W-:Y:S01]  /*3160*/  FMUL.FTZ R15, R45.reuse, R93 ;  /* 0x0000005d2d0f7220 */ /* 0x040fe20000410000 */
[-C--:B------:R-:W-:Y:S01]  /*3170*/  FMUL.FTZ R46, R45, R95.reuse ;  /* 0x0000005f2d2e7220 */ /* 0x080fe20000410000 */
[----:B------:R-:W-:Y:S01]  /*3180*/  FFMA.FTZ R48, R10, R48, R11 ;  /* 0x000000300a307223 */ /* 0x000fe2000001000b */
        /* <DEDUP_REMOVED lines=8> */
[----:B------:R-:W-:Y:S01]  /*3210*/  F2FP.BF16.F32.PACK_AB R8, R11, R10 ;  /* 0x0000000a0b08723e */ /* 0x000fe200000010ff */
[----:B------:R-:W-:Y:S01]  /*3220*/  IMAD.MOV.U32 R10, RZ, RZ, R14 ;  /* 0x000000ffff0a7224 */ /* 0x000fe200078e000e */
[----:B------:R-:W-:Y:S01]  /*3230*/  F2FP.BF16.F32.PACK_AB R9, R48, R51 ;  /* 0x000000333009723e */ /* 0x000fe200000010ff */
[----:B------:R-:W-:-:S07]  /*3240*/  IMAD.MOV.U32 R11, RZ, RZ, R15 ;  /* 0x000000ffff0b7224 */ /* 0x000fce00078e000f */
.L_x_501:
[----:B------:R-:W-:Y:S05]  /*3250*/  BSYNC B2 ;  /* 0x0000000000027941 */ /* 0x000fea0003800000 */
.L_x_500:
[----:B0-----:R0:W-:Y:S02]  /*3260*/  ST.E.128 desc[UR42][R12.64], R8 ;  /* 0x000000080c007985 */ /* 0x0011e4000c101d2a */
.L_x_495:
[----:B------:R-:W-:Y:S05]  /*3270*/  BSYNC B1 ;  /* 0x0000000000017941 */ /* 0x000fea0003800000 */
.L_x_494:
[----:B------:R-:W-:-:S03]  /*3280*/  UMOV UR4, 0xffffffff ;  /* 0xffffffff00047882 */ /* 0x000fc60000000000 */
[----:B------:R-:W-:Y:S05]  /*3290*/  BRA.DIV UR4, `(.L_x_502) ;  /* 0x0000012e04307947 */ /* 0x000fea000b800000 */
[----:B-1----:R-:W1:Y:S04]  /*32a0*/  SHFL.IDX PT, R85, R85, 0x1, 0x1c1f ;  /* 0x003c1f0055557f89 */ /* 0x002e6800000e0000 */
[----:B---3--:R3:W0:Y:S02]  /*32b0*/  SHFL.IDX PT, R14, R84, 0x1, 0x1c1f ;  /* 0x003c1f00540e7f89 */ /* 0x00862400000e0000 */
.L_x_726:
[----:B------:R-:W-:Y:S05]  /*32c0*/  @P4 BRA `(.L_x_503) ;  /* 0x0000002000704947 */ /* 0x000fea0003800000 */
[----:B------:R-:W-:Y:S04]  /*32d0*/  BSSY B1, `(.L_x_504) ;  /* 0x0000038000017945 */ /* 0x000fe80003800000 */
[----:B------:R-:W-:Y:S05]  /*32e0*/  @P1 BRA `(.L_x_505) ;  /* 0x0000000000d81947 */ /* 0x000fea0003800000 */
[----:B0---4-:R0:W4:Y:S01]  /*32f0*/  LDS.128 R8, [R73+0x11000] ;  /* 0x0110000049087984 */ /* 0x0111220000000c00 */
[C---:B------:R-:W-:Y:S01]  /*3300*/  LEA R12, P3, R16.reuse, R14, 0x1 ;  /* 0x0000000e100c7211 */ /* 0x040fe200078608ff */
[----:B------:R-:W-:Y:S03]  /*3310*/  BSSY B2, `(.L_x_506) ;  /* 0x0000032000027945 */ /* 0x000fe60003800000 */
[----:B-1----:R-:W-:Y:S02]  /*3320*/  LEA.HI.X R13, R16, R85, R17, 0x1, P3 ;  /* 0x00000055100d7211 */ /* 0x002fe400018f0c11 */
[----:B------:R-:W-:-:S13]  /*3330*/  ISETP.GE.AND P3, PT, R22, R80, PT ;  /* 0x000000501600720c */ /* 0x000fda0003f66270 */
[----:B0-----:R-:W-:Y:S05]  /*3340*/  @P3 BRA `(.L_x_507) ;  /* 0x0000000000b83947 */ /* 0x001fea0003800000 */
[----:B------:R-:W-:Y:S01]  /*3350*/  SHF.R.U64 R46, R40, 0x10, R41 ;  /* 0x00000010282e7819 */ /* 0x000fe20000001229 */
[----:B----4-:R-:W-:Y:S01]  /*3360*/  IMAD.U32 R15, R10, 0x10000, RZ ;  /* 0x000100000a0f7824 */ /* 0x010fe200078e00ff */
[--C-:B------:R-:W-:Y:S02]  /*3370*/  SHF.R.U64 R44, R42, 0x10, R43.reuse ;  /* 0x000000102a2c7819 */ /* 0x100fe4000000122b */
[----:B------:R-:W-:Y:S02]  /*3380*/  SHF.R.U32.HI R43, RZ, 0x10, R43 ;  /* 0x00000010ff2b7819 */ /* 0x000fe4000001162b */
[----:B------:R-:W-:Y:S01]  /*3390*/  SHF.R.U32.HI R45, RZ, 0x10, R41 ;  /* 0x00000010ff2d7819 */ /* 0x000fe20000011629 */
[----:B------:R-:W-:Y:S01]  /*33a0*/  IMAD.U32 R41, R11, 0x10000, RZ ;  /* 0x000100000b297824 */ /* 0x000fe200078e00ff */
[----:B------:R-:W-:Y:S02]  /*33b0*/  PRMT R89, R89, 0x5410, R46 ;  /* 0x0000541059597816 */ /* 0x000fe4000000002e */
[----:B------:R-:W-:-:S02]  /*33c0*/  PRMT R91, R91, 0x5410, R44 ;  /* 0x000054105b5b7816 */ /* 0x000fc4000000002c */
[----:B------:R-:W-:Y:S02]  /*33d0*/  PRMT R92, R92, 0x5410, R43 ;  /* 0x000054105c5c7816 */ /* 0x000fe4000000002b */
[----:B------:R-:W-:Y:S02]  /*33e0*/  PRMT R90, R90, 0x5410, R45 ;  /* 0x000054105a5a7816 */ /* 0x000fe4000000002d */
[----:B------:R-:W-:Y:S02]  /*33f0*/  LOP3.LUT R42, R11, 0xffff0000, RZ, 0xc0, !PT ;  /* 0xffff00000b2a7812 */ /* 0x000fe400078ec0ff */
[----:B------:R-:W-:Y:S01]  /*3400*/  LOP3.LUT R11, R9, 0xffff0000, RZ, 0xc0, !PT ;  /* 0xffff0000090b7812 */ /* 0x000fe200078ec0ff */
[----:B------:R-:W-:Y:S01]  /*3410*/  IMAD.U32 R44, R90, 0x10000, RZ ;  /* 0x000100005a2c7824 */ /* 0x000fe200078e00ff */
[C---:B------:R-:W-:Y:S01]  /*3420*/  LOP3.LUT R45, R91.reuse, 0xffff0000, RZ, 0xc0, !PT ;  /* 0xffff00005b2d7812 */ /* 0x040fe200078ec0ff */
[----:B------:R-:W-:Y:S01]  /*3430*/  IMAD.U32 R91, R91, 0x10000, RZ ;  /* 0x000100005b5b7824 */ /* 0x000fe200078e00ff */
[C---:B------:R-:W-:Y:S01]  /*3440*/  LOP3.LUT R43, R89.reuse, 0xffff0000, RZ, 0xc0, !PT ;  /* 0xffff0000592b7812 */ /* 0x040fe200078ec0ff */
[----:B------:R-:W-:Y:S01]  /*3450*/  IMAD.U32 R89, R89, 0x10000, RZ ;  /* 0x0001000059597824 */ /* 0x000fe200078e00ff */
[----:B------:R-:W-:Y:S01]  /*3460*/  LOP3.LUT R40, R10, 0xffff0000, RZ, 0xc0, !PT ;  /* 0xffff00000a287812 */ /* 0x000fe200078ec0ff */
[----:B------:R-:W-:Y:S01]  /*3470*/  IMAD.U32 R10, R9, 0x10000, RZ ;  /* 0x00010000090a7824 */ /* 0x000fe200078e00ff */
[----:B------:R-:W-:Y:S01]  /*3480*/  SHF.L.U32 R46, R92, 0x10, RZ ;  /* 0x000000105c2e7819 */ /* 0x000fe200000006ff */
[----:B------:R-:W-:-:S02]  /*3490*/  IMAD.U32 R9, R8, 0x10000, RZ ;  /* 0x0001000008097824 */ /* 0x000fc400078e00ff */
[C---:B------:R-:W-:Y:S01]  /*34a0*/  FMUL.FTZ R47, R11.reuse, R45 ;  /* 0x0000002d0b2f7220 */ /* 0x040fe20000410000 */
[-C--:B------:R-:W-:Y:S01]  /*34b0*/  FMUL.FTZ R48, R11, R43.reuse ;  /* 0x0000002b0b307220 */ /* 0x080fe20000410000 */
[----:B------:R-:W-:Y:S01]  /*34c0*/  LOP3.LUT R8, R8, 0xffff0000, RZ, 0xc0, !PT ;  /* 0xffff000008087812 */ /* 0x000fe200078ec0ff */
[C---:B------:R-:W-:Y:S01]  /*34d0*/  FMUL.FTZ R50, R40.reuse, R46 ;  /* 0x0000002e28327220 */ /* 0x040fe20000410000 */
[-C--:B------:R-:W-:Y:S01]  /*34e0*/  FMUL.FTZ R40, R40, R44.reuse ;  /* 0x0000002c28287220 */ /* 0x080fe20000410000 */
[----:B------:R-:W-:Y:S01]  /*34f0*/  LOP3.LUT R92, R92, 0xffff0000, RZ, 0xc0, !PT ;  /* 0xffff00005c5c7812 */ /* 0x000fe200078ec0ff */
[----:B------:R-:W-:Y:S01]  /*3500*/  FFMA.FTZ R47, R10, R43, -R47 ;  /* 0x0000002b0a2f7223 */ /* 0x000fe2000001082f */
[----:B------:R-:W-:Y:S01]  /*3510*/  LOP3.LUT R90, R90, 0xffff0000, RZ, 0xc0, !PT ;  /* 0xffff00005a5a7812 */ /* 0x000fe200078ec0ff */
[----:B------:R-:W-:Y:S01]  /*3520*/  FFMA.FTZ R48, R10, R45, R48 ;  /* 0x0000002d0a307223 */ /* 0x000fe20000010030 */
[C---:B------:R-:W-:Y:S01]  /*3530*/  FFMA.FTZ R50, R15.reuse, R44, -R50 ;  /* 0x0000002c0f327223 */ /* 0x040fe20000010832 */
[C---:B------:R-:W-:Y:S01]  /*3540*/  FMUL.FTZ R10, R8.reuse, R91 ;  /* 0x0000005b080a7220 */ /* 0x040fe20000410000 */
[----:B------:R-:W-:Y:S01]  /*3550*/  FFMA.FTZ R15, R15, R46, R40 ;  /* 0x0000002e0f0f7223 */ /* 0x000fe20000010028 */
[-C--:B------:R-:W-:Y:S01]  /*3560*/  FMUL.FTZ R8, R8, R89.reuse ;  /* 0x0000005908087220 */ /* 0x080fe20000410000 */
        /* <DEDUP_REMOVED lines=12> */
.L_x_507:
[----:B------:R-:W-:Y:S05]  /*3630*/  BSYNC B2 ;  /* 0x0000000000027941 */ /* 0x000fea0003800000 */
.L_x_506:
[----:B----4-:R0:W-:Y:S02]  /*3640*/  ST.E.128 desc[UR42][R12.64], R8 ;  /* 0x000000080c007985 */ /* 0x0101e4000c101d2a */
.L_x_505:
[----:B------:R-:W-:Y:S05]  /*3650*/  BSYNC B1 ;  /* 0x0000000000017941 */ /* 0x000fea0003800000 */
.L_x_504:
[----:B------:R-:W-:Y:S05]  /*3660*/  @P2 BRA `(.L_x_503) ;  /* 0x0000001c00882947 */ /* 0x000fea0003800000 */
[----:B0---4-:R0:W4:Y:S01]  /*3670*/  LDS.128 R8, [R72+0x11000] ;  /* 0x0110000048087984 */ /* 0x0111220000000c00 */
[C---:B------:R-:W-:Y:S01]  /*3680*/  LEA R12, P3, R2.reuse, R14, 0x1 ;  /* 0x0000000e020c7211 */ /* 0x040fe200078608ff */
[----:B------:R-:W-:Y:S03]  /*3690*/  BSSY B1, `(.L_x_508) ;  /* 0x0000032000017945 */ /* 0x000fe60003800000 */
[----:B-1----:R-:W-:Y:S02]  /*36a0*/  LEA.HI.X R13, R2, R85, R153, 0x1, P3 ;  /* 0x00000055020d7211 */ /* 0x002fe400018f0c99 */
[----:B------:R-:W-:-:S13]  /*36b0*/  ISETP.GE.AND P3, PT, R156, R80, PT ;  /* 0x000000509c00720c */ /* 0x000fda0003f66270 */
[----:B0-----:R-:W-:Y:S05]  /*36c0*/  @P3 BRA `(.L_x_509) ;  /* 0x0000000000b83947 */ /* 0x001fea0003800000 */
[--C-:B------:R-:W-:Y:S01]  /*36d0*/  SHF.R.U64 R41, R38, 0x10, R39.reuse ;  /* 0x0000001026297819 */ /* 0x100fe20000001227 */
[----:B----4-:R-:W-:Y:S01]  /*36e0*/  IMAD.U32 R14, R10, 0x10000, RZ ;  /* 0x000100000a0e7824 */ /* 0x010fe200078e00ff */
[----:B------:R-:W-:Y:S02]  /*36f0*/  SHF.R.U32.HI R38, RZ, 0x10, R39 ;  /* 0x00000010ff267819 */ /* 0x000fe40000011627 */
[--C-:B------:R-:W-:Y:S02]  /*3700*/  SHF.R.U32.HI R40, RZ, 0x10, R37.reuse ;  /* 0x00000010ff287819 */ /* 0x100fe40000011625 */
[----:B------:R-:W-:Y:S02]  /*3710*/  PRMT R87, R87, 0x5410, R38 ;  /* 0x0000541057577816 */ /* 0x000fe40000000026 */
[----:B------:R-:W-:Y:S02]  /*3720*/  SHF.R.U64 R43, R36, 0x10, R37 ;  /* 0x00000010242b7819 */ /* 0x000fe40000001225 */
[----:B------:R-:W-:-:S02]  /*3730*/  PRMT R83, R83, 0x5410, R40 ;  /* 0x0000541053537816 */ /* 0x000fc40000000028 */
[----:B------:R-:W-:Y:S01]  /*3740*/  PRMT R86, R86, 0x5410, R41 ;  /* 0x0000541056567816 */ /* 0x000fe20000000029 */
[----:B------:R-:W-:Y:S01]  /*3750*/  IMAD.U32 R41, R87, 0x10000, RZ ;  /* 0x0001000057297824 */ /* 0x000fe200078e00ff */
[----:B------:R-:W-:Y:S01]  /*3760*/  LOP3.LUT R15, R10, 0xffff0000, RZ, 0xc0, !PT ;  /* 0xffff00000a0f7812 */ /* 0x000fe200078ec0ff */
[----:B------:R-:W-:Y:S01]  /*3770*/  IMAD.U32 R39, R83, 0x10000, RZ ;  /* 0x0001000053277824 */ /* 0x000fe200078e00ff */
[----:B------:R-:W-:Y:S01]  /*3780*/  LOP3.LUT R37, R11, 0xffff0000, RZ, 0xc0, !PT ;  /* 0xffff00000b257812 */ /* 0x000fe200078ec0ff */
[----:B------:R-:W-:Y:S01]  /*3790*/  IMAD.U32 R10, R9, 0x10000, RZ ;  /* 0x00010000090a7824 */ /* 0x000fe200078e00ff */
[----:B------:R-:W-:Y:S01]  /*37a0*/  SHF.L.U32 R36, R11, 0x10, RZ ;  /* 0x000000100b247819 */ /* 0x000fe200000006ff */
[C---:B------:R-:W-:Y:S01]  /*37b0*/  FMUL.FTZ R45, R15.reuse, R41 ;  /* 0x000000290f2d7220 */ /* 0x040fe20000410000 */
[----:B------:R-:W-:Y:S01]  /*37c0*/  PRMT R82, R82, 0x5410, R43 ;  /* 0x0000541052527816 */ /* 0x000fe2000000002b */
[-C--:B------:R-:W-:Y:S01]  /*37d0*/  FMUL.FTZ R15, R15, R39.reuse ;  /* 0x000000270f0f7220 */ /* 0x080fe20000410000 */
[----:B------:R-:W-:Y:S01]  /*37e0*/  LOP3.LUT R11, R9, 0xffff0000, RZ, 0xc0, !PT ;  /* 0xffff0000090b7812 */ /* 0x000fe200078ec0ff */
[----:B------:R-:W-:Y:S01]  /*37f0*/  IMAD.U32 R9, R8, 0x10000, RZ ;  /* 0x0001000008097824 */ /* 0x000fe200078e00ff */
[----:B------:R-:W-:Y:S01]  /*3800*/  LOP3.LUT R40, R86, 0xffff0000, RZ, 0xc0, !PT ;  /* 0xffff000056287812 */ /* 0x000fe200078ec0ff */
[----:B------:R-:W-:Y:S01]  /*3810*/  FFMA.FTZ R45, R14, R39, -R45 ;  /* 0x000000270e2d7223 */ /* 0x000fe2000001082d */
[----:B------:R-:W-:Y:S01]  /*3820*/  LOP3.LUT R38, R82, 0xffff0000, RZ, 0xc0, !PT ;  /* 0xffff000052267812 */ /* 0x000fe200078ec0ff */
[----:B------:R-:W-:Y:S01]  /*3830*/  FFMA.FTZ R14, R14, R41, R15 ;  /* 0x000000290e0e7223 */ /* 0x000fe2000001000f */
[----:B------:R-:W-:Y:S01]  /*3840*/  LOP3.LUT R87, R87, 0xffff0000, RZ, 0xc0, !PT ;  /* 0xffff000057577812 */ /* 0x000fe200078ec0ff */
[----:B------:R-:W-:Y:S01]  /*3850*/  FMUL.FTZ R43, R11, R40 ;  /* 0x000000280b2b7220 */ /* 0x000fe20000410000 */
[----:B------:R-:W-:Y:S01]  /*3860*/  LOP3.LUT R83, R83, 0xffff0000, RZ, 0xc0, !PT ;  /* 0xffff000053537812 */ /* 0x000fe200078ec0ff */
[-C--:B------:R-:W-:Y:S01]  /*3870*/  FMUL.FTZ R11, R11, R38.reuse ;  /* 0x000000260b0b7220 */ /* 0x080fe20000410000 */
[----:B------:R-:W-:Y:S01]  /*3880*/  LOP3.LUT R8, R8, 0xffff0000, RZ, 0xc0, !PT ;  /* 0xffff000008087812 */ /* 0x000fe200078ec0ff */
[----:B------:R-:W-:Y:S01]  /*3890*/  FFMA.FTZ R43, R10, R38, -R43 ;  /* 0x000000260a2b7223 */ /* 0x000fe2000001082b */
[----:B------:R-:W-:-:S02]  /*38a0*/  IMAD.U32 R86, R86, 0x10000, RZ ;  /* 0x0001000056567824 */ /* 0x000fc400078e00ff */
[C---:B------:R-:W-:Y:S01]  /*38b0*/  FMUL.FTZ R15, R37.reuse, R87 ;  /* 0x00000057250f7220 */ /* 0x040fe20000410000 */
[----:B------:R-:W-:Y:S02]  /*38c0*/  IMAD.U32 R82, R82, 0x10000, RZ ;  /* 0x0001000052527824 */ /* 0x000fe400078e00ff */
        /* <DEDUP_REMOVED lines=11> */
[----:B------:R-:W-:Y:S01]  /*3980*/  F2FP.BF16.F32.PACK_AB R9, R40, R43 ;  /* 0x0000002b2809723e */ /* 0x000fe200000010ff */
[----:B------:R-:W-:Y:S01]  /*3990*/  IMAD.MOV.U32 R11, RZ, RZ, R15 ;  /* 0x000000ffff0b7224 */ /* 0x000fe200078e000f */
[----:B------:R-:W-:-:S07]  /*39a0*/  MOV R10, R14 ;  /* 0x0000000e000a7202 */ /* 0x000fce0000000f00 */
.L_x_509:
[----:B------:R-:W-:Y:S05]  /*39b0*/  BSYNC B1 ;  /* 0x0000000000017941 */ /* 0x000fea0003800000 */
.L_x_508:
[----:B----4-:R0:W-:Y:S01]  /*39c0*/  ST.E.128 desc[UR42][R12.64], R8 ;  /* 0x000000080c007985 */ /* 0x0101e2000c101d2a */
[----:B------:R-:W-:Y:S05]  /*39d0*/  BRA `(.L_x_503) ;  /* 0x0000001800ac7947 */ /* 0x000fea0003800000 */
.L_x_485:
[C---:B------:R-:W-:Y:S01]  /*39e0*/  ISETP.GE.AND P3, PT, R152.reuse, R78, PT ;  /* 0x0000004e9800720c */ /* 0x040fe20003f66270 */
[----:B------:R-:W-:Y:S01]  /*39f0*/  VIADD R44, R152, 0x60 ;  /* 0x00000060982c7836 */ /* 0x000fe20000000000 */
[----:B------:R-:W-:Y:S02]  /*3a00*/  CS2R R38, SRZ ;  /* 0x0000000000267805 */ /* 0x000fe4000001ff00 */
[----:B------:R-:W-:Y:S02]  /*3a10*/  CS2R R42, SRZ ;  /* 0x00000000002a7805 */ /* 0x000fe4000001ff00 */
[----:B------:R-:W-:Y:S02]  /*3a20*/  ISETP.GE.OR P3, PT, R16, R80, P3 ;  /* 0x000000501000720c */ /* 0x000fe40001f66670 */
[----:B------:R-:W-:-:S11]  /*3a30*/  CS2R R40, SRZ ;  /* 0x0000000000287805 */ /* 0x000fd6000001ff00 */
[----:B------:R-:W0:Y:S01]  /*3a40*/  @!P3 LDC.64 R12, c[0x0][0x3e8] ;  /* 0x0000fa00ff0cbb82 */ /* 0x000e220000000a00 */
[----:B------:R-:W-:-:S05]  /*3a50*/  @!P3 IADD3 R14, P4, R52, R10, RZ ;  /* 0x0000000a340eb210 */ /* 0x000fca0007f9e0ff */
[----:B------:R-:W-:Y:S01]  /*3a60*/  @!P3 IMAD.X R15, R79, 0x1, R35, P4 ;  /* 0x000000014f0fb824 */ /* 0x000fe200020e0623 */
[----:B------:R-:W-:-:S05]  /*3a70*/  @!P3 IADD3 R36, P4, R56, R8, RZ ;  /* 0x000000083824b210 */ /* 0x000fca0007f9e0ff */
[----:B------:R-:W-:Y:S01]  /*3a80*/  @!P3 IMAD.X R37, R71, 0x1, R31, P4 ;  /* 0x000000014725b824 */ /* 0x000fe200020e061f */
[----:B0-----:R-:W-:-:S04]  /*3a90*/  @!P3 LEA R12, P4, R14, R12, 0x1 ;  /* 0x0000000c0e0cb211 */ /* 0x001fc800078808ff */
[----:B------:R-:W-:Y:S02]  /*3aa0*/  @!P3 LEA.HI.X R13, R14, R13, R15, 0x1, P4 ;  /* 0x0000000d0e0db211 */ /* 0x000fe400020f0c0f */
[----:B------:R-:W0:Y:S01]  /*3ab0*/  @!P3 LDC.64 R14, c[0x0][0x400] ;  /* 0x00010000ff0ebb82 */ /* 0x000e220000000a00 */
[----:B------:R-:W-:Y:S01]  /*3ac0*/  BSSY B1, `(.L_x_510) ;  /* 0x0000022000017945 */ /* 0x000fe20003800000 */
[----:B0-----:R-:W-:-:S04]  /*3ad0*/  @!P3 LEA R14, P4, R36, R14, 0x1 ;  /* 0x0000000e240eb211 */ /* 0x001fc800078808ff */
[----:B------:R-:W-:Y:S02]  /*3ae0*/  @!P3 LEA.HI.X R15, R36, R15, R37, 0x1, P4 ;  /* 0x0000000f240fb211 */ /* 0x000fe400020f0c25 */
[----:B------:R-:W-:Y:S02]  /*3af0*/  CS2R R36, SRZ ;  /* 0x0000000000247805 */ /* 0x000fe4000001ff00 */
[----:B------:R-:W-:Y:S02]  /*3b00*/  ISETP.GE.AND P4, PT, R44, R78, PT ;  /* 0x0000004e2c00720c */ /* 0x000fe40003f86270 */
[----:B------:R-:W-:Y:S02]  /*3b10*/  CS2R R46, SRZ ;  /* 0x00000000002e7805 */ /* 0x000fe4000001ff00 */
[----:B------:R-:W-:Y:S01]  /*3b20*/  CS2R R50, SRZ ;  /* 0x0000000000327805 */ /* 0x000fe2000001ff00 */
[----:B------:R0:W5:Y:S01]  /*3b30*/  @!P3 LDG.E.128 R40, desc[UR42][R14.64] ;  /* 0x0000002a0e28b981 */ /* 0x000162000c1e1d00 */
[----:B------:R-:W-:-:S02]  /*3b40*/  ISETP.GE.OR P4, PT, R16, R80, P4 ;  /* 0x000000501000720c */ /* 0x000fc40002786670 */
[----:B------:R-:W-:Y:S02]  /*3b50*/  CS2R R44, SRZ ;  /* 0x00000000002c7805 */ /* 0x000fe4000001ff00 */
[----:B------:R-:W-:Y:S01]  /*3b60*/  CS2R R48, SRZ ;  /* 0x0000000000307805 */ /* 0x000fe2000001ff00 */
[----:B------:R0:W5:Y:S01]  /*3b70*/  @!P3 LDG.E.128 R36, desc[UR42][R12.64] ;  /* 0x0000002a0c24b981 */ /* 0x000162000c1e1d00 */
[----:B------:R-:W-:-:S07]  /*3b80*/  ISETP.GE.AND P3, PT, R16, R80, PT ;  /* 0x000000501000720c */ /* 0x000fce0003f66270 */
[----:B------:R-:W-:Y:S06]  /*3b90*/  @P4 BRA `(.L_x_511) ;  /* 0x0000000000504947 */ /* 0x000fec0003800000 */
[----:B0-----:R-:W0:Y:S01]  /*3ba0*/  LDC.64 R12, c[0x0][0x3f8] ;  /* 0x0000fe00ff0c7b82 */ /* 0x001e220000000a00 */
[----:B------:R-:W-:Y:S01]  /*3bb0*/  IMAD.MOV.U32 R11, RZ, RZ, R79 ;  /* 0x000000ffff0b7224 */ /* 0x000fe200078e004f */
[----:B------:R-:W-:Y:S01]  /*3bc0*/  ULDC.64 UR4, c[0x0][0x3e8] ;  /* 0x0000fa0000047ab9 */ /* 0x000fe20000000a00 */
[----:B------:R-:W-:Y:S02]  /*3bd0*/  IMAD.MOV.U32 R9, RZ, RZ, R71 ;  /* 0x000000ffff097224 */ /* 0x000fe400078e0047 */
[----:B0-----:R-:W-:-:S04]  /*3be0*/  IMAD.WIDE.U32 R10, R12, 0x60, R10 ;  /* 0x000000600c0a7825 */ /* 0x001fc800078e000a */
[----:B------:R-:W-:Y:S01]  /*3bf0*/  IMAD R13, R13, 0x60, RZ ;  /* 0x000000600d0d7824 */ /* 0x000fe200078e02ff */
[----:B------:R-:W-:-:S04]  /*3c00*/  IADD3 R12, P4, R52, R10, RZ ;  /* 0x0000000a340c7210 */ /* 0x000fc80007f9e0ff */
[----:B------:R-:W-:Y:S02]  /*3c10*/  IADD3.X R13, R35, R11, R13, P4, !PT ;  /* 0x0000000b230d7210 */ /* 0x000fe400027fe40d */
        /* <DEDUP_REMOVED lines=8> */
[----:B------:R-:W-:-:S03]  /*3ca0*/  LEA R48, P4, R8, UR4, 0x1 ;  /* 0x0000000408307c11 */ /* 0x000fc6000f8808ff */
[----:B------:R-:W5:Y:S01]  /*3cb0*/  LDG.E.128 R44, desc[UR42][R44.64] ;  /* 0x0000002a2c2c7981 */ /* 0x000f62000c1e1d00 */
[----:B------:R-:W-:-:S06]  /*3cc0*/  LEA.HI.X R49, R8, UR5, R9, 0x1, P4 ;  /* 0x0000000508317c11 */ /* 0x000fcc000a0f0c09 */
[----:B------:R-:W5:Y:S03]  /*3cd0*/  LDG.E.128 R48, desc[UR42][R48.64] ;  /* 0x0000002a30307981 */ /* 0x000f66000c1e1d00 */
.L_x_511:
[----:B------:R-:W-:Y:S05]  /*3ce0*/  BSYNC B1 ;  /* 0x0000000000017941 */ /* 0x000fea0003800000 */
.L_x_510:
[----:B-----5:R-:W-:Y:S01]  /*3cf0*/  IMAD.MOV.U32 R9, RZ, RZ, R47 ;  /* 0x000000ffff097224 */ /* 0x020fe200078e002f */
[----:B------:R-:W-:Y:S01]  /*3d00*/  MOV R8, R46 ;  /* 0x0000002e00087202 */ /* 0x000fe20000000f00 */
[----:B------:R-:W-:Y:S01]  /*3d10*/  IMAD.MOV.U32 R10, RZ, RZ, R44 ;  /* 0x000000ffff0a7224 */ /* 0x000fe200078e002c */
[----:B------:R-:W-:Y:S01]  /*3d20*/  UISETP.NE.AND UP0, UPT, UR39, 0x3, UPT ;  /* 0x000000032700788c */ /* 0x000fe2000bf05270 */
        /* <DEDUP_REMOVED lines=8> */
[----:B------:R-:W-:Y:S02]  /*3db0*/  MOV R11, R49 ;  /* 0x00000031000b7202 */ /* 0x000fe40000000f00 */
[----:B------:R-:W-:Y:S02]  /*3dc0*/  PLOP3.LUT P5, PT, PT, PT, UP0, 0x80, 0x0 ;  /* 0x000000000000781c */ /* 0x000fe40003faf008 */
        /* <DEDUP_REMOVED lines=16> */
[----:B------:R-:W-:Y:S02]  /*3ed0*/  PRMT R90, R90, 0x5410, R8 ;  /* 0x000054105a5a7816 */ /* 0x000fe40000000008 */
[----:B------:R-:W-:Y:S02]  /*3ee0*/  PRMT R107, R9, 0x7610, R107 ;  /* 0x00007610096b7816 */ /* 0x000fe4000000006b */
[----:B------:R-:W-:Y:S02]  /*3ef0*/  PRMT R92, R92, 0x5410, R10 ;  /* 0x000054105c5c7816 */ /* 0x000fe4000000000a */
[----:B------:R-:W-:Y:S01]  /*3f00*/  PRMT R109, R11, 0x7610, R109 ;  /* 0x000076100b6d7816 */ /* 0x000fe2000000006d */
[----:B------:R-:W-:Y:S06]  /*3f10*/  @!P5 BRA `(.L_x_512) ;  /* 0x000000000004d947 */ /* 0x000fec0003800000 */
[----:B------:R-:W-:Y:S01]  /*3f20*/  BPT.TRAP 0x1 ;  /* 0x000000040000795c */ /* 0x000fe20000300000 */
.L_x_512:
[----:B------:R-:W-:Y:S01]  /*3f30*/  IMAD R71, R19, 0x8, R18 ;  /* 0x0000000813477824 */ /* 0x000fe200078e0212 */
[----:B------:R-:W-:Y:S01]  /*3f40*/  SHF.L.U32 R79, R154, 0x1f, RZ ;  /* 0x0000001f9a4f7819 */ /* 0x000fe200000006ff */
[----:B------:R-:W1:Y:S01]  /*3f50*/  LDC R87, c[0x0][0x2f4] ;  /* 0x0000bd00ff577b82 */ /* 0x000e620000000800 */
[----:B------:R-:W-:Y:S02]  /*3f60*/  BSSY B1, `(.L_x_513) ;  /* 0x0000003000017945 */ /* 0x000fe40003800000 */
[----:B------:R-:W2:Y:S02]  /*3f70*/  SYNCS.PHASECHK.TRANS64.TRYWAIT P4, [R71+URZ+0x16890], R79 ;  /* 0x0168904f470075a7 */ /* 0x000ea4000808017f */
[----:B--2---:R-:W-:Y:S05]  /*3f80*/  @!P4 BRA `(.L_x_514) ;  /* 0x00000120003cc947 */ /* 0x004fea0003800000 */
.L_x_727:
[----:B------:R-:W-:Y:S05]  /*3f90*/  BSYNC B1 ;  /* 0x0000000000017941 */ /* 0x000fea0003800000 */
.L_x_513:
[----:B------:R-:W-:Y:S01]  /*3fa0*/  UMOV UR4, 0xffffffff ;  /* 0xffffffff00047882 */ /* 0x000fe20000000000 */
[----:B-1----:R-:W-:Y:S02]  /*3fb0*/  IMAD.IADD R89, R87, 0x1, -R60 ;  /* 0x0000000157597824 */ /* 0x002fe400078e0a3c */
[----:B------:R-:W-:Y:S05]  /*3fc0*/  BRA.DIV UR4, `(.L_x_515) ;  /* 0x0000012204407947 */ /* 0x000fea000b800000 */
[----:B------:R1:W3:Y:S04]  /*3fd0*/  SHFL.IDX PT, R83, R85, RZ, 0x1c1f ;  /* 0x001c1fff55537589 */ /* 0x0002e800000e0000 */
[----:B------:R1:W4:Y:S02]  /*3fe0*/  SHFL.IDX PT, R82, R84, RZ, 0x1c1f ;  /* 0x001c1fff54527589 */ /* 0x00032400000e0000 */
.L_x_731:
[----:B------:R-:W-:Y:S01]  /*3ff0*/  ISETP.GE.OR P4, PT, R152, R78, P1 ;  /* 0x0000004e9800720c */ /* 0x000fe20000f86670 */
[----:B------:R-:W-:-:S12]  /*4000*/  BSSY B1, `(.L_x_516) ;  /* 0x000007c000017945 */ /* 0x000fd80003800000 */
[----:B------:R-:W-:Y:S05]  /*4010*/  @P4 BRA `(.L_x_517) ;  /* 0x0000000400e84947 */ /* 0x000fea0003800000 */
[----:B------:R-:W5:Y:S01]  /*4020*/  S2R R9, SR_TID.X ;  /* 0x0000000000097919 */ /* 0x000f620000002100 */
[----:B------:R-:W-:Y:S01]  /*4030*/  SEL R8, R60, R89, !P0 ;  /* 0x000000593c087207 */ /* 0x000fe20004000000 */
[----:B------:R-:W-:Y:S01]  /*4040*/  BSSY B2, `(.L_x_518) ;  /* 0x0000073000027945 */ /* 0x000fe20003800000 */
[----:B----4-:R-:W-:-:S04]  /*4050*/  LEA R80, P4, R6, R82, 0x1 ;  /* 0x0000005206507211 */ /* 0x010fc800078808ff */
[----:B---3--:R-:W-:Y:S01]  /*4060*/  LEA.HI.X R81, R6, R83, R4, 0x1, P4 ;  /* 0x0000005306517211 */ /* 0x008fe200020f0c04 */
[----:B-----5:R-:W-:Y:S01]  /*4070*/  VIADD R11, R9, 0xffffff80 ;  /* 0xffffff80090b7836 */ /* 0x020fe20000000000 */
[----:B------:R-:W-:-:S04]  /*4080*/  SHF.R.S32.HI R9, RZ, 0x1f, R8 ;  /* 0x0000001fff097819 */ /* 0x000fc80000011408 */
[----:B------:R-:W-:Y:S02]  /*4090*/  LEA.HI R8, R9, R8, RZ, 0x4 ;  /* 0x0000000809087211 */ /* 0x000fe400078f20ff */
[----:B------:R-:W-:Y:S02]  /*40a0*/  SHF.R.S32.HI R10, RZ, 0x1f, R11 ;  /* 0x0000001fff0a7819 */ /* 0x000fe4000001140b */
[----:B------:R-:W-:Y:S02]  /*40b0*/  LEA.HI.SX32 R8, R8, R7, 0x1c ;  /* 0x0000000708087211 */ /* 0x000fe400078fe2ff */
[----:B------:R-:W-:Y:S02]  /*40c0*/  LEA.HI R10, R10, R11, RZ, 0x5 ;  /* 0x0000000b0a0a7211 */ /* 0x000fe400078f28ff */
[----:B------:R-:W-:Y:S01]  /*40d0*/  LEA R9, R19, R3, 0xd ;  /* 0x0000000313097211 */ /* 0x000fe200078e68ff */
[----:B------:R-:W-:Y:S01]  /*40e0*/  IMAD.SHL.U32 R86, R8, 0x8, RZ ;  /* 0x0000000808567824 */ /* 0x000fe200078e00ff */
[----:B------:R-:W-:-:S03]  /*40f0*/  SHF.R.S32.HI R10, RZ, 0x5, R10 ;  /* 0x00000005ff0a7819 */ /* 0x000fc6000001140a */
[----:B------:R-:W-:Y:S01]  /*4100*/  IMAD R9, R9, 0x2, R18 ;  /* 0x0000000209097824 */ /* 0x000fe200078e0212 */
[----:B------:R-:W-:-:S04]  /*4110*/  LOP3.LUT R8, R69, 0x38, R86, 0xf8, !PT ;  /* 0x0000003845087812 */ /* 0x000fc800078ef856 */
[----:B------:R-:W-:-:S05]  /*4120*/  LOP3.LUT R8, R8, R65, RZ, 0x3c, !PT ;  /* 0x0000004108087212 */ /* 0x000fca00078e3cff */
[----:B------:R-:W-:-:S04]  /*4130*/  IMAD R8, R10, 0x200, R8 ;  /* 0x000002000a087824 */ /* 0x000fc800078e0208 */
[----:B------:R-:W-:-:S04]  /*4140*/  IMAD R11, R19, 0x2000, R8 ;  /* 0x00002000130b7824 */ /* 0x000fc800078e0208 */
[----:B0-----:R-:W-:Y:S02]  /*4150*/  IMAD R12, R11, 0x2, R18 ;  /* 0x000000020b0c7824 */ /* 0x001fe400078e0212 */
[----:B------:R-:W0:Y:S04]  /*4160*/  LDS.128 R8, [R9+0xe400] ;  /* 0x00e4000009087984 */ /* 0x000e280000000c00 */
[----:B------:R-:W3:Y:S01]  /*4170*/  LDS.128 R12, [R12+0xe400] ;  /* 0x00e400000c0c7984 */ /* 0x000ee20000000c00 */
[----:B------:R-:W-:Y:S05]  /*4180*/  @P3 BRA `(.L_x_519) ;  /* 0x0000000400783947 */ /* 0x000fea0003800000 */
[----:B------:R-:W-:Y:S01]  /*4190*/  SHF.R.U32.HI R103, RZ, 0x10, R41 ;  /* 0x00000010ff677819 */ /* 0x000fe20000011629 */
[----:B---3--:R-:W-:Y:S01]  /*41a0*/  IMAD.U32 R104, R13, 0x10000, RZ ;  /* 0x000100000d687824 */ /* 0x008fe200078e00ff */
[----:B------:R-:W-:Y:S01]  /*41b0*/  SHF.R.U32.HI R100, RZ, 0x10, R37 ;  /* 0x00000010ff647819 */ /* 0x000fe20000011625 */
[----:B------:R-:W-:Y:S01]  /*41c0*/  IMAD.U32 R105, R15, 0x10000, RZ ;  /* 0x000100000f697824 */ /* 0x000fe200078e00ff */
[----:B------:R-:W-:Y:S02]  /*41d0*/  PRMT R109, R109, 0x5410, R103 ;  /* 0x000054106d6d7816 */ /* 0x000fe40000000067 */
[----:B------:R-:W-:Y:S02]  /*41e0*/  SHF.R.U32.HI R99, RZ, 0x10, R39 ;  /* 0x00000010ff637819 */ /* 0x000fe40000011627 */
[----:B------:R-:W-:Y:S01]  /*41f0*/  PRMT R106, R106, 0x5410, R100 ;  /* 0x000054106a6a7816 */ /* 0x000fe20000000064 */
[----:B------:R-:W-:Y:S01]  /*4200*/  IMAD.U32 R103, R109, 0x10000, RZ ;  /* 0x000100006d677824 */ /* 0x000fe200078e00ff */
[----:B------:R-:W-:-:S02]  /*4210*/  SHF.R.U32.HI R101, RZ, 0x10, R43 ;  /* 0x00000010ff657819 */ /* 0x000fc4000001162b */
[----:B------:R-:W-:Y:S01]  /*4220*/  PRMT R100, R108, 0x5410, R99 ;  /* 0x000054106c647816 */ /* 0x000fe20000000063 */
[----:B------:R-:W-:Y:S01]  /*4230*/  IMAD.U32 R99, R106, 0x10000, RZ ;  /* 0x000100006a637824 */ /* 0x000fe200078e00ff */
[----:B------:R-:W-:Y:S01]  /*4240*/  LOP3.LUT R102, R13, 0xffff0000, RZ, 0xc0, !PT ;  /* 0xffff00000d667812 */ /* 0x000fe200078ec0ff */
[----:B------:R-:W-:Y:S01]  /*4250*/  FMUL.FTZ R111, R104, R103 ;  /* 0x00000067686f7220 */ /* 0x000fe20000410000 */
[----:B------:R-:W-:Y:S01]  /*4260*/  LOP3.LUT R109, R109, 0xffff0000, RZ, 0xc0, !PT ;  /* 0xffff00006d6d7812 */ /* 0x000fe200078ec0ff */
[----:B------:R-:W-:Y:S01]  /*4270*/  IMAD.U32 R108, R100, 0x10000, RZ ;  /* 0x00010000646c7824 */ /* 0x000fe200078e00ff */
[----:B------:R-:W-:Y:S01]  /*4280*/  PRMT R107, R107, 0x5410, R101 ;  /* 0x000054106b6b7816 */ /* 0x000fe20000000065 */
[----:B------:R-:W-:Y:S01]  /*4290*/  FMUL.FTZ R101, R104, R99 ;  /* 0x0000006368657220 */ /* 0x000fe20000410000 */
[----:B------:R-:W-:Y:S01]  /*42a0*/  SHF.R.U64 R36, R36, 0x10, R37 ;  /* 0x0000001024247819 */ /* 0x000fe20000001225 */
[----:B------:R-:W-:Y:S01]  /*42b0*/  FMUL.FTZ R104, R102, R109 ;  /* 0x0000006d66687220 */ /* 0x000fe20000410000 */
[----:B------:R-:W-:-:S02]  /*42c0*/  LOP3.LUT R106, R106, 0xffff0000, RZ, 0xc0, !PT ;  /* 0xffff00006a6a7812 */ /* 0x000fc400078ec0ff */
[----:B0-----:R-:W-:Y:S02]  /*42d0*/  LOP3.LUT R37, R9, 0xffff0000, RZ, 0xc0, !PT ;  /* 0xffff000009257812 */ /* 0x001fe400078ec0ff */
[----:B------:R-:W-:Y:S01]  /*42e0*/  SHF.R.U64 R98, R38, 0x10, R39 ;  /* 0x0000001026627819 */ /* 0x000fe20000001227 */
[-C--:B------:R-:W-:Y:S01]  /*42f0*/  FMUL.FTZ R112, R102, R106.reuse ;  /* 0x0000006a66707220 */ /* 0x080fe20000410000 */
[----:B------:R-:W-:Y:S01]  /*4300*/  SHF.L.U32 R110, R107, 0x10, RZ ;  /* 0x000000106b6e7819 */ /* 0x000fe200000006ff */
[----:B------:R-:W-:Y:S01]  /*4310*/  FFMA.FTZ R102, R37, R106, -R104 ;  /* 0x0000006a25667223 */ /* 0x000fe20000010868 */
[----:B------:R-:W-:Y:S01]  /*4320*/  SHF.R.U64 R38, R40, 0x10, R41 ;  /* 0x0000001028267819 */ /* 0x000fe20000001229 */
[----:B------:R-:W-:Y:S01]  /*4330*/  IMAD.U32 R40, R9, 0x10000, RZ ;  /* 0x0001000009287824 */ /* 0x000fe200078e00ff */
[----:B------:R-:W-:Y:S01]  /*4340*/  PRMT R36, R93, 0x5432, R36 ;  /* 0x000054325d247816 */ /* 0x000fe20000000024 */
[----:B------:R-:W-:Y:S01]  /*4350*/  IMAD.U32 R41, R11, 0x10000, RZ ;  /* 0x000100000b297824 */ /* 0x000fe200078e00ff */
[----:B------:R-:W-:Y:S01]  /*4360*/  PRMT R38, R92, 0x5432, R38 ;  /* 0x000054325c267816 */ /* 0x000fe20000000026 */
[----:B------:R-:W-:Y:S01]  /*4370*/  FMUL.FTZ R106, R105, R110 ;  /* 0x0000006e696a7220 */ /* 0x000fe20000410000 */
[C---:B------:R-:W-:Y:S01]  /*4380*/  FFMA.FTZ R99, R40.reuse, R99, -R111 ;  /* 0x0000006328637223 */ /* 0x040fe2000001086f */
[----:B------:R-:W-:Y:S01]  /*4390*/  LOP3.LUT R15, R15, 0xffff0000, RZ, 0xc0, !PT ;  /* 0xffff00000f0f7812 */ /* 0x000fe200078ec0ff */
[----:B------:R-:W-:Y:S01]  /*43a0*/  FFMA.FTZ R40, R40, R103, R101 ;  /* 0x0000006728287223 */ /* 0x000fe20000010065 */
[----:B------:R-:W-:Y:S01]  /*43b0*/  LOP3.LUT R104, R107, 0xffff0000, RZ, 0xc0, !PT ;  /* 0xffff00006b687812 */ /* 0x000fe200078ec0ff */
[-C--:B------:R-:W-:Y:S01]  /*43c0*/  FMUL.FTZ R105, R105, R108.reuse ;  /* 0x0000006c69697220 */ /* 0x080fe20000410000 */
[----:B------:R-:W-:Y:S01]  /*43d0*/  LOP3.LUT R100, R100, 0xffff0000, RZ, 0xc0, !PT ;  /* 0xffff000064647812 */ /* 0x000fe200078ec0ff */
[----:B------:R-:W-:Y:S01]  /*43e0*/  FFMA.FTZ R101, R41, R108, -R106 ;  /* 0x0000006c29657223 */ /* 0x000fe2000001086a */
[----:B------:R-:W-:Y:S01]  /*43f0*/  SHF.L.U32 R13, R12, 0x10, RZ ;  /* 0x000000100c0d7819 */ /* 0x000fe200000006ff */
[----:B------:R-:W-:Y:S01]  /*4400*/  IMAD.U32 R108, R38, 0x10000, RZ ;  /* 0x00010000266c7824 */ /* 0x000fe200078e00ff */
[----:B------:R-:W-:Y:S01]  /*4410*/  SHF.R.U64 R42, R42, 0x10, R43 ;  /* 0x000000102a2a7819 */ /* 0x000fe2000000122b */
[----:B------:R-:W-:Y:S01]  /*4420*/  IMAD.U32 R106, R36, 0x10000, RZ ;  /* 0x00010000246a7824 */ /* 0x000fe200078e00ff */
[----:B------:R-:W-:Y:S01]  /*4430*/  LOP3.LUT R11, R11, 0xffff0000, RZ, 0xc0, !PT ;  /* 0xffff00000b0b7812 */ /* 0x000fe200078ec0ff */
[----:B------:R-:W-:Y:S01]  /*4440*/  FFMA.FTZ R37, R37, R109, R112 ;  /* 0x0000006d25257223 */ /* 0x000fe20000010070 */
[----:B------:R-:W-:Y:S01]  /*4450*/  FFMA.FTZ R41, R41, R110, R105 ;  /* 0x0000006e29297223 */ /* 0x000fe20000010069 */
[C---:B------:R-:W-:Y:S01]  /*4460*/  FMUL.FTZ R110, R15.reuse, R104 ;  /* 0x000000680f6e7220 */ /* 0x040fe20000410000 */
[----:B------:R-:W-:Y:S01]  /*4470*/  FMUL.FTZ R112, R15, R100 ;  /* 0x000000640f707220 */ /* 0x000fe20000410000 */
[----:B------:R-:W-:Y:S01]  /*4480*/  LOP3.LUT R103, R38, 0xffff0000, RZ, 0xc0, !PT ;  /* 0xffff000026677812 */ /* 0x000fe200078ec0ff */
[----:B------:R-:W-:-:S02]  /*4490*/  IMAD.U32 R9, R8, 0x10000, RZ ;  /* 0x0001000008097824 */ /* 0x000fc400078e00ff */
[C---:B------:R-:W-:Y:S01]  /*44a0*/  FMUL.FTZ R38, R13.reuse, R108 ;  /* 0x0000006c0d267220 */ /* 0x040fe20000410000 */
[----:B------:R-:W-:Y:S01]  /*44b0*/  LOP3.LUT R12, R12, 0xffff0000, RZ, 0xc0, !PT ;  /* 0xffff00000c0c7812 */ /* 0x000fe200078ec0ff */
[----:B------:R-:W-:Y:S01]  /*44c0*/  FMUL.FTZ R13, R13, R106 ;  /* 0x0000006a0d0d7220 */ /* 0x000fe20000410000 */
[----:B------:R-:W-:Y:S01]  /*44d0*/  PRMT R42, R90, 0x5432, R42 ;  /* 0x000054325a2a7816 */ /* 0x000fe2000000002a */
[C---:B------:R-:W-:Y:S01]  /*44e0*/  FFMA.FTZ R100, R11.reuse, R100, -R110 ;  /* 0x000000640b647223 */ /* 0x040fe2000001086e */
[----:B------:R-:W-:Y:S01]  /*44f0*/  LOP3.LUT R15, R36, 0xffff0000, RZ, 0xc0, !PT ;  /* 0xffff0000240f7812 */ /* 0x000fe200078ec0ff */
[----:B------:R-:W-:Y:S01]  /*4500*/  FFMA.FTZ R36, R11, R104, R112 ;  /* 0x000000680b247223 */ /* 0x000fe20000010070 */
[----:B------:R-:W-:Y:S01]  /*4510*/  PRMT R98, R91, 0x5432, R98 ;  /* 0x000054325b627816 */ /* 0x000fe20000000062 */
[C---:B------:R-:W-:Y:S01]  /*4520*/  FFMA.FTZ R11, R9.reuse, R106, -R38 ;  /* 0x0000006a090b7223 */ /* 0x040fe20000010826 */
[C---:B------:R-:W-:Y:S01]  /*4530*/  IMAD.U32 R39, R10.reuse, 0x10000, RZ ;  /* 0x000100000a277824 */ /* 0x040fe200078e00ff */
[----:B------:R-:W-:Y:S01]  /*4540*/  LOP3.LUT R43, R10, 0xffff0000, RZ, 0xc0, !PT ;  /* 0xffff00000a2b7812 */ /* 0x000fe200078ec0ff */
[----:B------:R-:W-:Y:S01]  /*4550*/  FFMA.FTZ R9, R9, R108, R13 ;  /* 0x0000006c09097223 */ /* 0x000fe2000001000d */
[----:B------:R-:W-:-:S02]  /*4560*/  IMAD.U32 R10, R14, 0x10000, RZ ;  /* 0x000100000e0a7824 */ /* 0x000fc400078e00ff */
[C---:B------:R-:W-:Y:S01]  /*4570*/  FMUL.FTZ R105, R12.reuse, R103 ;  /* 0x000000670c697220 */ /* 0x040fe20000410000 */
[----:B------:R-:W-:Y:S01]  /*4580*/  FMUL.FTZ R107, R12, R15 ;  /* 0x0000000f0c6b7220 */ /* 0x000fe20000410000 */
[----:B------:R-:W-:Y:S01]  /*4590*/  IMAD.U32 R13, R42, 0x10000, RZ ;  /* 0x000100002a0d7824 */ /* 0x000fe200078e00ff */
[----:B------:R-:W-:Y:S01]  /*45a0*/  LOP3.LUT R14, R14, 0xffff0000, RZ, 0xc0, !PT ;  /* 0xffff00000e0e7812 */ /* 0x000fe200078ec0ff */
[----:B------:R-:W-:Y:S01]  /*45b0*/  IMAD.U32 R12, R98, 0x10000, RZ ;  /* 0x00010000620c7824 */ /* 0x000fe200078e00ff */
[----:B------:R-:W-:Y:S01]  /*45c0*/  LOP3.LUT R42, R42, 0xffff0000, RZ, 0xc0, !PT ;  /* 0xffff00002a2a7812 */ /* 0x000fe200078ec0ff */
[----:B------:R-:W-:Y:S01]  /*45d0*/  FMUL.FTZ R104, R10, R13 ;  /* 0x0000000d0a687220 */ /* 0x000fe20000410000 */
[----:B------:R-:W-:Y:S01]  /*45e0*/  LOP3.LUT R8, R8, 0xffff0000, RZ, 0xc0, !PT ;  /* 0xffff000008087812 */ /* 0x000fe200078ec0ff */
[----:B------:R-:W-:Y:S01]  /*45f0*/  FMUL.FTZ R10, R10, R12 ;  /* 0x0000000c0a0a7220 */ /* 0x000fe20000410000 */
[----:B------:R-:W-:Y:S01]  /*4600*/  LOP3.LUT R98, R98, 0xffff0000, RZ, 0xc0, !PT ;  /* 0xffff000062627812 */ /* 0x000fe200078ec0ff */
[----:B------:R-:W-:Y:S01]  /*4610*/  FMUL.FTZ R106, R14, R42 ;  /* 0x0000002a0e6a7220 */ /* 0x000fe20000410000 */
[C---:B------:R-:W-:Y:S01]  /*4620*/  FFMA.FTZ R104, R39.reuse, R12, -R104 ;  /* 0x0000000c27687223 */ /* 0x040fe20000010868 */
[----:B------:R-:W-:Y:S01]  /*4630*/  FFMA.FTZ R38, R8, R15, -R105 ;  /* 0x0000000f08267223 */ /* 0x000fe20000010869 */
[----:B------:R-:W-:Y:S01]  /*4640*/  FFMA.FTZ R10, R39, R13, R10 ;  /* 0x0000000d270a7223 */ /* 0x000fe2000001000a */
[-C--:B------:R-:W-:Y:S01]  /*4650*/  FMUL.FTZ R15, R14, R98.reuse ;  /* 0x000000620e0f7220 */ /* 0x080fe20000410000 */
[----:B------:R-:W-:Y:S01]  /*4660*/  FFMA.FTZ R13, R43, R98, -R106 ;  /* 0x000000622b0d7223 */ /* 0x000fe2000001086a */
[----:B------:R-:W-:Y:S01]  /*4670*/  FFMA.FTZ R8, R8, R103, R107 ;  /* 0x0000006708087223 */ /* 0x000fe2000001006b */
[----:B------:R-:W-:Y:S01]  /*4680*/  F2FP.BF16.F32.PACK_AB R40, R37, R40 ;  /* 0x000000282528723e */ /* 0x000fe200000010ff */
[----:B------:R-:W-:Y:S01]  /*4690*/  FFMA.FTZ R15, R43, R42, R15 ;  /* 0x0000002a2b0f7223 */ /* 0x000fe2000001000f */
[----:B------:R-:W-:-:S02]  /*46a0*/  F2FP.BF16.F32.PACK_AB R100, R100, R101 ;  /* 0x000000656464723e */ /* 0x000fc400000010ff */
[----:B------:R-:W-:Y:S02]  /*46b0*/  F2FP.BF16.F32.PACK_AB R36, R36, R41 ;  /* 0x000000292424723e */ /* 0x000fe400000010ff */
[----:B------:R-:W-:Y:S01]  /*46c0*/  F2FP.BF16.F32.PACK_AB R98, R38, R11 ;  /* 0x0000000b2662723e */ /* 0x000fe200000010ff */
[----:B------:R-:W-:Y:S01]  /*46d0*/  IMAD.MOV.U32 R11, RZ, RZ, R100 ;  /* 0x000000ffff0b7224 */ /* 0x000fe200078e0064 */
[----:B------:R-:W-:Y:S01]  /*46e0*/  F2FP.BF16.F32.PACK_AB R37, R13, R104 ;  /* 0x000000680d25723e */ /* 0x000fe200000010ff */
[----:B------:R-:W-:Y:S01]  /*46f0*/  IMAD.MOV.U32 R13, RZ, RZ, R40 ;  /* 0x000000ffff0d7224 */ /* 0x000fe200078e0028 */
[----:B------:R-:W-:Y:S02]  /*4700*/  F2FP.BF16.F32.PACK_AB R99, R102, R99 ;  /* 0x000000636663723e */ /* 0x000fe400000010ff */
[----:B------:R-:W-:Y:S01]  /*4710*/  F2FP.BF16.F32.PACK_AB R12, R8, R9 ;  /* 0x00000009080c723e */ /* 0x000fe200000010ff */
[----:B------:R-:W-:Y:S01]  /*4720*/  IMAD.MOV.U32 R8, RZ, RZ, R98 ;  /* 0x000000ffff087224 */ /* 0x000fe200078e0062 */
[----:B------:R-:W-:Y:S01]  /*4730*/  F2FP.BF16.F32.PACK_AB R14, R15, R10 ;  /* 0x0000000a0f0e723e */ /* 0x000fe200000010ff */
[----:B------:R-:W-:Y:S01]  /*4740*/  IMAD.MOV.U32 R10, RZ, RZ, R37 ;  /* 0x000000ffff0a7224 */ /* 0x000fe200078e0025 */
[----:B------:R-:W-:Y:S01]  /*4750*/  MOV R9, R99 ;  /* 0x0000006300097202 */ /* 0x000fe20000000f00 */
[----:B------:R-:W-:-:S07]  /*4760*/  IMAD.MOV.U32 R15, RZ, RZ, R36 ;  /* 0x000000ffff0f7224 */ /* 0x000fce00078e0024 */
.L_x_519:
[----:B------:R-:W-:Y:S05]  /*4770*/  BSYNC B2 ;  /* 0x0000000000027941 */ /* 0x000fea0003800000 */
.L_x_518:
[----:B------:R-:W-:Y:S01]  /*4780*/  ISETP.GE.AND P4, PT, R86, R87, PT ;  /* 0x000000575600720c */ /* 0x000fe20003f86270 */
[----:B0-----:R0:W-:-:S12]  /*4790*/  ST.E.128 desc[UR42][R80.64], R8 ;  /* 0x0000000850007985 */ /* 0x0011d8000c101d2a */
[----:B------:R-:W-:-:S05]  /*47a0*/  @!P4 IMAD.WIDE R82, R86, 0x2, R82 ;  /* 0x000000025652c825 */ /* 0x000fca00078e0252 */
[----:B---3--:R0:W-:Y:S02]  /*47b0*/  @!P4 ST.E.128 desc[UR42][R82.64], R12 ;  /* 0x0000000c5200c985 */ /* 0x0081e4000c101d2a */
.L_x_517:
[----:B------:R-:W-:Y:S05]  /*47c0*/  BSYNC B1 ;  /* 0x0000000000017941 */ /* 0x000fea0003800000 */
.L_x_516:
[----:B------:R-:W-:-:S03]  /*47d0*/  UMOV UR4, 0xffffffff ;  /* 0xffffffff00047882 */ /* 0x000fc60000000000 */
[----:B------:R-:W-:Y:S05]  /*47e0*/  BRA.DIV UR4, `(.L_x_520) ;  /* 0x0000011a04847947 */ /* 0x000fea000b800000 */
[----:B-1----:R-:W1:Y:S04]  /*47f0*/  SHFL.IDX PT, R85, R85, 0x1, 0x1c1f ;  /* 0x003c1f0055557f89 */ /* 0x002e6800000e0000 */
[----:B------:R-:W0:Y:S02]  /*4800*/  SHFL.IDX PT, R84, R84, 0x1, 0x1c1f ;  /* 0x003c1f0054547f89 */ /* 0x000e2400000e0000 */
.L_x_735:
[----:B0-----:R-:W-:-:S05]  /*4810*/  VIADD R8, R152, 0x60 ;  /* 0x0000006098087836 */ /* 0x001fca0000000000 */
[----:B------:R-:W-:-:S13]  /*4820*/  ISETP.GE.OR P4, PT, R8, R78, P1 ;  /* 0x0000004e0800720c */ /* 0x000fda0000f86670 */
[----:B------:R-:W-:Y:S05]  /*4830*/  @P4 BRA `(.L_x_503) ;  /* 0x0000000c00144947 */ /* 0x000fea0003800000 */
[----:B------:R-:W5:Y:S01]  /*4840*/  LDL R9, [R1+0x20] ;  /* 0x0000200001097983 */ /* 0x000f620000100800 */
[----:B------:R-:W-:Y:S01]  /*4850*/  SEL R89, R60, R89, !P0 ;  /* 0x000000593c597207 */ /* 0x000fe20004000000 */
[----:B------:R-:W-:Y:S01]  /*4860*/  VIADD R10, R152, 0x60 ;  /* 0x00000060980a7836 */ /* 0x000fe20000000000 */
[----:B------:R-:W-:Y:S01]  /*4870*/  LEA R36, P4, R6, R84, 0x1 ;  /* 0x0000005406247211 */ /* 0x000fe200078808ff */
[----:B------:R-:W-:Y:S01]  /*4880*/  VIADD R11, R152, 0x60 ;  /* 0x00000060980b7836 */ /* 0x000fe20000000000 */
[----:B------:R-:W-:Y:S01]  /*4890*/  SHF.R.S32.HI R8, RZ, 0x1f, R89 ;  /* 0x0000001fff087819 */ /* 0x000fe20000011459 */
[----:B------:R-:W-:Y:S01]  /*48a0*/  BSSY B1, `(.L_x_521) ;  /* 0x0000071000017945 */ /* 0x000fe20003800000 */
[----:B------:R-:W-:Y:S01]  /*48b0*/  SHF.L.U32 R10, R10, 0x6, RZ ;  /* 0x000000060a0a7819 */ /* 0x000fe200000006ff */
[----:B------:R-:W-:Y:S01]  /*48c0*/  IMAD.SHL.U32 R11, R11, 0x40, RZ ;  /* 0x000000400b0b7824 */ /* 0x000fe200078e00ff */
[----:B------:R-:W-:Y:S02]  /*48d0*/  LEA.HI R8, R8, R89, RZ, 0x4 ;  /* 0x0000005908087211 */ /* 0x000fe400078f20ff */
[----:B------:R-:W-:-:S02]  /*48e0*/  LOP3.LUT R10, R10, 0x1c0, RZ, 0xc0, !PT ;  /* 0x000001c00a0a7812 */ /* 0x000fc400078ec0ff */
[----:B------:R-:W-:Y:S02]  /*48f0*/  LEA.HI.SX32 R8, R8, R7, 0x1c ;  /* 0x0000000708087211 */ /* 0x000fe400078fe2ff */
[----:B------:R-:W-:Y:S02]  /*4900*/  LOP3.LUT R11, R11, 0x1c0, RZ, 0xc0, !PT ;  /* 0x000001c00b0b7812 */ /* 0x000fe400078ec0ff */
[----:B------:R-:W-:Y:S01]  /*4910*/  SHF.R.U32.HI R10, RZ, 0x3, R10 ;  /* 0x00000003ff0a7819 */ /* 0x000fe2000001160a */
[----:B------:R-:W-:Y:S01]  /*4920*/  IMAD.SHL.U32 R38, R8, 0x8, RZ ;  /* 0x0000000808267824 */ /* 0x000fe200078e00ff */
[----:B-1----:R-:W-:-:S04]  /*4930*/  LEA.HI.X R37, R6, R85, R4, 0x1, P4 ;  /* 0x0000005506257211 */ /* 0x002fc800020f0c04 */
[----:B------:R-:W-:-:S04]  /*4940*/  LOP3.LUT R8, R11, 0x38, R38, 0xf8, !PT ;  /* 0x000000380b087812 */ /* 0x000fc800078ef826 */
[----:B------:R-:W-:-:S05]  /*4950*/  LOP3.LUT R8, R8, R10, RZ, 0x3c, !PT ;  /* 0x0000000a08087212 */ /* 0x000fca00078e3cff */
[----:B-----5:R-:W-:Y:S02]  /*4960*/  IMAD.IADD R8, R9, 0x1, R8 ;  /* 0x0000000109087824 */ /* 0x020fe400078e0208 */
[C---:B------:R-:W-:Y:S02]  /*4970*/  IMAD R9, R19.reuse, 0x2000, R0 ;  /* 0x0000200013097824 */ /* 0x040fe400078e0200 */
[----:B------:R-:W-:-:S03]  /*4980*/  IMAD R11, R19, 0x2000, R8 ;  /* 0x00002000130b7824 */ /* 0x000fc600078e0208 */
[----:B------:R-:W-:Y:S01]  /*4990*/  LEA R9, R9, R18, 0x1 ;  /* 0x0000001209097211 */ /* 0x000fe200078e08ff */
[----:B------:R-:W-:-:S05]  /*49a0*/  IMAD R12, R11, 0x2, R18 ;  /* 0x000000020b0c7824 */ /* 0x000fca00078e0212 */
[----:B------:R-:W0:Y:S04]  /*49b0*/  LDS.128 R8, [R9+0xe400] ;  /* 0x00e4000009087984 */ /* 0x000e280000000c00 */
[----:B------:R-:W1:Y:S01]  /*49c0*/  LDS.128 R12, [R12+0xe400] ;  /* 0x00e400000c0c7984 */ /* 0x000e620000000c00 */
[----:B------:R-:W-:Y:S05]  /*49d0*/  @P3 BRA `(.L_x_522) ;  /* 0x0000000400743947 */ /* 0x000fea0003800000 */
[--C-:B------:R-:W-:Y:S01]  /*49e0*/  SHF.R.U64 R81, R48, 0x10, R49.reuse ;  /* 0x0000001030517819 */ /* 0x100fe20000001231 */
[----:B-1----:R-:W-:Y:S01]  /*49f0*/  IMAD.U32 R42, R13, 0x10000, RZ ;  /* 0x000100000d2a7824 */ /* 0x002fe200078e00ff */
[----:B------:R-:W-:Y:S01]  /*4a00*/  SHF.R.U32.HI R48, RZ, 0x10, R49 ;  /* 0x00000010ff307819 */ /* 0x000fe20000011631 */
[----:B0-----:R-:W-:Y:S01]  /*4a10*/  IMAD.U32 R41, R9, 0x10000, RZ ;  /* 0x0001000009297824 */ /* 0x001fe200078e00ff */
[----:B------:R-:W-:Y:S01]  /*4a20*/  SHF.R.U32.HI R86, RZ, 0x10, R45 ;  /* 0x00000010ff567819 */ /* 0x000fe2000001162d */
[----:B------:R-:W-:Y:S01]  /*4a30*/  IMAD.U32 R39, R8, 0x10000, RZ ;  /* 0x0001000008277824 */ /* 0x000fe200078e00ff */
[----:B------:R-:W-:Y:S02]  /*4a40*/  PRMT R97, R97, 0x5410, R48 ;  /* 0x0000541061617816 */ /* 0x000fe40000000030 */
[----:B------:R-:W-:Y:S02]  /*4a50*/  PRMT R93, R93, 0x5410, R86 ;  /* 0x000054105d5d7816 */ /* 0x000fe40000000056 */
[--C-:B---3--:R-:W-:Y:S01]  /*4a60*/  SHF.R.U64 R83, R46, 0x10, R47.reuse ;  /* 0x000000102e537819 */ /* 0x108fe2000000122f */
[----:B------:R-:W-:Y:S01]  /*4a70*/  IMAD.U32 R48, R97, 0x10000, RZ ;  /* 0x0001000061307824 */ /* 0x000fe200078e00ff */
[----:B----4-:R-:W-:Y:S01]  /*4a80*/  SHF.R.U32.HI R82, RZ, 0x10, R47 ;  /* 0x00000010ff527819 */ /* 0x010fe2000001162f */
[----:B------:R-:W-:Y:S01]  /*4a90*/  IMAD.U32 R47, R15, 0x10000, RZ ;  /* 0x000100000f2f7824 */ /* 0x000fe200078e00ff */
[----:B------:R-:W-:-:S02]  /*4aa0*/  SHF.R.U32.HI R80, RZ, 0x10, R51 ;  /* 0x00000010ff507819 */ /* 0x000fc40000011633 */
[----:B------:R-:W-:Y:S01]  /*4ab0*/  LOP3.LUT R43, R15, 0xffff0000, RZ, 0xc0, !PT ;  /* 0xffff00000f2b7812 */ /* 0x000fe200078ec0ff */
[----:B------:R-:W-:Y:S01]  /*4ac0*/  IMAD.U32 R15, R93, 0x10000, RZ ;  /* 0x000100005d0f7824 */ /* 0x000fe200078e00ff */
[----:B------:R-:W-:Y:S01]  /*4ad0*/  SHF.R.U64 R49, R50, 0x10, R51 ;  /* 0x0000001032317819 */ /* 0x000fe20000001233 */
[CC--:B------:R-:W-:Y:S01]  /*4ae0*/  FMUL.FTZ R50, R42.reuse, R48.reuse ;  /* 0x000000302a327220 */ /* 0x0c0fe20000410000 */
[----:B------:R-:W-:Y:S01]  /*4af0*/  PRMT R95, R95, 0x5410, R80 ;  /* 0x000054105f5f7816 */ /* 0x000fe20000000050 */
[-C--:B------:R-:W-:Y:S01]  /*4b00*/  FMUL.FTZ R42, R42, R15.reuse ;  /* 0x0000000f2a2a7220 */ /* 0x080fe20000410000 */
[----:B------:R-:W-:Y:S01]  /*4b10*/  PRMT R91, R91, 0x5410, R82 ;  /* 0x000054105b5b7816 */ /* 0x000fe20000000052 */
[----:B------:R-:W-:Y:S01]  /*4b20*/  FFMA.FTZ R15, R41, R15, -R50 ;  /* 0x0000000f290f7223 */ /* 0x000fe20000010832 */
[----:B------:R-:W-:Y:S01]  /*4b30*/  LOP3.LUT R46, R13, 0xffff0000, RZ, 0xc0, !PT ;  /* 0xffff00000d2e7812 */ /* 0x000fe200078ec0ff */
[----:B------:R-:W-:Y:S01]  /*4b40*/  IMAD.U32 R50, R95, 0x10000, RZ ;  /* 0x000100005f327824 */ /* 0x000fe200078e00ff */
[----:B------:R-:W-:Y:S01]  /*4b50*/  LOP3.LUT R97, R97, 0xffff0000, RZ, 0xc0, !PT ;  /* 0xffff000061617812 */ /* 0x000fe200078ec0ff */
[----:B------:R-:W-:Y:S01]  /*4b60*/  FFMA.FTZ R41, R41, R48, R42 ;  /* 0x0000003029297223 */ /* 0x000fe2000001002a */
[----:B------:R-:W-:Y:S01]  /*4b70*/  LOP3.LUT R93, R93, 0xffff0000, RZ, 0xc0, !PT ;  /* 0xffff00005d5d7812 */ /* 0x000fe200078ec0ff */
[----:B------:R-:W-:Y:S01]  /*4b80*/  IMAD.U32 R48, R91, 0x10000, RZ ;  /* 0x000100005b307824 */ /* 0x000fe200078e00ff */
[----:B------:R-:W-:Y:S01]  /*4b90*/  SHF.R.U64 R89, R44, 0x10, R45 ;  /* 0x000000102c597819 */ /* 0x000fe2000000122d */
[----:B------:R-:W-:Y:S01]  /*4ba0*/  IMAD.U32 R45, R11, 0x10000, RZ ;  /* 0x000100000b2d7824 */ /* 0x000fe200078e00ff */
[----:B------:R-:W-:Y:S01]  /*4bb0*/  PRMT R94, R94, 0x5410, R49 ;  /* 0x000054105e5e7816 */ /* 0x000fe20000000031 */
[C---:B------:R-:W-:Y:S01]  /*4bc0*/  FMUL.FTZ R49, R46.reuse, R97 ;  /* 0x000000612e317220 */ /* 0x040fe20000410000 */
[----:B------:R-:W-:Y:S01]  /*4bd0*/  LOP3.LUT R44, R9, 0xffff0000, RZ, 0xc0, !PT ;  /* 0xffff0000092c7812 */ /* 0x000fe200078ec0ff */
[----:B------:R-:W-:Y:S01]  /*4be0*/  FMUL.FTZ R51, R46, R93 ;  /* 0x0000005d2e337220 */ /* 0x000fe20000410000 */
[C---:B------:R-:W-:Y:S01]  /*4bf0*/  FMUL.FTZ R46, R47.reuse, R50 ;  /* 0x000000322f2e7220 */ /* 0x040fe20000410000 */
[----:B------:R-:W-:Y:S01]  /*4c00*/  PRMT R96, R96, 0x5410, R81 ;  /* 0x0000541060607816 */ /* 0x000fe20000000051 */
[-C--:B------:R-:W-:Y:S01]  /*4c10*/  FMUL.FTZ R47, R47, R48.reuse ;  /* 0x000000302f2f7220 */ /* 0x080fe20000410000 */
[----:B------:R-:W-:Y:S01]  /*4c20*/  LOP3.LUT R95, R95, 0xffff0000, RZ, 0xc0, !PT ;  /* 0xffff00005f5f7812 */ /* 0x000fe200078ec0ff */
[----:B------:R-:W-:Y:S01]  /*4c30*/  FFMA.FTZ R80, R44, R97, R51 ;  /* 0x000000612c507223 */ /* 0x000fe20000010033 */
[----:B------:R-:W-:Y:S01]  /*4c40*/  PRMT R92, R92, 0x5410, R89 ;  /* 0x000054105c5c7816 */ /* 0x000fe20000000059 */
[----:B------:R-:W-:Y:S01]  /*4c50*/  FFMA.FTZ R42, R44, R93, -R49 ;  /* 0x0000005d2c2a7223 */ /* 0x000fe20000010831 */
[----:B------:R-:W-:Y:S01]  /*4c60*/  LOP3.LUT R40, R11, 0xffff0000, RZ, 0xc0, !PT ;  /* 0xffff00000b287812 */ /* 0x000fe200078ec0ff */
[----:B------:R-:W-:Y:S01]  /*4c70*/  FFMA.FTZ R51, R45, R48, -R46 ;  /* 0x000000302d337223 */ /* 0x000fe2000001082e */
[----:B------:R-:W-:Y:S01]  /*4c80*/  LOP3.LUT R91, R91, 0xffff0000, RZ, 0xc0, !PT ;  /* 0xffff00005b5b7812 */ /* 0x000fe200078ec0ff */
[----:B------:R-:W-:Y:S01]  /*4c90*/  FFMA.FTZ R50, R45, R50, R47 ;  /* 0x000000322d327223 */ /* 0x000fe2000001002f */
[----:B------:R-:W-:-:S02]  /*4ca0*/  IMAD.U32 R13, R12, 0x10000, RZ ;  /* 0x000100000c0d7824 */ /* 0x000fc400078e00ff */
[C---:B------:R-:W-:Y:S01]  /*4cb0*/  FMUL.FTZ R45, R43.reuse, R95 ;  /* 0x0000005f2b2d7220 */ /* 0x040fe20000410000 */
[----:B------:R-:W-:Y:S01]  /*4cc0*/  SHF.L.U32 R44, R92, 0x10, RZ ;  /* 0x000000105c2c7819 */ /* 0x000fe200000006ff */
[----:B------:R-:W-:Y:S02]  /*4cd0*/  IMAD.U32 R46, R96, 0x10000, RZ ;  /* 0x00010000602e7824 */ /* 0x000fe400078e00ff */
[-C--:B------:R-:W-:Y:S01]  /*4ce0*/  FMUL.FTZ R47, R43, R91.reuse ;  /* 0x0000005b2b2f7220 */ /* 0x080fe20000410000 */
[----:B------:R-:W-:Y:S01]  /*4cf0*/  FFMA.FTZ R82, R40, R91, -R45 ;  /* 0x0000005b28527223 */ /* 0x000fe2000001082d */
[----:B------:R-:W-:Y:S01]  /*4d00*/  LOP3.LUT R12, R12, 0xffff0000, RZ, 0xc0, !PT ;  /* 0xffff00000c0c7812 */ /* 0x000fe200078ec0ff */
[C---:B------:R-:W-:Y:S01]  /*4d10*/  FMUL.FTZ R48, R13.reuse, R46 ;  /* 0x0000002e0d307220 */ /* 0x040fe20000410000 */
[----:B------:R-:W-:Y:S01]  /*4d20*/  LOP3.LUT R45, R96, 0xffff0000, RZ, 0xc0, !PT ;  /* 0xffff0000602d7812 */ /* 0x000fe200078ec0ff */
[-C--:B------:R-:W-:Y:S01]  /*4d30*/  FMUL.FTZ R13, R13, R44.reuse ;  /* 0x0000002c0d0d7220 */ /* 0x080fe20000410000 */
[----:B------:R-:W-:Y:S01]  /*4d40*/  LOP3.LUT R43, R92, 0xffff0000, RZ, 0xc0, !PT ;  /* 0xffff00005c2b7812 */ /* 0x000fe200078ec0ff */
[C---:B------:R-:W-:Y:S01]  /*4d50*/  FFMA.FTZ R48, R39.reuse, R44, -R48 ;  /* 0x0000002c27307223 */ /* 0x040fe20000010830 */
[----:B------:R-:W-:Y:S01]  /*4d60*/  PRMT R90, R90, 0x5410, R83 ;  /* 0x000054105a5a7816 */ /* 0x000fe20000000053 */
[----:B------:R-:W-:Y:S01]  /*4d70*/  FFMA.FTZ R95, R40, R95, R47 ;  /* 0x0000005f285f7223 */ /* 0x000fe2000001002f */
[C---:B------:R-:W-:Y:S01]  /*4d80*/  SHF.L.U32 R9, R10.reuse, 0x10, RZ ;  /* 0x000000100a097819 */ /* 0x040fe200000006ff */
[----:B------:R-:W-:Y:S01]  /*4d90*/  FFMA.FTZ R39, R39, R46, R13 ;  /* 0x0000002e27277223 */ /* 0x000fe2000001000d */
[----:B------:R-:W-:Y:S01]  /*4da0*/  LOP3.LUT R11, R10, 0xffff0000, RZ, 0xc0, !PT ;  /* 0xffff00000a0b7812 */ /* 0x000fe200078ec0ff */
        /* <DEDUP_REMOVED lines=9> */
[-C--:B------:R-:W-:Y:S01]  /*4e40*/  FMUL.FTZ R10, R10, R12.reuse ;  /* 0x0000000c0a0a7220 */ /* 0x080fe20000410000 */
[----:B------:R-:W-:Y:S01]  /*4e50*/  LOP3.LUT R90, R90, 0xffff0000, RZ, 0xc0, !PT ;  /* 0xffff00005a5a7812 */ /* 0x000fe200078ec0ff */
[----:B------:R-:W-:Y:S01]  /*4e60*/  FFMA.FTZ R47, R8, R43, -R47 ;  /* 0x0000002b082f7223 */ /* 0x000fe2000001082f */
[C---:B------:R-:W-:Y:S01]  /*4e70*/  FFMA.FTZ R40, R9.reuse, R12, -R40 ;  /* 0x0000000c09287223 */ /* 0x040fe20000010828 */
[C---:B------:R-:W-:Y:S01]  /*4e80*/  FMUL.FTZ R44, R14.reuse, R94 ;  /* 0x0000005e0e2c7220 */ /* 0x040fe20000410000 */
[----:B------:R-:W-:Y:S01]  /*4e90*/  FFMA.FTZ R10, R9, R13, R10 ;  /* 0x0000000d090a7223 */ /* 0x000fe2000001000a */
[-C--:B------:R-:W-:Y:S01]  /*4ea0*/  FMUL.FTZ R43, R14, R90.reuse ;  /* 0x0000005a0e2b7220 */ /* 0x080fe20000410000 */
[----:B------:R-:W-:Y:S01]  /*4eb0*/  FFMA.FTZ R8, R8, R45, R49 ;  /* 0x0000002d08087223 */ /* 0x000fe20000010031 */
[C---:B------:R-:W-:Y:S01]  /*4ec0*/  FFMA.FTZ R9, R11.reuse, R90, -R44 ;  /* 0x0000005a0b097223 */ /* 0x040fe2000001082c */
        /* <DEDUP_REMOVED lines=8> */
[----:B------:R-:W-:Y:S01]  /*4f50*/  F2FP.BF16.F32.PACK_AB R12, R8, R39 ;  /* 0x00000027080c723e */ /* 0x000fe200000010ff */
[----:B------:R-:W-:Y:S01]  /*4f60*/  IMAD.MOV.U32 R8, RZ, RZ, R14 ;  /* 0x000000ffff087224 */ /* 0x000fe200078e000e */
[----:B------:R-:W-:Y:S01]  /*4f70*/  F2FP.BF16.F32.PACK_AB R11, R82, R51 ;  /* 0x00000033520b723e */ /* 0x000fe200000010ff */
[----:B------:R-:W-:Y:S01]  /*4f80*/  IMAD.MOV.U32 R10, RZ, RZ, R40 ;  /* 0x000000ffff0a7224 */ /* 0x000fe200078e0028 */
[----:B------:R-:W-:-:S02]  /*4f90*/  F2FP.BF16.F32.PACK_AB R13, R80, R41 ;  /* 0x00000029500d723e */ /* 0x000fc400000010ff */
[----:B------:R-:W-:-:S07]  /*4fa0*/  MOV R14, R43 ;  /* 0x0000002b000e7202 */ /* 0x000fce0000000f00 */
.L_x_522:
[----:B------:R-:W-:Y:S05]  /*4fb0*/  BSYNC B1 ;  /* 0x0000000000017941 */ /* 0x000fea0003800000 */
.L_x_521:
[----:B------:R-:W-:Y:S01]  /*4fc0*/  ISETP.GE.AND P3, PT, R38, R87, PT ;  /* 0x000000572600720c */ /* 0x000fe20003f66270 */
[----:B0-----:R0:W-:Y:S02]  /*4fd0*/  ST.E.128 desc[UR42][R36.64], R8 ;  /* 0x0000000824007985 */ /* 0x0011e4000c101d2a */
[----:B0-----:R-:W-:Y:S02]  /*4fe0*/  IMAD.MOV.U32 R8, RZ, RZ, R84 ;  /* 0x000000ffff087224 */ /* 0x001fe400078e0054 */
[----:B------:R-:W-:-:S08]  /*4ff0*/  IMAD.MOV.U32 R9, RZ, RZ, R85 ;  /* 0x000000ffff097224 */ /* 0x000fd000078e0055 */
[----:B------:R-:W-:Y:S05]  /*5000*/  @P3 BRA `(.L_x_503) ;  /* 0x0000000400203947 */ /* 0x000fea0003800000 */
[----:B------:R-:W-:-:S05]  /*5010*/  IMAD.WIDE R8, R38, 0x2, R8 ;  /* 0x0000000226087825 */ /* 0x000fca00078e0208 */
[----:B-1----:R0:W-:Y:S01]  /*5020*/  ST.E.128 desc[UR42][R8.64], R12 ;  /* 0x0000000c08007985 */ /* 0x0021e2000c101d2a */
[----:B------:R-:W-:Y:S05]  /*5030*/  BRA `(.L_x_503) ;  /* 0x0000000400147947 */ /* 0x000fea0003800000 */
.L_x_484:
[----:B------:R-:W-:-:S06]  /*5040*/  UISETP.NE.AND UP0, UPT, UR39, 0x3, UPT ;  /* 0x000000032700788c */ /* 0x000fcc000bf05270 */
[----:B------:R-:W-:-:S13]  /*5050*/  PLOP3.LUT P5, PT, PT, PT, UP0, 0x80, 0x0 ;  /* 0x000000000000781c */ /* 0x000fda0003faf008 */
[----:B------:R-:W-:Y:S05]  /*5060*/  @!P5 BRA `(.L_x_523) ;  /* 0x000000000004d947 */ /* 0x000fea0003800000 */
[----:B------:R-:W-:Y:S01]  /*5070*/  BPT.TRAP 0x1 ;  /* 0x000000040000795c */ /* 0x000fe20000300000 */
.L_x_523:
[----:B------:R-:W-:Y:S01]  /*5080*/  IMAD R71, R19, 0x8, R18 ;  /* 0x0000000813477824 */ /* 0x000fe200078e0212 */
[----:B------:R-:W-:Y:S01]  /*5090*/  SHF.L.U32 R79, R154, 0x1f, RZ ;  /* 0x0000001f9a4f7819 */ /* 0x000fe200000006ff */
[----:B------:R-:W-:Y:S01]  /*50a0*/  BSSY B1, `(.L_x_524) ;  /* 0x0000004000017945 */ /* 0x000fe20003800000 */
[----:B------:R-:W-:Y:S02]  /*50b0*/  SHF.R.S32.HI R76, RZ, 0x1f, R75 ;  /* 0x0000001fff4c7819 */ /* 0x000fe4000001144b */
[----:B------:R-:W0:Y:S02]  /*50c0*/  SYNCS.PHASECHK.TRANS64.TRYWAIT P3, [R71+URZ+0x16890], R79 ;  /* 0x0168904f470075a7 */ /* 0x000e24000806017f */
[----:B0-----:R-:W-:Y:S05]  /*50d0*/  @!P3 BRA `(.L_x_525) ;  /* 0x000001100094b947 */ /* 0x001fea0003800000 */
.L_x_736:
[----:B------:R-:W-:Y:S05]  /*50e0*/  BSYNC B1 ;  /* 0x0000000000017941 */ /* 0x000fea0003800000 */
.L_x_524:
[----:B------:R-:W-:Y:S01]  /*50f0*/  ULDC.64 UR4, c[0x0][0x300] ;  /* 0x0000c00000047ab9 */ /* 0x000fe20000000a00 */
[----:B-----5:R-:W-:Y:S01]  /*5100*/  SHF.R.S32.HI R77, RZ, 0x1f, R74 ;  /* 0x0000001fff4d7819 */ /* 0x020fe2000001144a */
[----:B------:R-:W-:Y:S02]  /*5110*/  IMAD R10, R76, UR4, RZ ;  /* 0x000000044c0a7c24 */ /* 0x000fe4000f8e02ff */
[----:B------:R-:W-:-:S04]  /*5120*/  IMAD.WIDE.U32 R8, R75, UR4, RZ ;  /* 0x000000044b087c25 */ /* 0x000fc8000f8e00ff */
[----:B------:R-:W-:Y:S01]  /*5130*/  IMAD R11, R75, UR5, R10 ;  /* 0x000000054b0b7c24 */ /* 0x000fe2000f8e020a */
[----:B------:R-:W-:Y:S01]  /*5140*/  ULDC.64 UR4, c[0x0][0x310] ;  /* 0x0000c40000047ab9 */ /* 0x000fe20000000a00 */
[----:B------:R-:W-:Y:S02]  /*5150*/  IMAD R78, R27, -0x80, R30 ;  /* 0xffffff801b4e7824 */ /* 0x000fe400078e021e */
[----:B------:R-:W-:Y:S02]  /*5160*/  IMAD R13, R77, UR4, RZ ;  /* 0x000000044d0d7c24 */ /* 0x000fe4000f8e02ff */
[----:B------:R-:W-:Y:S01]  /*5170*/  IMAD.IADD R9, R9, 0x1, R11 ;  /* 0x0000000109097824 */ /* 0x000fe200078e020b */
[----:B------:R-:W-:Y:S01]  /*5180*/  VIMNMX R78, R78, 0x80, PT ;  /* 0x000000804e4e7848 */ /* 0x000fe20003fe0100 */
[C---:B------:R-:W-:Y:S02]  /*5190*/  IMAD R13, R74.reuse, UR5, R13 ;  /* 0x000000054a0d7c24 */ /* 0x040fe4000f8e020d */
[----:B------:R-:W-:Y:S01]  /*51a0*/  IMAD.WIDE.U32 R8, R74, UR4, R8 ;  /* 0x000000044a087c25 */ /* 0x000fe2000f8e0008 */
[----:B------:R-:W-:-:S03]  /*51b0*/  ULDC.64 UR4, c[0x0][0x308] ;  /* 0x0000c20000047ab9 */ /* 0x000fc60000000a00 */
[----:B------:R-:W-:Y:S02]  /*51c0*/  IMAD R11, R63, UR4, RZ ;  /* 0x000000043f0b7c24 */ /* 0x000fe4000f8e02ff */
[----:B------:R-:W-:Y:S02]  /*51d0*/  IMAD.IADD R9, R9, 0x1, R13 ;  /* 0x0000000109097824 */ /* 0x000fe400078e020d */
[C---:B------:R-:W-:Y:S02]  /*51e0*/  IMAD R11, R34.reuse, UR5, R11 ;  /* 0x00000005220b7c24 */ /* 0x040fe4000f8e020b */
[----:B------:R-:W-:Y:S01]  /*51f0*/  IMAD.WIDE.U32 R8, R34, UR4, R8 ;  /* 0x0000000422087c25 */ /* 0x000fe2000f8e0008 */
[----:B------:R-:W-:-:S03]  /*5200*/  ULDC.64 UR4, c[0x0][0x2e8] ;  /* 0x0000ba0000047ab9 */ /* 0x000fc60000000a00 */
[----:B------:R-:W-:Y:S01]  /*5210*/  IMAD.IADD R39, R78, 0x1, -R152 ;  /* 0x000000014e277824 */ /* 0x000fe200078e0a98 */
[----:B------:R-:W-:Y:S02]  /*5220*/  IADD3 R11, R9, R11, RZ ;  /* 0x0000000b090b7210 */ /* 0x000fe40007ffe0ff */
[----:B------:R-:W-:Y:S01]  /*5230*/  LEA R36, P3, R8, UR4, 0x1 ;  /* 0x0000000408247c11 */ /* 0x000fe2000f8608ff */
[----:B------:R-:W-:-:S03]  /*5240*/  UMOV UR4, 0xffffffff ;  /* 0xffffffff00047882 */ /* 0x000fc60000000000 */
[----:B------:R-:W-:Y:S02]  /*5250*/  LEA.HI.X R38, R8, UR5, R11, 0x1, P3 ;  /* 0x0000000508267c11 */ /* 0x000fe400098f0c0b */
[----:B------:R-:W-:Y:S01]  /*5260*/  ISETP.GE.AND P3, PT, R39, 0x1, PT ;  /* 0x000000012700780c */ /* 0x000fe20003f66270 */
[----:B------:R-:W-:-:S12]  /*5270*/  BRA.DIV UR4, `(.L_x_526) ;  /* 0x0000011204407947 */ /* 0x000fd8000b800000 */
[----:B------:R1:W2:Y:S04]  /*5280*/  SHFL.IDX PT, R9, R38, RZ, 0x1c1f ;  /* 0x001c1fff26097589 */ /* 0x0002a800000e0000 */
[----:B------:R1:W3:Y:S02]  /*5290*/  SHFL.IDX PT, R37, R36, RZ, 0x1c1f ;  /* 0x001c1fff24257589 */ /* 0x0002e400000e0000 */
.L_x_740:
[----:B------:R-:W-:Y:S04]  /*52a0*/  BSSY B1, `(.L_x_527) ;  /* 0x000000d000017945 */ /* 0x000fe80003800000 */
[----:B------:R-:W-:Y:S05]  /*52b0*/  @!P3 BRA `(.L_x_528) ;  /* 0x00000000002cb947 */ /* 0x000fea0003800000 */
[----:B------:R-:W-:Y:S02]  /*52c0*/  ULDC UR4, c[0x0][0x2f4] ;  /* 0x0000bd0000047ab9 */ /* 0x000fe40000000800 */
[----:B------:R-:W-:-:S13]  /*52d0*/  ISETP.GE.AND P3, PT, R16, UR4, PT ;  /* 0x0000000410007c0c */ /* 0x000fda000bf66270 */
[----:B---3--:R-:W-:-:S04]  /*52e0*/  @!P3 LEA R14, P4, R16, R37, 0x1 ;  /* 0x00000025100eb211 */ /* 0x008fc800078808ff */
[----:B--2---:R-:W-:Y:S02]  /*52f0*/  @!P3 LEA.HI.X R15, R16, R9, R17, 0x1, P4 ;  /* 0x00000009100fb211 */ /* 0x004fe400020f0c11 */
[----:B------:R-:W-:-:S13]  /*5300*/  ISETP.GE.AND P4, PT, R2, UR4, PT ;  /* 0x0000000402007c0c */ /* 0x000fda000bf86270 */
[----:B------:R-:W-:-:S04]  /*5310*/  @!P4 LEA R12, P6, R2, R37, 0x1 ;  /* 0x00000025020cc211 */ /* 0x000fc800078c08ff */
[----:B------:R-:W-:Y:S02]  /*5320*/  @!P4 LEA.HI.X R13, R2, R9, R153, 0x1, P6 ;  /* 0x00000009020dc211 */ /* 0x000fe400030f0c99 */
[----:B------:R-:W2:Y:S04]  /*5330*/  @!P3 LDS.128 R8, [R73+0xe000] ;  /* 0x00e000004908b984 */ /* 0x000ea80000000c00 */
[----:B--2---:R-:W-:Y:S04]  /*5340*/  @!P3 ST.E.128 desc[UR42][R14.64], R8 ;  /* 0x000000080e00b985 */ /* 0x004fe8000c101d2a */
[----:B------:R-:W2:Y:S04]  /*5350*/  @!P4 LDS.128 R8, [R72+0xe000] ;  /* 0x00e000004808c984 */ /* 0x000ea80000000c00 */
[----:B--2---:R4:W-:Y:S02]  /*5360*/  @!P4 ST.E.128 desc[UR42][R12.64], R8 ;  /* 0x000000080c00c985 */ /* 0x0049e4000c101d2a */
.L_x_528:
[----:B------:R-:W-:Y:S05]  /*5370*/  BSYNC B1 ;  /* 0x0000000000017941 */ /* 0x000fea0003800000 */
.L_x_527:
[----:B------:R-:W-:-:S03]  /*5380*/  UMOV UR4, 0xffffffff ;  /* 0xffffffff00047882 */ /* 0x000fc60000000000 */
[----:B------:R-:W-:Y:S05]  /*5390*/  BRA.DIV UR4, `(.L_x_529) ;  /* 0x0000011204447947 */ /* 0x000fea000b800000 */
[----:B--2-4-:R2:W4:Y:S04]  /*53a0*/  SHFL.IDX PT, R9, R38, 0x1, 0x1c1f ;  /* 0x003c1f0026097f89 */ /* 0x01452800000e0000 */
[----:B---3--:R2:W3:Y:S02]  /*53b0*/  SHFL.IDX PT, R37, R36, 0x1, 0x1c1f ;  /* 0x003c1f0024257f89 */ /* 0x0084e400000e0000 */
.L_x_744:
[----:B------:R-:W-:-:S13]  /*53c0*/  ISETP.GE.AND P3, PT, R39, 0x61, PT ;  /* 0x000000612700780c */ /* 0x000fda0003f66270 */
[----:B------:R-:W-:Y:S05]  /*53d0*/  @!P3 BRA `(.L_x_503) ;  /* 0x00000000002cb947 */ /* 0x000fea0003800000 */
[----:B------:R-:W-:Y:S02]  /*53e0*/  ULDC UR4, c[0x0][0x2f4] ;  /* 0x0000bd0000047ab9 */ /* 0x000fe40000000800 */
[----:B------:R-:W-:-:S13]  /*53f0*/  ISETP.GE.AND P3, PT, R16, UR4, PT ;  /* 0x0000000410007c0c */ /* 0x000fda000bf66270 */
[----:B---3--:R-:W-:-:S04]  /*5400*/  @!P3 LEA R14, P4, R16, R37, 0x1 ;  /* 0x00000025100eb211 */ /* 0x008fc800078808ff */
[----:B----4-:R-:W-:Y:S02]  /*5410*/  @!P3 LEA.HI.X R15, R16, R9, R17, 0x1, P4 ;  /* 0x00000009100fb211 */ /* 0x010fe400020f0c11 */
[----:B------:R-:W-:-:S13]  /*5420*/  ISETP.GE.AND P4, PT, R2, UR4, PT ;  /* 0x0000000402007c0c */ /* 0x000fda000bf86270 */
[----:B------:R-:W-:-:S04]  /*5430*/  @!P4 LEA R12, P6, R2, R37, 0x1 ;  /* 0x00000025020cc211 */ /* 0x000fc800078c08ff */
[----:B------:R-:W-:Y:S02]  /*5440*/  @!P4 LEA.HI.X R13, R2, R9, R153, 0x1, P6 ;  /* 0x00000009020dc211 */ /* 0x000fe400030f0c99 */
[----:B------:R-:W3:Y:S04]  /*5450*/  @!P3 LDS.128 R8, [R73+0x11000] ;  /* 0x011000004908b984 */ /* 0x000ee80000000c00 */
[----:B---3--:R-:W-:Y:S04]  /*5460*/  @!P3 ST.E.128 desc[UR42][R14.64], R8 ;  /* 0x000000080e00b985 */ /* 0x008fe8000c101d2a */
[----:B------:R-:W3:Y:S04]  /*5470*/  @!P4 LDS.128 R8, [R72+0x11000] ;  /* 0x011000004808c984 */ /* 0x000ee80000000c00 */
[----:B---3--:R3:W-:Y:S02]  /*5480*/  @!P4 ST.E.128 desc[UR42][R12.64], R8 ;  /* 0x000000080c00c985 */ /* 0x0087e4000c101d2a */
.L_x_503:
[----:B------:R-:W-:Y:S05]  /*5490*/  BSYNC B0 ;  /* 0x0000000000007941 */ /* 0x000fea0003800000 */
.L_x_483:
[----:B0--34-:R-:W0:Y:S01]  /*54a0*/  S2R R8, SR_TID.X ;  /* 0x0000000000087919 */ /* 0x019e220000002100 */
[----:B------:R-:W-:Y:S01]  /*54b0*/  @!PT LDS RZ, [RZ] ;  /* 0x00000000fffff984 */ /* 0x000fe20000000800 */
[----:B------:R-:W-:Y:S01]  /*54c0*/  @!PT LDS RZ, [RZ] ;  /* 0x00000000fffff984 */ /* 0x000fe20000000800 */
[----:B------:R-:W-:Y:S01]  /*54d0*/  @!PT LDS RZ, [RZ] ;  /* 0x00000000fffff984 */ /* 0x000fe20000000800 */
[----:B------:R-:W-:Y:S01]  /*54e0*/  @!PT LDS RZ, [RZ] ;  /* 0x00000000fffff984 */ /* 0x000fe20000000800 */
[----:B------:R3:W-:Y:S06]  /*54f0*/  MEMBAR.ALL.CTA ;  /* 0x0000000000007992 */ /* 0x0007ec0000008000 */
[----:B---3--:R-:W3:Y:S01]  /*5500*/  FENCE.VIEW.ASYNC.S ;  /* 0x00000000000073c6 */ /* 0x008ee20000000000 */
[----:B------:R-:W-:Y:S05]  /*5510*/  WARPSYNC.ALL ;  /* 0x0000000000007948 */ /* 0x000fea0003800000 */
[----:B------:R-:W-:Y:S01]  /*5520*/  BSSY B0, `(.L_x_530) ;  /* 0x0000008000007945 */ /* 0x000fe20003800000 */
[----:B---3--:R3:W-:Y:S01]  /*5530*/  BAR.SYNC.DEFER_BLOCKING R62, 0x80 ;  /* 0x0002003e0000751d */ /* 0x0087e20000010000 */
[----:B0-----:R-:W-:-:S13]  /*5540*/  LOP3.LUT P3, RZ, R8, 0x7f, RZ, 0xc0, !PT ;  /* 0x0000007f08ff7812 */ /* 0x001fda000786c0ff */
[----:B------:R-:W-:-:S05]  /*5550*/  @!P3 VIADD R8, R71, 0x168a0 ;  /* 0x000168a04708b836 */ /* 0x000fca0000000000 */
[----:B------:R-:W-:-:S04]  /*5560*/  @!P3 PRMT R8, RZ, 0x654, R8 ;  /* 0x00000654ff08b816 */ /* 0x000fc80000000008 */
[----:B------:R3:W-:Y:S01]  /*5570*/  @!P3 SYNCS.ARRIVE.TRANS64.RED.A1T0 RZ, [R8+URZ], RZ ;  /* 0x000000ff08ffb9a7 */ /* 0x0007e2000810043f */
[----:B------:R-:W-:Y:S05]  /*5580*/  @!P5 BRA `(.L_x_531) ;  /* 0x000000000004d947 */ /* 0x000fea0003800000 */
[----:B------:R-:W-:Y:S01]  /*5590*/  BPT.TRAP 0x1 ;  /* 0x000000040000795c */ /* 0x000fe20000300000 */
.L_x_531:
[----:B------:R-:W-:Y:S05]  /*55a0*/  BSYNC B0 ;  /* 0x0000000000007941 */ /* 0x000fea0003800000 */
.L_x_530:
[----:B------:R-:W0:Y:S01]  /*55b0*/  SYNCS.PHASECHK.TRANS64.TRYWAIT P4, [R71+URZ+0x168b0], R79 ;  /* 0x0168b04f470075a7 */ /* 0x000e22000808017f */
[----:B------:R-:W-:Y:S01]  /*55c0*/  ULDC UR40, c[0x0][0x2f4] ;  /* 0x0000bd0000287ab9 */ /* 0x000fe20000000800 */
[----:B------:R-:W-:Y:S04]  /*55d0*/  BSSY B0, `(.L_x_532) ;  /* 0x0000002000007945 */ /* 0x000fe80003800000 */
[----:B0-----:R-:W-:Y:S05]  /*55e0*/  @!P4 BRA `(.L_x_533) ;  /* 0x0000010c00fcc947 */ /* 0x001fea0003800000 */
.L_x_745:
[----:B------:R-:W-:Y:S05]  /*55f0*/  BSYNC B0 ;  /* 0x0000000000007941 */ /* 0x000fea0003800000 */
.L_x_532:
[----:B------:R-:W-:Y:S01]  /*5600*/  ULDC.64 UR4, c[0x0][0x328] ;  /* 0x0000ca0000047ab9 */ /* 0x000fe20000000a00 */
[----:B------:R-:W-:Y:S01]  /*5610*/  IMAD.IADD R78, R78, 0x1, -R152 ;  /* 0x000000014e4e7824 */ /* 0x000fe200078e0a98 */
[----:B------:R-:W-:Y:S01]  /*5620*/  BSSY B0, `(.L_x_534) ;  /* 0x0000020000007945 */ /* 0x000fe20003800000 */
[----:B------:R-:W-:Y:S02]  /*5630*/  IMAD R76, R76, UR4, RZ ;  /* 0x000000044c4c7c24 */ /* 0x000fe4000f8e02ff */
[----:B---3--:R-:W-:-:S04]  /*5640*/  IMAD.WIDE.U32 R8, R75, UR4, RZ ;  /* 0x000000044b087c25 */ /* 0x008fc8000f8e00ff */
[----:B------:R-:W-:Y:S01]  /*5650*/  IMAD R75, R75, UR5, R76 ;  /* 0x000000054b4b7c24 */ /* 0x000fe2000f8e024c */
[----:B------:R-:W-:Y:S02]  /*5660*/  ULDC.64 UR4, c[0x0][0x338] ;  /* 0x0000ce0000047ab9 */ /* 0x000fe40000000a00 */
[----:B------:R-:W-:Y:S02]  /*5670*/  IMAD R77, R77, UR4, RZ ;  /* 0x000000044d4d7c24 */ /* 0x000fe4000f8e02ff */
[----:B------:R-:W-:Y:S02]  /*5680*/  IMAD.IADD R9, R9, 0x1, R75 ;  /* 0x0000000109097824 */ /* 0x000fe400078e024b */
        /* <DEDUP_REMOVED lines=8> */
[----:B------:R-:W-:Y:S01]  /*5710*/  IMAD.IADD R9, R9, 0x1, R11 ;  /* 0x0000000109097824 */ /* 0x000fe200078e020b */
[----:B-12---:R-:W-:-:S04]  /*5720*/  LEA R36, P4, R8, UR4, 0x1 ;  /* 0x0000000408247c11 */ /* 0x006fc8000f8808ff */
[----:B------:R-:W-:Y:S01]  /*5730*/  LEA.HI.X R37, R8, UR5, R9, 0x1, P4 ;  /* 0x0000000508257c11 */ /* 0x000fe2000a0f0c09 */
[----:B------:R1:W2:Y:S01]  /*5740*/  SHFL.IDX PT, R13, R36, RZ, 0x1c1f ;  /* 0x001c1fff240d7589 */ /* 0x0002a200000e0000 */
[----:B------:R-:W-:-:S03]  /*5750*/  ISETP.GE.AND P4, PT, R78, 0x1, PT ;  /* 0x000000014e00780c */ /* 0x000fc60003f86270 */
[----:B------:R1:W3:Y:S10]  /*5760*/  SHFL.IDX PT, R9, R37, RZ, 0x1c1f ;  /* 0x001c1fff25097589 */ /* 0x0002f400000e0000 */
[----:B-1----:R-:W-:Y:S05]  /*5770*/  @!P4 BRA `(.L_x_535) ;  /* 0x000000000028c947 */ /* 0x002fea0003800000 */
[----:B------:R-:W-:-:S13]  /*5780*/  ISETP.GE.AND P4, PT, R16, UR40, PT ;  /* 0x0000002810007c0c */ /* 0x000fda000bf86270 */
[----:B--2---:R-:W-:-:S04]  /*5790*/  @!P4 LEA R14, P5, R16, R13, 0x1 ;  /* 0x0000000d100ec211 */ /* 0x004fc800078a08ff */
[----:B---3--:R-:W-:Y:S02]  /*57a0*/  @!P4 LEA.HI.X R15, R16, R9, R17, 0x1, P5 ;  /* 0x00000009100fc211 */ /* 0x008fe400028f0c11 */
[----:B------:R-:W-:-:S13]  /*57b0*/  ISETP.GE.AND P5, PT, R2, UR40, PT ;  /* 0x0000002802007c0c */ /* 0x000fda000bfa6270 */
[----:B------:R-:W-:-:S04]  /*57c0*/  @!P5 LEA R12, P6, R2, R13, 0x1 ;  /* 0x0000000d020cd211 */ /* 0x000fc800078c08ff */
[----:B------:R-:W-:Y:S02]  /*57d0*/  @!P5 LEA.HI.X R13, R2, R9, R153, 0x1, P6 ;  /* 0x00000009020dd211 */ /* 0x000fe400030f0c99 */
[----:B------:R-:W1:Y:S04]  /*57e0*/  @!P4 LDS.128 R8, [R73] ;  /* 0x000000004908c984 */ /* 0x000e680000000c00 */
[----:B-1----:R-:W-:Y:S04]  /*57f0*/  @!P4 ST.E.128 desc[UR42][R14.64], R8 ;  /* 0x000000080e00c985 */ /* 0x002fe8000c101d2a */
[----:B------:R-:W1:Y:S04]  /*5800*/  @!P5 LDS.128 R8, [R72] ;  /* 0x000000004808d984 */ /* 0x000e680000000c00 */
[----:B-1----:R1:W-:Y:S02]  /*5810*/  @!P5 ST.E.128 desc[UR42][R12.64], R8 ;  /* 0x000000080c00d985 */ /* 0x0023e4000c101d2a */
.L_x_535:
[----:B------:R-:W-:Y:S05]  /*5820*/  BSYNC B0 ;  /* 0x0000000000007941 */ /* 0x000fea0003800000 */
.L_x_534:
[----:B------:R-:W-:Y:S01]  /*5830*/  ISETP.GE.AND P4, PT, R78, 0x61, PT ;  /* 0x000000614e00780c */ /* 0x000fe20003f86270 */
[----:B------:R-:W4:Y:S01]  /*5840*/  SHFL.IDX PT, R37, R37, 0x1, 0x1c1f ;  /* 0x003c1f0025257f89 */ /* 0x000f2200000e0000 */
[----:B------:R-:W-:Y:S03]  /*5850*/  BSSY B0, `(.L_x_536) ;  /* 0x000000d000007945 */ /* 0x000fe60003800000 */
[----:B-12---:R1:W2:Y:S08]  /*5860*/  SHFL.IDX PT, R13, R36, 0x1, 0x1c1f ;  /* 0x003c1f00240d7f89 */ /* 0x0062b000000e0000 */
[----:B-1----:R-:W-:Y:S05]  /*5870*/  @!P4 BRA `(.L_x_537) ;  /* 0x000000000028c947 */ /* 0x002fea0003800000 */
[----:B------:R-:W-:-:S13]  /*5880*/  ISETP.GE.AND P4, PT, R16, UR40, PT ;  /* 0x0000002810007c0c */ /* 0x000fda000bf86270 */
[----:B---3--:R-:W1:Y:S01]  /*5890*/  @!P4 LDS.128 R8, [R73+0x3000] ;  /* 0x003000004908c984 */ /* 0x008e620000000c00 */
[----:B--2---:R-:W-:-:S04]  /*58a0*/  @!P4 LEA R14, P5, R16, R13, 0x1 ;  /* 0x0000000d100ec211 */ /* 0x004fc800078a08ff */
[----:B----4-:R-:W-:Y:S02]  /*58b0*/  @!P4 LEA.HI.X R15, R16, R37, R17, 0x1, P5 ;  /* 0x00000025100fc211 */ /* 0x010fe400028f0c11 */
[----:B------:R-:W-:-:S13]  /*58c0*/  ISETP.GE.AND P5, PT, R2, UR40, PT ;  /* 0x0000002802007c0c */ /* 0x000fda000bfa6270 */
[----:B------:R-:W-:-:S04]  /*58d0*/  @!P5 LEA R12, P6, R2, R13, 0x1 ;  /* 0x0000000d020cd211 */ /* 0x000fc800078c08ff */
[----:B------:R-:W-:Y:S01]  /*58e0*/  @!P5 LEA.HI.X R13, R2, R37, R153, 0x1, P6 ;  /* 0x00000025020dd211 */ /* 0x000fe200030f0c99 */
[----:B-1----:R-:W-:Y:S04]  /*58f0*/  @!P4 ST.E.128 desc[UR42][R14.64], R8 ;  /* 0x000000080e00c985 */ /* 0x002fe8000c101d2a */
[----:B------:R-:W1:Y:S04]  /*5900*/  @!P5 LDS.128 R8, [R72+0x3000] ;  /* 0x003000004808d984 */ /* 0x000e680000000c00 */
[----:B-1----:R1:W-:Y:S02]  /*5910*/  @!P5 ST.E.128 desc[UR42][R12.64], R8 ;  /* 0x000000080c00d985 */ /* 0x0023e4000c101d2a */
.L_x_537:
[----:B------:R-:W-:Y:S05]  /*5920*/  BSYNC B0 ;  /* 0x0000000000007941 */ /* 0x000fea0003800000 */
.L_x_536:
[----:B-1----:R-:W5:Y:S01]  /*5930*/  LDL R8, [R1] ;  /* 0x0000000001087983 */ /* 0x002f620000100800 */
[----:B0-----:R-:W-:Y:S01]  /*5940*/  @!P3 IADD3 R71, R71, 0x168c0, RZ ;  /* 0x000168c04747b810 */ /* 0x001fe20007ffe0ff */
[----:B------:R-:W-:Y:S01]  /*5950*/  VIADD R19, R19, 0x1 ;  /* 0x0000000113137836 */ /* 0x000fe20000000000 */
[----:B------:R-:W-:Y:S01]  /*5960*/  @!PT LDS RZ, [RZ] ;  /* 0x00000000fffff984 */ /* 0x000fe20000000800 */
[----:B------:R-:W-:Y:S01]  /*5970*/  @!PT LDS RZ, [RZ] ;  /* 0x00000000fffff984 */ /* 0x000fe20000000800 */
[----:B------:R-:W-:Y:S01]  /*5980*/  @!PT LDS RZ, [RZ] ;  /* 0x00000000fffff984 */ /* 0x000fe20000000800 */
[----:B------:R-:W-:Y:S01]  /*5990*/  @!PT LDS RZ, [RZ] ;  /* 0x00000000fffff984 */ /* 0x000fe20000000800 */
[----:B------:R0:W-:Y:S06]  /*59a0*/  MEMBAR.ALL.CTA ;  /* 0x0000000000007992 */ /* 0x0001ec0000008000 */
[----:B0-----:R-:W0:Y:S01]  /*59b0*/  FENCE.VIEW.ASYNC.S ;  /* 0x00000000000073c6 */ /* 0x001e220000000000 */
[----:B------:R-:W-:Y:S01]  /*59c0*/  @!P3 PRMT R71, RZ, 0x654, R71 ;  /* 0x00000654ff47b816 */ /* 0x000fe20000000047 */
[----:B0-----:R0:W-:Y:S06]  /*59d0*/  BAR.SYNC.DEFER_BLOCKING R62, 0x80 ;  /* 0x0002003e0000751d */ /* 0x0011ec0000010000 */
[----:B------:R0:W-:Y:S01]  /*59e0*/  @!P3 SYNCS.ARRIVE.TRANS64.RED.A1T0 RZ, [R71+URZ], RZ ;  /* 0x000000ff47ffb9a7 */ /* 0x0001e2000810043f */
[----:B------:R-:W-:-:S04]  /*59f0*/  ISETP.NE.AND P3, PT, R19, 0x2, PT ;  /* 0x000000021300780c */ /* 0x000fc80003f65270 */
[----:B---3--:R-:W-:Y:S02]  /*5a00*/  SEL R9, RZ, 0x1, P3 ;  /* 0x00000001ff097807 */ /* 0x008fe40001800000 */
[----:B------:R-:W-:Y:S02]  /*5a10*/  SEL R19, R19, RZ, P3 ;  /* 0x000000ff13137207 */ /* 0x000fe40001800000 */
[----:B------:R-:W-:Y:S02]  /*5a20*/  LOP3.LUT R154, R154, R9, RZ, 0x3c, !PT ;  /* 0x000000099a9a7212 */ /* 0x000fe400078e3cff */
[----:B-----5:R-:W-:-:S13]  /*5a30*/  LOP3.LUT P4, RZ, R8, 0x1, RZ, 0xc0, !PT ;  /* 0x0000000108ff7812 */ /* 0x020fda000788c0ff */
[----:B0-----:R-:W-:Y:S05]  /*5a40*/  @P4 BRA `(.L_x_538) ;  /* 0xffffffc4005c4947 */ /* 0x001fea000383ffff */
[----:B------:R-:W0:Y:S01]  /*5a50*/  S2R R8, SR_TID.X ;  /* 0x0000000000087919 */ /* 0x000e220000002100 */
[----:B------:R-:W-:Y:S02]  /*5a60*/  PLOP3.LUT P0, PT, PT, PT, PT, 0x8, 0x0 ;  /* 0x000000000000781c */ /* 0x000fe40003f0e170 */
[----:B0-----:R-:W-:-:S04]  /*5a70*/  SHF.R.U32.HI R8, RZ, 0x7, R8 ;  /* 0x00000007ff087819 */ /* 0x001fc80000011608 */
[----:B------:R-:W-:-:S13]  /*5a80*/  ISETP.NE.AND P4, PT, R8, 0x1, PT ;  /* 0x000000010800780c */ /* 0x000fda0003f85270 */
[----:B------:R-:W-:Y:S06]  /*5a90*/  @!P4 BAR.ARV 0x9, 0x100 ;  /* 0x024400000000cb1d */ /* 0x000fec0000002000 */
.L_x_478:
[----:B------:R-:W-:Y:S01]  /*5aa0*/  ISETP.GE.AND P2, PT, R88, 0x1, PT ;  /* 0x000000015800780c */ /* 0x000fe20003f46270 */
[----:B------:R-:W-:Y:S01]  /*5ab0*/  IMAD.MOV.U32 R0, RZ, RZ, RZ ;  /* 0x000000ffff007224 */ /* 0x000fe200078e00ff */
[----:B------:R-:W-:Y:S01]  /*5ac0*/  PLOP3.LUT P1, PT, PT, PT, PT, 0x80, 0x0 ;  /* 0x000000000000781c */ /* 0x000fe20003f2f070 */
[----:B------:R-:W-:Y:S01]  /*5ad0*/  IMAD.MOV.U32 R3, RZ, RZ, RZ ;  /* 0x000000ffff037224 */ /* 0x000fe200078e00ff */
[----:B------:R-:W-:Y:S01]  /*5ae0*/  CS2R R26, SRZ ;  /* 0x00000000001a7805 */ /* 0x000fe2000001ff00 */
[----:B------:R-:W-:Y:S01]  /*5af0*/  IMAD.MOV.U32 R119, RZ, RZ, RZ ;  /* 0x000000ffff777224 */ /* 0x000fe200078e00ff */
[----:B------:R-:W-:Y:S02]  /*5b00*/  CS2R R28, SRZ ;  /* 0x00000000001c7805 */ /* 0x000fe4000001ff00 */
[----:B------:R-:W-:Y:S02]  /*5b10*/  CS2R R30, SRZ ;  /* 0x00000000001e7805 */ /* 0x000fe4000001ff00 */
[----:B----4-:R-:W-:-:S02]  /*5b20*/  CS2R R36, SRZ ;  /* 0x0000000000247805 */ /* 0x010fc4000001ff00 */
        /* <DEDUP_REMOVED lines=9> */
[----:B------:R-:W-:Y:S01]  /*5bc0*/  IMAD.MOV.U32 R54, RZ, RZ, RZ ;  /* 0x000000ffff367224 */ /* 0x000fe200078e00ff */
[----:B------:R-:W-:Y:S01]  /*5bd0*/  MOV R56, RZ ;  /* 0x000000ff00387202 */ /* 0x000fe20000000f00 */
[----:B--2---:R-:W-:Y:S01]  /*5be0*/  IMAD.MOV.U32 R13, RZ, RZ, RZ ;  /* 0x000000ffff0d7224 */ /* 0x004fe200078e00ff */
[----:B------:R-:W-:Y:S06]  /*5bf0*/  @P0 BRA `(.L_x_539) ;  /* 0x00000000000c0947 */ /* 0x000fec0003800000 */
[----:B------:R-:W0:Y:S01]  /*5c00*/  FENCE.VIEW.ASYNC.G ;  /* 0x00000000000073c6 */ /* 0x000e220000000100 */
[----:B------:R-:W-:Y:S05]  /*5c10*/  WARPSYNC.ALL ;  /* 0x0000000000007948 */ /* 0x000fea0003800000 */
[----:B0-----:R-:W-:Y:S06]  /*5c20*/  BAR.ARV 0xc, 0x200 ;  /* 0x0308000000007b1d */ /* 0x001fec0000002000 */
.L_x_539:
[----:B------:R-:W-:Y:S02]  /*5c30*/  IMAD.MOV.U32 R12, RZ, RZ, RZ ;  /* 0x000000ffff0c7224 */ /* 0x000fe400078e00ff */
[----:B------:R-:W-:Y:S01]  /*5c40*/  IMAD.MOV.U32 R55, RZ, RZ, RZ ;  /* 0x000000ffff377224 */ /* 0x000fe200078e00ff */
[----:B------:R-:W-:Y:S06]  /*5c50*/  @!P2 BRA `(.L_x_540) ;  /* 0x000000800024a947 */ /* 0x000fec0003800000 */
[----:B------:R-:W-:-:S03]  /*5c60*/  UMOV UR4, 0xffffffff ;  /* 0xffffffff00047882 */ /* 0x000fc60000000000 */
[----:B------:R-:W-:Y:S05]  /*5c70*/  BRA.DIV UR4, `(.L_x_541) ;  /* 0x0000010a046c7947 */ /* 0x000fea000b800000 */
[----:B------:R-:W0:Y:S02]  /*5c80*/  S2R R0, SR_TID.X ;  /* 0x0000000000007919 */ /* 0x000e240000002100 */
[----:B0-----:R-:W-:-:S05]  /*5c90*/  VIADD R3, R0, 0xffffff80 ;  /* 0xffffff8000037836 */ /* 0x001fca0000000000 */
[----:B------:R-:W-:-:S04]  /*5ca0*/  SHF.R.S32.HI R0, RZ, 0x1f, R3 ;  /* 0x0000001fff007819 */ /* 0x000fc80000011403 */
[----:B------:R-:W-:-:S04]  /*5cb0*/  LEA.HI R0, R0, R3, RZ, 0x7 ;  /* 0x0000000300007211 */ /* 0x000fc800078f38ff */
[----:B------:R-:W-:-:S06]  /*5cc0*/  SHF.R.S32.HI R0, RZ, 0x7, R0 ;  /* 0x00000007ff007819 */ /* 0x000fcc0000011400 */
[----:B------:R-:W0:Y:S04]  /*5cd0*/  SHFL.IDX PT, R0, R0, RZ, 0x1f ;  /* 0x00001fff00007589 */ /* 0x000e2800000e0000 */
[----:B0-----:R0:W-:Y:S02]  /*5ce0*/  STL [R1+0x18], R0 ;  /* 0x0000180001007387 */ /* 0x0011e40000100800 */
.L_x_748:
[----:B------:R-:W0:Y:S01]  /*5cf0*/  LDL R3, [R1+0x18] ;  /* 0x0000180001037983 */ /* 0x000e220000100800 */
[----:B------:R-:W-:Y:S01]  /*5d00*/  BSSY B6, `(.L_x_542) ;  /* 0x000001b000067945 */ /* 0x000fe20003800000 */
[----:B0-----:R-:W-:-:S05]  /*5d10*/  IMAD.HI R0, R3, 0x55555556, RZ ;  /* 0x5555555603007827 */ /* 0x001fca00078e02ff */
[----:B------:R-:W-:-:S05]  /*5d20*/  LEA.HI R0, R0, R0, RZ, 0x1 ;  /* 0x0000000000007211 */ /* 0x000fca00078f08ff */
[----:B------:R-:W-:Y:S02]  /*5d30*/  IMAD R0, R0, -0x3, R3 ;  /* 0xfffffffd00007824 */ /* 0x000fe400078e0203 */
[----:B------:R-:W-:-:S04]  /*5d40*/  VIADD R3, R18, 0x8400 ;  /* 0x0000840012037836 */ /* 0x000fc80000000000 */
[----:B------:R-:W-:Y:S01]  /*5d50*/  IMAD R0, R0, 0x2000, R3 ;  /* 0x0000200000007824 */ /* 0x000fe200078e0203 */
[----:B------:R-:W-:-:S04]  /*5d60*/  LOP3.LUT P0, RZ, R3, 0x3ff, RZ, 0xc0, !PT ;  /* 0x000003ff03ff7812 */ /* 0x000fc8000780c0ff */
[----:B------:R-:W-:Y:S02]  /*5d70*/  SHF.R.U32.HI R0, RZ, 0x4, R0 ;  /* 0x00000004ff007819 */ /* 0x000fe40000011600 */
[----:B------:R-:W-:Y:S02]  /*5d80*/  P2R R26, PR, RZ, 0x1 ;  /* 0x00000001ff1a7803 */ /* 0x000fe40000000000 */
[----:B------:R-:W-:-:S05]  /*5d90*/  LOP3.LUT R29, R0, 0x3fff, RZ, 0xc0, !PT ;  /* 0x00003fff001d7812 */ /* 0x000fca00078ec0ff */
[----:B------:R-:W-:Y:S05]  /*5da0*/  @!P0 BRA `(.L_x_543) ;  /* 0x0000000000408947 */ /* 0x000fea0003800000 */
[----:B------:R-:W-:Y:S01]  /*5db0*/  MOV R0, 0x0 ;  /* 0x0000000000007802 */ /* 0x000fe20000000f00 */
[----:B------:R-:W-:Y:S01]  /*5dc0*/  ULDC.64 UR4, c[0x4][0x88] ;  /* 0x0100220000047ab9 */ /* 0x000fe20000000a00 */
[----:B------:R-:W-:Y:S01]  /*5dd0*/  ULDC.64 UR6, c[0x4][0x90] ;  /* 0x0100240000067ab9 */ /* 0x000fe20000000a00 */
[----:B------:R-:W-:Y:S01]  /*5de0*/  IMAD.U32 R4, RZ, RZ, UR4 ;  /* 0x00000004ff047e24 */ /* 0x000fe2000f8e00ff */
[----:B-1----:R0:W1:Y:S01]  /*5df0*/  LDC.64 R14, c[0x4][R0] ;  /* 0x01000000000e7b82 */ /* 0x0020620000000a00 */
[----:B------:R-:W-:Y:S01]  /*5e00*/  MOV R5, UR5 ;  /* 0x0000000500057c02 */ /* 0x000fe20008000f00 */
[----:B------:R-:W-:Y:S01]  /*5e10*/  ULDC.64 UR4, c[0x4][0x28] ;  /* 0x01000a0000047ab9 */ /* 0x000fe20000000a00 */
[----:B------:R-:W-:Y:S01]  /*5e20*/  IMAD.U32 R6, RZ, RZ, UR6 ;  /* 0x00000006ff067e24 */ /* 0x000fe2000f8e00ff */
[----:B------:R-:W-:Y:S01]  /*5e30*/  MOV R13, RZ ;  /* 0x000000ff000d7202 */ /* 0x000fe20000000f00 */
[----:B------:R-:W-:Y:S02]  /*5e40*/  IMAD.U32 R7, RZ, RZ, UR7 ;  /* 0x00000007ff077e24 */ /* 0x000fe4000f8e00ff */
[----:B------:R-:W-:-:S02]  /*5e50*/  IMAD.U32 R10, RZ, RZ, UR4 ;  /* 0x00000004ff0a7e24 */ /* 0x000fc4000f8e00ff */
[----:B------:R-:W-:Y:S02]  /*5e60*/  IMAD.U32 R11, RZ, RZ, UR5 ;  /* 0x00000005ff0b7e24 */ /* 0x000fe4000f8e00ff */
[----:B------:R-:W-:Y:S02]  /*5e70*/  IMAD.MOV.U32 R8, RZ, RZ, 0x70 ;  /* 0x00000070ff087424 */ /* 0x000fe400078e00ff */
[----:B0-----:R-:W-:-:S07]  /*5e80*/  IMAD.MOV.U32 R12, RZ, RZ, 0x1 ;  /* 0x00000001ff0c7424 */ /* 0x001fce00078e00ff */
[----:B------:R-:W-:-:S07]  /*5e90*/  LEPC R20, `(.L_x_543) ;  /* 0x000000001014794e */ /* 0x000fce0000000000 */
[----:B-1---5:R-:W-:Y:S05]  /*5ea0*/  CALL.ABS.NOINC R14 ;  /* 0x000000000e007343 */ /* 0x022fea0003c00000 */
.L_x_543:
[----:B------:R-:W-:Y:S05]  /*5eb0*/  BSYNC B6 ;  /* 0x0000000000067941 */ /* 0x000fea0003800000 */
.L_x_542:
[----:B------:R-:W-:Y:S02]  /*5ec0*/  ULDC UR4, c[0x0][0x3f4] ;  /* 0x0000fd0000047ab9 */ /* 0x000fe40000000800 */
[----:B------:R-:W-:-:S13]  /*5ed0*/  ISETP.LT.AND P0, PT, RZ, UR4, PT ;  /* 0x00000004ff007c0c */ /* 0x000fda000bf01270 */
[----:B------:R-:W-:Y:S05]  /*5ee0*/  @P0 BRA `(.L_x_544) ;  /* 0x0000000000400947 */ /* 0x000fea0003800000 */
[----:B------:R-:W-:-:S04]  /*5ef0*/  ULEA.HI UR4, UR37, UR37, URZ, 0x1 ;  /* 0x0000002525047291 */ /* 0x000fc8000f8f083f */
[----:B------:R-:W-:-:S04]  /*5f00*/  ULOP3.LUT UR4, UR4, 0xfffffffe, URZ, 0xc0, !UPT ;  /* 0xfffffffe04047892 */ /* 0x000fc8000f8ec03f */
[----:B------:R-:W-:-:S06]  /*5f10*/  UIADD3 UR4, UR37, -UR4, URZ ;  /* 0x8000000425047290 */ /* 0x000fcc000fffe03f */
[----:B------:R-:W-:-:S05]  /*5f20*/  IMAD.U32 R3, RZ, RZ, UR4 ;  /* 0x00000004ff037e24 */ /* 0x000fca000f8e00ff */
[----:B------:R-:W-:-:S04]  /*5f30*/  SHF.L.U32 R3, R3, 0x1f, RZ ;  /* 0x0000001f03037819 */ /* 0x000fc800000006ff */
[----:B------:R0:W2:Y:S03]  /*5f40*/  SYNCS.PHASECHK.TRANS64.TRYWAIT P0, [R18+URZ+0x16800], R3 ;  /* 0x01680003120075a7 */ /* 0x0000a6000800017f */
[----:B--2---:R-:W-:Y:S05]  /*5f50*/  @!P0 NANOSLEEP.SYNCS 0x989680 ;  /* 0x009896800000895d */ /* 0x004fea0003900000 */
[----:B------:R-:W2:Y:S01]  /*5f60*/  @!P0 SYNCS.PHASECHK.TRANS64 P0, [R18+URZ+0x16800], R3 ;  /* 0x01680003120085a7 */ /* 0x000ea2000800007f */
[----:B------:R-:W-:Y:S04]  /*5f70*/  BSSY B0, `(.L_x_545) ;  /* 0x0000006000007945 */ /* 0x000fe80003800000 */
[----:B--2---:R-:W-:Y:S05]  /*5f80*/  @P0 BRA `(.L_x_546) ;  /* 0x0000000000100947 */ /* 0x004fea0003800000 */
.L_x_547:
[----:B--2---:R2:W3:Y:S02]  /*5f90*/  SYNCS.PHASECHK.TRANS64.TRYWAIT P0, [R18+URZ+0x16800], R3 ;  /* 0x01680003120075a7 */ /* 0x0044e4000800017f */
[----:B---3--:R-:W-:Y:S05]  /*5fa0*/  @!P0 NANOSLEEP.SYNCS 0x989680 ;  /* 0x009896800000895d */ /* 0x008fea0003900000 */
[----:B------:R-:W3:Y:S02]  /*5fb0*/  @!P0 SYNCS.PHASECHK.TRANS64 P0, [R18+URZ+0x16800], R3 ;  /* 0x01680003120085a7 */ /* 0x000ee4000800007f */
[----:B---3--:R-:W-:Y:S05]  /*5fc0*/  @!P0 BRA `(.L_x_547) ;  /* 0xfffffffc00f08947 */ /* 0x008fea000383ffff */
.L_x_546:
[----:B------:R-:W-:Y:S05]  /*5fd0*/  BSYNC B0 ;  /* 0x0000000000007941 */ /* 0x000fea0003800000 */
.L_x_545:
[----:B------:R-:W-:Y:S05]  /*5fe0*/  BRA `(.L_x_548) ;  /* 0x0000002000ec7947 */ /* 0x000fea0003800000 */
.L_x_544:
[----:B-----5:R-:W-:Y:S01]  /*5ff0*/  SHF.R.S32.HI R0, RZ, 0x1f, R24 ;  /* 0x0000001fff007819 */ /* 0x020fe20000011418 */
[----:B------:R-:W-:Y:S01]  /*6000*/  ULDC.64 UR4, c[0x0][0x3f8] ;  /* 0x0000fe0000047ab9 */ /* 0x000fe20000000a00 */
[----:B------:R-:W-:Y:S01]  /*6010*/  ULDC.64 UR6, c[0x0][0x408] ;  /* 0x0001020000067ab9 */ /* 0x000fe20000000a00 */
[----:B------:R-:W-:Y:S01]  /*6020*/  ISETP.NE.AND P2, PT, R26, RZ, PT ;  /* 0x000000ff1a00720c */ /* 0x000fe20003f45270 */
[----:B------:R-:W-:Y:S01]  /*6030*/  IMAD.WIDE.U32 R4, R24, UR4, RZ ;  /* 0x0000000418047c25 */ /* 0x000fe2000f8e00ff */
[----:B------:R-:W-:Y:S03]  /*6040*/  BSSY B6, `(.L_x_549) ;  /* 0x000001f000067945 */ /* 0x000fe60003800000 */
[C---:B------:R-:W-:Y:S02]  /*6050*/  IMAD R3, R0.reuse, UR4, RZ ;  /* 0x0000000400037c24 */ /* 0x040fe4000f8e02ff */
[----:B------:R-:W-:-:S02]  /*6060*/  IMAD R9, R0, UR6, RZ ;  /* 0x0000000600097c24 */ /* 0x000fc4000f8e02ff */
[C---:B------:R-:W-:Y:S01]  /*6070*/  IMAD R3, R24.reuse, UR5, R3 ;  /* 0x0000000518037c24 */ /* 0x040fe2000f8e0203 */
[----:B------:R-:W-:Y:S01]  /*6080*/  ULDC.64 UR4, c[0x0][0x3e8] ;  /* 0x0000fa0000047ab9 */ /* 0x000fe20000000a00 */
[----:B------:R-:W-:-:S04]  /*6090*/  IMAD.WIDE.U32 R6, R24, UR6, RZ ;  /* 0x0000000618067c25 */ /* 0x000fc8000f8e00ff */
[----:B------:R-:W-:Y:S01]  /*60a0*/  IMAD R9, R24, UR7, R9 ;  /* 0x0000000718097c24 */ /* 0x000fe2000f8e0209 */
[----:B------:R-:W-:Y:S01]  /*60b0*/  ULDC.64 UR6, c[0x0][0x400] ;  /* 0x0001000000067ab9 */ /* 0x000fe20000000a00 */
[----:B------:R-:W-:Y:S01]  /*60c0*/  IMAD.IADD R5, R3, 0x1, R5 ;  /* 0x0000000103057824 */ /* 0x000fe200078e0205 */
[----:B------:R-:W-:Y:S01]  /*60d0*/  LEA R24, P0, R4, UR4, 0x1 ;  /* 0x0000000404187c11 */ /* 0x000fe2000f8008ff */
[----:B------:R-:W-:Y:S01]  /*60e0*/  IMAD.IADD R3, R9, 0x1, R7 ;  /* 0x0000000109037824 */ /* 0x000fe200078e0207 */
[----:B------:R-:W-:Y:S02]  /*60f0*/  LEA R27, P1, R6, UR6, 0x1 ;  /* 0x00000006061b7c11 */ /* 0x000fe4000f8208ff */
[----:B------:R-:W-:Y:S02]  /*6100*/  LEA.HI.X R26, R4, UR5, R5, 0x1, P0 ;  /* 0x00000005041a7c11 */ /* 0x000fe400080f0c05 */
[----:B------:R-:W-:Y:S01]  /*6110*/  LEA.HI.X R28, R6, UR7, R3, 0x1, P1 ;  /* 0x00000007061c7c11 */ /* 0x000fe200088f0c03 */
[----:B------:R-:W-:Y:S08]  /*6120*/  @!P2 BRA `(.L_x_550) ;  /* 0x000000000040a947 */ /* 0x000ff00003800000 */
[----:B------:R-:W-:Y:S01]  /*6130*/  MOV R0, 0x0 ;  /* 0x0000000000007802 */ /* 0x000fe20000000f00 */
[----:B------:R-:W-:Y:S01]  /*6140*/  ULDC.64 UR4, c[0x4][0x88] ;  /* 0x0100220000047ab9 */ /* 0x000fe20000000a00 */
[----:B------:R-:W-:Y:S01]  /*6150*/  ULDC.64 UR6, c[0x4][0x90] ;  /* 0x0100240000067ab9 */ /* 0x000fe20000000a00 */
[----:B------:R-:W-:Y:S01]  /*6160*/  IMAD.U32 R4, RZ, RZ, UR4 ;  /* 0x00000004ff047e24 */ /* 0x000fe2000f8e00ff */
[----:B-1----:R0:W1:Y:S01]  /*6170*/  LDC.64 R14, c[0x4][R0] ;  /* 0x01000000000e7b82 */ /* 0x0020620000000a00 */
        /* <DEDUP_REMOVED lines=10> */
[----:B-1----:R-:W-:Y:S05]  /*6220*/  CALL.ABS.NOINC R14 ;  /* 0x000000000e007343 */ /* 0x002fea0003c00000 */
.L_x_550:
[----:B------:R-:W-:Y:S05]  /*6230*/  BSYNC B6 ;  /* 0x0000000000067941 */ /* 0x000fea0003800000 */
.L_x_549:
[----:B------:R-:W-:Y:S01]  /*6240*/  ULDC.U8 UR4, c[0x0][0x410] ;  /* 0x0001040000047ab9 */ /* 0x000fe20000000000 */
[----:B------:R-:W-:Y:S01]  /*6250*/  BSSY B0, `(.L_x_551) ;  /* 0x000020c000007945 */ /* 0x000fe20003800000 */
[----:B------:R-:W-:Y:S01]  /*6260*/  ISETP.NE.AND P0, PT, RZ, UR4, PT ;  /* 0x00000004ff007c0c */ /* 0x000fe2000bf05270 */
[----:B------:R-:W-:-:S12]  /*6270*/  IMAD R4, R33, 0xc0, R152 ;  /* 0x000000c021047824 */ /* 0x000fd800078e0298 */
[----:B------:R-:W-:Y:S05]  /*6280*/  @!P0 BRA `(.L_x_552) ;  /* 0x0000001000208947 */ /* 0x000fea0003800000 */
[----:B------:R-:W-:-:S03]  /*6290*/  UMOV UR4, 0xffffffff ;  /* 0xffffffff00047882 */ /* 0x000fc60000000000 */
[----:B------:R-:W-:Y:S05]  /*62a0*/  BRA.DIV UR4, `(.L_x_553) ;  /* 0x0000010604207947 */ /* 0x000fea000b800000 */
[----:B------:R0:W2:Y:S04]  /*62b0*/  SHFL.IDX PT, R3, R26, RZ, 0x1c1f ;  /* 0x001c1fff1a037589 */ /* 0x0000a800000e0000 */
[----:B------:R0:W3:Y:S04]  /*62c0*/  SHFL.IDX PT, R0, R24, RZ, 0x1c1f ;  /* 0x001c1fff18007589 */ /* 0x0000e800000e0000 */
[----:B------:R0:W4:Y:S04]  /*62d0*/  SHFL.IDX PT, R5, R28, RZ, 0x1c1f ;  /* 0x001c1fff1c057589 */ /* 0x00012800000e0000 */
[----:B-1----:R0:W1:Y:S02]  /*62e0*/  SHFL.IDX PT, R14, R27, RZ, 0x1c1f ;  /* 0x001c1fff1b0e7589 */ /* 0x00206400000e0000 */
.L_x_754:
[----:B------:R-:W-:Y:S01]  /*62f0*/  ULDC UR4, c[0x0][0x448] ;  /* 0x0001120000047ab9 */ /* 0x000fe20000000800 */
[----:B------:R-:W-:Y:S01]  /*6300*/  BSSY B1, `(.L_x_554) ;  /* 0x000001e000017945 */ /* 0x000fe20003800000 */
[----:B0-----:R-:W-:Y:S01]  /*6310*/  IMAD R26, R25, UR4, RZ ;  /* 0x00000004191a7c24 */ /* 0x001fe2000f8e02ff */
[----:B------:R-:W-:Y:S02]  /*6320*/  CS2R R8, SRZ ;  /* 0x0000000000087805 */ /* 0x000fe4000001ff00 */
[----:B------:R-:W-:Y:S02]  /*6330*/  CS2R R6, SRZ ;  /* 0x0000000000067805 */ /* 0x000fe4000001ff00 */
[----:B------:R-:W-:Y:S02]  /*6340*/  CS2R R10, SRZ ;  /* 0x00000000000a7805 */ /* 0x000fe4000001ff00 */
[----:B------:R-:W-:Y:S02]  /*6350*/  CS2R R12, SRZ ;  /* 0x00000000000c7805 */ /* 0x000fe4000001ff00 */
[----:B------:R-:W-:-:S13]  /*6360*/  ISETP.GE.AND P0, PT, R4, R26, PT ;  /* 0x0000001a0400720c */ /* 0x000fda0003f06270 */
[----:B------:R-:W-:Y:S05]  /*6370*/  @P0 BRA `(.L_x_555) ;  /* 0x0000000000580947 */ /* 0x000fea0003800000 */
[----:B------:R-:W2:Y:S01]  /*6380*/  LDL R28, [R1+0x4c] ;  /* 0x00004c00011c7983 */ /* 0x000ea20000100800 */
[----:B------:R-:W-:-:S03]  /*6390*/  ULDC UR4, c[0x0][0x3f4] ;  /* 0x0000fd0000047ab9 */ /* 0x000fc60000000800 */
[----:B------:R-:W2:Y:S01]  /*63a0*/  LDL R27, [R1+0x48] ;  /* 0x00004800011b7983 */ /* 0x000ea20000100800 */
[----:B------:R-:W-:Y:S01]  /*63b0*/  ISETP.GE.AND P3, PT, R156, UR4, PT ;  /* 0x000000049c007c0c */ /* 0x000fe2000bf66270 */
[----:B---3--:R-:W-:Y:S01]  /*63c0*/  IMAD.MOV.U32 R6, RZ, RZ, R0 ;  /* 0x000000ffff067224 */ /* 0x008fe200078e0000 */
[----:B------:R-:W-:Y:S01]  /*63d0*/  ISETP.GE.AND P2, PT, R22, UR4, PT ;  /* 0x0000000416007c0c */ /* 0x000fe2000bf46270 */
[----:B----4-:R-:W-:Y:S01]  /*63e0*/  IMAD.MOV.U32 R15, RZ, RZ, R5 ;  /* 0x000000ffff0f7224 */ /* 0x010fe200078e0005 */
[----:B--2---:R-:W-:Y:S02]  /*63f0*/  MOV R7, R3 ;  /* 0x0000000300077202 */ /* 0x004fe40000000f00 */
[----:B------:R-:W-:Y:S02]  /*6400*/  CS2R R10, SRZ ;  /* 0x00000000000a7805 */ /* 0x000fe4000001ff00 */
[----:B------:R-:W-:Y:S02]  /*6410*/  CS2R R8, SRZ ;  /* 0x0000000000087805 */ /* 0x000fe4000001ff00 */
[----:B------:R-:W-:-:S05]  /*6420*/  CS2R R12, SRZ ;  /* 0x00000000000c7805 */ /* 0x000fca000001ff00 */
[----:B------:R-:W-:Y:S01]  /*6430*/  @!P2 IMAD.WIDE R20, R22, 0x2, R6 ;  /* 0x000000021614a825 */ /* 0x000fe200078e0206 */
[----:B------:R-:W-:-:S04]  /*6440*/  CS2R R6, SRZ ;  /* 0x0000000000067805 */ /* 0x000fc8000001ff00 */
[----:B------:R0:W5:Y:S01]  /*6450*/  @!P2 LD.E.64 R10, desc[UR42][R20.64] ;  /* 0x0000002a140aa980 */ /* 0x000162000c101b00 */
[-C--:B------:R-:W-:Y:S02]  /*6460*/  @!P3 IADD3 R24, P0, R0, R28.reuse, RZ ;  /* 0x0000001c0018b210 */ /* 0x080fe40007f1e0ff */
[----:B-1----:R-:W-:Y:S01]  /*6470*/  @!P3 IADD3 R4, P1, R14, R28, RZ ;  /* 0x0000001c0e04b210 */ /* 0x002fe20007f3e0ff */
[----:B------:R-:W-:-:S04]  /*6480*/  @!P2 IMAD.WIDE R14, R22, 0x2, R14 ;  /* 0x00000002160ea825 */ /* 0x000fc800078e020e */
[--C-:B------:R-:W-:Y:S01]  /*6490*/  @!P3 IMAD.X R25, R3, 0x1, R27.reuse, P0 ;  /* 0x000000010319b824 */ /* 0x100fe200000e061b */
[----:B------:R0:W5:Y:S01]  /*64a0*/  @!P2 LD.E.64 R8, desc[UR42][R14.64] ;  /* 0x0000002a0e08a980 */ /* 0x000162000c101b00 */
[----:B------:R-:W-:-:S03]  /*64b0*/  @!P3 IMAD.X R5, R5, 0x1, R27, P1 ;  /* 0x000000010505b824 */ /* 0x000fc600008e061b */
[----:B------:R0:W5:Y:S04]  /*64c0*/  @!P3 LD.E.64 R12, desc[UR42][R24.64] ;  /* 0x0000002a180cb980 */ /* 0x000168000c101b00 */
[----:B------:R0:W5:Y:S02]  /*64d0*/  @!P3 LD.E.64 R6, desc[UR42][R4.64] ;  /* 0x0000002a0406b980 */ /* 0x000164000c101b00 */
.L_x_555:
[----:B------:R-:W-:Y:S05]  /*64e0*/  BSYNC B1 ;  /* 0x0000000000017941 */ /* 0x000fea0003800000 */
.L_x_554:
[----:B------:R-:W3:Y:S01]  /*64f0*/  LDL R28, [R1+0x14] ;  /* 0x00001400011c7983 */ /* 0x000ee20000100800 */
[----:B------:R-:W-:Y:S01]  /*6500*/  ULEA.HI UR4, UR37, UR37, URZ, 0x1 ;  /* 0x0000002525047291 */ /* 0x000fe2000f8f083f */
[----:B0-----:R-:W-:Y:S01]  /*6510*/  IMAD R15, R33, -0xc0, R26 ;  /* 0xffffff40210f7824 */ /* 0x001fe200078e021a */
[--C-:B-----5:R-:W-:Y:S01]  /*6520*/  SHF.R.U64 R33, R10, 0x10, R11.reuse ;  /* 0x000000100a217819 */ /* 0x120fe2000000120b */
[----:B------:R-:W0:Y:S01]  /*6530*/  S2R R21, SR_TID.X ;  /* 0x0000000000157919 */ /* 0x000e220000002100 */
[----:B------:R-:W-:Y:S01]  /*6540*/  ULOP3.LUT UR4, UR4, 0xfffffffe, URZ, 0xc0, !UPT ;  /* 0xfffffffe04047892 */ /* 0x000fe2000f8ec03f */
[----:B------:R-:W-:Y:S01]  /*6550*/  SHF.R.U32.HI R31, RZ, 0x10, R11 ;  /* 0x00000010ff1f7819 */ /* 0x000fe2000001160b */
[--C-:B------:R-:W-:Y:S01]  /*6560*/  IMAD.MOV.U32 R4, RZ, RZ, R13.reuse ;  /* 0x000000ffff047224 */ /* 0x100fe200078e000d */
[--C-:B------:R-:W-:Y:S01]  /*6570*/  SHF.R.U32.HI R27, RZ, 0x10, R13.reuse ;  /* 0x00000010ff1b7819 */ /* 0x100fe2000001160d */
[----:B------:R-:W-:Y:S01]  /*6580*/  UIADD3 UR4, UR37, -UR4, URZ ;  /* 0x8000000425047290 */ /* 0x000fe2000fffe03f */
[----:B-1----:R-:W-:Y:S01]  /*6590*/  IMAD.MOV.U32 R14, RZ, RZ, R10 ;  /* 0x000000ffff0e7224 */ /* 0x002fe200078e000a */
[----:B------:R-:W-:Y:S01]  /*65a0*/  SHF.R.U64 R24, R12, 0x10, R13 ;  /* 0x000000100c187819 */ /* 0x000fe2000000120d */
[----:B------:R-:W-:Y:S01]  /*65b0*/  IMAD.MOV.U32 R20, RZ, RZ, R8 ;  /* 0x000000ffff147224 */ /* 0x000fe200078e0008 */
[----:B------:R-:W-:Y:S01]  /*65c0*/  SHF.R.U64 R25, R8, 0x10, R9 ;  /* 0x0000001008197819 */ /* 0x000fe20000001209 */
[----:B------:R-:W-:Y:S01]  /*65d0*/  BSSY B1, `(.L_x_556) ;  /* 0x0000022000017945 */ /* 0x000fe20003800000 */
[----:B----4-:R-:W-:Y:S01]  /*65e0*/  IMAD.U32 R5, RZ, RZ, UR4 ;  /* 0x00000004ff057e24 */ /* 0x010fe2000f8e00ff */
[----:B------:R-:W-:-:S02]  /*65f0*/  VIMNMX R15, R15, 0xc0, PT ;  /* 0x000000c00f0f7848 */ /* 0x000fc40003fe0100 */
[----:B------:R-:W-:Y:S02]  /*6600*/  MOV R10, R7 ;  /* 0x00000007000a7202 */ /* 0x000fe40000000f00 */
[----:B------:R-:W-:Y:S02]  /*6610*/  SHF.L.U32 R5, R5, 0x1f, RZ ;  /* 0x0000001f05057819 */ /* 0x000fe400000006ff */
[----:B------:R-:W-:Y:S02]  /*6620*/  PRMT R8, R4, 0x5410, R27 ;  /* 0x0000541004087816 */ /* 0x000fe4000000001b */
[----:B------:R-:W1:Y:S01]  /*6630*/  SYNCS.PHASECHK.TRANS64.TRYWAIT P0, [R18+URZ+0x16800], R5 ;  /* 0x01680005120075a7 */ /* 0x000e62000800017f */
[----:B------:R-:W-:Y:S02]  /*6640*/  PRMT R14, R14, 0x5410, R33 ;  /* 0x000054100e0e7816 */ /* 0x000fe40000000021 */
[----:B------:R-:W-:Y:S02]  /*6650*/  ISETP.GE.AND P1, PT, R152, R15, PT ;  /* 0x0000000f9800720c */ /* 0x000fe40003f26270 */
[----:B------:R-:W-:Y:S01]  /*6660*/  PRMT R20, R20, 0x5410, R25 ;  /* 0x0000541014147816 */ /* 0x000fe20000000019 */
[----:B0-----:R-:W-:Y:S01]  /*6670*/  VIADD R32, R21, 0xffffff80 ;  /* 0xffffff8015207836 */ /* 0x001fe20000000000 */
[----:B------:R-:W-:-:S04]  /*6680*/  SHF.R.U32.HI R21, RZ, 0x10, R9 ;  /* 0x00000010ff157819 */ /* 0x000fc80000011609 */
[----:B------:R-:W-:-:S04]  /*6690*/  SHF.R.S32.HI R30, RZ, 0x1f, R32 ;  /* 0x0000001fff1e7819 */ /* 0x000fc80000011420 */
[----:B------:R-:W-:-:S04]  /*66a0*/  LEA.HI R30, R30, R32, RZ, 0x5 ;  /* 0x000000201e1e7211 */ /* 0x000fc800078f28ff */
[----:B------:R-:W-:Y:S01]  /*66b0*/  SHF.R.S32.HI R30, RZ, 0x5, R30 ;  /* 0x00000005ff1e7819 */ /* 0x000fe2000001141e */
[C---:B---3--:R-:W-:Y:S01]  /*66c0*/  IMAD.SHL.U32 R0, R28.reuse, 0x40, RZ ;  /* 0x000000401c007824 */ /* 0x048fe200078e00ff */
[----:B------:R-:W-:-:S04]  /*66d0*/  LOP3.LUT P2, RZ, R28, 0x4, RZ, 0xc0, !PT ;  /* 0x000000041cff7812 */ /* 0x000fc8000784c0ff */
[----:B--2---:R-:W-:-:S04]  /*66e0*/  LOP3.LUT R3, R0, 0x1c0, RZ, 0xc0, !PT ;  /* 0x000001c000037812 */ /* 0x004fc800078ec0ff */
[----:B------:R-:W-:Y:S02]  /*66f0*/  LOP3.LUT R0, R3, 0x18, R16, 0xf8, !PT ;  /* 0x0000001803007812 */ /* 0x000fe400078ef810 */
[----:B------:R-:W-:-:S04]  /*6700*/  SHF.R.U32.HI R3, RZ, 0x3, R3 ;  /* 0x00000003ff037819 */ /* 0x000fc80000011603 */
[----:B------:R-:W-:Y:S01]  /*6710*/  LOP3.LUT R26, R0, R3, RZ, 0x3c, !PT ;  /* 0x00000003001a7212 */ /* 0x000fe200078e3cff */
[----:B------:R-:W-:Y:S01]  /*6720*/  IMAD.MOV.U32 R3, RZ, RZ, R12 ;  /* 0x000000ffff037224 */ /* 0x000fe200078e000c */
[----:B------:R-:W-:Y:S01]  /*6730*/  MOV R0, R11 ;  /* 0x0000000b00007202 */ /* 0x000fe20000000f00 */
[----:B------:R-:W-:Y:S02]  /*6740*/  IMAD.MOV.U32 R12, RZ, RZ, R9 ;  /* 0x000000ffff0c7224 */ /* 0x000fe400078e0009 */
[----:B------:R-:W-:Y:S01]  /*6750*/  IMAD R11, R30, 0x200, R26 ;  /* 0x000002001e0b7824 */ /* 0x000fe200078e021a */
[----:B------:R-:W-:Y:S01]  /*6760*/  PRMT R13, R0, 0x5410, R31 ;  /* 0x00005410000d7816 */ /* 0x000fe2000000001f */
[----:B------:R-:W-:Y:S01]  /*6770*/  IMAD.MOV.U32 R9, RZ, RZ, R6 ;  /* 0x000000ffff097224 */ /* 0x000fe200078e0006 */
[--C-:B------:R-:W-:Y:S01]  /*6780*/  SHF.R.U64 R6, R6, 0x10, R7.reuse ;  /* 0x0000001006067819 */ /* 0x100fe20000001207 */
[----:B------:R-:W-:Y:S01]  /*6790*/  IMAD R11, R11, 0x2, R18 ;  /* 0x000000020b0b7824 */ /* 0x000fe200078e0212 */
[----:B------:R-:W-:-:S02]  /*67a0*/  SHF.R.U32.HI R7, RZ, 0x10, R7 ;  /* 0x00000010ff077819 */ /* 0x000fc40000011607 */
[----:B------:R-:W-:Y:S01]  /*67b0*/  PRMT R3, R3, 0x5410, R24 ;  /* 0x0000541003037816 */ /* 0x000fe20000000018 */
[C---:B------:R-:W-:Y:S02]  /*67c0*/  VIADD R4, R11.reuse, 0x8400 ;  /* 0x000084000b047836 */ /* 0x040fe40000000000 */
[----:B------:R-:W-:Y:S01]  /*67d0*/  VIADD R0, R11, 0x8440 ;  /* 0x000084400b007836 */ /* 0x000fe20000000000 */
[----:B-1----:R-:W-:Y:S06]  /*67e0*/  @!P0 BRA `(.L_x_557) ;  /* 0x0000010000408947 */ /* 0x002fec0003800000 */
.L_x_755:
[----:B------:R-:W-:Y:S05]  /*67f0*/  BSYNC B1 ;  /* 0x0000000000017941 */ /* 0x000fea0003800000 */
.L_x_556:
[----:B------:R-:W-:Y:S01]  /*6800*/  BSSY B1, `(.L_x_558) ;  /* 0x0000059000017945 */ /* 0x000fe20003800000 */
[----:B------:R-:W-:Y:S01]  /*6810*/  PRMT R12, R12, 0x5410, R21 ;  /* 0x000054100c0c7816 */ /* 0x000fe20000000015 */
[----:B------:R-:W-:Y:S01]  /*6820*/  @P2 VIADD R0, R4, 0xffffffc0 ;  /* 0xffffffc004002836 */ /* 0x000fe20000000000 */
[----:B------:R-:W-:Y:S02]  /*6830*/  PRMT R9, R9, 0x5410, R6 ;  /* 0x0000541009097816 */ /* 0x000fe40000000006 */
[----:B------:R-:W-:Y:S01]  /*6840*/  PRMT R10, R10, 0x5410, R7 ;  /* 0x000054100a0a7816 */ /* 0x000fe20000000007 */
[----:B------:R-:W-:Y:S06]  /*6850*/  @P1 BRA `(.L_x_559) ;  /* 0x00000004004c1947 */ /* 0x000fec0003800000 */
[----:B0-----:R-:W0:Y:S01]  /*6860*/  LDC R5, c[0x0][0x3f4] ;  /* 0x0000fd00ff057b82 */ /* 0x001e220000000800 */
[----:B------:R-:W-:Y:S01]  /*6870*/  BSSY B2, `(.L_x_560) ;  /* 0x000002a000027945 */ /* 0x000fe20003800000 */
[-C--:B0-----:R-:W-:Y:S02]  /*6880*/  ISETP.GE.AND P0, PT, R22, R5.reuse, PT ;  /* 0x000000051600720c */ /* 0x081fe40003f06270 */
[----:B------:R-:W-:-:S11]  /*6890*/  ISETP.GE.AND P1, PT, R156, R5, PT ;  /* 0x000000059c00720c */ /* 0x000fd60003f26270 */
[----:B------:R-:W-:Y:S05]  /*68a0*/  @P0 BRA `(.L_x_561) ;  /* 0x0000000000980947 */ /* 0x000fea0003800000 */
[----:B------:R-:W0:Y:S01]  /*68b0*/  LDS.128 R4, [R11+0x8400] ;  /* 0x008400000b047984 */ /* 0x000e220000000c00 */
[----:B------:R-:W-:Y:S01]  /*68c0*/  IMAD.U32 R30, R20, 0x10000, RZ ;  /* 0x00010000141e7824 */ /* 0x000fe200078e00ff */
[C---:B------:R-:W-:Y:S01]  /*68d0*/  LOP3.LUT R28, R14.reuse, 0xffff0000, RZ, 0xc0, !PT ;  /* 0xffff00000e1c7812 */ /* 0x040fe200078ec0ff */
[----:B------:R-:W-:Y:S01]  /*68e0*/  IMAD.U32 R27, R14, 0x10000, RZ ;  /* 0x000100000e1b7824 */ /* 0x000fe200078e00ff */
[----:B------:R-:W-:Y:S01]  /*68f0*/  LOP3.LUT R31, R20, 0xffff0000, RZ, 0xc0, !PT ;  /* 0xffff0000141f7812 */ /* 0x000fe200078ec0ff */
[C---:B0-----:R-:W-:Y:S01]  /*6900*/  IMAD.U32 R21, R4.reuse, 0x10000, RZ ;  /* 0x0001000004157824 */ /* 0x041fe200078e00ff */
[----:B------:R-:W-:Y:S01]  /*6910*/  LOP3.LUT R4, R4, 0xffff0000, RZ, 0xc0, !PT ;  /* 0xffff000004047812 */ /* 0x000fe200078ec0ff */
[----:B------:R-:W-:Y:S01]  /*6920*/  IMAD.U32 R25, R6, 0x10000, RZ ;  /* 0x0001000006197824 */ /* 0x000fe200078e00ff */
[----:B------:R-:W-:Y:S01]  /*6930*/  SHF.L.U32 R24, R5, 0x10, RZ ;  /* 0x0000001005187819 */ /* 0x000fe200000006ff */
[----:B------:R-:W-:Y:S01]  /*6940*/  IMAD.U32 R26, R7, 0x10000, RZ ;  /* 0x00010000071a7824 */ /* 0x000fe200078e00ff */
[----:B------:R-:W-:Y:S01]  /*6950*/  LOP3.LUT R5, R5, 0xffff0000, RZ, 0xc0, !PT ;  /* 0xffff000005057812 */ /* 0x000fe200078ec0ff */
[C---:B------:R-:W-:Y:S01]  /*6960*/  FMUL.FTZ R32, R4.reuse, R30 ;  /* 0x0000001e04207220 */ /* 0x040fe20000410000 */
[----:B------:R-:W-:Y:S01]  /*6970*/  FMUL.FTZ R33, R4, R27 ;  /* 0x0000001b04217220 */ /* 0x000fe20000410000 */
[----:B------:R-:W-:Y:S01]  /*6980*/  LOP3.LUT R6, R6, 0xffff0000, RZ, 0xc0, !PT ;  /* 0xffff000006067812 */ /* 0x000fe200078ec0ff */
[----:B------:R-:W-:-:S02]  /*6990*/  IMAD.U32 R4, R13, 0x10000, RZ ;  /* 0x000100000d047824 */ /* 0x000fc400078e00ff */
[----:B------:R-:W-:Y:S01]  /*69a0*/  FMUL.FTZ R35, R5, R31 ;  /* 0x0000001f05237220 */ /* 0x000fe20000410000 */
[----:B------:R-:W-:Y:S01]  /*69b0*/  FFMA.FTZ R32, R21, R27, -R32 ;  /* 0x0000001b15207223 */ /* 0x000fe20000010820 */
[----:B------:R-:W-:Y:S01]  /*69c0*/  FMUL.FTZ R37, R5, R28 ;  /* 0x0000001c05257220 */ /* 0x000fe20000410000 */
[----:B------:R-:W-:Y:S01]  /*69d0*/  LOP3.LUT R7, R7, 0xffff0000, RZ, 0xc0, !PT ;  /* 0xffff000007077812 */ /* 0x000fe200078ec0ff */
[----:B------:R-:W-:Y:S01]  /*69e0*/  FFMA.FTZ R33, R21, R30, R33 ;  /* 0x0000001e15217223 */ /* 0x000fe20000010021 */
[C---:B------:R-:W-:Y:S01]  /*69f0*/  LOP3.LUT R27, R12.reuse, 0xffff0000, RZ, 0xc0, !PT ;  /* 0xffff00000c1b7812 */ /* 0x040fe200078ec0ff */
[----:B------:R-:W-:Y:S01]  /*6a00*/  IMAD.U32 R21, R12, 0x10000, RZ ;  /* 0x000100000c157824 */ /* 0x000fe200078e00ff */
[----:B------:R-:W-:Y:S01]  /*6a10*/  LOP3.LUT R5, R13, 0xffff0000, RZ, 0xc0, !PT ;  /* 0xffff00000d057812 */ /* 0x000fe200078ec0ff */
[C---:B------:R-:W-:Y:S01]  /*6a20*/  FFMA.FTZ R35, R24.reuse, R28, -R35 ;  /* 0x0000001c18237223 */ /* 0x040fe20000010823 */
[----:B------:R-:W-:Y:S01]  /*6a30*/  FFMA.FTZ R24, R24, R31, R37 ;  /* 0x0000001f18187223 */ /* 0x000fe20000010025 */
[C---:B------:R-:W-:Y:S01]  /*6a40*/  FMUL.FTZ R28, R6.reuse, R21 ;  /* 0x00000015061c7220 */ /* 0x040fe20000410000 */
[-C--:B------:R-:W-:Y:S01]  /*6a50*/  FMUL.FTZ R30, R6, R4.reuse ;  /* 0x00000004061e7220 */ /* 0x080fe20000410000 */
[C---:B------:R-:W-:Y:S01]  /*6a60*/  FMUL.FTZ R31, R7.reuse, R27 ;  /* 0x0000001b071f7220 */ /* 0x040fe20000410000 */
[----:B------:R-:W-:Y:S01]  /*6a70*/  FMUL.FTZ R34, R7, R5 ;  /* 0x0000000507227220 */ /* 0x000fe20000410000 */
[C---:B------:R-:W-:Y:S01]  /*6a80*/  FFMA.FTZ R6, R25.reuse, R4, -R28 ;  /* 0x0000000419067223 */ /* 0x040fe2000001081c */
[----:B------:R-:W-:Y:S01]  /*6a90*/  FFMA.FTZ R21, R25, R21, R30 ;  /* 0x0000001519157223 */ /* 0x000fe2000001001e */
[C---:B------:R-:W-:Y:S01]  /*6aa0*/  FFMA.FTZ R7, R26.reuse, R5, -R31 ;  /* 0x000000051a077223 */ /* 0x040fe2000001081f */
[----:B------:R-:W-:Y:S01]  /*6ab0*/  FFMA.FTZ R34, R26, R27, R34 ;  /* 0x0000001b1a227223 */ /* 0x000fe20000010022 */
[----:B------:R-:W-:-:S02]  /*6ac0*/  F2FP.BF16.F32.PACK_AB R4, R33, R32 ;  /* 0x000000202104723e */ /* 0x000fc400000010ff */
[----:B------:R-:W-:Y:S02]  /*6ad0*/  F2FP.BF16.F32.PACK_AB R5, R24, R35 ;  /* 0x000000231805723e */ /* 0x000fe400000010ff */
[----:B------:R-:W-:Y:S02]  /*6ae0*/  F2FP.BF16.F32.PACK_AB R6, R21, R6 ;  /* 0x000000061506723e */ /* 0x000fe400000010ff */
[----:B------:R-:W-:-:S05]  /*6af0*/  F2FP.BF16.F32.PACK_AB R7, R34, R7 ;  /* 0x000000072207723e */ /* 0x000fca00000010ff */
[----:B------:R0:W-:Y:S02]  /*6b00*/  STS.128 [R11+0x8400], R4 ;  /* 0x008400040b007388 */ /* 0x0001e40000000c00 */
.L_x_561:
[----:B------:R-:W-:Y:S05]  /*6b10*/  BSYNC B2 ;  /* 0x0000000000027941 */ /* 0x000fea0003800000 */
.L_x_560:
[----:B------:R-:W-:Y:S05]  /*6b20*/  @P1 BRA `(.L_x_559) ;  /* 0x0000000000981947 */ /* 0x000fea0003800000 */
[----:B0-----:R-:W0:Y:S01]  /*6b30*/  LDS.128 R4, [R0] ;  /* 0x0000000000047984 */ /* 0x001e220000000c00 */
[----:B------:R-:W-:Y:S01]  /*6b40*/  IMAD.U32 R30, R9, 0x10000, RZ ;  /* 0x00010000091e7824 */ /* 0x000fe200078e00ff */
[C---:B------:R-:W-:Y:S01]  /*6b50*/  LOP3.LUT R28, R3.reuse, 0xffff0000, RZ, 0xc0, !PT ;  /* 0xffff0000031c7812 */ /* 0x040fe200078ec0ff */
[----:B------:R-:W-:Y:S01]  /*6b60*/  IMAD.U32 R27, R3, 0x10000, RZ ;  /* 0x00010000031b7824 */ /* 0x000fe200078e00ff */
[----:B------:R-:W-:Y:S02]  /*6b70*/  LOP3.LUT R31, R9, 0xffff0000, RZ, 0xc0, !PT ;  /* 0xffff0000091f7812 */ /* 0x000fe400078ec0ff */
[C---:B0-----:R-:W-:Y:S01]  /*6b80*/  SHF.L.U32 R21, R4.reuse, 0x10, RZ ;  /* 0x0000001004157819 */ /* 0x041fe200000006ff */
[C---:B------:R-:W-:Y:S01]  /*6b90*/  IMAD.U32 R24, R5.reuse, 0x10000, RZ ;  /* 0x0001000005187824 */ /* 0x040fe200078e00ff */
[----:B------:R-:W-:Y:S01]  /*6ba0*/  LOP3.LUT R4, R4, 0xffff0000, RZ, 0xc0, !PT ;  /* 0xffff000004047812 */ /* 0x000fe200078ec0ff */
[C---:B------:R-:W-:Y:S01]  /*6bb0*/  IMAD.U32 R25, R6.reuse, 0x10000, RZ ;  /* 0x0001000006197824 */ /* 0x040fe200078e00ff */
[----:B------:R-:W-:Y:S01]  /*6bc0*/  LOP3.LUT R5, R5, 0xffff0000, RZ, 0xc0, !PT ;  /* 0xffff000005057812 */ /* 0x000fe200078ec0ff */
[----:B------:R-:W-:Y:S01]  /*6bd0*/  IMAD.U32 R26, R7, 0x10000, RZ ;  /* 0x00010000071a7824 */ /* 0x000fe200078e00ff */
[----:B------:R-:W-:Y:S01]  /*6be0*/  LOP3.LUT R6, R6, 0xffff0000, RZ, 0xc0, !PT ;  /* 0xffff000006067812 */ /* 0x000fe200078ec0ff */
[C---:B------:R-:W-:Y:S01]  /*6bf0*/  FMUL.FTZ R32, R4.reuse, R30 ;  /* 0x0000001e04207220 */ /* 0x040fe20000410000 */
[----:B------:R-:W-:Y:S01]  /*6c00*/  FMUL.FTZ R33, R4, R27 ;  /* 0x0000001b04217220 */ /* 0x000fe20000410000 */
[C---:B------:R-:W-:Y:S01]  /*6c10*/  FMUL.FTZ R35, R5.reuse, R31 ;  /* 0x0000001f05237220 */ /* 0x040fe20000410000 */
[----:B------:R-:W-:Y:S01]  /*6c20*/  FMUL.FTZ R37, R5, R28 ;  /* 0x0000001c05257220 */ /* 0x000fe20000410000 */
[----:B------:R-:W-:Y:S01]  /*6c30*/  FFMA.FTZ R32, R21, R27, -R32 ;  /* 0x0000001b15207223 */ /* 0x000fe20000010820 */
[----:B------:R-:W-:Y:S01]  /*6c40*/  LOP3.LUT R7, R7, 0xffff0000, RZ, 0xc0, !PT ;  /* 0xffff000007077812 */ /* 0x000fe200078ec0ff */
[----:B------:R-:W-:Y:S01]  /*6c50*/  FFMA.FTZ R33, R21, R30, R33 ;  /* 0x0000001e15217223 */ /* 0x000fe20000010021 */
[----:B------:R-:W-:Y:S01]  /*6c60*/  SHF.L.U32 R4, R8, 0x10, RZ ;  /* 0x0000001008047819 */ /* 0x000fe200000006ff */
[C---:B------:R-:W-:Y:S01]  /*6c70*/  IMAD.U32 R21, R10.reuse, 0x10000, RZ ;  /* 0x000100000a157824 */ /* 0x040fe200078e00ff */
[----:B------:R-:W-:Y:S01]  /*6c80*/  LOP3.LUT R27, R10, 0xffff0000, RZ, 0xc0, !PT ;  /* 0xffff00000a1b7812 */ /* 0x000fe200078ec0ff */
[----:B------:R-:W-:Y:S01]  /*6c90*/  FFMA.FTZ R35, R24, R28, -R35 ;  /* 0x0000001c18237223 */ /* 0x000fe20000010823 */
[----:B------:R-:W-:Y:S01]  /*6ca0*/  LOP3.LUT R5, R8, 0xffff0000, RZ, 0xc0, !PT ;  /* 0xffff000008057812 */ /* 0x000fe200078ec0ff */
        /* <DEDUP_REMOVED lines=13> */
[----:B------:R1:W-:Y:S02]  /*6d80*/  STS.128 [R0], R4 ;  /* 0x0000000400007388 */ /* 0x0003e40000000c00 */
.L_x_559:
[----:B------:R-:W-:Y:S05]  /*6d90*/  BSYNC B1 ;  /* 0x0000000000017941 */ /* 0x000fea0003800000 */
.L_x_558:
[----:B01----:R-:W-:-:S05]  /*6da0*/  VIADD R4, R152, 0x60 ;  /* 0x0000006098047836 */ /* 0x003fca0000000000 */
[----:B------:R-:W-:-:S13]  /*6db0*/  ISETP.GE.AND P0, PT, R4, R15, PT ;  /* 0x0000000f0400720c */ /* 0x000fda0003f06270 */
[----:B------:R-:W-:Y:S05]  /*6dc0*/  @P0 BRA `(.L_x_562) ;  /* 0x0000001400500947 */ /* 0x000fea0003800000 */
[----:B------:R-:W0:Y:S01]  /*6dd0*/  LDC R5, c[0x0][0x3f4] ;  /* 0x0000fd00ff057b82 */ /* 0x000e220000000800 */
[----:B------:R-:W-:Y:S01]  /*6de0*/  BSSY B1, `(.L_x_563) ;  /* 0x000002a000017945 */ /* 0x000fe20003800000 */
[-C--:B0-----:R-:W-:Y:S02]  /*6df0*/  ISETP.GE.AND P0, PT, R22, R5.reuse, PT ;  /* 0x000000051600720c */ /* 0x081fe40003f06270 */
[----:B------:R-:W-:-:S11]  /*6e00*/  ISETP.GE.AND P1, PT, R156, R5, PT ;  /* 0x000000059c00720c */ /* 0x000fd60003f26270 */
[----:B------:R-:W-:Y:S05]  /*6e10*/  @P0 BRA `(.L_x_564) ;  /* 0x0000000000980947 */ /* 0x000fea0003800000 */
[----:B------:R-:W0:Y:S01]  /*6e20*/  LDS.128 R4, [R11+0xb400] ;  /* 0x00b400000b047984 */ /* 0x000e220000000c00 */
[C---:B------:R-:W-:Y:S01]  /*6e30*/  IMAD.U32 R31, R20.reuse, 0x10000, RZ ;  /* 0x00010000141f7824 */ /* 0x040fe200078e00ff */
[----:B------:R-:W-:Y:S01]  /*6e40*/  LOP3.LUT R33, R20, 0xffff0000, RZ, 0xc0, !PT ;  /* 0xffff000014217812 */ /* 0x000fe200078ec0ff */
[C---:B------:R-:W-:Y:S01]  /*6e50*/  IMAD.U32 R25, R14.reuse, 0x10000, RZ ;  /* 0x000100000e197824 */ /* 0x040fe200078e00ff */
[----:B------:R-:W-:Y:S02]  /*6e60*/  LOP3.LUT R27, R14, 0xffff0000, RZ, 0xc0, !PT ;  /* 0xffff00000e1b7812 */ /* 0x000fe400078ec0ff */
[----:B------:R-:W-:Y:S01]  /*6e70*/  LOP3.LUT R30, R12, 0xffff0000, RZ, 0xc0, !PT ;  /* 0xffff00000c1e7812 */ /* 0x000fe200078ec0ff */
[C---:B0-----:R-:W-:Y:S01]  /*6e80*/  IMAD.U32 R15, R4.reuse, 0x10000, RZ ;  /* 0x00010000040f7824 */ /* 0x041fe200078e00ff */
[----:B------:R-:W-:Y:S01]  /*6e90*/  LOP3.LUT R4, R4, 0xffff0000, RZ, 0xc0, !PT ;  /* 0xffff000004047812 */ /* 0x000fe200078ec0ff */
[C---:B------:R-:W-:Y:S01]  /*6ea0*/  IMAD.U32 R21, R5.reuse, 0x10000, RZ ;  /* 0x0001000005157824 */ /* 0x040fe200078e00ff */
[----:B------:R-:W-:Y:S01]  /*6eb0*/  LOP3.LUT R5, R5, 0xffff0000, RZ, 0xc0, !PT ;  /* 0xffff000005057812 */ /* 0x000fe200078ec0ff */
[----:B------:R-:W-:Y:S01]  /*6ec0*/  IMAD.U32 R14, R6, 0x10000, RZ ;  /* 0x00010000060e7824 */ /* 0x000fe200078e00ff */
[----:B------:R-:W-:Y:S01]  /*6ed0*/  SHF.L.U32 R20, R7, 0x10, RZ ;  /* 0x0000001007147819 */ /* 0x000fe200000006ff */
[-C--:B------:R-:W-:Y:S01]  /*6ee0*/  FMUL.FTZ R24, R31, R4.reuse ;  /* 0x000000041f187220 */ /* 0x080fe20000410000 */
[----:B------:R-:W-:Y:S01]  /*6ef0*/  FMUL.FTZ R26, R25, R4 ;  /* 0x00000004191a7220 */ /* 0x000fe20000410000 */
[----:B------:R-:W-:Y:S01]  /*6f00*/  FMUL.FTZ R28, R33, R5 ;  /* 0x00000005211c7220 */ /* 0x000fe20000410000 */
[----:B------:R-:W-:Y:S01]  /*6f10*/  LOP3.LUT R7, R7, 0xffff0000, RZ, 0xc0, !PT ;  /* 0xffff000007077812 */ /* 0x000fe200078ec0ff */
[----:B------:R-:W-:Y:S01]  /*6f20*/  FFMA.FTZ R4, R25, R15, -R24 ;  /* 0x0000000f19047223 */ /* 0x000fe20000010818 */
[C---:B------:R-:W-:Y:S01]  /*6f30*/  FMUL.FTZ R24, R27.reuse, R5 ;  /* 0x000000051b187220 */ /* 0x040fe20000410000 */
[----:B------:R-:W-:Y:S01]  /*6f40*/  FFMA.FTZ R5, R27, R21, -R28 ;  /* 0x000000151b057223 */ /* 0x000fe2000001081c */
[----:B------:R-:W-:Y:S01]  /*6f50*/  IMAD.U32 R28, R12, 0x10000, RZ ;  /* 0x000100000c1c7824 */ /* 0x000fe200078e00ff */
[----:B------:R-:W-:Y:S01]  /*6f60*/  LOP3.LUT R6, R6, 0xffff0000, RZ, 0xc0, !PT ;  /* 0xffff000006067812 */ /* 0x000fe200078ec0ff */
[----:B------:R-:W-:Y:S01]  /*6f70*/  FFMA.FTZ R15, R31, R15, R26 ;  /* 0x0000000f1f0f7223 */ /* 0x000fe2000001001a */
[C---:B------:R-:W-:Y:S01]  /*6f80*/  LOP3.LUT R12, R13.reuse, 0xffff0000, RZ, 0xc0, !PT ;  /* 0xffff00000d0c7812 */ /* 0x040fe200078ec0ff */
[----:B------:R-:W-:-:S02]  /*6f90*/  IMAD.U32 R26, R13, 0x10000, RZ ;  /* 0x000100000d1a7824 */ /* 0x000fc400078e00ff */
[----:B------:R-:W-:Y:S01]  /*6fa0*/  FFMA.FTZ R24, R33, R21, R24 ;  /* 0x0000001521187223 */ /* 0x000fe20000010018 */
[-C--:B------:R-:W-:Y:S01]  /*6fb0*/  FMUL.FTZ R25, R30, R7.reuse ;  /* 0x000000071e197220 */ /* 0x080fe20000410000 */
[-C--:B------:R-:W-:Y:S01]  /*6fc0*/  FMUL.FTZ R13, R28, R6.reuse ;  /* 0x000000061c0d7220 */ /* 0x080fe20000410000 */
[----:B------:R-:W-:Y:S01]  /*6fd0*/  FMUL.FTZ R21, R26, R6 ;  /* 0x000000061a157220 */ /* 0x000fe20000410000 */
[C---:B------:R-:W-:Y:S01]  /*6fe0*/  FMUL.FTZ R27, R12.reuse, R7 ;  /* 0x000000070c1b7220 */ /* 0x040fe20000410000 */
[----:B------:R-:W-:Y:S01]  /*6ff0*/  FFMA.FTZ R7, R12, R20, -R25 ;  /* 0x000000140c077223 */ /* 0x000fe20000010819 */
[-C--:B------:R-:W-:Y:S01]  /*7000*/  FFMA.FTZ R6, R26, R14.reuse, -R13 ;  /* 0x0000000e1a067223 */ /* 0x080fe2000001080d */
[----:B------:R-:W-:Y:S01]  /*7010*/  FFMA.FTZ R21, R28, R14, R21 ;  /* 0x0000000e1c157223 */ /* 0x000fe20000010015 */
[----:B------:R-:W-:Y:S01]  /*7020*/  FFMA.FTZ R20, R30, R20, R27 ;  /* 0x000000141e147223 */ /* 0x000fe2000001001b */
[----:B------:R-:W-:Y:S02]  /*7030*/  F2FP.BF16.F32.PACK_AB R4, R15, R4 ;  /* 0x000000040f04723e */ /* 0x000fe400000010ff */
[----:B------:R-:W-:-:S02]  /*7040*/  F2FP.BF16.F32.PACK_AB R5, R24, R5 ;  /* 0x000000051805723e */ /* 0x000fc400000010ff */
[----:B------:R-:W-:Y:S02]  /*7050*/  F2FP.BF16.F32.PACK_AB R6, R21, R6 ;  /* 0x000000061506723e */ /* 0x000fe400000010ff */
[----:B------:R-:W-:-:S05]  /*7060*/  F2FP.BF16.F32.PACK_AB R7, R20, R7 ;  /* 0x000000071407723e */ /* 0x000fca00000010ff */
[----:B------:R0:W-:Y:S02]  /*7070*/  STS.128 [R11+0xb400], R4 ;  /* 0x00b400040b007388 */ /* 0x0001e40000000c00 */
.L_x_564:
[----:B------:R-:W-:Y:S05]  /*7080*/  BSYNC B1 ;  /* 0x0000000000017941 */ /* 0x000fea0003800000 */
.L_x_563:
[----:B------:R-:W-:Y:S05]  /*7090*/  @P1 BRA `(.L_x_562) ;  /* 0x00000010009c1947 */ /* 0x000fea0003800000 */
[----:B0-----:R-:W0:Y:S01]  /*70a0*/  LDS.128 R4, [R0+0x3000] ;  /* 0x0030000000047984 */ /* 0x001e220000000c00 */
[C---:B------:R-:W-:Y:S01]  /*70b0*/  IMAD.U32 R21, R9.reuse, 0x10000, RZ ;  /* 0x0001000009157824 */ /* 0x040fe200078e00ff */
[----:B------:R-:W-:Y:S01]  /*70c0*/  LOP3.LUT R26, R9, 0xffff0000, RZ, 0xc0, !PT ;  /* 0xffff0000091a7812 */ /* 0x000fe200078ec0ff */
[C---:B------:R-:W-:Y:S01]  /*70d0*/  IMAD.U32 R15, R3.reuse, 0x10000, RZ ;  /* 0x00010000030f7824 */ /* 0x040fe200078e00ff */
[----:B------:R-:W-:Y:S01]  /*70e0*/  LOP3.LUT R24, R3, 0xffff0000, RZ, 0xc0, !PT ;  /* 0xffff000003187812 */ /* 0x000fe200078ec0ff */
[C---:B------:R-:W-:Y:S01]  /*70f0*/  IMAD.U32 R25, R10.reuse, 0x10000, RZ ;  /* 0x000100000a197824 */ /* 0x040fe200078e00ff */
        /* <DEDUP_REMOVED lines=8> */
[C---:B------:R-:W-:Y:S01]  /*7180*/  FMUL.FTZ R20, R15.reuse, R4 ;  /* 0x000000040f147220 */ /* 0x040fe20000410000 */
[----:B------:R-:W-:Y:S01]  /*7190*/  FMUL.FTZ R13, R26, R5 ;  /* 0x000000051a0d7220 */ /* 0x000fe20000410000 */
[----:B------:R-:W-:Y:S01]  /*71a0*/  LOP3.LUT R6, R6, 0xffff0000, RZ, 0xc0, !PT ;  /* 0xffff000006067812 */ /* 0x000fe200078ec0ff */
[-C--:B------:R-:W-:Y:S01]  /*71b0*/  FFMA.FTZ R4, R15, R11.reuse, -R14 ;  /* 0x0000000b0f047223 */ /* 0x080fe2000001080e */
[----:B------:R-:W-:Y:S01]  /*71c0*/  FFMA.FTZ R11, R21, R11, R20 ;  /* 0x0000000b150b7223 */ /* 0x000fe20000010014 */
[C---:B------:R-:W-:Y:S01]  /*71d0*/  FMUL.FTZ R15, R24.reuse, R5 ;  /* 0x00000005180f7220 */ /* 0x040fe20000410000 */
[----:B------:R-:W-:Y:S01]  /*71e0*/  LOP3.LUT R7, R7, 0xffff0000, RZ, 0xc0, !PT ;  /* 0xffff000007077812 */ /* 0x000fe200078ec0ff */
[----:B------:R-:W-:Y:S01]  /*71f0*/  FFMA.FTZ R5, R24, R12, -R13 ;  /* 0x0000000c18057223 */ /* 0x000fe2000001080d */
[C---:B------:R-:W-:Y:S01]  /*7200*/  LOP3.LUT R21, R8.reuse, 0xffff0000, RZ, 0xc0, !PT ;  /* 0xffff000008157812 */ /* 0x040fe200078ec0ff */
[----:B------:R-:W-:-:S02]  /*7210*/  IMAD.U32 R13, R8, 0x10000, RZ ;  /* 0x00010000080d7824 */ /* 0x000fc400078e00ff */
[----:B------:R-:W-:Y:S01]  /*7220*/  FMUL.FTZ R8, R25, R6 ;  /* 0x0000000619087220 */ /* 0x000fe20000410000 */
[-C--:B------:R-:W-:Y:S01]  /*7230*/  FMUL.FTZ R14, R27, R7.reuse ;  /* 0x000000071b0e7220 */ /* 0x080fe20000410000 */
[----:B------:R-:W-:Y:S01]  /*7240*/  FFMA.FTZ R12, R26, R12, R15 ;  /* 0x0000000c1a0c7223 */ /* 0x000fe2000001000f */
[----:B------:R-:W-:Y:S01]  /*7250*/  FMUL.FTZ R10, R13, R6 ;  /* 0x000000060d0a7220 */ /* 0x000fe20000410000 */
[----:B------:R-:W-:Y:S01]  /*7260*/  FMUL.FTZ R20, R21, R7 ;  /* 0x0000000715147220 */ /* 0x000fe20000410000 */
[----:B------:R-:W-:Y:S01]  /*7270*/  FFMA.FTZ R6, R13, R3, -R8 ;  /* 0x000000030d067223 */ /* 0x000fe20000010808 */
[----:B------:R-:W-:Y:S01]  /*7280*/  FFMA.FTZ R7, R21, R9, -R14 ;  /* 0x0000000915077223 */ /* 0x000fe2000001080e */
[----:B------:R-:W-:Y:S01]  /*7290*/  FFMA.FTZ R3, R25, R3, R10 ;  /* 0x0000000319037223 */ /* 0x000fe2000001000a */
[----:B------:R-:W-:Y:S01]  /*72a0*/  FFMA.FTZ R20, R27, R9, R20 ;  /* 0x000000091b147223 */ /* 0x000fe20000010014 */
[----:B------:R-:W-:Y:S02]  /*72b0*/  F2FP.BF16.F32.PACK_AB R4, R11, R4 ;  /* 0x000000040b04723e */ /* 0x000fe400000010ff */
[----:B------:R-:W-:-:S02]  /*72c0*/  F2FP.BF16.F32.PACK_AB R5, R12, R5 ;  /* 0x000000050c05723e */ /* 0x000fc400000010ff */
[----:B------:R-:W-:Y:S02]  /*72d0*/  F2FP.BF16.F32.PACK_AB R6, R3, R6 ;  /* 0x000000060306723e */ /* 0x000fe400000010ff */
[----:B------:R-:W-:-:S05]  /*72e0*/  F2FP.BF16.F32.PACK_AB R7, R20, R7 ;  /* 0x000000071407723e */ /* 0x000fca00000010ff */
[----:B------:R3:W-:Y:S01]  /*72f0*/  STS.128 [R0+0x3000], R4 ;  /* 0x0030000400007388 */ /* 0x0007e20000000c00 */
[----:B------:R-:W-:Y:S05]  /*7300*/  BRA `(.L_x_562) ;  /* 0x0000001000007947 */ /* 0x000fea0003800000 */
.L_x_552:
[----:B------:R-:W-:-:S03]  /*7310*/  UMOV UR4, 0xffffffff ;  /* 0xffffffff00047882 */ /* 0x000fc60000000000 */
[----:B------:R-:W-:Y:S05]  /*7320*/  BRA.DIV UR4, `(.L_x_565) ;  /* 0x000000f604847947 */ /* 0x000fea000b800000 */
[----:B------:R0:W2:Y:S04]  /*7330*/  SHFL.IDX PT, R0, R26, RZ, 0x1c1f ;  /* 0x001c1fff1a007589 */ /* 0x0000a800000e0000 */
[----:B------:R0:W3:Y:S04]  /*7340*/  SHFL.IDX PT, R3, R24, RZ, 0x1c1f ;  /* 0x001c1fff18037589 */ /* 0x0000e800000e0000 */
[----:B------:R0:W4:Y:S04]  /*7350*/  SHFL.IDX PT, R20, R28, RZ, 0x1c1f ;  /* 0x001c1fff1c147589 */ /* 0x00012800000e0000 */
[----:B-1----:R0:W1:Y:S02]  /*7360*/  SHFL.IDX PT, R14, R27, RZ, 0x1c1f ;  /* 0x001c1fff1b0e7589 */ /* 0x00206400000e0000 */
.L_x_761:
[----:B------:R-:W-:Y:S01]  /*7370*/  ULDC UR4, c[0x0][0x448] ;  /* 0x0001120000047ab9 */ /* 0x000fe20000000800 */
[----:B------:R-:W-:Y:S01]  /*7380*/  BSSY B1, `(.L_x_566) ;  /* 0x0000014000017945 */ /* 0x000fe20003800000 */
[----:B------:R-:W-:Y:S01]  /*7390*/  IMAD R21, R25, UR4, RZ ;  /* 0x0000000419157c24 */ /* 0x000fe2000f8e02ff */
[----:B------:R-:W-:Y:S02]  /*73a0*/  CS2R R8, SRZ ;  /* 0x0000000000087805 */ /* 0x000fe4000001ff00 */
[----:B------:R-:W-:Y:S02]  /*73b0*/  CS2R R6, SRZ ;  /* 0x0000000000067805 */ /* 0x000fe4000001ff00 */
[----:B------:R-:W-:Y:S02]  /*73c0*/  CS2R R10, SRZ ;  /* 0x00000000000a7805 */ /* 0x000fe4000001ff00 */
[----:B------:R-:W-:Y:S02]  /*73d0*/  ISETP.GE.AND P0, PT, R4, R21, PT ;  /* 0x000000150400720c */ /* 0x000fe40003f06270 */
[----:B------:R-:W-:-:S11]  /*73e0*/  CS2R R4, SRZ ;  /* 0x0000000000047805 */ /* 0x000fd6000001ff00 */
[----:B------:R-:W-:Y:S05]  /*73f0*/  @P0 BRA `(.L_x_567) ;  /* 0x0000000000300947 */ /* 0x000fea0003800000 */
[----:B------:R-:W-:Y:S01]  /*7400*/  ULDC UR4, c[0x0][0x3f4] ;  /* 0x0000fd0000047ab9 */ /* 0x000fe20000000800 */
[C---:B------:R-:W-:Y:S01]  /*7410*/  IMAD.SHL.U32 R15, R16.reuse, 0x2, RZ ;  /* 0x00000002100f7824 */ /* 0x040fe200078e00ff */
[C---:B------:R-:W-:Y:S02]  /*7420*/  ISETP.GE.AND P2, PT, R16.reuse, UR4, PT ;  /* 0x0000000410007c0c */ /* 0x040fe4000bf46270 */
[----:B------:R-:W-:Y:S02]  /*7430*/  SHF.L.U64.HI R9, R16, 0x1, R17 ;  /* 0x0000000110097819 */ /* 0x000fe40000010211 */
[-C--:B---3--:R-:W-:Y:S02]  /*7440*/  IADD3 R12, P0, R3, R15.reuse, RZ ;  /* 0x0000000f030c7210 */ /* 0x088fe40007f1e0ff */
[----:B-1----:R-:W-:-:S03]  /*7450*/  IADD3 R14, P1, R14, R15, RZ ;  /* 0x0000000f0e0e7210 */ /* 0x002fc60007f3e0ff */
[--C-:B--2---:R-:W-:Y:S02]  /*7460*/  IMAD.X R13, R0, 0x1, R9.reuse, P0 ;  /* 0x00000001000d7824 */ /* 0x104fe400000e0609 */
[----:B----4-:R-:W-:Y:S01]  /*7470*/  IMAD.X R15, R20, 0x1, R9, P1 ;  /* 0x00000001140f7824 */ /* 0x010fe200008e0609 */
[----:B------:R-:W-:Y:S01]  /*7480*/  CS2R R8, SRZ ;  /* 0x0000000000087805 */ /* 0x000fe2000001ff00 */
[----:B------:R-:W-:Y:S06]  /*7490*/  @P2 BRA `(.L_x_567) ;  /* 0x0000000000082947 */ /* 0x000fec0003800000 */
[----:B------:R1:W5:Y:S04]  /*74a0*/  LD.E.128 R4, desc[UR42][R12.64] ;  /* 0x0000002a0c047980 */ /* 0x000368000c101d00 */
[----:B------:R1:W5:Y:S02]  /*74b0*/  LD.E.128 R8, desc[UR42][R14.64] ;  /* 0x0000002a0e087980 */ /* 0x000364000c101d00 */
.L_x_567:
[----:B------:R-:W-:Y:S05]  /*74c0*/  BSYNC B1 ;  /* 0x0000000000017941 */ /* 0x000fea0003800000 */
.L_x_566:
[----:B------:R-:W-:Y:S01]  /*74d0*/  ULEA.HI UR4, UR37, UR37, URZ, 0x1 ;  /* 0x0000002525047291 */ /* 0x000fe2000f8f083f */
[----:B------:R-:W4:Y:S01]  /*74e0*/  LDC R25, c[0x0][0x3f4] ;  /* 0x0000fd00ff197b82 */ /* 0x000f220000000800 */
[----:B--2---:R-:W-:Y:S01]  /*74f0*/  IMAD R0, R33, -0xc0, R21 ;  /* 0xffffff4021007824 */ /* 0x004fe200078e0215 */
[--C-:B0----5:R-:W-:Y:S01]  /*7500*/  SHF.R.U64 R26, R4, 0x10, R5.reuse ;  /* 0x00000010041a7819 */ /* 0x121fe20000001205 */
[----:B------:R-:W-:Y:S01]  /*7510*/  ULOP3.LUT UR4, UR4, 0xfffffffe, URZ, 0xc0, !UPT ;  /* 0xfffffffe04047892 */ /* 0x000fe2000f8ec03f */
[----:B------:R-:W-:Y:S01]  /*7520*/  IMAD.MOV.U32 R21, RZ, RZ, R4 ;  /* 0x000000ffff157224 */ /* 0x000fe200078e0004 */
[--C-:B------:R-:W-:Y:S01]  /*7530*/  SHF.R.U32.HI R24, RZ, 0x10, R5.reuse ;  /* 0x00000010ff187819 */ /* 0x100fe20000011605 */
[----:B---3--:R-:W-:Y:S01]  /*7540*/  IMAD.MOV.U32 R3, RZ, RZ, R6 ;  /* 0x000000ffff037224 */ /* 0x008fe200078e0006 */
[----:B------:R-:W-:Y:S01]  /*7550*/  UIADD3 UR4, UR37, -UR4, URZ ;  /* 0x8000000425047290 */ /* 0x000fe2000fffe03f */
[----:B------:R-:W-:Y:S01]  /*7560*/  VIMNMX R33, R0, 0xc0, PT ;  /* 0x000000c000217848 */ /* 0x000fe20003fe0100 */
[----:B-1----:R-:W-:Y:S01]  /*7570*/  IMAD.MOV.U32 R13, RZ, RZ, R5 ;  /* 0x000000ffff0d7224 */ /* 0x002fe200078e0005 */
[--C-:B------:R-:W-:Y:S01]  /*7580*/  SHF.R.U64 R6, R6, 0x10, R7.reuse ;  /* 0x0000001006067819 */ /* 0x100fe20000001207 */
[--C-:B------:R-:W-:Y:S01]  /*7590*/  IMAD.MOV.U32 R15, RZ, RZ, R7.reuse ;  /* 0x000000ffff0f7224 */ /* 0x100fe200078e0007 */
[----:B------:R-:W-:Y:S01]  /*75a0*/  SHF.R.U32.HI R4, RZ, 0x10, R7 ;  /* 0x00000010ff047819 */ /* 0x000fe20000011607 */
[----:B------:R-:W-:Y:S01]  /*75b0*/  IMAD.MOV.U32 R12, RZ, RZ, R8 ;  /* 0x000000ffff0c7224 */ /* 0x000fe200078e0008 */
[----:B------:R-:W-:Y:S01]  /*75c0*/  MOV R27, UR4 ;  /* 0x00000004001b7c02 */ /* 0x000fe20008000f00 */
[--C-:B------:R-:W-:Y:S01]  /*75d0*/  IMAD.MOV.U32 R14, RZ, RZ, R9.reuse ;  /* 0x000000ffff0e7224 */ /* 0x100fe200078e0009 */
[----:B------:R-:W-:Y:S01]  /*75e0*/  SHF.R.U64 R31, R8, 0x10, R9 ;  /* 0x00000010081f7819 */ /* 0x000fe20000001209 */
[----:B------:R-:W-:Y:S01]  /*75f0*/  IMAD.MOV.U32 R0, RZ, RZ, R11 ;  /* 0x000000ffff007224 */ /* 0x000fe200078e000b */
[----:B------:R-:W-:Y:S01]  /*7600*/  SHF.L.U32 R27, R27, 0x1f, RZ ;  /* 0x0000001f1b1b7819 */ /* 0x000fe200000006ff */
[----:B------:R-:W-:Y:S01]  /*7610*/  VIADD R28, R152, 0x60 ;  /* 0x00000060981c7836 */ /* 0x000fe20000000000 */
[----:B------:R-:W-:Y:S01]  /*7620*/  SHF.R.U32.HI R9, RZ, 0x10, R9 ;  /* 0x00000010ff097819 */ /* 0x000fe20000011609 */
[----:B------:R-:W-:Y:S01]  /*7630*/  BSSY B1, `(.L_x_568) ;  /* 0x0000011000017945 */ /* 0x000fe20003800000 */
[----:B------:R-:W0:Y:S01]  /*7640*/  SYNCS.PHASECHK.TRANS64.TRYWAIT P1, [R18+URZ+0x16800], R27 ;  /* 0x0168001b120075a7 */ /* 0x000e22000802017f */
[----:B----4-:R-:W-:-:S02]  /*7650*/  MOV R20, R10 ;  /* 0x0000000a00147202 */ /* 0x010fc40000000f00 */
[----:B------:R-:W-:Y:S02]  /*7660*/  ISETP.GE.AND P0, PT, R16, R25, PT ;  /* 0x000000191000720c */ /* 0x000fe40003f06270 */
[--C-:B------:R-:W-:Y:S02]  /*7670*/  SHF.R.U64 R7, R10, 0x10, R11.reuse ;  /* 0x000000100a077819 */ /* 0x100fe4000000120b */
[----:B------:R-:W-:Y:S02]  /*7680*/  SHF.R.U32.HI R5, RZ, 0x10, R11 ;  /* 0x00000010ff057819 */ /* 0x000fe4000001160b */
[-C--:B------:R-:W-:Y:S02]  /*7690*/  ISETP.GE.OR P2, PT, R152, R33.reuse, P0 ;  /* 0x000000219800720c */ /* 0x080fe40000746670 */
[----:B------:R-:W-:Y:S02]  /*76a0*/  PRMT R21, R21, 0x5410, R26 ;  /* 0x0000541015157816 */ /* 0x000fe4000000001a */
[----:B------:R-:W-:-:S02]  /*76b0*/  ISETP.GE.OR P0, PT, R28, R33, P0 ;  /* 0x000000211c00720c */ /* 0x000fc40000706670 */
[----:B------:R-:W-:Y:S02]  /*76c0*/  PRMT R13, R13, 0x5410, R24 ;  /* 0x000054100d0d7816 */ /* 0x000fe40000000018 */
[----:B------:R-:W-:Y:S02]  /*76d0*/  PRMT R3, R3, 0x5410, R6 ;  /* 0x0000541003037816 */ /* 0x000fe40000000006 */
[----:B------:R-:W-:Y:S02]  /*76e0*/  PRMT R15, R15, 0x5410, R4 ;  /* 0x000054100f0f7816 */ /* 0x000fe40000000004 */
[----:B------:R-:W-:Y:S02]  /*76f0*/  PRMT R12, R12, 0x5410, R31 ;  /* 0x000054100c0c7816 */ /* 0x000fe4000000001f */
[----:B------:R-:W-:Y:S02]  /*7700*/  PRMT R14, R14, 0x5410, R9 ;  /* 0x000054100e0e7816 */ /* 0x000fe40000000009 */
[----:B------:R-:W-:-:S02]  /*7710*/  PRMT R20, R20, 0x5410, R7 ;  /* 0x0000541014147816 */ /* 0x000fc40000000007 */
[----:B------:R-:W-:Y:S01]  /*7720*/  PRMT R0, R0, 0x5410, R5 ;  /* 0x0000541000007816 */ /* 0x000fe20000000005 */
[----:B0-----:R-:W-:Y:S06]  /*7730*/  @!P1 BRA `(.L_x_569) ;  /* 0x000000f000f09947 */ /* 0x001fec0003800000 */
.L_x_762:
[----:B------:R-:W-:Y:S05]  /*7740*/  BSYNC B1 ;  /* 0x0000000000017941 */ /* 0x000fea0003800000 */
.L_x_568:
[----:B------:R-:W-:Y:S04]  /*7750*/  BSSY B1, `(.L_x_570) ;  /* 0x0000060000017945 */ /* 0x000fe80003800000 */
[----:B------:R-:W-:Y:S05]  /*7760*/  @P2 BRA `(.L_x_571) ;  /* 0x0000000400782947 */ /* 0x000fea0003800000 */
[----:B------:R-:W2:Y:S01]  /*7770*/  LDL R4, [R1+0x14] ;  /* 0x0000140001047983 */ /* 0x000ea20000100800 */
[C---:B------:R-:W-:Y:S01]  /*7780*/  IMAD.U32 R37, R12.reuse, 0x10000, RZ ;  /* 0x000100000c257824 */ /* 0x040fe200078e00ff */
[----:B------:R-:W-:Y:S01]  /*7790*/  LOP3.LUT R39, R12, 0xffff0000, RZ, 0xc0, !PT ;  /* 0xffff00000c277812 */ /* 0x000fe200078ec0ff */
[----:B------:R-:W-:Y:S01]  /*77a0*/  IMAD.U32 R35, R21, 0x10000, RZ ;  /* 0x0001000015237824 */ /* 0x000fe200078e00ff */
[----:B------:R-:W1:Y:S02]  /*77b0*/  S2R R5, SR_TID.X ;  /* 0x0000000000057919 */ /* 0x000e640000002100 */
[----:B-1----:R-:W-:-:S05]  /*77c0*/  VIADD R5, R5, 0xffffff80 ;  /* 0xffffff8005057836 */ /* 0x002fca0000000000 */
[----:B------:R-:W-:-:S04]  /*77d0*/  SHF.R.S32.HI R8, RZ, 0x1f, R5 ;  /* 0x0000001fff087819 */ /* 0x000fc80000011405 */
[----:B------:R-:W-:Y:S01]  /*77e0*/  LEA.HI R8, R8, R5, RZ, 0x5 ;  /* 0x0000000508087211 */ /* 0x000fe200078f28ff */
[----:B------:R-:W-:-:S03]  /*77f0*/  IMAD.IADD R5, R16, 0x1, R25 ;  /* 0x0000000110057824 */ /* 0x000fc600078e0219 */
[----:B------:R-:W-:Y:S01]  /*7800*/  SHF.R.S32.HI R8, RZ, 0x5, R8 ;  /* 0x00000005ff087819 */ /* 0x000fe20000011408 */
[----:B--2---:R-:W-:-:S05]  /*7810*/  IMAD.SHL.U32 R4, R4, 0x40, RZ ;  /* 0x0000004004047824 */ /* 0x004fca00078e00ff */
[----:B------:R-:W-:-:S04]  /*7820*/  LOP3.LUT R6, R4, 0x1c0, RZ, 0xc0, !PT ;  /* 0x000001c004067812 */ /* 0x000fc800078ec0ff */
[C---:B------:R-:W-:Y:S02]  /*7830*/  LOP3.LUT R4, R6.reuse, 0x38, R16, 0xf8, !PT ;  /* 0x0000003806047812 */ /* 0x040fe400078ef810 */
[----:B------:R-:W-:Y:S02]  /*7840*/  SHF.R.U32.HI R7, RZ, 0x3, R6 ;  /* 0x00000003ff077819 */ /* 0x000fe40000011606 */
[----:B------:R-:W-:Y:S02]  /*7850*/  LOP3.LUT R6, R6, 0x38, R5, 0xf8, !PT ;  /* 0x0000003806067812 */ /* 0x000fe400078ef805 */
[-C--:B------:R-:W-:Y:S02]  /*7860*/  LOP3.LUT R4, R4, R7.reuse, RZ, 0x3c, !PT ;  /* 0x0000000704047212 */ /* 0x080fe400078e3cff */
[----:B------:R-:W-:-:S03]  /*7870*/  LOP3.LUT R6, R6, R7, RZ, 0x3c, !PT ;  /* 0x0000000706067212 */ /* 0x000fc600078e3cff */
[C---:B------:R-:W-:Y:S02]  /*7880*/  IMAD R5, R8.reuse, 0x200, R4 ;  /* 0x0000020008057824 */ /* 0x040fe400078e0204 */
[----:B------:R-:W-:-:S03]  /*7890*/  IMAD R9, R8, 0x200, R6 ;  /* 0x0000020008097824 */ /* 0x000fc600078e0206 */
[----:B------:R-:W-:Y:S01]  /*78a0*/  LEA R40, R5, R18, 0x1 ;  /* 0x0000001205287211 */ /* 0x000fe200078e08ff */
[----:B------:R-:W-:-:S04]  /*78b0*/  IMAD R42, R9, 0x2, R18 ;  /* 0x00000002092a7824 */ /* 0x000fc800078e0212 */
[----:B------:R-:W1:Y:S04]  /*78c0*/  LDS.128 R4, [R40+0x8400] ;  /* 0x0084000028047984 */ /* 0x000e680000000c00 */
[----:B------:R-:W2:Y:S01]  /*78d0*/  LDS.128 R8, [R42+0x8400] ;  /* 0x008400002a087984 */ /* 0x000ea20000000c00 */
[C---:B-1----:R-:W-:Y:S01]  /*78e0*/  IMAD.U32 R24, R4.reuse, 0x10000, RZ ;  /* 0x0001000004187824 */ /* 0x042fe200078e00ff */
[----:B------:R-:W-:Y:S01]  /*78f0*/  LOP3.LUT R4, R4, 0xffff0000, RZ, 0xc0, !PT ;  /* 0xffff000004047812 */ /* 0x000fe200078ec0ff */
[C---:B0-----:R-:W-:Y:S01]  /*7900*/  IMAD.U32 R27, R6.reuse, 0x10000, RZ ;  /* 0x00010000061b7824 */ /* 0x041fe200078e00ff */
[----:B------:R-:W-:Y:S01]  /*7910*/  LOP3.LUT R6, R6, 0xffff0000, RZ, 0xc0, !PT ;  /* 0xffff000006067812 */ /* 0x000fe200078ec0ff */
[----:B--2---:R-:W-:Y:S01]  /*7920*/  IMAD.U32 R32, R10, 0x10000, RZ ;  /* 0x000100000a207824 */ /* 0x004fe200078e00ff */
[C---:B------:R-:W-:Y:S01]  /*7930*/  SHF.L.U32 R30, R8.reuse, 0x10, RZ ;  /* 0x00000010081e7819 */ /* 0x040fe200000006ff */
[----:B------:R-:W-:Y:S01]  /*7940*/  IMAD.U32 R31, R9, 0x10000, RZ ;  /* 0x00010000091f7824 */ /* 0x000fe200078e00ff */
[----:B------:R-:W-:Y:S01]  /*7950*/  LOP3.LUT R8, R8, 0xffff0000, RZ, 0xc0, !PT ;  /* 0xffff000008087812 */ /* 0x000fe200078ec0ff */
[----:B------:R-:W-:Y:S01]  /*7960*/  IMAD.U32 R33, R11, 0x10000, RZ ;  /* 0x000100000b217824 */ /* 0x000fe200078e00ff */
[----:B------:R-:W-:Y:S01]  /*7970*/  LOP3.LUT R10, R10, 0xffff0000, RZ, 0xc0, !PT ;  /* 0xffff00000a0a7812 */ /* 0x000fe200078ec0ff */
[C---:B------:R-:W-:Y:S01]  /*7980*/  FMUL.FTZ R41, R30.reuse, R37 ;  /* 0x000000251e297220 */ /* 0x040fe20000410000 */
[----:B------:R-:W-:Y:S01]  /*7990*/  FMUL.FTZ R43, R30, R35 ;  /* 0x000000231e2b7220 */ /* 0x000fe20000410000 */
[----:B------:R-:W-:Y:S01]  /*79a0*/  FMUL.FTZ R45, R8, R39 ;  /* 0x00000027082d7220 */ /* 0x000fe20000410000 */
[----:B------:R-:W-:-:S02]  /*79b0*/  IMAD.U32 R30, R20, 0x10000, RZ ;  /* 0x00010000141e7824 */ /* 0x000fc400078e00ff */
[C---:B------:R-:W-:Y:S01]  /*79c0*/  FFMA.FTZ R41, R24.reuse, R35, -R41 ;  /* 0x0000002318297223 */ /* 0x040fe20000010829 */
[----:B------:R-:W-:Y:S01]  /*79d0*/  LOP3.LUT R35, R21, 0xffff0000, RZ, 0xc0, !PT ;  /* 0xffff000015237812 */ /* 0x000fe200078ec0ff */
[----:B------:R-:W-:Y:S01]  /*79e0*/  FFMA.FTZ R43, R24, R37, R43 ;  /* 0x00000025182b7223 */ /* 0x000fe2000001002b */
[----:B------:R-:W-:Y:S01]  /*79f0*/  SHF.L.U32 R24, R3, 0x10, RZ ;  /* 0x0000001003187819 */ /* 0x000fe200000006ff */
[----:B------:R-:W-:Y:S01]  /*7a00*/  IMAD.U32 R26, R5, 0x10000, RZ ;  /* 0x00010000051a7824 */ /* 0x000fe200078e00ff */
[----:B------:R-:W-:Y:S01]  /*7a10*/  LOP3.LUT R37, R20, 0xffff0000, RZ, 0xc0, !PT ;  /* 0xffff000014257812 */ /* 0x000fe200078ec0ff */
[-C--:B------:R-:W-:Y:S01]  /*7a20*/  FMUL.FTZ R47, R8, R35.reuse ;  /* 0x00000023082f7220 */ /* 0x080fe20000410000 */
[----:B------:R-:W-:Y:S01]  /*7a30*/  FFMA.FTZ R34, R4, R35, -R45 ;  /* 0x0000002304227223 */ /* 0x000fe2000001082d */
[C---:B------:R-:W-:Y:S01]  /*7a40*/  FMUL.FTZ R8, R32.reuse, R30 ;  /* 0x0000001e20087220 */ /* 0x040fe20000410000 */
[-C--:B------:R-:W-:Y:S01]  /*7a50*/  FMUL.FTZ R45, R32, R24.reuse ;  /* 0x00000018202d7220 */ /* 0x080fe20000410000 */
[----:B------:R-:W-:Y:S01]  /*7a60*/  LOP3.LUT R35, R3, 0xffff0000, RZ, 0xc0, !PT ;  /* 0xffff000003237812 */ /* 0x000fe200078ec0ff */
[----:B------:R-:W-:Y:S01]  /*7a70*/  FFMA.FTZ R32, R4, R39, R47 ;  /* 0x0000002704207223 */ /* 0x000fe2000001002f */
[C---:B------:R-:W-:Y:S01]  /*7a80*/  FFMA.FTZ R36, R27.reuse, R24, -R8 ;  /* 0x000000181b247223 */ /* 0x040fe20000010808 */
[----:B------:R-:W-:Y:S01]  /*7a90*/  FFMA.FTZ R45, R27, R30, R45 ;  /* 0x0000001e1b2d7223 */ /* 0x000fe2000001002d */
[----:B------:R-:W-:Y:S01]  /*7aa0*/  FMUL.FTZ R27, R10, R37 ;  /* 0x000000250a1b7220 */ /* 0x000fe20000410000 */
[----:B------:R-:W-:-:S02]  /*7ab0*/  IMAD.U32 R24, R14, 0x10000, RZ ;  /* 0x000100000e187824 */ /* 0x000fc400078e00ff */
[-C--:B------:R-:W-:Y:S01]  /*7ac0*/  FMUL.FTZ R39, R10, R35.reuse ;  /* 0x000000230a277220 */ /* 0x080fe20000410000 */
[----:B------:R-:W-:Y:S02]  /*7ad0*/  IMAD.U32 R4, R13, 0x10000, RZ ;  /* 0x000100000d047824 */ /* 0x000fe400078e00ff */
[----:B------:R-:W-:Y:S01]  /*7ae0*/  FFMA.FTZ R35, R6, R35, -R27 ;  /* 0x0000002306237223 */ /* 0x000fe2000001081b */
[----:B------:R-:W-:Y:S02]  /*7af0*/  IMAD.U32 R10, R0, 0x10000, RZ ;  /* 0x00010000000a7824 */ /* 0x000fe400078e00ff */
[----:B------:R-:W-:Y:S01]  /*7b00*/  FMUL.FTZ R27, R31, R24 ;  /* 0x000000181f1b7220 */ /* 0x000fe20000410000 */
[----:B------:R-:W-:Y:S01]  /*7b10*/  FFMA.FTZ R30, R6, R37, R39 ;  /* 0x00000025061e7223 */ /* 0x000fe20000010027 */
[----:B------:R-:W-:Y:S02]  /*7b20*/  IMAD.U32 R28, R7, 0x10000, RZ ;  /* 0x00010000071c7824 */ /* 0x000fe400078e00ff */
[----:B------:R-:W-:Y:S01]  /*7b30*/  FMUL.FTZ R31, R31, R4 ;  /* 0x000000041f1f7220 */ /* 0x000fe20000410000 */
[----:B------:R-:W-:-:S02]  /*7b40*/  IMAD.U32 R8, R15, 0x10000, RZ ;  /* 0x000100000f087824 */ /* 0x000fc400078e00ff */
[----:B------:R-:W-:Y:S01]  /*7b50*/  FMUL.FTZ R37, R33, R10 ;  /* 0x0000000a21257220 */ /* 0x000fe20000410000 */
[----:B------:R-:W-:Y:S01]  /*7b60*/  LOP3.LUT R9, R9, 0xffff0000, RZ, 0xc0, !PT ;  /* 0xffff000009097812 */ /* 0x000fe200078ec0ff */
[----:B------:R-:W-:Y:S01]  /*7b70*/  FFMA.FTZ R31, R26, R24, R31 ;  /* 0x000000181a1f7223 */ /* 0x000fe2000001001f */
[-C--:B------:R-:W-:Y:S01]  /*7b80*/  FMUL.FTZ R33, R33, R8.reuse ;  /* 0x0000000821217220 */ /* 0x080fe20000410000 */
[----:B------:R-:W-:Y:S01]  /*7b90*/  FFMA.FTZ R37, R28, R8, -R37 ;  /* 0x000000081c257223 */ /* 0x000fe20000010825 */
[----:B------:R-:W-:Y:S01]  /*7ba0*/  LOP3.LUT R11, R11, 0xffff0000, RZ, 0xc0, !PT ;  /* 0xffff00000b0b7812 */ /* 0x000fe200078ec0ff */
[----:B------:R-:W-:Y:S01]  /*7bb0*/  FFMA.FTZ R27, R26, R4, -R27 ;  /* 0x000000041a1b7223 */ /* 0x000fe2000001081b */
[----:B------:R-:W-:Y:S01]  /*7bc0*/  LOP3.LUT R8, R14, 0xffff0000, RZ, 0xc0, !PT ;  /* 0xffff00000e087812 */ /* 0x000fe200078ec0ff */
[----:B------:R-:W-:Y:S01]  /*7bd0*/  FFMA.FTZ R33, R28, R10, R33 ;  /* 0x0000000a1c217223 */ /* 0x000fe20000010021 */
[----:B------:R-:W-:Y:S02]  /*7be0*/  LOP3.LUT R24, R0, 0xffff0000, RZ, 0xc0, !PT ;  /* 0xffff000000187812 */ /* 0x000fe400078ec0ff */
[----:B------:R-:W-:Y:S01]  /*7bf0*/  LOP3.LUT R4, R13, 0xffff0000, RZ, 0xc0, !PT ;  /* 0xffff00000d047812 */ /* 0x000fe200078ec0ff */
[----:B------:R-:W-:Y:S01]  /*7c00*/  FMUL.FTZ R10, R9, R8 ;  /* 0x00000008090a7220 */ /* 0x000fe20000410000 */
[----:B------:R-:W-:Y:S01]  /*7c10*/  LOP3.LUT R6, R15, 0xffff0000, RZ, 0xc0, !PT ;  /* 0xffff00000f067812 */ /* 0x000fe200078ec0ff */
[----:B------:R-:W-:Y:S01]  /*7c20*/  FMUL.FTZ R38, R11, R24 ;  /* 0x000000180b267220 */ /* 0x000fe20000410000 */
[----:B------:R-:W-:Y:S01]  /*7c30*/  LOP3.LUT R5, R5, 0xffff0000, RZ, 0xc0, !PT ;  /* 0xffff000005057812 */ /* 0x000fe200078ec0ff */
[----:B------:R-:W-:Y:S01]  /*7c40*/  FMUL.FTZ R9, R9, R4 ;  /* 0x0000000409097220 */ /* 0x000fe20000410000 */
[----:B------:R-:W-:Y:S01]  /*7c50*/  LOP3.LUT R7, R7, 0xffff0000, RZ, 0xc0, !PT ;  /* 0xffff000007077812 */ /* 0x000fe200078ec0ff */
[----:B------:R-:W-:-:S02]  /*7c60*/  FMUL.FTZ R11, R11, R6 ;  /* 0x000000060b0b7220 */ /* 0x000fc40000410000 */
[C---:B------:R-:W-:Y:S01]  /*7c70*/  FFMA.FTZ R26, R5.reuse, R4, -R10 ;  /* 0x00000004051a7223 */ /* 0x040fe2000001080a */
[----:B------:R-:W-:Y:S01]  /*7c80*/  FFMA.FTZ R28, R5, R8, R9 ;  /* 0x00000008051c7223 */ /* 0x000fe20000010009 */
[C---:B------:R-:W-:Y:S01]  /*7c90*/  FFMA.FTZ R38, R7.reuse, R6, -R38 ;  /* 0x0000000607267223 */ /* 0x040fe20000010826 */
[----:B------:R-:W-:Y:S01]  /*7ca0*/  FFMA.FTZ R24, R7, R24, R11 ;  /* 0x0000001807187223 */ /* 0x000fe2000001000b */
[----:B------:R-:W-:Y:S02]  /*7cb0*/  F2FP.BF16.F32.PACK_AB R4, R34, R41 ;  /* 0x000000292204723e */ /* 0x000fe400000010ff */
[----:B------:R-:W-:Y:S02]  /*7cc0*/  F2FP.BF16.F32.PACK_AB R6, R35, R36 ;  /* 0x000000242306723e */ /* 0x000fe400000010ff */
[----:B------:R-:W-:Y:S02]  /*7cd0*/  F2FP.BF16.F32.PACK_AB R5, R26, R27 ;  /* 0x0000001b1a05723e */ /* 0x000fe400000010ff */
[----:B------:R-:W-:-:S02]  /*7ce0*/  F2FP.BF16.F32.PACK_AB R7, R38, R37 ;  /* 0x000000252607723e */ /* 0x000fc400000010ff */
[----:B------:R-:W-:Y:S02]  /*7cf0*/  F2FP.BF16.F32.PACK_AB R8, R32, R43 ;  /* 0x0000002b2008723e */ /* 0x000fe400000010ff */
[----:B------:R-:W-:Y:S01]  /*7d00*/  F2FP.BF16.F32.PACK_AB R10, R30, R45 ;  /* 0x0000002d1e0a723e */ /* 0x000fe200000010ff */
[----:B------:R1:W-:Y:S01]  /*7d10*/  STS.128 [R40+0x8400], R4 ;  /* 0x0084000428007388 */ /* 0x0003e20000000c00 */
[----:B------:R-:W-:Y:S02]  /*7d20*/  F2FP.BF16.F32.PACK_AB R9, R28, R31 ;  /* 0x0000001f1c09723e */ /* 0x000fe400000010ff */
[----:B------:R-:W-:-:S05]  /*7d30*/  F2FP.BF16.F32.PACK_AB R11, R24, R33 ;  /* 0x00000021180b723e */ /* 0x000fca00000010ff */
[----:B------:R1:W-:Y:S02]  /*7d40*/  STS.128 [R42+0x8400], R8 ;  /* 0x008400082a007388 */ /* 0x0003e40000000c00 */
.L_x_571:
[----:B------:R-:W-:Y:S05]  /*7d50*/  BSYNC B1 ;  /* 0x0000000000017941 */ /* 0x000fea0003800000 */
.L_x_570:
[----:B------:R-:W-:Y:S05]  /*7d60*/  @P0 BRA `(.L_x_562) ;  /* 0x0000000400680947 */ /* 0x000fea0003800000 */
[----:B-1----:R-:W2:Y:S01]  /*7d70*/  LDL R5, [R1+0x20] ;  /* 0x0000200001057983 */ /* 0x002ea20000100800 */
[C---:B------:R-:W-:Y:S01]  /*7d80*/  IADD3 R7, R152.reuse, 0x60, RZ ;  /* 0x0000006098077810 */ /* 0x040fe20007ffe0ff */
[----:B------:R-:W-:Y:S02]  /*7d90*/  VIADD R6, R152, 0x60 ;  /* 0x0000006098067836 */ /* 0x000fe40000000000 */
[----:B------:R-:W3:Y:S02]  /*7da0*/  LDL R42, [R1+0x50] ;  /* 0x00005000012a7983 */ /* 0x000ee40000100800 */
[----:B------:R-:W-:Y:S02]  /*7db0*/  IMAD.SHL.U32 R6, R6, 0x40, RZ ;  /* 0x0000004006067824 */ /* 0x000fe400078e00ff */
[----:B------:R-:W-:Y:S02]  /*7dc0*/  IMAD.SHL.U32 R7, R7, 0x40, RZ ;  /* 0x0000004007077824 */ /* 0x000fe400078e00ff */
[----:B------:R-:W-:Y:S01]  /*7dd0*/  IMAD.IADD R4, R16, 0x1, R25 ;  /* 0x0000000110047824 */ /* 0x000fe200078e0219 */
[----:B------:R-:W-:-:S02]  /*7de0*/  LOP3.LUT R6, R6, 0x1c0, RZ, 0xc0, !PT ;  /* 0x000001c006067812 */ /* 0x000fc400078ec0ff */
[----:B------:R-:W-:Y:S02]  /*7df0*/  LOP3.LUT R7, R7, 0x1c0, RZ, 0xc0, !PT ;  /* 0x000001c007077812 */ /* 0x000fe400078ec0ff */
[----:B------:R-:W-:Y:S02]  /*7e00*/  SHF.R.U32.HI R6, RZ, 0x3, R6 ;  /* 0x00000003ff067819 */ /* 0x000fe40000011606 */
[----:B------:R-:W-:-:S04]  /*7e10*/  LOP3.LUT R4, R7, 0x38, R4, 0xf8, !PT ;  /* 0x0000003807047812 */ /* 0x000fc800078ef804 */
[----:B------:R-:W-:Y:S01]  /*7e20*/  LOP3.LUT R4, R4, R6, RZ, 0x3c, !PT ;  /* 0x0000000604047212 */ /* 0x000fe200078e3cff */
[C---:B------:R-:W-:Y:S01]  /*7e30*/  IMAD.U32 R37, R12.reuse, 0x10000, RZ ;  /* 0x000100000c257824 */ /* 0x040fe200078e00ff */
[C---:B------:R-:W-:Y:S02]  /*7e40*/  SHF.L.U32 R35, R21.reuse, 0x10, RZ ;  /* 0x0000001015237819 */ /* 0x040fe400000006ff */
[----:B------:R-:W-:Y:S02]  /*7e50*/  LOP3.LUT R38, R12, 0xffff0000, RZ, 0xc0, !PT ;  /* 0xffff00000c267812 */ /* 0x000fe400078ec0ff */
[----:B------:R-:W-:Y:S01]  /*7e60*/  LOP3.LUT R12, R21, 0xffff0000, RZ, 0xc0, !PT ;  /* 0xffff0000150c7812 */ /* 0x000fe200078ec0ff */
[C---:B------:R-:W-:Y:S01]  /*7e70*/  IMAD.U32 R41, R20.reuse, 0x10000, RZ ;  /* 0x0001000014297824 */ /* 0x040fe200078e00ff */
[----:B------:R-:W-:Y:S01]  /*7e80*/  LOP3.LUT R20, R20, 0xffff0000, RZ, 0xc0, !PT ;  /* 0xffff000014147812 */ /* 0x000fe200078ec0ff */
[C---:B------:R-:W-:Y:S01]  /*7e90*/  IMAD.U32 R36, R13.reuse, 0x10000, RZ ;  /* 0x000100000d247824 */ /* 0x040fe200078e00ff */
[----:B------:R-:W-:Y:S01]  /*7ea0*/  LOP3.LUT R13, R13, 0xffff0000, RZ, 0xc0, !PT ;  /* 0xffff00000d0d7812 */ /* 0x000fe200078ec0ff */
[----:B------:R-:W-:-:S02]  /*7eb0*/  IMAD.U32 R40, R14, 0x10000, RZ ;  /* 0x000100000e287824 */ /* 0x000fc400078e00ff */
[----:B--2---:R-:W-:-:S04]  /*7ec0*/  IMAD.IADD R9, R5, 0x1, R4 ;  /* 0x0000000105097824 */ /* 0x004fc800078e0204 */
[----:B------:R-:W-:Y:S01]  /*7ed0*/  IMAD R24, R9, 0x2, R18 ;  /* 0x0000000209187824 */ /* 0x000fe200078e0212 */
[----:B---3--:R-:W-:Y:S04]  /*7ee0*/  LDS.128 R4, [R42+0x8400] ;  /* 0x008400002a047984 */ /* 0x008fe80000000c00 */
[----:B------:R-:W1:Y:S02]  /*7ef0*/  LDS.128 R8, [R24+0x8400] ;  /* 0x0084000018087984 */ /* 0x000e640000000c00 */
[C---:B-1----:R-:W-:Y:S01]  /*7f00*/  IMAD.U32 R30, R8.reuse, 0x10000, RZ ;  /* 0x00010000081e7824 */ /* 0x042fe200078e00ff */
[----:B------:R-:W-:Y:S01]  /*7f10*/  LOP3.LUT R8, R8, 0xffff0000, RZ, 0xc0, !PT ;  /* 0xffff000008087812 */ /* 0x000fe200078ec0ff */
[C---:B------:R-:W-:Y:S02]  /*7f20*/  IMAD.U32 R25, R4.reuse, 0x10000, RZ ;  /* 0x0001000004197824 */ /* 0x040fe400078e00ff */
[-C--:B------:R-:W-:Y:S01]  /*7f30*/  FMUL.FTZ R34, R37, R30.reuse ;  /* 0x0000001e25227220 */ /* 0x080fe20000410000 */
[C---:B------:R-:W-:Y:S01]  /*7f40*/  FMUL.FTZ R30, R35.reuse, R30 ;  /* 0x0000001e231e7220 */ /* 0x040fe20000410000 */
[----:B------:R-:W-:Y:S01]  /*7f50*/  LOP3.LUT R4, R4, 0xffff0000, RZ, 0xc0, !PT ;  /* 0xffff000004047812 */ /* 0x000fe200078ec0ff */
[-C--:B------:R-:W-:Y:S01]  /*7f60*/  FMUL.FTZ R21, R38, R8.reuse ;  /* 0x0000000826157220 */ /* 0x080fe20000410000 */
[-C--:B------:R-:W-:Y:S01]  /*7f70*/  FFMA.FTZ R34, R35, R25.reuse, -R34 ;  /* 0x0000001923227223 */ /* 0x080fe20000010822 */
[----:B------:R-:W-:Y:S01]  /*7f80*/  FFMA.FTZ R30, R37, R25, R30 ;  /* 0x00000019251e7223 */ /* 0x000fe2000001001e */
[----:B------:R-:W-:Y:S01]  /*7f90*/  FMUL.FTZ R25, R12, R8 ;  /* 0x000000080c197220 */ /* 0x000fe20000410000 */
[----:B------:R-:W-:-:S02]  /*7fa0*/  IMAD.U32 R32, R10, 0x10000, RZ ;  /* 0x000100000a207824 */ /* 0x000fc400078e00ff */
[-C--:B------:R-:W-:Y:S01]  /*7fb0*/  FFMA.FTZ R21, R12, R4.reuse, -R21 ;  /* 0x000000040c157223 */ /* 0x080fe20000010815 */
[----:B------:R-:W-:Y:S01]  /*7fc0*/  SHF.L.U32 R37, R3, 0x10, RZ ;  /* 0x0000001003257819 */ /* 0x000fe200000006ff */
[----:B------:R-:W-:Y:S01]  /*7fd0*/  FFMA.FTZ R25, R38, R4, R25 ;  /* 0x0000000426197223 */ /* 0x000fe20000010019 */
[----:B0-----:R-:W-:Y:S01]  /*7fe0*/  IMAD.U32 R27, R6, 0x10000, RZ ;  /* 0x00010000061b7824 */ /* 0x001fe200078e00ff */
[----:B------:R-:W-:Y:S01]  /*7ff0*/  LOP3.LUT R10, R10, 0xffff0000, RZ, 0xc0, !PT ;  /* 0xffff00000a0a7812 */ /* 0x000fe200078ec0ff */
[-C--:B------:R-:W-:Y:S01]  /*8000*/  FMUL.FTZ R4, R41, R32.reuse ;  /* 0x0000002029047220 */ /* 0x080fe20000410000 */
[----:B------:R-:W-:Y:S01]  /*8010*/  LOP3.LUT R8, R3, 0xffff0000, RZ, 0xc0, !PT ;  /* 0xffff000003087812 */ /* 0x000fe200078ec0ff */
[C---:B------:R-:W-:Y:S01]  /*8020*/  FMUL.FTZ R32, R37.reuse, R32 ;  /* 0x0000002025207220 */ /* 0x040fe20000410000 */
[----:B------:R-:W-:Y:S01]  /*8030*/  LOP3.LUT R6, R6, 0xffff0000, RZ, 0xc0, !PT ;  /* 0xffff000006067812 */ /* 0x000fe200078ec0ff */
[----:B------:R-:W-:Y:S01]  /*8040*/  FFMA.FTZ R3, R37, R27, -R4 ;  /* 0x0000001b25037223 */ /* 0x000fe20000010804 */
[----:B------:R-:W-:Y:S01]  /*8050*/  FMUL.FTZ R37, R20, R10 ;  /* 0x0000000a14257220 */ /* 0x000fe20000410000 */
[----:B------:R-:W-:-:S02]  /*8060*/  IMAD.U32 R33, R11, 0x10000, RZ ;  /* 0x000100000b217824 */ /* 0x000fc400078e00ff */
[----:B------:R-:W-:Y:S01]  /*8070*/  FMUL.FTZ R39, R8, R10 ;  /* 0x0000000a08277220 */ /* 0x000fe20000410000 */
[----:B------:R-:W-:Y:S02]  /*8080*/  IMAD.U32 R12, R0, 0x10000, RZ ;  /* 0x00010000000c7824 */ /* 0x000fe400078e00ff */
[----:B------:R-:W-:Y:S01]  /*8090*/  FFMA.FTZ R10, R41, R27, R32 ;  /* 0x0000001b290a7223 */ /* 0x000fe20000010020 */
[C---:B------:R-:W-:Y:S02]  /*80a0*/  IMAD.U32 R31, R9.reuse, 0x10000, RZ ;  /* 0x00010000091f7824 */ /* 0x040fe400078e00ff */
[----:B------:R-:W-:Y:S01]  /*80b0*/  FFMA.FTZ R8, R8, R6, -R37 ;  /* 0x0000000608087223 */ /* 0x000fe20000010825 */
[----:B------:R-:W-:Y:S01]  /*80c0*/  LOP3.LUT R9, R9, 0xffff0000, RZ, 0xc0, !PT ;  /* 0xffff000009097812 */ /* 0x000fe200078ec0ff */
[----:B------:R-:W-:Y:S01]  /*80d0*/  IMAD.U32 R4, R15, 0x10000, RZ ;  /* 0x000100000f047824 */ /* 0x000fe200078e00ff */
[----:B------:R-:W-:Y:S01]  /*80e0*/  LOP3.LUT R11, R11, 0xffff0000, RZ, 0xc0, !PT ;  /* 0xffff00000b0b7812 */ /* 0x000fe200078ec0ff */
[----:B------:R-:W-:Y:S01]  /*80f0*/  IMAD.U32 R28, R7, 0x10000, RZ ;  /* 0x00010000071c7824 */ /* 0x000fe200078e00ff */
[----:B------:R-:W-:Y:S01]  /*8100*/  LOP3.LUT R37, R14, 0xffff0000, RZ, 0xc0, !PT ;  /* 0xffff00000e257812 */ /* 0x000fe200078ec0ff */
[----:B------:R-:W-:Y:S01]  /*8110*/  FMUL.FTZ R27, R12, R33 ;  /* 0x000000210c1b7220 */ /* 0x000fe20000410000 */
[----:B------:R-:W-:-:S02]  /*8120*/  LOP3.LUT R41, R0, 0xffff0000, RZ, 0xc0, !PT ;  /* 0xffff000000297812 */ /* 0x000fc400078ec0ff */
[----:B------:R-:W-:Y:S01]  /*8130*/  LOP3.LUT R15, R15, 0xffff0000, RZ, 0xc0, !PT ;  /* 0xffff00000f0f7812 */ /* 0x000fe200078ec0ff */
[----:B------:R-:W-:Y:S01]  /*8140*/  FFMA.FTZ R39, R20, R6, R39 ;  /* 0x0000000614277223 */ /* 0x000fe20000010027 */
[C---:B------:R-:W-:Y:S01]  /*8150*/  SHF.L.U32 R26, R5.reuse, 0x10, RZ ;  /* 0x00000010051a7819 */ /* 0x040fe200000006ff */
[----:B------:R-:W-:Y:S01]  /*8160*/  FMUL.FTZ R35, R40, R31 ;  /* 0x0000001f28237220 */ /* 0x000fe20000410000 */
[----:B------:R-:W-:Y:S01]  /*8170*/  LOP3.LUT R5, R5, 0xffff0000, RZ, 0xc0, !PT ;  /* 0xffff000005057812 */ /* 0x000fe200078ec0ff */
[C---:B------:R-:W-:Y:S01]  /*8180*/  FMUL.FTZ R33, R4.reuse, R33 ;  /* 0x0000002104217220 */ /* 0x040fe20000410000 */
[----:B------:R-:W-:Y:S01]  /*8190*/  LOP3.LUT R7, R7, 0xffff0000, RZ, 0xc0, !PT ;  /* 0xffff000007077812 */ /* 0x000fe200078ec0ff */
[----:B------:R-:W-:Y:S01]  /*81a0*/  FFMA.FTZ R27, R4, R28, -R27 ;  /* 0x0000001c041b7223 */ /* 0x000fe2000001081b */
[----:B------:R-:W-:Y:S01]  /*81b0*/  FMUL.FTZ R0, R37, R9 ;  /* 0x0000000925007220 */ /* 0x000fe20000410000 */
[----:B------:R-:W-:Y:S01]  /*81c0*/  FMUL.FTZ R6, R41, R11 ;  /* 0x0000000b29067220 */ /* 0x000fe20000410000 */
[C---:B------:R-:W-:Y:S01]  /*81d0*/  FMUL.FTZ R31, R36.reuse, R31 ;  /* 0x0000001f241f7220 */ /* 0x040fe20000410000 */
[----:B------:R-:W-:Y:S01]  /*81e0*/  FMUL.FTZ R4, R13, R9 ;  /* 0x000000090d047220 */ /* 0x000fe20000410000 */
[----:B------:R-:W-:Y:S01]  /*81f0*/  FMUL.FTZ R20, R15, R11 ;  /* 0x0000000b0f147220 */ /* 0x000fe20000410000 */
[----:B------:R-:W-:Y:S01]  /*8200*/  FFMA.FTZ R35, R36, R26, -R35 ;  /* 0x0000001a24237223 */ /* 0x000fe20000010823 */
[----:B------:R-:W-:Y:S01]  /*8210*/  FFMA.FTZ R33, R12, R28, R33 ;  /* 0x0000001c0c217223 */ /* 0x000fe20000010021 */
[----:B------:R-:W-:Y:S01]  /*8220*/  FFMA.FTZ R0, R13, R5, -R0 ;  /* 0x000000050d007223 */ /* 0x000fe20000010800 */
[----:B------:R-:W-:Y:S01]  /*8230*/  FFMA.FTZ R14, R15, R7, -R6 ;  /* 0x000000070f0e7223 */ /* 0x000fe20000010806 */
[----:B------:R-:W-:Y:S01]  /*8240*/  FFMA.FTZ R31, R40, R26, R31 ;  /* 0x0000001a281f7223 */ /* 0x000fe2000001001f */
[----:B------:R-:W-:Y:S01]  /*8250*/  FFMA.FTZ R12, R37, R5, R4 ;  /* 0x00000005250c7223 */ /* 0x000fe20000010004 */
[----:B------:R-:W-:Y:S01]  /*8260*/  FFMA.FTZ R20, R41, R7, R20 ;  /* 0x0000000729147223 */ /* 0x000fe20000010014 */
        /* <DEDUP_REMOVED lines=8> */
[----:B------:R2:W-:Y:S04]  /*82f0*/  STS.128 [R42+0x8400], R4 ;  /* 0x008400042a007388 */ /* 0x0005e80000000c00 */
[----:B------:R2:W-:Y:S02]  /*8300*/  STS.128 [R24+0x8400], R8 ;  /* 0x0084000818007388 */ /* 0x0005e40000000c00 */
.L_x_562:
[----:B------:R-:W-:Y:S05]  /*8310*/  BSYNC B0 ;  /* 0x0000000000007941 */ /* 0x000fea0003800000 */
.L_x_551:
[----:B------:R-:W-:Y:S01]  /*8320*/  @!PT LDS RZ, [RZ] ;  /* 0x00000000fffff984 */ /* 0x000fe20000000800 */
[----:B------:R-:W-:Y:S01]  /*8330*/  @!PT LDS RZ, [RZ] ;  /* 0x00000000fffff984 */ /* 0x000fe20000000800 */
[----:B------:R-:W-:Y:S01]  /*8340*/  @!PT LDS RZ, [RZ] ;  /* 0x00000000fffff984 */ /* 0x000fe20000000800 */
[----:B------:R-:W-:Y:S01]  /*8350*/  @!PT LDS RZ, [RZ] ;  /* 0x00000000fffff984 */ /* 0x000fe20000000800 */
[----:B------:R4:W-:Y:S06]  /*8360*/  MEMBAR.ALL.CTA ;  /* 0x0000000000007992 */ /* 0x0009ec0000008000 */
[----:B----4-:R-:W4:Y:S01]  /*8370*/  FENCE.VIEW.ASYNC.S ;  /* 0x00000000000073c6 */ /* 0x010f220000000000 */
[----:B------:R-:W-:Y:S05]  /*8380*/  WARPSYNC.ALL ;  /* 0x0000000000007948 */ /* 0x000fea0003800000 */
[----:B----4-:R-:W-:Y:S06]  /*8390*/  BAR.SYNC.DEFER_BLOCKING 0xd, 0x180 ;  /* 0x0346000000007b1d */ /* 0x010fec0000010000 */
.L_x_548:
[----:B---3--:R-:W-:-:S05]  /*83a0*/  IMAD.U32 R0, RZ, RZ, UR39 ;  /* 0x00000027ff007e24 */ /* 0x008fca000f8e00ff */
[----:B------:R-:W-:-:S13]  /*83b0*/  ISETP.NE.AND P0, PT, R0, 0x3, PT ;  /* 0x000000030000780c */ /* 0x000fda0003f05270 */
[----:B------:R-:W-:Y:S05]  /*83c0*/  @!P0 BRA `(.L_x_572) ;  /* 0x0000000000048947 */ /* 0x000fea0003800000 */
[----:B------:R-:W-:Y:S01]  /*83d0*/  BPT.TRAP 0x1 ;  /* 0x000000040000795c */ /* 0x000fe20000300000 */
.L_x_572:
[----:B------:R-:W-:Y:S01]  /*83e0*/  IMAD R0, R155, 0x8, R18 ;  /* 0x000000089b007824 */ /* 0x000fe200078e0212 */
[----:B012---:R-:W-:-:S04]  /*83f0*/  SHF.L.U32 R5, R157, 0x1f, RZ ;  /* 0x0000001f9d057819 */ /* 0x007fc800000006ff */
[----:B------:R0:W1:Y:S01]  /*8400*/  SYNCS.PHASECHK.TRANS64.TRYWAIT P1, [R0+URZ+0x16830], R5 ;  /* 0x01683005000075a7 */ /* 0x000062000802017f */
[----:B------:R-:W-:Y:S05]  /*8410*/  @!P0 BRA `(.L_x_573) ;  /* 0x0000000000048947 */ /* 0x000fea0003800000 */
[----:B------:R-:W-:Y:S01]  /*8420*/  BPT.TRAP 0x1 ;  /* 0x000000040000795c */ /* 0x000fe20000300000 */
.L_x_573:
[----:B------:R-:W-:Y:S01]  /*8430*/  VIADD R3, R18, 0xe400 ;  /* 0x0000e40012037836 */ /* 0x000fe20000000000 */
[----:B------:R-:W-:Y:S02]  /*8440*/  LOP3.LUT R12, R29, 0x10000, RZ, 0xfc, !PT ;  /* 0x000100001d0c7812 */ /* 0x000fe400078efcff */
[----:B------:R-:W-:Y:S02]  /*8450*/  MOV R13, 0x40000040 ;  /* 0x40000040000d7802 */ /* 0x000fe40000000f00 */
[----:B------:R-:W-:-:S04]  /*8460*/  SHF.R.U32.HI R3, RZ, 0x4, R3 ;  /* 0x00000004ff037819 */ /* 0x000fc80000011603 */
[----:B------:R-:W-:-:S04]  /*8470*/  LOP3.LUT R3, R3, 0x3fff, RZ, 0xc0, !PT ;  /* 0x00003fff03037812 */ /* 0x000fc800078ec0ff */
[----:B------:R-:W-:-:S05]  /*8480*/  LOP3.LUT R3, R3, 0x10000, RZ, 0xfc, !PT ;  /* 0x0001000003037812 */ /* 0x000fca00078efcff */
[----:B------:R2:W-:Y:S01]  /*8490*/  STL [R1+0x1c], R3 ;  /* 0x00001c0301007387 */ /* 0x0005e20000100800 */
[----:B-1----:R-:W-:Y:S05]  /*84a0*/  @P1 BRA `(.L_x_574) ;  /* 0x0000000000081947 */ /* 0x002fea0003800000 */
[----:B------:R-:W1:Y:S02]  /*84b0*/  SYNCS.PHASECHK.TRANS64.TRYWAIT P1, [R0+URZ+0x16830], R5 ;  /* 0x01683005000075a7 */ /* 0x000e64000802017f */
[----:B-1----:R-:W-:Y:S05]  /*84c0*/  @!P1 BRA `(.L_x_575) ;  /* 0x000000e400a09947 */ /* 0x002fea0003800000 */
.L_x_574:
[----:B--2---:R-:W2:Y:S01]  /*84d0*/  LDL R3, [R1+0x1c] ;  /* 0x00001c0001037983 */ /* 0x004ea20000100800 */
[----:B01----:R-:W-:Y:S01]  /*84e0*/  IMAD.MOV.U32 R5, RZ, RZ, 0x40000040 ;  /* 0x40000040ff057424 */ /* 0x003fe200078e00ff */
[----:B------:R-:W-:Y:S05]  /*84f0*/  WARPSYNC.ALL ;  /* 0x0000000000007948 */ /* 0x000fea0003800000 */
[C---:B------:R-:W-:Y:S01]  /*8500*/  R2UR UR4, R12.reuse ;  /* 0x000000000c0472ca */ /* 0x040fe200000e0000 */
[----:B-----5:R-:W-:Y:S01]  /*8510*/  WARPGROUP.ARRIVE ;  /* 0x00000000000079c5 */ /* 0x020fe20000000000 */
[----:B------:R-:W-:Y:S01]  /*8520*/  R2UR UR5, R13 ;  /* 0x000000000d0572ca */ /* 0x000fe200000e0000 */
[C---:B------:R-:W-:Y:S01]  /*8530*/  VIADD R8, R12.reuse, 0x2 ;  /* 0x000000020c087836 */ /* 0x040fe20000000000 */
[----:B------:R-:W-:Y:S01]  /*8540*/  R2UR UR7, R5 ;  /* 0x00000000050772ca */ /* 0x000fe200000e0000 */
[----:B------:R-:W-:Y:S01]  /*8550*/  IMAD.MOV.U32 R9, RZ, RZ, 0x40000040 ;  /* 0x40000040ff097424 */ /* 0x000fe200078e00ff */
[----:B------:R-:W-:Y:S01]  /*8560*/  MOV R7, 0x40000040 ;  /* 0x4000004000077802 */ /* 0x000fe20000000f00 */
[----:B------:R-:W-:-:S02]  /*8570*/  VIADD R20, R12, 0x4 ;  /* 0x000000040c147836 */ /* 0x000fc40000000000 */
[----:B------:R-:W-:Y:S01]  /*8580*/  IMAD.MOV.U32 R21, RZ, RZ, 0x40000040 ;  /* 0x40000040ff157424 */ /* 0x000fe200078e00ff */
[----:B------:R0:W-:Y:S01]  /*8590*/  STL.64 [R1+0x8], R8 ;  /* 0x0000080801007387 */ /* 0x0001e20000100a00 */
[----:B------:R-:W-:Y:S02]  /*85a0*/  VIADD R14, R12, 0x6 ;  /* 0x000000060c0e7836 */ /* 0x000fe40000000000 */
[----:B------:R-:W-:Y:S02]  /*85b0*/  IMAD.MOV.U32 R15, RZ, RZ, 0x40000040 ;  /* 0x40000040ff0f7424 */ /* 0x000fe400078e00ff */
[----:B------:R-:W-:Y:S02]  /*85c0*/  IMAD.MOV.U32 R5, RZ, RZ, 0x40000040 ;  /* 0x40000040ff057424 */ /* 0x000fe400078e00ff */
[----:B------:R-:W-:Y:S02]  /*85d0*/  IMAD.MOV.U32 R119, RZ, RZ, RZ ;  /* 0x000000ffff777224 */ /* 0x000fe400078e00ff */
[----:B--2---:R-:W-:-:S04]  /*85e0*/  IMAD R4, R155, 0x400, R3 ;  /* 0x000004009b047824 */ /* 0x004fc800078e0203 */
[C---:B------:R-:W-:Y:S01]  /*85f0*/  VIADD R6, R4.reuse, 0x2 ;  /* 0x0000000204067836 */ /* 0x040fe20000000000 */
[----:B------:R-:W-:-:S13]  /*8600*/  R2UR UR6, R4 ;  /* 0x00000000040672ca */ /* 0x000fda00000e0000 */
[----:B------:R-:W-:Y:S01]  /*8610*/  HGMMA.64x128x16.F32.BF16 R24, gdesc[UR4], RZ, !UPT, gsb0 ;  /* 0x01e00000041879f0 */ /* 0x000fe2000c0018ff */
[----:B------:R-:W-:Y:S02]  /*8620*/  R2UR UR4, R8 ;  /* 0x00000000080472ca */ /* 0x000fe400000e0000 */
[----:B------:R-:W-:Y:S02]  /*8630*/  R2UR UR5, R9 ;  /* 0x00000000090572ca */ /* 0x000fe400000e0000 */
[----:B------:R-:W-:Y:S01]  /*8640*/  R2UR UR6, R6 ;  /* 0x00000000060672ca */ /* 0x000fe200000e0000 */
[C---:B------:R-:W-:Y:S01]  /*8650*/  VIADD R6, R4.reuse, 0x4 ;  /* 0x0000000404067836 */ /* 0x040fe20000000000 */
[----:B------:R-:W-:Y:S01]  /*8660*/  R2UR UR7, R7 ;  /* 0x00000000070772ca */ /* 0x000fe200000e0000 */
[----:B------:R-:W-:Y:S01]  /*8670*/  IMAD.MOV.U32 R7, RZ, RZ, 0x40000040 ;  /* 0x40000040ff077424 */ /* 0x000fe200078e00ff */
[----:B------:R-:W-:Y:S01]  /*8680*/  IADD3 R4, R4, 0x6, RZ ;  /* 0x0000000604047810 */ /* 0x000fe20007ffe0ff */
[----:B------:R-:W-:-:S02]  /*8690*/  WARPGROUP.DEPBAR.LE gsb0, 0x0 ;  /* 0x00008000000079c5 */ /* 0x000fc40000010000 */
[----:B------:R-:W-:-:S08]  /*86a0*/  WARPGROUP.ARRIVE ;  /* 0x00000000000079c5 */ /* 0x000fd00000000000 */
[----:B------:R-:W-:Y:S01]  /*86b0*/  HGMMA.64x128x16.F32.BF16 R24, gdesc[UR4], R24, gsb0 ;  /* 0x01e00000041879f0 */ /* 0x000fe20008001818 */
[----:B------:R-:W-:Y:S02]  /*86c0*/  R2UR UR4, R20 ;  /* 0x00000000140472ca */ /* 0x000fe400000e0000 */
[----:B------:R-:W-:Y:S02]  /*86d0*/  R2UR UR5, R21 ;  /* 0x00000000150572ca */ /* 0x000fe400000e0000 */
[----:B------:R-:W-:Y:S02]  /*86e0*/  R2UR UR6, R6 ;  /* 0x00000000060672ca */ /* 0x000fe400000e0000 */
[----:B------:R-:W-:Y:S01]  /*86f0*/  R2UR UR7, R7 ;  /* 0x00000000070772ca */ /* 0x000fe200000e0000 */
[----:B------:R-:W-:Y:S02]  /*8700*/  WARPGROUP.DEPBAR.LE gsb0, 0x0 ;  /* 0x00008000000079c5 */ /* 0x000fe40000010000 */
[----:B------:R-:W-:-:S10]  /*8710*/  WARPGROUP.ARRIVE ;  /* 0x00000000000079c5 */ /* 0x000fd40000000000 */
[----:B------:R-:W-:Y:S01]  /*8720*/  HGMMA.64x128x16.F32.BF16 R24, gdesc[UR4], R24, gsb0 ;  /* 0x01e00000041879f0 */ /* 0x000fe20008001818 */
[----:B------:R-:W-:Y:S02]  /*8730*/  R2UR UR4, R14 ;  /* 0x000000000e0472ca */ /* 0x000fe400000e0000 */
[----:B------:R-:W-:Y:S02]  /*8740*/  R2UR UR5, R15 ;  /* 0x000000000f0572ca */ /* 0x000fe400000e0000 */
[----:B------:R-:W-:Y:S02]  /*8750*/  R2UR UR6, R4 ;  /* 0x00000000040672ca */ /* 0x000fe400000e0000 */
[----:B------:R-:W-:Y:S01]  /*8760*/  R2UR UR7, R5 ;  /* 0x00000000050772ca */ /* 0x000fe200000e0000 */
[----:B------:R-:W-:Y:S02]  /*8770*/  WARPGROUP.DEPBAR.LE gsb0, 0x0 ;  /* 0x00008000000079c5 */ /* 0x000fe40000010000 */
[----:B------:R-:W-:-:S10]  /*8780*/  WARPGROUP.ARRIVE ;  /* 0x00000000000079c5 */ /* 0x000fd40000000000 */
[----:B------:R-:W-:Y:S03]  /*8790*/  HGMMA.64x128x16.F32.BF16 R24, gdesc[UR4], R24, gsb0 ;  /* 0x01e00000041879f0 */ /* 0x000fe60008001818 */
[----:B------:R-:W-:Y:S02]  /*87a0*/  WARPGROUP.DEPBAR.LE gsb0, 0x0 ;  /* 0x00008000000079c5 */ /* 0x000fe40000010000 */
[----:B0-----:R-:W-:Y:S05]  /*87b0*/  @!P0 BRA `(.L_x_576) ;  /* 0x0000000000048947 */ /* 0x001fea0003800000 */
[----:B------:R-:W-:Y:S01]  /*87c0*/  BPT.TRAP 0x1 ;  /* 0x000000040000795c */ /* 0x000fe20000300000 */
.L_x_576:
[----:B------:R-:W2:Y:S01]  /*87d0*/  LDL R90, [R1+0x58] ;  /* 0x00005800015a7983 */ /* 0x000ea20000100800 */
[----:B------:R-:W-:Y:S01]  /*87e0*/  ULDC UR5, c[0x0][0x9d8] ;  /* 0x0002760000057ab9 */ /* 0x000fe20000000800 */
[----:B------:R-:W-:Y:S02]  /*87f0*/  ULDC UR4, c[0x0][0x988] ;  /* 0x0002620000047ab9 */ /* 0x000fe40000000800 */
[----:B------:R-:W3:Y:S01]  /*8800*/  LDL R89, [R1+0x40] ;  /* 0x0000400001597983 */ /* 0x000ee20000100800 */
[----:B------:R-:W-:Y:S01]  /*8810*/  FMUL.FTZ R3, R24, UR5 ;  /* 0x0000000518037c20 */ /* 0x000fe20008410000 */
[----:B------:R-:W-:Y:S01]  /*8820*/  FMUL.FTZ R4, R25, UR5 ;  /* 0x0000000519047c20 */ /* 0x000fe20008410000 */
        /* <DEDUP_REMOVED lines=20> */
[----:B------:R-:W4:Y:S01]  /*8970*/  MUFU.TANH R7, R7 ;  /* 0x0000000700077308 */ /* 0x000f220000002400 */
[----:B------:R-:W-:Y:S01]  /*8980*/  FMUL.FTZ R30, R39, UR5 ;  /* 0x00000005271e7c20 */ /* 0x000fe20008410000 */
[----:B------:R-:W-:Y:S01]  /*8990*/  FMUL.FTZ R67, R76, UR5 ;  /* 0x000000054c437c20 */ /* 0x000fe20008410000 */
[----:B------:R-:W-:Y:S01]  /*89a0*/  FMUL.FTZ R25, R34, UR5 ;  /* 0x0000000522197c20 */ /* 0x000fe20008410000 */
[----:B------:R-:W-:Y:S01]  /*89b0*/  FMUL.FTZ R39, R48, UR5 ;  /* 0x0000000530277c20 */ /* 0x000fe20008410000 */
[----:B------:R-:W-:Y:S01]  /*89c0*/  FMUL.FTZ R48, R57, UR5 ;  /* 0x0000000539307c20 */ /* 0x000fe20008410000 */
[----:B------:R-:W-:Y:S01]  /*89d0*/  FMUL.FTZ R57, R66, UR5 ;  /* 0x0000000542397c20 */ /* 0x000fe20008410000 */
[----:B------:R-:W-:Y:S01]  /*89e0*/  FMUL.FTZ R66, R75, UR5 ;  /* 0x000000054b427c20 */ /* 0x000fe20008410000 */
[----:B------:R-:W5:Y:S01]  /*89f0*/  MUFU.TANH R8, R8 ;  /* 0x0000000800087308 */ /* 0x000f620000002400 */
        /* <DEDUP_REMOVED lines=37> */
[----:B------:R-:W-:Y:S01]  /*8c50*/  VIADD R0, R0, 0x16840 ;  /* 0x0001684000007836 */ /* 0x000fe20000000000 */
[----:B------:R-:W-:Y:S01]  /*8c60*/  ULDC UR6, c[0x0][0x9d8] ;  /* 0x0002760000067ab9 */ /* 0x000fe20000000800 */
[----:B------:R-:W5:Y:S01]  /*8c70*/  MUFU.TANH R9, R9 ;  /* 0x0000000900097308 */ /* 0x000f620000002400 */
[--C-:B------:R-:W-:Y:S01]  /*8c80*/  IMAD.MOV.U32 R118, RZ, RZ, R119.reuse ;  /* 0x000000ffff767224 */ /* 0x100fe200078e0077 */
[-C--:B------:R-:W-:Y:S01]  /*8c90*/  MOV R113, R119.reuse ;  /* 0x0000007700717202 */ /* 0x080fe20000000f00 */
[--C-:B------:R-:W-:Y:S01]  /*8ca0*/  IMAD.MOV.U32 R117, RZ, RZ, R119.reuse ;  /* 0x000000ffff757224 */ /* 0x100fe200078e0077 */
[-C--:B------:R-:W-:Y:S01]  /*8cb0*/  MOV R107, R119.reuse ;  /* 0x00000077006b7202 */ /* 0x080fe20000000f00 */
[--C-:B------:R-:W-:Y:S01]  /*8cc0*/  IMAD.MOV.U32 R116, RZ, RZ, R119.reuse ;  /* 0x000000ffff747224 */ /* 0x100fe200078e0077 */
[-C--:B------:R-:W-:Y:S01]  /*8cd0*/  MOV R101, R119.reuse ;  /* 0x0000007700657202 */ /* 0x080fe20000000f00 */
[--C-:B------:R-:W-:Y:S01]  /*8ce0*/  IMAD.MOV.U32 R115, RZ, RZ, R119.reuse ;  /* 0x000000ffff737224 */ /* 0x100fe200078e0077 */
[----:B------:R-:W5:Y:S01]  /*8cf0*/  MUFU.TANH R27, R27 ;  /* 0x0000001b001b7308 */ /* 0x000f620000002400 */
[--C-:B------:R-:W-:Y:S01]  /*8d00*/  IMAD.MOV.U32 R114, RZ, RZ, R119.reuse ;  /* 0x000000ffff727224 */ /* 0x100fe200078e0077 */
[----:B------:R-:W-:Y:S01]  /*8d10*/  MOV R95, R119 ;  /* 0x00000077005f7202 */ /* 0x000fe20000000f00 */
[----:B------:R-:W-:-:S02]  /*8d20*/  IMAD.MOV.U32 R112, RZ, RZ, R119 ;  /* 0x000000ffff707224 */ /* 0x000fc400078e0077 */
[--C-:B------:R-:W-:Y:S02]  /*8d30*/  IMAD.MOV.U32 R111, RZ, RZ, R119.reuse ;  /* 0x000000ffff6f7224 */ /* 0x100fe400078e0077 */
[--C-:B------:R-:W-:Y:S01]  /*8d40*/  IMAD.MOV.U32 R110, RZ, RZ, R119.reuse ;  /* 0x000000ffff6e7224 */ /* 0x100fe200078e0077 */
[----:B------:R-:W5:Y:S01]  /*8d50*/  MUFU.TANH R10, R10 ;  /* 0x0000000a000a7308 */ /* 0x000f620000002400 */
[--C-:B------:R-:W-:Y:S02]  /*8d60*/  IMAD.MOV.U32 R109, RZ, RZ, R119.reuse ;  /* 0x000000ffff6d7224 */ /* 0x100fe400078e0077 */
[--C-:B------:R-:W-:Y:S02]  /*8d70*/  IMAD.MOV.U32 R108, RZ, RZ, R119.reuse ;  /* 0x000000ffff6c7224 */ /* 0x100fe400078e0077 */
[--C-:B------:R-:W-:Y:S02]  /*8d80*/  IMAD.MOV.U32 R106, RZ, RZ, R119.reuse ;  /* 0x000000ffff6a7224 */ /* 0x100fe400078e0077 */
[--C-:B------:R-:W-:Y:S01]  /*8d90*/  IMAD.MOV.U32 R105, RZ, RZ, R119.reuse ;  /* 0x000000ffff697224 */ /* 0x100fe200078e0077 */
[----:B------:R-:W5:Y:S01]  /*8da0*/  MUFU.TANH R28, R28 ;  /* 0x0000001c001c7308 */ /* 0x000f620000002400 */
[----:B------:R-:W-:-:S02]  /*8db0*/  IMAD.MOV.U32 R104, RZ, RZ, R119 ;  /* 0x000000ffff687224 */ /* 0x000fc400078e0077 */
[--C-:B------:R-:W-:Y:S02]  /*8dc0*/  IMAD.MOV.U32 R103, RZ, RZ, R119.reuse ;  /* 0x000000ffff677224 */ /* 0x100fe400078e0077 */
[--C-:B------:R-:W-:Y:S02]  /*8dd0*/  IMAD.MOV.U32 R102, RZ, RZ, R119.reuse ;  /* 0x000000ffff667224 */ /* 0x100fe400078e0077 */
[--C-:B------:R-:W-:Y:S01]  /*8de0*/  IMAD.MOV.U32 R100, RZ, RZ, R119.reuse ;  /* 0x000000ffff647224 */ /* 0x100fe200078e0077 */
[----:B------:R-:W5:Y:S01]  /*8df0*/  MUFU.TANH R25, R25 ;  /* 0x0000001900197308 */ /* 0x000f620000002400 */
[--C-:B------:R-:W-:Y:S02]  /*8e00*/  IMAD.MOV.U32 R99, RZ, RZ, R119.reuse ;  /* 0x000000ffff637224 */ /* 0x100fe400078e0077 */
[--C-:B------:R-:W-:Y:S02]  /*8e10*/  IMAD.MOV.U32 R98, RZ, RZ, R119.reuse ;  /* 0x000000ffff627224 */ /* 0x100fe400078e0077 */
[----:B------:R-:W-:-:S02]  /*8e20*/  IMAD.MOV.U32 R97, RZ, RZ, R119 ;  /* 0x000000ffff617224 */ /* 0x000fc400078e0077 */
[--C-:B------:R-:W-:Y:S01]  /*8e30*/  IMAD.MOV.U32 R96, RZ, RZ, R119.reuse ;  /* 0x000000ffff607224 */ /* 0x100fe200078e0077 */
[----:B------:R-:W5:Y:S01]  /*8e40*/  MUFU.TANH R31, R31 ;  /* 0x0000001f001f7308 */ /* 0x000f620000002400 */
[--C-:B------:R-:W-:Y:S02]  /*8e50*/  IMAD.MOV.U32 R94, RZ, RZ, R119.reuse ;  /* 0x000000ffff5e7224 */ /* 0x100fe400078e0077 */
[--C-:B------:R-:W-:Y:S02]  /*8e60*/  IMAD.MOV.U32 R93, RZ, RZ, R119.reuse ;  /* 0x000000ffff5d7224 */ /* 0x100fe400078e0077 */
[--C-:B------:R-:W-:Y:S02]  /*8e70*/  IMAD.MOV.U32 R92, RZ, RZ, R119.reuse ;  /* 0x000000ffff5c7224 */ /* 0x100fe400078e0077 */
[----:B------:R-:W-:Y:S01]  /*8e80*/  IMAD.MOV.U32 R91, RZ, RZ, R119 ;  /* 0x000000ffff5b7224 */ /* 0x000fe200078e0077 */
[----:B------:R-:W5:Y:S08]  /*8e90*/  MUFU.TANH R26, R26 ;  /* 0x0000001a001a7308 */ /* 0x000f700000002400 */
        /* <DEDUP_REMOVED lines=21> */
[----:B------:R-:W5:Y:S01]  /*8ff0*/  MUFU.TANH R49, R49 ;  /* 0x0000003100317308 */ /* 0x000f620000002400 */
[----:B--2---:R-:W-:-:S02]  /*9000*/  IMAD.IADD R72, R90, 0x1, R88 ;  /* 0x000000015a487824 */ /* 0x004fc400078e0258 */
[----:B------:R-:W-:Y:S02]  /*9010*/  IMAD.MOV.U32 R90, RZ, RZ, R119 ;  /* 0x000000ffff5a7224 */ /* 0x000fe400078e0077 */
[----:B---3--:R-:W-:Y:S01]  /*9020*/  IMAD R72, R89, -0x80, R72 ;  /* 0xffffff8059487824 */ /* 0x008fe200078e0248 */
[----:B------:R-:W-:Y:S02]  /*9030*/  MOV R89, R119 ;  /* 0x0000007700597202 */ /* 0x000fe40000000f00 */
[----:B------:R-:W2:Y:S02]  /*9040*/  MUFU.TANH R55, R55 ;  /* 0x0000003700377308 */ /* 0x000ea40000002400 */
[C---:B------:R-:W-:Y:S02]  /*9050*/  ISETP.GT.AND P4, PT, R72.reuse, RZ, PT ;  /* 0x000000ff4800720c */ /* 0x040fe40003f84270 */
[C---:B------:R-:W-:Y:S02]  /*9060*/  ISETP.GT.AND P5, PT, R72.reuse, 0x1, PT ;  /* 0x000000014800780c */ /* 0x040fe40003fa4270 */
[----:B------:R-:W-:-:S02]  /*9070*/  ISETP.GT.AND P1, PT, R72, 0x8, PT ;  /* 0x000000084800780c */ /* 0x000fc40003f24270 */
[----:B0-----:R-:W-:Y:S01]  /*9080*/  FSEL R3, R3, -INF , P4 ;  /* 0xff80000003037808 */ /* 0x001fe20002000000 */
[----:B------:R-:W0:Y:S01]  /*9090*/  MUFU.TANH R50, R50 ;  /* 0x0000003200327308 */ /* 0x000e220000002400 */
[----:B-1----:R-:W-:Y:S02]  /*90a0*/  FSEL R4, R4, -INF , P5 ;  /* 0xff80000004047808 */ /* 0x002fe40002800000 */
[C---:B------:R-:W-:Y:S02]  /*90b0*/  ISETP.GT.AND P2, PT, R72.reuse, 0x9, PT ;  /* 0x000000094800780c */ /* 0x040fe40003f44270 */
[----:B----4-:R-:W-:Y:S02]  /*90c0*/  FSEL R7, R7, -INF , P1 ;  /* 0xff80000007077808 */ /* 0x010fe40000800000 */
[----:B------:R-:W-:Y:S01]  /*90d0*/  FMNMX.FTZ R76, R3, R4, !PT ;  /* 0x00000004034c7209 */ /* 0x000fe20007810000 */
[----:B------:R-:W1:Y:S01]  /*90e0*/  MUFU.TANH R56, R56 ;  /* 0x0000003800387308 */ /* 0x000e620000002400 */
[----:B------:R-:W-:-:S02]  /*90f0*/  ISETP.GT.AND P3, PT, R72, 0x10, PT ;  /* 0x000000104800780c */ /* 0x000fc40003f64270 */
[----:B-----5:R-:W-:Y:S02]  /*9100*/  FSEL R8, R8, -INF , P2 ;  /* 0xff80000008087808 */ /* 0x020fe40001000000 */
[----:B------:R-:W-:Y:S02]  /*9110*/  FMNMX.FTZ R75, R7, R76, !PT ;  /* 0x0000004c074b7209 */ /* 0x000fe40007810000 */
[----:B------:R-:W-:Y:S01]  /*9120*/  FSEL R5, R5, -INF , P4 ;  /* 0xff80000005057808 */ /* 0x000fe20002000000 */
[----:B------:R-:W3:Y:S01]  /*9130*/  MUFU.TANH R53, R53 ;  /* 0x0000003500357308 */ /* 0x000ee20000002400 */
[----:B------:R-:W-:Y:S02]  /*9140*/  ISETP.GT.AND P4, PT, R72, 0x11, PT ;  /* 0x000000114800780c */ /* 0x000fe40003f84270 */
[----:B------:R-:W-:Y:S02]  /*9150*/  FSEL R11, R11, -INF , P3 ;  /* 0xff8000000b0b7808 */ /* 0x000fe40001800000 */
[----:B------:R-:W-:-:S02]  /*9160*/  FMNMX.FTZ R76, R8, R75, !PT ;  /* 0x0000004b084c7209 */ /* 0x000fc40007810000 */
[----:B------:R-:W-:Y:S01]  /*9170*/  FSEL R6, R6, -INF , P5 ;  /* 0xff80000006067808 */ /* 0x000fe20002800000 */
[----:B------:R-:W4:Y:S01]  /*9180*/  MUFU.TANH R59, R59 ;  /* 0x0000003b003b7308 */ /* 0x000f220000002400 */
[----:B------:R-:W-:Y:S02]  /*9190*/  ISETP.GT.AND P5, PT, R72, 0x18, PT ;  /* 0x000000184800780c */ /* 0x000fe40003fa4270 */
[----:B------:R-:W-:Y:S02]  /*91a0*/  FSEL R24, R24, -INF , P4 ;  /* 0xff80000018187808 */ /* 0x000fe40002000000 */
[----:B------:R-:W-:Y:S02]  /*91b0*/  FMNMX.FTZ R75, R11, R76, !PT ;  /* 0x0000004c0b4b7209 */ /* 0x000fe40007810000 */
[----:B------:R-:W-:Y:S01]  /*91c0*/  FSEL R9, R9, -INF , P1 ;  /* 0xff80000009097808 */ /* 0x000fe20000800000 */
[----:B------:R-:W5:Y:S01]  /*91d0*/  MUFU.TANH R54, R54 ;  /* 0x0000003600367308 */ /* 0x000f620000002400 */
[----:B------:R-:W-:-:S02]  /*91e0*/  ISETP.GT.AND P1, PT, R72, 0x19, PT ;  /* 0x000000194800780c */ /* 0x000fc40003f24270 */
[----:B------:R-:W-:Y:S02]  /*91f0*/  FSEL R27, R27, -INF , P5 ;  /* 0xff8000001b1b7808 */ /* 0x000fe40002800000 */
[----:B------:R-:W-:Y:S02]  /*9200*/  FMNMX.FTZ R76, R24, R75, !PT ;  /* 0x0000004b184c7209 */ /* 0x000fe40007810000 */
[----:B------:R-:W-:Y:S01]  /*9210*/  FSEL R10, R10, -INF , P2 ;  /* 0xff8000000a0a7808 */ /* 0x000fe20001000000 */
[----:B------:R-:W5:Y:S01]  /*9220*/  MUFU.TANH R60, R60 ;  /* 0x0000003c003c7308 */ /* 0x000f620000002400 */
[----:B------:R-:W-:Y:S02]  /*9230*/  ISETP.GT.AND P2, PT, R72, 0x20, PT ;  /* 0x000000204800780c */ /* 0x000fe40003f44270 */
[----:B------:R-:W-:Y:S02]  /*9240*/  FSEL R28, R28, -INF , P1 ;  /* 0xff8000001c1c7808 */ /* 0x000fe40000800000 */
[----:B------:R-:W-:-:S02]  /*9250*/  FMNMX.FTZ R77, R27, R76, !PT ;  /* 0x0000004c1b4d7209 */ /* 0x000fc40007810000 */
[----:B------:R-:W-:Y:S01]  /*9260*/  FSEL R25, R25, -INF , P3 ;  /* 0xff80000019197808 */ /* 0x000fe20001800000 */
[----:B------:R-:W5:Y:S01]  /*9270*/  MUFU.TANH R57, R57 ;  /* 0x0000003900397308 */ /* 0x000f620000002400 */
        /* <DEDUP_REMOVED lines=61> */
[----:B--2---:R-:W-:Y:S02]  /*9650*/  FSEL R55, R55, -INF , P4 ;  /* 0xff80000037377808 */ /* 0x004fe40002000000 */
[----:B------:R-:W-:Y:S02]  /*9660*/  FMNMX.FTZ R38, R52, R31, !PT ;  /* 0x0000001f34267209 */ /* 0x000fe40007810000 */
[----:B0-----:R-:W-:Y:S01]  /*9670*/  FSEL R50, R50, -INF , P1 ;  /* 0xff80000032327808 */ /* 0x001fe20000800000 */
[----:B------:R-:W0:Y:S01]  /*9680*/  MUFU.TANH R73, R73 ;  /* 0x0000004900497308 */ /* 0x000e220000002400 */
[----:B------:R-:W-:-:S02]  /*9690*/  ISETP.GT.AND P1, PT, R72, 0x58, PT ;  /* 0x000000584800780c */ /* 0x000fc40003f24270 */
[----:B-1----:R-:W-:Y:S02]  /*96a0*/  FSEL R56, R56, -INF , P5 ;  /* 0xff80000038387808 */ /* 0x002fe40002800000 */
[----:B------:R-:W-:Y:S02]  /*96b0*/  FMNMX.FTZ R31, R55, R38, !PT ;  /* 0x00000026371f7209 */ /* 0x000fe40007810000 */
[----:B---3--:R-:W-:Y:S01]  /*96c0*/  FSEL R53, R53, -INF , P2 ;  /* 0xff80000035357808 */ /* 0x008fe20001000000 */
[----:B------:R-:W1:Y:S01]  /*96d0*/  MUFU.TANH R74, R74 ;  /* 0x0000004a004a7308 */ /* 0x000e620000002400 */
[----:B------:R-:W-:Y:S02]  /*96e0*/  ISETP.GT.AND P2, PT, R72, 0x59, PT ;  /* 0x000000594800780c */ /* 0x000fe40003f44270 */
[----:B----4-:R-:W-:Y:S02]  /*96f0*/  FSEL R59, R59, -INF , P1 ;  /* 0xff8000003b3b7808 */ /* 0x010fe40000800000 */
[----:B------:R-:W-:-:S02]  /*9700*/  FMNMX.FTZ R38, R56, R31, !PT ;  /* 0x0000001f38267209 */ /* 0x000fc40007810000 */
[----:B-----5:R-:W-:Y:S01]  /*9710*/  FSEL R54, R54, -INF , P3 ;  /* 0xff80000036367808 */ /* 0x020fe20001800000 */
[----:B------:R-:W-:Y:S01]  /*9720*/  MUFU.TANH R81, R81 ;  /* 0x0000005100517308 */ /* 0x000fe20000002400 */
[----:B------:R-:W-:Y:S02]  /*9730*/  ISETP.GT.AND P3, PT, R72, 0x60, PT ;  /* 0x000000604800780c */ /* 0x000fe40003f64270 */
[----:B------:R-:W-:Y:S02]  /*9740*/  FSEL R60, R60, -INF , P2 ;  /* 0xff8000003c3c7808 */ /* 0x000fe40001000000 */
[----:B------:R-:W-:Y:S02]  /*9750*/  FMNMX.FTZ R31, R59, R38, !PT ;  /* 0x000000263b1f7209 */ /* 0x000fe40007810000 */
[----:B------:R-:W-:Y:S02]  /*9760*/  FSEL R57, R57, -INF , P4 ;  /* 0xff80000039397808 */ /* 0x000fe40002000000 */
[----:B------:R-:W-:-:S02]  /*9770*/  ISETP.GT.AND P4, PT, R72, 0x61, PT ;  /* 0x000000614800780c */ /* 0x000fc40003f84270 */
[----:B------:R-:W-:Y:S02]  /*9780*/  FSEL R63, R63, -INF , P3 ;  /* 0xff8000003f3f7808 */ /* 0x000fe40001800000 */
[----:B------:R-:W-:Y:S02]  /*9790*/  FMNMX.FTZ R38, R60, R31, !PT ;  /* 0x0000001f3c267209 */ /* 0x000fe40007810000 */
[----:B------:R-:W-:Y:S02]  /*97a0*/  FSEL R58, R58, -INF , P5 ;  /* 0xff8000003a3a7808 */ /* 0x000fe40002800000 */
[----:B------:R-:W-:Y:S02]  /*97b0*/  ISETP.GT.AND P5, PT, R72, 0x68, PT ;  /* 0x000000684800780c */ /* 0x000fe40003fa4270 */
[----:B------:R-:W-:Y:S02]  /*97c0*/  FSEL R64, R64, -INF , P4 ;  /* 0xff80000040407808 */ /* 0x000fe40002000000 */
[----:B------:R-:W-:-:S02]  /*97d0*/  FMNMX.FTZ R31, R63, R38, !PT ;  /* 0x000000263f1f7209 */ /* 0x000fc40007810000 */
[----:B------:R-:W-:Y:S02]  /*97e0*/  FSEL R61, R61, -INF , P1 ;  /* 0xff8000003d3d7808 */ /* 0x000fe40000800000 */
        /* <DEDUP_REMOVED lines=16> */
[----:B------:R-:W-:Y:S01]  /*98f0*/  ISETP.GT.AND P5, PT, R72, 0x79, PT ;  /* 0x000000794800780c */ /* 0x000fe20003fa4270 */
[----:B------:R-:W-:Y:S01]  /*9900*/  FMUL.FTZ R72, R82, UR5 ;  /* 0x0000000552487c20 */ /* 0x000fe20008410000 */
[----:B0-----:R-:W-:-:S02]  /*9910*/  FSEL R73, R73, -INF , P4 ;  /* 0xff80000049497808 */ /* 0x001fc40002000000 */
[----:B------:R-:W-:Y:S02]  /*9920*/  FMNMX.FTZ R38, R71, R38, !PT ;  /* 0x0000002647267209 */ /* 0x000fe40007810000 */
[----:B-1----:R-:W-:Y:S01]  /*9930*/  FSEL R74, R74, -INF , P5 ;  /* 0xff8000004a4a7808 */ /* 0x002fe20002800000 */
[----:B------:R-:W-:Y:S01]  /*9940*/  MUFU.TANH R72, R72 ;  /* 0x0000004800487308 */ /* 0x000fe20000002400 */
[----:B------:R-:W-:Y:S01]  /*9950*/  FMNMX.FTZ R31, R73, R38, !PT ;  /* 0x00000026491f7209 */ /* 0x000fe20007810000 */
[----:B------:R-:W-:-:S03]  /*9960*/  FMUL.FTZ R38, R79, UR5 ;  /* 0x000000054f267c20 */ /* 0x000fc60008410000 */
[----:B------:R-:W-:-:S03]  /*9970*/  FMNMX.FTZ R78, R74, R31, !PT ;  /* 0x0000001f4a4e7209 */ /* 0x000fc60007810000 */
[----:B------:R-:W-:Y:S02]  /*9980*/  MUFU.TANH R38, R38 ;  /* 0x0000002600267308 */ /* 0x000fe40000002400 */
[----:B------:R-:W0:Y:S02]  /*9990*/  SHFL.BFLY PT, R31, R78, 0x2, 0x1f ;  /* 0x0c401f004e1f7f89 */ /* 0x000e2400000e0000 */
[----:B0-----:R-:W-:Y:S01]  /*99a0*/  FMNMX.FTZ R80, R78, R31, !PT ;  /* 0x0000001f4e507209 */ /* 0x001fe20007810000 */
[----:B------:R-:W-:-:S04]  /*99b0*/  FMUL.FTZ R78, R83, UR5 ;  /* 0x00000005534e7c20 */ /* 0x000fc80008410000 */
[----:B------:R-:W0:Y:S02]  /*99c0*/  SHFL.BFLY PT, R31, R80, 0x1, 0x1f ;  /* 0x0c201f00501f7f89 */ /* 0x000e2400000e0000 */
[----:B------:R-:W-:Y:S01]  /*99d0*/  MUFU.TANH R78, R78 ;  /* 0x0000004e004e7308 */ /* 0x000fe20000002400 */
[----:B0-----:R-:W-:Y:S01]  /*99e0*/  FMNMX.FTZ R31, R80, R31, !PT ;  /* 0x0000001f501f7209 */ /* 0x001fe20007810000 */
[----:B------:R-:W-:Y:S01]  /*99f0*/  FMUL.FTZ R80, R86, UR5 ;  /* 0x0000000556507c20 */ /* 0x000fe20008410000 */
[----:B------:R-:W-:Y:S02]  /*9a00*/  ULDC UR5, c[0x0][0x988] ;  /* 0x0002620000057ab9 */ /* 0x000fe40000000800 */
[C---:B------:R-:W-:Y:S01]  /*9a10*/  FSETP.NEU.FTZ.AND P6, PT, R31.reuse, -INF , PT ;  /* 0xff8000001f00780b */ /* 0x040fe20003fdd000 */
[----:B------:R-:W-:Y:S02]  /*9a20*/  FMUL.FTZ R77, R31, UR4 ;  /* 0x000000041f4d7c20 */ /* 0x000fe40008410000 */
[----:B------:R-:W0:Y:S03]  /*9a30*/  MUFU.TANH R80, R80 ;  /* 0x0000005000507308 */ /* 0x000e260000002400 */
[----:B------:R-:W-:-:S05]  /*9a40*/  FSEL R77, R77, RZ, P6 ;  /* 0x000000ff4d4d7208 */ /* 0x000fca0003000000 */
[--C-:B------:R-:W-:Y:S01]  /*9a50*/  FFMA.FTZ R148, R3, UR4, -R77.reuse ;  /* 0x0000000403947c23 */ /* 0x100fe2000801084d */
[--C-:B------:R-:W-:Y:S01]  /*9a60*/  FFMA.FTZ R3, R4, UR4, -R77.reuse ;  /* 0x0000000404037c23 */ /* 0x100fe2000801084d */
[----:B------:R-:W-:Y:S01]  /*9a70*/  FMNMX.FTZ R4, R5, R6, !PT ;  /* 0x0000000605047209 */ /* 0x000fe20007810000 */
[--C-:B------:R-:W-:Y:S01]  /*9a80*/  FFMA.FTZ R120, R11, UR4, -R77.reuse ;  /* 0x000000040b787c23 */ /* 0x100fe2000801084d */
        /* <DEDUP_REMOVED lines=13> */
[----:B------:R-:W-:Y:S01]  /*9b60*/  MUFU.EX2 R148, R148 ;  /* 0x0000009400947308 */ /* 0x000fe20000000800 */
[----:B------:R-:W-:Y:S01]  /*9b70*/  FMNMX.FTZ R4, R26, R11, !PT ;  /* 0x0000000b1a047209 */ /* 0x000fe20007810000 */
[--C-:B------:R-:W-:Y:S01]  /*9b80*/  FFMA.FTZ R132, R47, UR4, -R77.reuse ;  /* 0x000000042f847c23 */ /* 0x100fe2000801084d */
[--C-:B------:R-:W-:Y:S01]  /*9b90*/  FFMA.FTZ R134, R51, UR4, -R77.reuse ;  /* 0x0000000433867c23 */ /* 0x100fe2000801084d */
[--C-:B------:R-:W-:Y:S01]  /*9ba0*/  FFMA.FTZ R136, R55, UR4, -R77.reuse ;  /* 0x0000000437887c23 */ /* 0x100fe2000801084d */
[----:B------:R-:W-:Y:S01]  /*9bb0*/  FMNMX.FTZ R79, R29, R4, !PT ;  /* 0x000000041d4f7209 */ /* 0x000fe20007810000 */
[--C-:B------:R-:W-:Y:S01]  /*9bc0*/  FFMA.FTZ R138, R59, UR4, -R77.reuse ;  /* 0x000000043b8a7c23 */ /* 0x100fe2000801084d */
[--C-:B------:R-:W-:Y:S01]  /*9bd0*/  FFMA.FTZ R140, R63, UR4, -R77.reuse ;  /* 0x000000043f8c7c23 */ /* 0x100fe2000801084d */
[----:B------:R0:W-:Y:S01]  /*9be0*/  MUFU.EX2 R11, R24 ;  /* 0x00000018000b7308 */ /* 0x0001e20000000800 */
[----:B------:R-:W-:Y:S01]  /*9bf0*/  FMNMX.FTZ R4, R30, R79, !PT ;  /* 0x0000004f1e047209 */ /* 0x000fe20007810000 */
[--C-:B------:R-:W-:Y:S01]  /*9c00*/  FFMA.FTZ R142, R67, UR4, -R77.reuse ;  /* 0x00000004438e7c23 */ /* 0x100fe2000801084d */
[--C-:B------:R-:W-:Y:S01]  /*9c10*/  FFMA.FTZ R146, R73, UR4, -R77.reuse ;  /* 0x0000000449927c23 */ /* 0x100fe2000801084d */
[--C-:B------:R-:W-:Y:S01]  /*9c20*/  FFMA.FTZ R40, R40, UR4, -R77.reuse ;  /* 0x0000000428287c23 */ /* 0x100fe2000801084d */
[----:B------:R-:W-:Y:S01]  /*9c30*/  FMNMX.FTZ R27, R33, R4, !PT ;  /* 0x00000004211b7209 */ /* 0x000fe20007810000 */
[--C-:B------:R-:W-:Y:S01]  /*9c40*/  FFMA.FTZ R130, R76, UR4, -R77.reuse ;  /* 0x000000044c827c23 */ /* 0x100fe2000801084d */
[--C-:B------:R-:W-:Y:S01]  /*9c50*/  FFMA.FTZ R44, R44, UR4, -R77.reuse ;  /* 0x000000042c2c7c23 */ /* 0x100fe2000801084d */
[----:B------:R-:W1:Y:S01]  /*9c60*/  MUFU.EX2 R3, R3 ;  /* 0x0000000300037308 */ /* 0x000e620000000800 */
[----:B------:R-:W-:Y:S01]  /*9c70*/  FMNMX.FTZ R4, R34, R27, !PT ;  /* 0x0000001b22047209 */ /* 0x000fe20007810000 */
[--C-:B------:R-:W-:Y:S01]  /*9c80*/  FFMA.FTZ R47, R48, UR4, -R77.reuse ;  /* 0x00000004302f7c23 */ /* 0x100fe2000801084d */
[----:B0-----:R-:W-:Y:S01]  /*9c90*/  FSEL R24, R80, -INF , P4 ;  /* 0xff80000050187808 */ /* 0x001fe20002000000 */
        /* <DEDUP_REMOVED lines=11> */
[----:B------:R-:W-:Y:S01]  /*9d50*/  FFMA.FTZ R73, R74, UR4, -R77 ;  /* 0x000000044a497c23 */ /* 0x000fe2000801084d */
[----:B------:R-:W2:Y:S01]  /*9d60*/  MUFU.EX2 R150, R150 ;  /* 0x0000009600967308 */ /* 0x000ea20000000800 */
[----:B------:R-:W-:-:S02]  /*9d70*/  FMNMX.FTZ R4, R42, R75, !PT ;  /* 0x0000004b2a047209 */ /* 0x000fc40007810000 */
[----:B0-----:R-:W-:Y:S02]  /*9d80*/  FSEL R28, R78, -INF , P3 ;  /* 0xff8000004e1c7808 */ /* 0x001fe40001800000 */
[----:B------:R-:W-:-:S03]  /*9d90*/  FMNMX.FTZ R79, R45, R4, !PT ;  /* 0x000000042d4f7209 */ /* 0x000fc60007810000 */
[----:B------:R0:W-:Y:S01]  /*9da0*/  MUFU.EX2 R75, R32 ;  /* 0x00000020004b7308 */ /* 0x0001e20000000800 */
[----:B------:R-:W-:-:S04]  /*9db0*/  FMNMX.FTZ R4, R46, R79, !PT ;  /* 0x0000004f2e047209 */ /* 0x000fc80007810000 */
[----:B------:R-:W-:-:S03]  /*9dc0*/  FMNMX.FTZ R35, R49, R4, !PT ;  /* 0x0000000431237209 */ /* 0x000fc60007810000 */
[----:B------:R-:W3:Y:S01]  /*9dd0*/  MUFU.EX2 R7, R7 ;  /* 0x0000000700077308 */ /* 0x000ee20000000800 */
[----:B------:R-:W-:Y:S02]  /*9de0*/  FMNMX.FTZ R4, R50, R35, !PT ;  /* 0x0000002332047209 */ /* 0x000fe40007810000 */
[----:B0-----:R-:W-:Y:S02]  /*9df0*/  FSEL R32, R81, -INF , P5 ;  /* 0xff80000051207808 */ /* 0x001fe40002800000 */
[----:B------:R-:W-:-:S03]  /*9e00*/  FMNMX.FTZ R79, R53, R4, !PT ;  /* 0x00000004354f7209 */ /* 0x000fc60007810000 */
[----:B------:R0:W-:Y:S01]  /*9e10*/  MUFU.EX2 R35, R36 ;  /* 0x0000002400237308 */ /* 0x0001e20000000800 */
[----:B------:R-:W-:-:S04]  /*9e20*/  FMNMX.FTZ R4, R54, R79, !PT ;  /* 0x0000004f36047209 */ /* 0x000fc80007810000 */
[----:B------:R-:W-:-:S03]  /*9e30*/  FMNMX.FTZ R39, R57, R4, !PT ;  /* 0x0000000439277209 */ /* 0x000fc60007810000 */
[----:B------:R-:W4:Y:S01]  /*9e40*/  MUFU.EX2 R120, R120 ;  /* 0x0000007800787308 */ /* 0x000f220000000800 */
[----:B------:R-:W-:-:S04]  /*9e50*/  FMNMX.FTZ R4, R58, R39, !PT ;  /* 0x000000273a047209 */ /* 0x000fc80007810000 */
[----:B------:R-:W-:-:S03]  /*9e60*/  FMNMX.FTZ R79, R61, R4, !PT ;  /* 0x000000043d4f7209 */ /* 0x000fc60007810000 */
[----:B------:R-:W5:Y:S01]  /*9e70*/  MUFU.EX2 R122, R122 ;  /* 0x0000007a007a7308 */ /* 0x000f620000000800 */
[----:B------:R-:W-:-:S04]  /*9e80*/  FMNMX.FTZ R4, R62, R79, !PT ;  /* 0x0000004f3e047209 */ /* 0x000fc80007810000 */
[----:B------:R-:W-:Y:S02]  /*9e90*/  FMNMX.FTZ R79, R65, R4, !PT ;  /* 0x00000004414f7209 */ /* 0x000fe40007810000 */
[----:B------:R-:W-:Y:S01]  /*9ea0*/  FSEL R4, R38, -INF , P1 ;  /* 0xff80000026047808 */ /* 0x000fe20000800000 */
[----:B------:R2:W-:Y:S01]  /*9eb0*/  MUFU.EX2 R39, R40 ;  /* 0x0000002800277308 */ /* 0x0005e20000000800 */
[----:B------:R-:W-:-:S04]  /*9ec0*/  FMNMX.FTZ R8, R66, R79, !PT ;  /* 0x0000004f42087209 */ /* 0x000fc80007810000 */
[----:B------:R-:W-:Y:S02]  /*9ed0*/  FMNMX.FTZ R83, R69, R8, !PT ;  /* 0x0000000845537209 */ /* 0x000fe40007810000 */
[----:B------:R-:W-:Y:S01]  /*9ee0*/  FSEL R8, R72, -INF , P2 ;  /* 0xff80000048087808 */ /* 0x000fe20001000000 */
[----:B------:R3:W-:Y:S01]  /*9ef0*/  MUFU.EX2 R79, R44 ;  /* 0x0000002c004f7308 */ /* 0x0007e20000000800 */
[----:B------:R-:W-:-:S04]  /*9f00*/  FMNMX.FTZ R83, R4, R83, !PT ;  /* 0x0000005304537209 */ /* 0x000fc80007810000 */
[----:B------:R-:W-:-:S03]  /*9f10*/  FMNMX.FTZ R83, R8, R83, !PT ;  /* 0x0000005308537209 */ /* 0x000fc60007810000 */
[----:B------:R-:W-:Y:S01]  /*9f20*/  MUFU.EX2 R124, R124 ;  /* 0x0000007c007c7308 */ /* 0x000fe20000000800 */
[----:B------:R-:W-:-:S04]  /*9f30*/  FMNMX.FTZ R83, R28, R83, !PT ;  /* 0x000000531c537209 */ /* 0x000fc80007810000 */
[----:B------:R-:W-:-:S03]  /*9f40*/  FMNMX.FTZ R83, R24, R83, !PT ;  /* 0x0000005318537209 */ /* 0x000fc60007810000 */
[----:B------:R-:W-:Y:S01]  /*9f50*/  MUFU.EX2 R126, R126 ;  /* 0x0000007e007e7308 */ /* 0x000fe20000000800 */
[----:B------:R-:W-:-:S05]  /*9f60*/  FMNMX.FTZ R83, R32, R83, !PT ;  /* 0x0000005320537209 */ /* 0x000fca0007810000 */
[----:B0-----:R-:W0:Y:S02]  /*9f70*/  SHFL.BFLY PT, R36, R83, 0x2, 0x1f ;  /* 0x0c401f0053247f89 */ /* 0x001e2400000e0000 */
[----:B------:R-:W-:Y:S08]  /*9f80*/  MUFU.EX2 R128, R128 ;  /* 0x0000008000807308 */ /* 0x000ff00000000800 */
[----:B------:R-:W-:Y:S08]  /*9f90*/  MUFU.EX2 R130, R130 ;  /* 0x0000008200827308 */ /* 0x000ff00000000800 */
[----:B------:R-:W-:Y:S01]  /*9fa0*/  MUFU.EX2 R132, R132 ;  /* 0x0000008400847308 */ /* 0x000fe20000000800 */
[----:B0-----:R-:W-:-:S07]  /*9fb0*/  FMNMX.FTZ R36, R83, R36, !PT ;  /* 0x0000002453247209 */ /* 0x001fce0007810000 */
[----:B------:R-:W-:Y:S01]  /*9fc0*/  MUFU.EX2 R47, R47 ;  /* 0x0000002f002f7308 */ /* 0x000fe20000000800 */
[----:B------:R-:W0:Y:S07]  /*9fd0*/  SHFL.BFLY PT, R81, R36, 0x1, 0x1f ;  /* 0x0c201f0024517f89 */ /* 0x000e2e00000e0000 */
[----:B------:R-:W-:Y:S08]  /*9fe0*/  MUFU.EX2 R134, R134 ;  /* 0x0000008600867308 */ /* 0x000ff00000000800 */
[----:B------:R-:W-:Y:S08]  /*9ff0*/  MUFU.EX2 R51, R51 ;  /* 0x0000003300337308 */ /* 0x000ff00000000800 */
[----:B------:R-:W-:Y:S01]  /*a000*/  MUFU.EX2 R136, R136 ;  /* 0x0000008800887308 */ /* 0x000fe20000000800 */
[----:B0-----:R-:W-:-:S04]  /*a010*/  FMNMX.FTZ R38, R36, R81, !PT ;  /* 0x0000005124267209 */ /* 0x001fc80007810000 */
[C---:B------:R-:W-:Y:S01]  /*a020*/  FSETP.NEU.FTZ.AND P1, PT, R38.reuse, -INF , PT ;  /* 0xff8000002600780b */ /* 0x040fe20003f3d000 */
[----:B------:R-:W-:Y:S02]  /*a030*/  FMUL.FTZ R36, R38, UR4 ;  /* 0x0000000426247c20 */ /* 0x000fe40008410000 */
[----:B------:R-:W-:Y:S03]  /*a040*/  MUFU.EX2 R55, R55 ;  /* 0x0000003700377308 */ /* 0x000fe60000000800 */
[----:B------:R-:W-:Y:S02]  /*a050*/  FSEL R77, R36, RZ, P1 ;  /* 0x000000ff244d7208 */ /* 0x000fe40000800000 */
[----:B------:R-:W-:Y:S01]  /*a060*/  ISETP.GE.AND P1, PT, R88, 0x81, PT ;  /* 0x000000815800780c */ /* 0x000fe20003f26270 */
[----:B------:R-:W-:Y:S02]  /*a070*/  IMAD.MOV.U32 R88, RZ, RZ, R119 ;  /* 0x000000ffff587224 */ /* 0x000fe400078e0077 */
[----:B------:R-:W-:Y:S01]  /*a080*/  MUFU.EX2 R138, R138 ;  /* 0x0000008a008a7308 */ /* 0x000fe20000000800 */
[--C-:B------:R-:W-:Y:S01]  /*a090*/  FFMA.FTZ R149, R5, UR4, -R77.reuse ;  /* 0x0000000405957c23 */ /* 0x100fe2000801084d */
[--C-:B------:R-:W-:Y:S01]  /*a0a0*/  FFMA.FTZ R6, R6, UR4, -R77.reuse ;  /* 0x0000000406067c23 */ /* 0x100fe2000801084d */
[----:B------:R-:W-:Y:S01]  /*a0b0*/  FFMA.FTZ R151, R9, UR4, -R77 ;  /* 0x0000000409977c23 */ /* 0x000fe2000801084d */
[----:B-1----:R-:W-:Y:S01]  /*a0c0*/  FADD.FTZ R5, R148, R3 ;  /* 0x0000000394057221 */ /* 0x002fe20000010000 */
[--C-:B------:R-:W-:Y:S01]  /*a0d0*/  FFMA.FTZ R10, R10, UR4, -R77.reuse ;  /* 0x000000040a0a7c23 */ /* 0x100fe2000801084d */
[--C-:B------:R-:W-:Y:S01]  /*a0e0*/  FFMA.FTZ R121, R25, UR4, -R77.reuse ;  /* 0x0000000419797c23 */ /* 0x100fe2000801084d */
[----:B--2---:R-:W-:Y:S01]  /*a0f0*/  FFMA.FTZ R40, R42, UR4, -R77 ;  /* 0x000000042a287c23 */ /* 0x004fe2000801084d */
[----:B------:R-:W-:Y:S01]  /*a100*/  MUFU.EX2 R149, R149 ;  /* 0x0000009500957308 */ /* 0x000fe20000000800 */
[----:B---3--:R-:W-:Y:S01]  /*a110*/  FADD.FTZ R44, R150, R5 ;  /* 0x00000005962c7221 */ /* 0x008fe20000010000 */
[--C-:B------:R-:W-:Y:S01]  /*a120*/  FFMA.FTZ R26, R26, UR4, -R77.reuse ;  /* 0x000000041a1a7c23 */ /* 0x100fe2000801084d */
[--C-:B------:R-:W-:Y:S01]  /*a130*/  FFMA.FTZ R42, R46, UR4, -R77.reuse ;  /* 0x000000042e2a7c23 */ /* 0x100fe2000801084d */
[--C-:B------:R-:W-:Y:S01]  /*a140*/  FFMA.FTZ R123, R29, UR4, -R77.reuse ;  /* 0x000000041d7b7c23 */ /* 0x100fe2000801084d */
[----:B------:R-:W-:Y:S01]  /*a150*/  FADD.FTZ R5, R7, R44 ;  /* 0x0000002c07057221 */ /* 0x000fe20000010000 */
[--C-:B------:R-:W-:Y:S01]  /*a160*/  FFMA.FTZ R30, R30, UR4, -R77.reuse ;  /* 0x000000041e1e7c23 */ /* 0x100fe2000801084d */
[----:B------:R-:W-:Y:S01]  /*a170*/  FFMA.FTZ R125, R33, UR4, -R77 ;  /* 0x00000004217d7c23 */ /* 0x000fe2000801084d */
[----:B------:R-:W0:Y:S01]  /*a180*/  MUFU.EX2 R6, R6 ;  /* 0x0000000600067308 */ /* 0x000e220000000800 */
[----:B----4-:R-:W-:Y:S01]  /*a190*/  FADD.FTZ R46, R120, R5 ;  /* 0x00000005782e7221 */ /* 0x010fe20000010000 */
[--C-:B------:R-:W-:Y:S01]  /*a1a0*/  FFMA.FTZ R34, R34, UR4, -R77.reuse ;  /* 0x0000000422227c23 */ /* 0x100fe2000801084d */
[--C-:B------:R-:W-:Y:S01]  /*a1b0*/  FFMA.FTZ R44, R50, UR4, -R77.reuse ;  /* 0x00000004322c7c23 */ /* 0x100fe2000801084d */
[--C-:B------:R-:W-:Y:S01]  /*a1c0*/  FFMA.FTZ R127, R37, UR4, -R77.reuse ;  /* 0x00000004257f7c23 */ /* 0x100fe2000801084d */
[----:B------:R-:W-:Y:S01]  /*a1d0*/  FADD.FTZ R5, R11, R46 ;  /* 0x0000002e0b057221 */ /* 0x000fe20000010000 */
[--C-:B------:R-:W-:Y:S01]  /*a1e0*/  FFMA.FTZ R36, R43, UR4, -R77.reuse ;  /* 0x000000042b247c23 */ /* 0x100fe2000801084d */
[----:B------:R-:W-:Y:S01]  /*a1f0*/  FFMA.FTZ R129, R41, UR4, -R77 ;  /* 0x0000000429817c23 */ /* 0x000fe2000801084d */
[----:B------:R-:W1:Y:S01]  /*a200*/  MUFU.EX2 R151, R151 ;  /* 0x0000009700977308 */ /* 0x000e620000000800 */
[----:B-----5:R-:W-:Y:S01]  /*a210*/  FADD.FTZ R46, R122, R5 ;  /* 0x000000057a2e7221 */ /* 0x020fe20000010000 */
[----:B------:R-:W-:Y:S01]  /*a220*/  MOV R25, UR38 ;  /* 0x0000002600197c02 */ /* 0x000fe20008000f00 */
[--C-:B------:R-:W-:Y:S01]  /*a230*/  FFMA.FTZ R131, R45, UR4, -R77.reuse ;  /* 0x000000042d837c23 */ /* 0x100fe2000801084d */
[--C-:B------:R-:W-:Y:S01]  /*a240*/  FFMA.FTZ R133, R49, UR4, -R77.reuse ;  /* 0x0000000431857c23 */ /* 0x100fe2000801084d */
[----:B------:R-:W-:Y:S01]  /*a250*/  FADD.FTZ R9, R27, R46 ;  /* 0x0000002e1b097221 */ /* 0x000fe20000010000 */
[----:B------:R-:W-:Y:S01]  /*a260*/  PRMT R0, R25, 0x654, R0 ;  /* 0x0000065419007816 */ /* 0x000fe20000000000 */
[----:B------:R-:W-:Y:S01]  /*a270*/  FFMA.FTZ R135, R53, UR4, -R77 ;  /* 0x0000000435877c23 */ /* 0x000fe2000801084d */
[----:B------:R-:W2:Y:S01]  /*a280*/  MUFU.EX2 R10, R10 ;  /* 0x0000000a000a7308 */ /* 0x000ea20000000800 */
[----:B0-----:R-:W-:Y:S01]  /*a290*/  FADD.FTZ R48, R149, R6 ;  /* 0x0000000695307221 */ /* 0x001fe20000010000 */
[----:B------:R-:W-:Y:S01]  /*a2a0*/  FADD.FTZ R50, R124, R9 ;  /* 0x000000097c327221 */ /* 0x000fe20000010000 */
[----:B------:R0:W-:Y:S01]  /*a2b0*/  SYNCS.ARRIVE.TRANS64.RED.A1T0 RZ, [R0+URZ], RZ ;  /* 0x000000ff00ff79a7 */ /* 0x0001e2000810043f */
[--C-:B------:R-:W-:Y:S01]  /*a2c0*/  FFMA.FTZ R46, R54, UR4, -R77.reuse ;  /* 0x00000004362e7c23 */ /* 0x100fe2000801084d */
[--C-:B------:R-:W-:Y:S01]  /*a2d0*/  FFMA.FTZ R137, R57, UR4, -R77.reuse ;  /* 0x0000000439897c23 */ /* 0x100fe2000801084d */
[----:B------:R-:W-:Y:S01]  /*a2e0*/  FADD.FTZ R9, R75, R50 ;  /* 0x000000324b097221 */ /* 0x000fe20000010000 */
[----:B------:R-:W-:Y:S01]  /*a2f0*/  F2FP.BF16.F32.PACK_AB R148, R3, R148 ;  /* 0x000000940394723e */ /* 0x000fe200000010ff */
[----:B------:R-:W3:Y:S01]  /*a300*/  MUFU.EX2 R121, R121 ;  /* 0x0000007900797308 */ /* 0x000ee20000000800 */
[----:B-1----:R-:W-:Y:S01]  /*a310*/  FADD.FTZ R5, R151, R48 ;  /* 0x0000003097057221 */ /* 0x002fe20000010000 */
[--C-:B------:R-:W-:Y:S01]  /*a320*/  FFMA.FTZ R139, R61, UR4, -R77.reuse ;  /* 0x000000043d8b7c23 */ /* 0x100fe2000801084d */
[--C-:B------:R-:W-:Y:S01]  /*a330*/  FFMA.FTZ R141, R65, UR4, -R77.reuse ;  /* 0x00000004418d7c23 */ /* 0x100fe2000801084d */
[----:B------:R-:W-:Y:S01]  /*a340*/  F2FP.BF16.F32.PACK_AB R150, R7, R150 ;  /* 0x000000960796723e */ /* 0x000fe200000010ff */
[--C-:B------:R-:W-:Y:S01]  /*a350*/  FFMA.FTZ R66, R66, UR4, -R77.reuse ;  /* 0x0000000442427c23 */ /* 0x100fe2000801084d */
[--C-:B------:R-:W-:Y:S01]  /*a360*/  FFMA.FTZ R143, R69, UR4, -R77.reuse ;  /* 0x00000004458f7c23 */ /* 0x100fe2000801084d */
[----:B------:R-:W-:Y:S01]  /*a370*/  FFMA.FTZ R28, R28, UR4, -R77 ;  /* 0x000000041c1c7c23 */ /* 0x000fe2000801084d */
[----:B------:R-:W1:Y:S01]  /*a380*/  MUFU.EX2 R26, R26 ;  /* 0x0000001a001a7308 */ /* 0x000e620000000800 */
[----:B--2---:R-:W-:Y:S01]  /*a390*/  FADD.FTZ R48, R10, R5 ;  /* 0x000000050a307221 */ /* 0x004fe20000010000 */
[--C-:B------:R-:W-:Y:S01]  /*a3a0*/  FFMA.FTZ R24, R24, UR4, -R77.reuse ;  /* 0x0000000418187c23 */ /* 0x100fe2000801084d */
[----:B------:R-:W-:Y:S01]  /*a3b0*/  FFMA.FTZ R32, R32, UR4, -R77 ;  /* 0x0000000420207c23 */ /* 0x000fe2000801084d */
[----:B------:R-:W-:-:S02]  /*a3c0*/  F2FP.BF16.F32.PACK_AB R149, R6, R149 ;  /* 0x000000950695723e */ /* 0x000fc400000010ff */
[----:B------:R-:W-:Y:S02]  /*a3d0*/  F2FP.BF16.F32.PACK_AB R120, R11, R120 ;  /* 0x000000780b78723e */ /* 0x000fe400000010ff */
[----:B------:R-:W2:Y:S01]  /*a3e0*/  MUFU.EX2 R123, R123 ;  /* 0x0000007b007b7308 */ /* 0x000ea20000000800 */
[----:B---3--:R-:W-:Y:S01]  /*a3f0*/  FADD.FTZ R5, R121, R48 ;  /* 0x0000003079057221 */ /* 0x008fe20000010000 */
[----:B------:R-:W-:Y:S01]  /*a400*/  FADD.FTZ R48, R126, R9 ;  /* 0x000000097e307221 */ /* 0x000fe20000010000 */
[----:B------:R-:W-:Y:S02]  /*a410*/  F2FP.BF16.F32.PACK_AB R122, R27, R122 ;  /* 0x0000007a1b7a723e */ /* 0x000fe400000010ff */
[----:B------:R-:W-:Y:S01]  /*a420*/  F2FP.BF16.F32.PACK_AB R124, R75, R124 ;  /* 0x0000007c4b7c723e */ /* 0x000fe200000010ff */
[C---:B------:R-:W-:Y:S01]  /*a430*/  FADD.FTZ R9, R35.reuse, R48 ;  /* 0x0000003023097221 */ /* 0x040fe20000010000 */
[----:B------:R-:W-:Y:S01]  /*a440*/  FFMA.FTZ R48, R58, UR4, -R77 ;  /* 0x000000043a307c23 */ /* 0x000fe2000801084d */
[----:B------:R-:W3:Y:S01]  /*a450*/  MUFU.EX2 R30, R30 ;  /* 0x0000001e001e7308 */ /* 0x000ee20000000800 */
[----:B-1----:R-:W-:Y:S01]  /*a460*/  FADD.FTZ R50, R26, R5 ;  /* 0x000000051a327221 */ /* 0x002fe20000010000 */
[----:B------:R-:W-:Y:S01]  /*a470*/  FADD.FTZ R52, R128, R9 ;  /* 0x0000000980347221 */ /* 0x000fe20000010000 */
[----:B------:R-:W-:-:S02]  /*a480*/  F2FP.BF16.F32.PACK_AB R126, R35, R126 ;  /* 0x0000007e237e723e */ /* 0x000fc400000010ff */
[C---:B------:R-:W-:Y:S01]  /*a490*/  F2FP.BF16.F32.PACK_AB R128, R39.reuse, R128 ;  /* 0x000000802780723e */ /* 0x040fe200000010ff */
[----:B------:R-:W-:Y:S01]  /*a4a0*/  FADD.FTZ R9, R39, R52 ;  /* 0x0000003427097221 */ /* 0x000fe20000010000 */
[----:B------:R-:W-:Y:S01]  /*a4b0*/  F2FP.BF16.F32.PACK_AB R151, R10, R151 ;  /* 0x000000970a97723e */ /* 0x000fe200000010ff */
[----:B------:R-:W1:Y:S01]  /*a4c0*/  MUFU.EX2 R125, R125 ;  /* 0x0000007d007d7308 */ /* 0x000e620000000800 */
[----:B--2---:R-:W-:Y:S01]  /*a4d0*/  FADD.FTZ R5, R123, R50 ;  /* 0x000000327b057221 */ /* 0x004fe20000010000 */
[----:B------:R-:W-:-:S06]  /*a4e0*/  F2FP.BF16.F32.PACK_AB R121, R26, R121 ;  /* 0x000000791a79723e */ /* 0x000fcc00000010ff */
[----:B------:R-:W0:Y:S01]  /*a4f0*/  MUFU.EX2 R34, R34 ;  /* 0x0000002200227308 */ /* 0x000e220000000800 */
[C---:B---3--:R-:W-:Y:S01]  /*a500*/  FADD.FTZ R50, R30.reuse, R5 ;  /* 0x000000051e327221 */ /* 0x048fe20000010000 */
[----:B------:R-:W-:-:S06]  /*a510*/  F2FP.BF16.F32.PACK_AB R123, R30, R123 ;  /* 0x0000007b1e7b723e */ /* 0x000fcc00000010ff */
[----:B------:R-:W2:Y:S01]  /*a520*/  MUFU.EX2 R127, R127 ;  /* 0x0000007f007f7308 */ /* 0x000ea20000000800 */
[----:B-1----:R-:W-:Y:S01]  /*a530*/  FADD.FTZ R5, R125, R50 ;  /* 0x000000327d057221 */ /* 0x002fe20000010000 */
[----:B------:R-:W-:Y:S01]  /*a540*/  FADD.FTZ R50, R130, R9 ;  /* 0x0000000982327221 */ /* 0x000fe20000010000 */
[----:B------:R-:W-:-:S03]  /*a550*/  F2FP.BF16.F32.PACK_AB R130, R79, R130 ;  /* 0x000000824f82723e */ /* 0x000fc600000010ff */
[----:B------:R-:W-:Y:S01]  /*a560*/  FADD.FTZ R9, R79, R50 ;  /* 0x000000324f097221 */ /* 0x000fe20000010000 */
[----:B------:R-:W-:Y:S01]  /*a570*/  FFMA.FTZ R50, R62, UR4, -R77 ;  /* 0x000000043e327c23 */ /* 0x000fe2000801084d */
[----:B------:R-:W1:Y:S01]  /*a580*/  MUFU.EX2 R36, R36 ;  /* 0x0000002400247308 */ /* 0x000e620000000800 */
[C---:B0-----:R-:W-:Y:S01]  /*a590*/  FADD.FTZ R0, R34.reuse, R5 ;  /* 0x0000000522007221 */ /* 0x041fe20000010000 */
[----:B------:R-:W-:-:S06]  /*a5a0*/  F2FP.BF16.F32.PACK_AB R125, R34, R125 ;  /* 0x0000007d227d723e */ /* 0x000fcc00000010ff */
[----:B------:R-:W0:Y:S01]  /*a5b0*/  MUFU.EX2 R129, R129 ;  /* 0x0000008100817308 */ /* 0x000e220000000800 */
[----:B--2---:R-:W-:Y:S01]  /*a5c0*/  FADD.FTZ R5, R127, R0 ;  /* 0x000000007f057221 */ /* 0x004fe20000010000 */
[----:B------:R-:W-:Y:S01]  /*a5d0*/  FADD.FTZ R0, R132, R9 ;  /* 0x0000000984007221 */ /* 0x000fe20000010000 */
[----:B------:R-:W-:-:S05]  /*a5e0*/  F2FP.BF16.F32.PACK_AB R132, R47, R132 ;  /* 0x000000842f84723e */ /* 0x000fca00000010ff */
[----:B------:R-:W2:Y:S01]  /*a5f0*/  MUFU.EX2 R40, R40 ;  /* 0x0000002800287308 */ /* 0x000ea20000000800 */
[----:B-1----:R-:W-:Y:S01]  /*a600*/  FADD.FTZ R52, R36, R5 ;  /* 0x0000000524347221 */ /* 0x002fe20000010000 */
[----:B------:R-:W-:Y:S01]  /*a610*/  FADD.FTZ R5, R47, R0 ;  /* 0x000000002f057221 */ /* 0x000fe20000010000 */
[----:B------:R-:W-:Y:S01]  /*a620*/  FFMA.FTZ R0, R4, UR4, -R77 ;  /* 0x0000000404007c23 */ /* 0x000fe2000801084d */
[----:B------:R-:W-:-:S04]  /*a630*/  F2FP.BF16.F32.PACK_AB R127, R36, R127 ;  /* 0x0000007f247f723e */ /* 0x000fc800000010ff */
[----:B------:R-:W1:Y:S01]  /*a640*/  MUFU.EX2 R131, R131 ;  /* 0x0000008300837308 */ /* 0x000e620000000800 */
[----:B0-----:R-:W-:Y:S01]  /*a650*/  FADD.FTZ R9, R129, R52 ;  /* 0x0000003481097221 */ /* 0x001fe20000010000 */
[----:B------:R-:W-:Y:S01]  /*a660*/  FADD.FTZ R52, R134, R5 ;  /* 0x0000000586347221 */ /* 0x000fe20000010000 */
[----:B------:R-:W-:Y:S01]  /*a670*/  FFMA.FTZ R5, R8, UR4, -R77 ;  /* 0x0000000408057c23 */ /* 0x000fe2000801084d */
[C---:B------:R-:W-:Y:S02]  /*a680*/  F2FP.BF16.F32.PACK_AB R134, R51.reuse, R134 ;  /* 0x000000863386723e */ /* 0x040fe400000010ff */
[----:B------:R-:W-:Y:S02]  /*a690*/  FADD.FTZ R25, R51, R52 ;  /* 0x0000003433197221 */ /* 0x000fe40000010000 */
[----:B------:R-:W0:Y:S01]  /*a6a0*/  MUFU.EX2 R42, R42 ;  /* 0x0000002a002a7308 */ /* 0x000e220000000800 */
[----:B--2---:R-:W-:Y:S01]  /*a6b0*/  FADD.FTZ R4, R40, R9 ;  /* 0x0000000928047221 */ /* 0x004fe20000010000 */
[----:B------:R-:W-:Y:S01]  /*a6c0*/  FADD.FTZ R52, R136, R25 ;  /* 0x0000001988347221 */ /* 0x000fe20000010000 */
[----:B------:R-:W-:-:S02]  /*a6d0*/  F2FP.BF16.F32.PACK_AB R136, R55, R136 ;  /* 0x000000883788723e */ /* 0x000fc400000010ff */
[----:B------:R-:W-:-:S03]  /*a6e0*/  F2FP.BF16.F32.PACK_AB R129, R40, R129 ;  /* 0x000000812881723e */ /* 0x000fc600000010ff */
[----:B------:R-:W2:Y:S01]  /*a6f0*/  MUFU.EX2 R133, R133 ;  /* 0x0000008500857308 */ /* 0x000ea20000000800 */
[----:B-1----:R-:W-:-:S07]  /*a700*/  FADD.FTZ R9, R131, R4 ;  /* 0x0000000483097221 */ /* 0x002fce0000010000 */
[----:B------:R-:W1:Y:S01]  /*a710*/  MUFU.EX2 R44, R44 ;  /* 0x0000002c002c7308 */ /* 0x000e620000000800 */
[C---:B0-----:R-:W-:Y:S01]  /*a720*/  FADD.FTZ R8, R42.reuse, R9 ;  /* 0x000000092a087221 */ /* 0x041fe20000010000 */
[----:B------:R-:W-:Y:S01]  /*a730*/  FADD.FTZ R9, R55, R52 ;  /* 0x0000003437097221 */ /* 0x000fe20000010000 */
[----:B------:R-:W-:-:S03]  /*a740*/  F2FP.BF16.F32.PACK_AB R131, R42, R131 ;  /* 0x000000832a83723e */ /* 0x000fc600000010ff */
[----:B------:R-:W-:Y:S02]  /*a750*/  FADD.FTZ R52, R138, R9 ;  /* 0x000000098a347221 */ /* 0x000fe40000010000 */
[----:B------:R-:W0:Y:S01]  /*a760*/  MUFU.EX2 R135, R135 ;  /* 0x0000008700877308 */ /* 0x000e220000000800 */
[----:B--2---:R-:W-:-:S07]  /*a770*/  FADD.FTZ R3, R133, R8 ;  /* 0x0000000885037221 */ /* 0x004fce0000010000 */
[----:B------:R-:W2:Y:S01]  /*a780*/  MUFU.EX2 R59, R59 ;  /* 0x0000003b003b7308 */ /* 0x000ea20000000800 */
[C---:B-1----:R-:W-:Y:S01]  /*a790*/  FADD.FTZ R8, R44.reuse, R3 ;  /* 0x000000032c087221 */ /* 0x042fe20000010000 */
[----:B------:R-:W-:-:S06]  /*a7a0*/  F2FP.BF16.F32.PACK_AB R133, R44, R133 ;  /* 0x000000852c85723e */ /* 0x000fcc00000010ff */
[----:B------:R-:W1:Y:S01]  /*a7b0*/  MUFU.EX2 R46, R46 ;  /* 0x0000002e002e7308 */ /* 0x000e620000000800 */
[----:B0-----:R-:W-:-:S07]  /*a7c0*/  FADD.FTZ R3, R135, R8 ;  /* 0x0000000887037221 */ /* 0x001fce0000010000 */
[----:B------:R-:W0:Y:S01]  /*a7d0*/  MUFU.EX2 R140, R140 ;  /* 0x0000008c008c7308 */ /* 0x000e220000000800 */
[C---:B--2---:R-:W-:Y:S01]  /*a7e0*/  FADD.FTZ R7, R59.reuse, R52 ;  /* 0x000000343b077221 */ /* 0x044fe20000010000 */
[----:B------:R-:W-:-:S06]  /*a7f0*/  F2FP.BF16.F32.PACK_AB R138, R59, R138 ;  /* 0x0000008a3b8a723e */ /* 0x000fcc00000010ff */
[----:B------:R-:W2:Y:S01]  /*a800*/  MUFU.EX2 R137, R137 ;  /* 0x0000008900897308 */ /* 0x000ea20000000800 */
[C---:B-1----:R-:W-:Y:S01]  /*a810*/  FADD.FTZ R52, R46.reuse, R3 ;  /* 0x000000032e347221 */ /* 0x042fe20000010000 */
[----:B------:R-:W-:-:S06]  /*a820*/  F2FP.BF16.F32.PACK_AB R135, R46, R135 ;  /* 0x000000872e87723e */ /* 0x000fcc00000010ff */
[----:B------:R-:W1:Y:S01]  /*a830*/  MUFU.EX2 R63, R63 ;  /* 0x0000003f003f7308 */ /* 0x000e620000000800 */
[----:B0-----:R-:W-:-:S07]  /*a840*/  FADD.FTZ R54, R140, R7 ;  /* 0x000000078c367221 */ /* 0x001fce0000010000 */
[----:B------:R-:W0:Y:S01]  /*a850*/  MUFU.EX2 R48, R48 ;  /* 0x0000003000307308 */ /* 0x000e220000000800 */
[----:B--2---:R-:W-:-:S07]  /*a860*/  FADD.FTZ R3, R137, R52 ;  /* 0x0000003489037221 */ /* 0x004fce0000010000 */
[----:B------:R-:W2:Y:S01]  /*a870*/  MUFU.EX2 R142, R142 ;  /* 0x0000008e008e7308 */ /* 0x000ea20000000800 */
[C---:B-1----:R-:W-:Y:S01]  /*a880*/  FADD.FTZ R7, R63.reuse, R54 ;  /* 0x000000363f077221 */ /* 0x042fe20000010000 */
[----:B------:R-:W-:-:S06]  /*a890*/  F2FP.BF16.F32.PACK_AB R140, R63, R140 ;  /* 0x0000008c3f8c723e */ /* 0x000fcc00000010ff */
[----:B------:R-:W1:Y:S01]  /*a8a0*/  MUFU.EX2 R139, R139 ;  /* 0x0000008b008b7308 */ /* 0x000e620000000800 */
[C---:B0-----:R-:W-:Y:S01]  /*a8b0*/  FADD.FTZ R52, R48.reuse, R3 ;  /* 0x0000000330347221 */ /* 0x041fe20000010000 */
[----:B------:R-:W-:-:S06]  /*a8c0*/  F2FP.BF16.F32.PACK_AB R137, R48, R137 ;  /* 0x000000893089723e */ /* 0x000fcc00000010ff */
[----:B------:R-:W0:Y:S01]  /*a8d0*/  MUFU.EX2 R67, R67 ;  /* 0x0000004300437308 */ /* 0x000e220000000800 */
[----:B--2---:R-:W-:-:S07]  /*a8e0*/  FADD.FTZ R54, R142, R7 ;  /* 0x000000078e367221 */ /* 0x004fce0000010000 */
[----:B------:R-:W2:Y:S01]  /*a8f0*/  MUFU.EX2 R50, R50 ;  /* 0x0000003200327308 */ /* 0x000ea20000000800 */
[----:B-1----:R-:W-:-:S07]  /*a900*/  FADD.FTZ R3, R139, R52 ;  /* 0x000000348b037221 */ /* 0x002fce0000010000 */
[----:B------:R-:W1:Y:S01]  /*a910*/  MUFU.EX2 R144, R144 ;  /* 0x0000009000907308 */ /* 0x000e620000000800 */
[C---:B0-----:R-:W-:Y:S01]  /*a920*/  FADD.FTZ R7, R67.reuse, R54 ;  /* 0x0000003643077221 */ /* 0x041fe20000010000 */
[----:B------:R-:W-:-:S06]  /*a930*/  F2FP.BF16.F32.PACK_AB R142, R67, R142 ;  /* 0x0000008e438e723e */ /* 0x000fcc00000010ff */
[----:B------:R-:W-:Y:S01]  /*a940*/  MUFU.EX2 R141, R141 ;  /* 0x0000008d008d7308 */ /* 0x000fe20000000800 */
[----:B--2---:R-:W-:-:S07]  /*a950*/  F2FP.BF16.F32.PACK_AB R139, R50, R139 ;  /* 0x0000008b328b723e */ /* 0x004fce00000010ff */
[----:B------:R-:W0:Y:S01]  /*a960*/  MUFU.EX2 R71, R71 ;  /* 0x0000004700477308 */ /* 0x000e220000000800 */
[----:B-1----:R-:W-:-:S07]  /*a970*/  FADD.FTZ R52, R144, R7 ;  /* 0x0000000790347221 */ /* 0x002fce0000010000 */
[----:B------:R-:W1:Y:S08]  /*a980*/  MUFU.EX2 R4, R66 ;  /* 0x0000004200047308 */ /* 0x000e700000000800 */
[----:B------:R-:W2:Y:S01]  /*a990*/  MUFU.EX2 R143, R143 ;  /* 0x0000008f008f7308 */ /* 0x000ea20000000800 */
[C---:B0-----:R-:W-:Y:S01]  /*a9a0*/  FADD.FTZ R7, R71.reuse, R52 ;  /* 0x0000003447077221 */ /* 0x041fe20000010000 */
[----:B------:R-:W-:-:S06]  /*a9b0*/  F2FP.BF16.F32.PACK_AB R144, R71, R144 ;  /* 0x000000904790723e */ /* 0x000fcc00000010ff */
[----:B------:R0:W3:Y:S08]  /*a9c0*/  MUFU.EX2 R8, R0 ;  /* 0x0000000000087308 */ /* 0x0000f00000000800 */
[----:B------:R-:W4:Y:S01]  /*a9d0*/  MUFU.EX2 R5, R5 ;  /* 0x0000000500057308 */ /* 0x000f220000000800 */
[----:B0-----:R-:W-:-:S04]  /*a9e0*/  FADD.FTZ R0, R50, R3 ;  /* 0x0000000332007221 */ /* 0x001fc80000010000 */
[----:B------:R-:W-:Y:S01]  /*a9f0*/  FADD.FTZ R3, R141, R0 ;  /* 0x000000008d037221 */ /* 0x000fe20000010000 */
[C---:B-1----:R-:W-:Y:S02]  /*aa00*/  F2FP.BF16.F32.PACK_AB R141, R4.reuse, R141 ;  /* 0x0000008d048d723e */ /* 0x042fe400000010ff */
[----:B------:R-:W0:Y:S01]  /*aa10*/  MUFU.EX2 R28, R28 ;  /* 0x0000001c001c7308 */ /* 0x000e220000000800 */
[----:B------:R-:W-:-:S04]  /*aa20*/  FADD.FTZ R52, R4, R3 ;  /* 0x0000000304347221 */ /* 0x000fc80000010000 */
[----:B--2---:R-:W-:Y:S01]  /*aa30*/  FADD.FTZ R3, R143, R52 ;  /* 0x000000348f037221 */ /* 0x004fe20000010000 */
[C---:B---3--:R-:W-:Y:S02]  /*aa40*/  F2FP.BF16.F32.PACK_AB R143, R8.reuse, R143 ;  /* 0x0000008f088f723e */ /* 0x048fe400000010ff */
[----:B------:R-:W1:Y:S01]  /*aa50*/  MUFU.EX2 R24, R24 ;  /* 0x0000001800187308 */ /* 0x000e620000000800 */
[----:B------:R-:W-:-:S04]  /*aa60*/  FADD.FTZ R6, R8, R3 ;  /* 0x0000000308067221 */ /* 0x000fc80000010000 */
[----:B----4-:R-:W-:-:S03]  /*aa70*/  FADD.FTZ R3, R5, R6 ;  /* 0x0000000605037221 */ /* 0x010fc60000010000 */
[----:B------:R-:W2:Y:S01]  /*aa80*/  MUFU.EX2 R146, R146 ;  /* 0x0000009200927308 */ /* 0x000ea20000000800 */
[C---:B0-----:R-:W-:Y:S01]  /*aa90*/  FADD.FTZ R3, R28.reuse, R3 ;  /* 0x000000031c037221 */ /* 0x041fe20000010000 */
[----:B------:R-:W-:-:S06]  /*aaa0*/  F2FP.BF16.F32.PACK_AB R145, R28, R5 ;  /* 0x000000051c91723e */ /* 0x000fcc00000010ff */
[----:B------:R-:W0:Y:S01]  /*aab0*/  MUFU.EX2 R147, R32 ;  /* 0x0000002000937308 */ /* 0x000e220000000800 */
[----:B-1----:R-:W-:-:S07]  /*aac0*/  FADD.FTZ R6, R24, R3 ;  /* 0x0000000318067221 */ /* 0x002fce0000010000 */
[----:B------:R-:W1:Y:S01]  /*aad0*/  MUFU.EX2 R73, R73 ;  /* 0x0000004900497308 */ /* 0x000e620000000800 */
[----:B--2---:R-:W-:Y:S01]  /*aae0*/  FADD.FTZ R0, R146, R7 ;  /* 0x0000000792007221 */ /* 0x004fe20000010000 */
[C---:B0-----:R-:W-:Y:S01]  /*aaf0*/  FADD.FTZ R3, R147.reuse, R6 ;  /* 0x0000000693037221 */ /* 0x041fe20000010000 */
[----:B------:R-:W-:Y:S02]  /*ab00*/  F2FP.BF16.F32.PACK_AB R147, R147, R24 ;  /* 0x000000189393723e */ /* 0x000fe400000010ff */
[C---:B-1----:R-:W-:Y:S01]  /*ab10*/  FADD.FTZ R0, R73.reuse, R0 ;  /* 0x0000000049007221 */ /* 0x042fe20000010000 */
[----:B------:R-:W-:Y:S01]  /*ab20*/  F2FP.BF16.F32.PACK_AB R146, R73, R146 ;  /* 0x000000924992723e */ /* 0x000fe200000010ff */
[----:B------:R-:W-:Y:S06]  /*ab30*/  @!P1 BRA `(.L_x_577) ;  /* 0x0000002800309947 */ /* 0x000fec0003800000 */
[----:B------:R-:W2:Y:S01]  /*ab40*/  LDL.LU R84, [R1+0x40] ;  /* 0x0000400001547983 */ /* 0x000ea20000300800 */
[----:B------:R-:W-:Y:S01]  /*ab50*/  IMAD.MOV.U32 R9, RZ, RZ, R38 ;  /* 0x000000ffff097224 */ /* 0x000fe200078e0026 */
[----:B------:R-:W-:Y:S01]  /*ab60*/  MOV R11, R155 ;  /* 0x0000009b000b7202 */ /* 0x000fe20000000f00 */
[----:B------:R-:W-:Y:S01]  /*ab70*/  IMAD.MOV.U32 R10, RZ, RZ, R31 ;  /* 0x000000ffff0a7224 */ /* 0x000fe200078e001f */
[----:B------:R-:W-:Y:S01]  /*ab80*/  CS2R R118, SRZ ;  /* 0x0000000000767805 */ /* 0x000fe2000001ff00 */
[----:B------:R-:W-:Y:S01]  /*ab90*/  IMAD.MOV.U32 R4, RZ, RZ, R157 ;  /* 0x000000ffff047224 */ /* 0x000fe200078e009d */
        /* <DEDUP_REMOVED lines=14> */
[----:B------:R-:W-:Y:S01]  /*ac80*/  CS2R R88, SRZ ;  /* 0x0000000000587805 */ /* 0x000fe2000001ff00 */
[----:B--2---:R-:W-:-:S07]  /*ac90*/  VIADD R8, R84, 0xfffffffe ;  /* 0xfffffffe54087836 */ /* 0x004fce0000000000 */
.L_x_589:
[----:B------:R-:W2:Y:S01]  /*aca0*/  LDL R5, [R1+0x18] ;  /* 0x0000180001057983 */ /* 0x000ea20000100800 */
[----:B------:R-:W-:Y:S01]  /*acb0*/  ISETP.NE.AND P1, PT, R11, 0x1, PT ;  /* 0x000000010b00780c */ /* 0x000fe20003f25270 */
[----:B------:R-:W-:Y:S05]  /*acc0*/  YIELD ;  /* 0x0000000000007946 */ /* 0x000fea0003800000 */
[----:B------:R-:W-:-:S04]  /*acd0*/  SEL R157, RZ, 0x1, P1 ;  /* 0x00000001ff9d7807 */ /* 0x000fc80000800000 */
[----:B------:R-:W-:Y:S02]  /*ace0*/  LOP3.LUT R157, R4, R157, RZ, 0x3c, !PT ;  /* 0x0000009d049d7212 */ /* 0x000fe400078e3cff */
[----:B--2---:R-:W-:-:S13]  /*acf0*/  ISETP.NE.AND P1, PT, R5, RZ, PT ;  /* 0x000000ff0500720c */ /* 0x004fda0003f25270 */
[----:B------:R-:W-:Y:S05]  /*ad00*/  @P1 BRA `(.L_x_578) ;  /* 0x00000000003c1947 */ /* 0x000fea0003800000 */
[----:B------:R-:W-:Y:S05]  /*ad10*/  @!P0 BRA `(.L_x_579) ;  /* 0x0000000000048947 */ /* 0x000fea0003800000 */
[----:B------:R-:W-:Y:S01]  /*ad20*/  BPT.TRAP 0x1 ;  /* 0x000000040000795c */ /* 0x000fe20000300000 */
.L_x_579:
[----:B------:R-:W-:Y:S01]  /*ad30*/  VIADD R5, R11, 0x1 ;  /* 0x000000010b057836 */ /* 0x000fe20000000000 */
[----:B------:R-:W-:-:S04]  /*ad40*/  SHF.L.U32 R6, R157, 0x1f, RZ ;  /* 0x0000001f9d067819 */ /* 0x000fc800000006ff */
[----:B------:R-:W-:-:S04]  /*ad50*/  ISETP.NE.AND P2, PT, R5, 0x2, PT ;  /* 0x000000020500780c */ /* 0x000fc80003f45270 */
[----:B------:R-:W-:-:S05]  /*ad60*/  SEL R5, R5, RZ, P2 ;  /* 0x000000ff05057207 */ /* 0x000fca0001000000 */
[----:B------:R-:W-:-:S04]  /*ad70*/  IMAD R5, R5, 0x8, R18 ;  /* 0x0000000805057824 */ /* 0x000fc800078e0212 */
[----:B------:R0:W1:Y:S01]  /*ad80*/  SYNCS.PHASECHK.TRANS64.TRYWAIT P2, [R5+URZ+0x16830], R6 ;  /* 0x01683006050075a7 */ /* 0x000062000804017f */
[----:B------:R-:W-:Y:S05]  /*ad90*/  @!P0 BRA `(.L_x_580) ;  /* 0x0000000000048947 */ /* 0x000fea0003800000 */
[----:B------:R-:W-:Y:S01]  /*ada0*/  BPT.TRAP 0x1 ;  /* 0x000000040000795c */ /* 0x000fe20000300000 */
.L_x_580:
[----:B------:R-:W-:Y:S04]  /*adb0*/  BSSY B0, `(.L_x_578) ;  /* 0x0000004000007945 */ /* 0x000fe80003800000 */
[----:B-1----:R-:W-:Y:S05]  /*adc0*/  @P2 BRA `(.L_x_581) ;  /* 0x0000000000082947 */ /* 0x002fea0003800000 */
[----:B------:R-:W1:Y:S02]  /*add0*/  SYNCS.PHASECHK.TRANS64.TRYWAIT P2, [R5+URZ+0x16830], R6 ;  /* 0x01683006050075a7 */ /* 0x000e64000804017f */
[----:B-1----:R-:W-:Y:S05]  /*ade0*/  @!P2 BRA `(.L_x_582) ;  /* 0x000000bc006ca947 */ /* 0x002fea0003800000 */
.L_x_581:
[----:B------:R-:W-:Y:S05]  /*adf0*/  BSYNC B0 ;  /* 0x0000000000007941 */ /* 0x000fea0003800000 */
.L_x_578:
[----:B01----:R-:W2:Y:S01]  /*ae00*/  LDL R6, [R1+0x1c] ;  /* 0x00001c0001067983 */ /* 0x003ea20000100800 */
[----:B------:R-:W-:Y:S01]  /*ae10*/  VIADD R155, R11, 0x1 ;  /* 0x000000010b9b7836 */ /* 0x000fe20000000000 */
[----:B------:R-:W0:Y:S04]  /*ae20*/  S2R R5, SR_TID.X ;  /* 0x0000000000057919 */ /* 0x000e280000002100 */
[----:B------:R-:W-:-:S04]  /*ae30*/  ISETP.NE.AND P2, PT, R155, 0x2, PT ;  /* 0x000000029b00780c */ /* 0x000fc80003f45270 */
[----:B------:R-:W-:Y:S01]  /*ae40*/  SEL R155, R155, RZ, P2 ;  /* 0x000000ff9b9b7207 */ /* 0x000fe20001000000 */
[----:B------:R-:W-:Y:S01]  /*ae50*/  IMAD.MOV.U32 R7, RZ, RZ, 0x40000040 ;  /* 0x40000040ff077424 */ /* 0x000fe200078e00ff */
[----:B------:R-:W-:Y:S05]  /*ae60*/  WARPSYNC.ALL ;  /* 0x0000000000007948 */ /* 0x000fea0003800000 */
[----:B------:R-:W-:Y:S02]  /*ae70*/  R2UR UR19, R7 ;  /* 0x00000000071372ca */ /* 0x000fe400000e0000 */
[----:B0-----:R-:W-:-:S05]  /*ae80*/  SHF.R.U32.HI R5, RZ, 0x7, R5 ;  /* 0x00000007ff057819 */ /* 0x001fca0000011605 */
[----:B------:R-:W-:Y:S01]  /*ae90*/  VIADD R5, R5, 0x8 ;  /* 0x0000000805057836 */ /* 0x000fe20000000000 */
[----:B------:R-:W-:Y:S01]  /*aea0*/  MOV R27, 0x40000040 ;  /* 0x40000040001b7802 */ /* 0x000fe20000000f00 */
[----:B------:R-:W-:Y:S01]  /*aeb0*/  IMAD.MOV.U32 R25, RZ, RZ, 0x40000040 ;  /* 0x40000040ff197424 */ /* 0x000fe200078e00ff */
[----:B------:R-:W-:Y:S02]  /*aec0*/  R2UR UR8, R12 ;  /* 0x000000000c0872ca */ /* 0x000fe400000e0000 */
[----:B------:R-:W-:Y:S02]  /*aed0*/  R2UR UR9, R13 ;  /* 0x000000000d0972ca */ /* 0x000fe400000e0000 */
[----:B------:R-:W-:Y:S02]  /*aee0*/  R2UR UR11, R27 ;  /* 0x000000001b0b72ca */ /* 0x000fe400000e0000 */
[----:B------:R-:W-:Y:S02]  /*aef0*/  R2UR UR15, R25 ;  /* 0x00000000190f72ca */ /* 0x000fe400000e0000 */
[----:B------:R-:W-:Y:S01]  /*af00*/  R2UR UR23, R27 ;  /* 0x000000001b1772ca */ /* 0x000fe200000e0000 */
[----:B------:R0:W-:Y:S01]  /*af10*/  BAR.SYNC.DEFER_BLOCKING R5, 0x100 ;  /* 0x000400050000751d */ /* 0x0001e20000010000 */
[----:B--2---:R-:W-:-:S04]  /*af20*/  IMAD R26, R155, 0x400, R6 ;  /* 0x000004009b1a7824 */ /* 0x004fc800078e0206 */
[----:B------:R-:W-:-:S05]  /*af30*/  VIADD R6, R26, 0x4 ;  /* 0x000000041a067836 */ /* 0x000fca0000000000 */
[----:B------:R-:W-:Y:S02]  /*af40*/  R2UR UR18, R6 ;  /* 0x00000000061272ca */ /* 0x000fe400000e0000 */
[----:B------:R-:W2:Y:S01]  /*af50*/  LDL.64 R6, [R1+0x8] ;  /* 0x0000080001067983 */ /* 0x000ea20000100a00 */
[C---:B------:R-:W-:Y:S01]  /*af60*/  R2UR UR10, R26.reuse ;  /* 0x000000001a0a72ca */ /* 0x040fe200000e0000 */
[C---:B------:R-:W-:Y:S02]  /*af70*/  VIADD R24, R26.reuse, 0x2 ;  /* 0x000000021a187836 */ /* 0x040fe40000000000 */
[----:B------:R-:W-:-:S03]  /*af80*/  VIADD R26, R26, 0x6 ;  /* 0x000000061a1a7836 */ /* 0x000fc60000000000 */
[----:B------:R-:W-:Y:S02]  /*af90*/  R2UR UR14, R24 ;  /* 0x00000000180e72ca */ /* 0x000fe400000e0000 */
[----:B------:R-:W-:Y:S02]  /*afa0*/  R2UR UR22, R26 ;  /* 0x000000001a1672ca */ /* 0x000fe400000e0000 */
[----:B------:R-:W-:-:S06]  /*afb0*/  WARPGROUP.ARRIVE ;  /* 0x00000000000079c5 */ /* 0x000fcc0000000000 */
[----:B------:R-:W-:Y:S01]  /*afc0*/  HGMMA.64x128x16.F32.BF16 R24, gdesc[UR8], RZ, !UPT, gsb0 ;  /* 0x01e00000081879f0 */ /* 0x000fe2000c0018ff */
[----:B------:R-:W-:Y:S02]  /*afd0*/  R2UR UR16, R20 ;  /* 0x00000000141072ca */ /* 0x000fe400000e0000 */
[----:B------:R-:W-:Y:S01]  /*afe0*/  R2UR UR17, R21 ;  /* 0x00000000151172ca */ /* 0x000fe200000e0000 */
[----:B------:R-:W-:Y:S02]  /*aff0*/  WARPGROUP.DEPBAR.LE gsb0, 0x0 ;  /* 0x00008000000079c5 */ /* 0x000fe40000010000 */
[----:B------:R-:W-:Y:S01]  /*b000*/  WARPGROUP.ARRIVE ;  /* 0x00000000000079c5 */ /* 0x000fe20000000000 */
[----:B--2---:R-:W-:Y:S02]  /*b010*/  R2UR UR12, R6 ;  /* 0x00000000060c72ca */ /* 0x004fe400000e0000 */
[----:B------:R-:W-:-:S13]  /*b020*/  R2UR UR13, R7 ;  /* 0x00000000070d72ca */ /* 0x000fda00000e0000 */
[----:B------:R-:W-:Y:S01]  /*b030*/  HGMMA.64x128x16.F32.BF16 R24, gdesc[UR12], R24, gsb0 ;  /* 0x01e000000c1879f0 */ /* 0x000fe20008001818 */
[----:B------:R-:W-:Y:S02]  /*b040*/  R2UR UR20, R14 ;  /* 0x000000000e1472ca */ /* 0x000fe400000e0000 */
[----:B------:R-:W-:Y:S01]  /*b050*/  R2UR UR21, R15 ;  /* 0x000000000f1572ca */ /* 0x000fe200000e0000 */
[----:B------:R-:W-:Y:S02]  /*b060*/  WARPGROUP.DEPBAR.LE gsb0, 0x0 ;  /* 0x00008000000079c5 */ /* 0x000fe40000010000 */
[----:B------:R-:W-:-:S06]  /*b070*/  WARPGROUP.ARRIVE ;  /* 0x00000000000079c5 */ /* 0x000fcc0000000000 */
        /* <DEDUP_REMOVED lines=8> */
.L_x_584:
[----:B------:R-:W-:Y:S02]  /*b100*/  SHF.L.U32 R4, R4, 0x1f, RZ ;  /* 0x0000001f04047819 */ /* 0x000fe400000006ff */
[----:B------:R-:W-:-:S04]  /*b110*/  LEA R5, R11, R18, 0x3 ;  /* 0x000000120b057211 */ /* 0x000fc800078e18ff */
[----:B------:R0:W1:Y:S01]  /*b120*/  SYNCS.PHASECHK.TRANS64.TRYWAIT P1, [R5+URZ+0x16850], R4 ;  /* 0x01685004050075a7 */ /* 0x000062000802017f */
[----:B------:R-:W-:Y:S05]  /*b130*/  @!P0 BRA `(.L_x_585) ;  /* 0x0000000000048947 */ /* 0x000fea0003800000 */
[----:B------:R-:W-:Y:S01]  /*b140*/  BPT.TRAP 0x1 ;  /* 0x000000040000795c */ /* 0x000fe20000300000 */
.L_x_585:
[----:B-1----:R-:W-:Y:S05]  /*b150*/  @P1 BRA `(.L_x_583) ;  /* 0x0000000000081947 */ /* 0x002fea0003800000 */
[----:B------:R-:W1:Y:S02]  /*b160*/  SYNCS.PHASECHK.TRANS64.TRYWAIT P1, [R5+URZ+0x16850], R4 ;  /* 0x01685004050075a7 */ /* 0x000e64000802017f */
[----:B-1----:R-:W-:Y:S05]  /*b170*/  @!P1 BRA `(.L_x_586) ;  /* 0x000000b8009c9947 */ /* 0x002fea0003800000 */
.L_x_583:
[----:B01----:R-:W-:Y:S01]  /*b180*/  VIADD R4, R18, 0x400 ;  /* 0x0000040012047836 */ /* 0x003fe20000000000 */
[----:B------:R-:W-:Y:S05]  /*b190*/  WARPSYNC.ALL ;  /* 0x0000000000007948 */ /* 0x000fea0003800000 */
[----:B------:R-:W-:Y:S01]  /*b1a0*/  SHF.R.U32.HI R4, RZ, 0x4, R4 ;  /* 0x00000004ff047819 */ /* 0x000fe20000011604 */
[----:B------:R-:W-:Y:S01]  /*b1b0*/  IMAD.MOV.U32 R5, RZ, RZ, 0x40000040 ;  /* 0x40000040ff057424 */ /* 0x000fe200078e00ff */
[----:B------:R-:W-:Y:S01]  /*b1c0*/  WARPGROUP.ARRIVE ;  /* 0x00000000000079c5 */ /* 0x000fe20000000000 */
[----:B------:R-:W-:Y:S01]  /*b1d0*/  IMAD.MOV.U32 R7, RZ, RZ, 0x40000040 ;  /* 0x40000040ff077424 */ /* 0x000fe200078e00ff */
[----:B------:R-:W-:-:S02]  /*b1e0*/  LOP3.LUT R4, R4, 0x3fff, RZ, 0xc0, !PT ;  /* 0x00003fff04047812 */ /* 0x000fc400078ec0ff */
[----:B------:R-:W-:Y:S01]  /*b1f0*/  R2UR UR11, R5 ;  /* 0x00000000050b72ca */ /* 0x000fe200000e0000 */
[----:B------:R-:W-:Y:S02]  /*b200*/  IMAD.MOV.U32 R5, RZ, RZ, 0x40000040 ;  /* 0x40000040ff057424 */ /* 0x000fe400078e00ff */
[----:B------:R-:W-:-:S04]  /*b210*/  IMAD R4, R11, 0x400, R4 ;  /* 0x000004000b047824 */ /* 0x000fc800078e0204 */
[C---:B------:R-:W-:Y:S01]  /*b220*/  VIADD R6, R4.reuse, 0x80 ;  /* 0x0000008004067836 */ /* 0x040fe20000000000 */
[----:B------:R-:W-:-:S13]  /*b230*/  R2UR UR10, R4 ;  /* 0x00000000040a72ca */ /* 0x000fda00000e0000 */
[----:B------:R-:W-:Y:S01]  /*b240*/  HGMMA.64x64x16.F32.BF16 R88, R148, gdesc[UR8].tnspB, R88, gsb0 ;  /* 0x40e0000894587df0 */ /* 0x000fe20008001858 */
[----:B------:R-:W-:Y:S02]  /*b250*/  R2UR UR10, R6 ;  /* 0x00000000060a72ca */ /* 0x000fe400000e0000 */
[----:B------:R-:W-:Y:S01]  /*b260*/  R2UR UR11, R7 ;  /* 0x00000000070b72ca */ /* 0x000fe200000e0000 */
[----:B------:R-:W-:Y:S01]  /*b270*/  IMAD.MOV.U32 R7, RZ, RZ, 0x40000040 ;  /* 0x40000040ff077424 */ /* 0x000fe200078e00ff */
[----:B------:R-:W-:Y:S01]  /*b280*/  IADD3 R6, R4, 0x100, RZ ;  /* 0x0000010004067810 */ /* 0x000fe20007ffe0ff */
[----:B------:R-:W-:Y:S02]  /*b290*/  WARPGROUP.DEPBAR.LE gsb0, 0x0 ;  /* 0x00008000000079c5 */ /* 0x000fe40000010000 */
[----:B------:R-:W-:-:S06]  /*b2a0*/  WARPGROUP.ARRIVE ;  /* 0x00000000000079c5 */ /* 0x000fcc0000000000 */
[----:B------:R-:W0:Y:S02]  /*b2b0*/  S2R R150, SR_TID.X ;  /* 0x0000000000967919 */ /* 0x000e240000002100 */
[----:B------:R-:W-:Y:S01]  /*b2c0*/  HGMMA.64x64x16.F32.BF16 R88, R120, gdesc[UR8].tnspB, R88, gsb0 ;  /* 0x40e0000878587df0 */ /* 0x000fe20008001858 */
[----:B------:R-:W-:Y:S01]  /*b2d0*/  R2UR UR10, R6 ;  /* 0x00000000060a72ca */ /* 0x000fe200000e0000 */
[----:B------:R-:W-:Y:S01]  /*b2e0*/  VIADD R6, R4, 0x180 ;  /* 0x0000018004067836 */ /* 0x000fe20000000000 */
[----:B------:R-:W-:Y:S01]  /*b2f0*/  R2UR UR11, R7 ;  /* 0x00000000070b72ca */ /* 0x000fe200000e0000 */
[----:B------:R-:W-:Y:S01]  /*b300*/  IMAD.MOV.U32 R7, RZ, RZ, 0x40000040 ;  /* 0x40000040ff077424 */ /* 0x000fe200078e00ff */
[----:B0-----:R-:W-:Y:S02]  /*b310*/  SHF.R.U32.HI R151, RZ, 0x7, R150 ;  /* 0x00000007ff977819 */ /* 0x001fe40000011696 */
[----:B------:R-:W-:Y:S01]  /*b320*/  ISETP.GE.U32.AND P1, PT, R150, 0x180, PT ;  /* 0x000001809600780c */ /* 0x000fe20003f26070 */
[----:B------:R-:W-:-:S02]  /*b330*/  WARPGROUP.DEPBAR.LE gsb0, 0x0 ;  /* 0x00008000000079c5 */ /* 0x000fc40000010000 */
[----:B------:R-:W-:-:S06]  /*b340*/  WARPGROUP.ARRIVE ;  /* 0x00000000000079c5 */ /* 0x000fcc0000000000 */
[----:B------:R-:W-:Y:S01]  /*b350*/  HGMMA.64x64x16.F32.BF16 R88, R124, gdesc[UR8].tnspB, R88, gsb0 ;  /* 0x40e000087c587df0 */ /* 0x000fe20008001858 */
[----:B------:R-:W-:Y:S01]  /*b360*/  R2UR UR10, R6 ;  /* 0x00000000060a72ca */ /* 0x000fe200000e0000 */
[----:B------:R-:W-:Y:S01]  /*b370*/  VIADD R6, R4, 0x200 ;  /* 0x0000020004067836 */ /* 0x000fe20000000000 */
[----:B------:R-:W-:Y:S01]  /*b380*/  R2UR UR11, R7 ;  /* 0x00000000070b72ca */ /* 0x000fe200000e0000 */
[----:B------:R-:W-:Y:S01]  /*b390*/  IMAD.MOV.U32 R7, RZ, RZ, 0x40000040 ;  /* 0x40000040ff077424 */ /* 0x000fe200078e00ff */
[----:B------:R-:W-:Y:S02]  /*b3a0*/  WARPGROUP.DEPBAR.LE gsb0, 0x0 ;  /* 0x00008000000079c5 */ /* 0x000fe40000010000 */
[----:B------:R-:W-:-:S09]  /*b3b0*/  WARPGROUP.ARRIVE ;  /* 0x00000000000079c5 */ /* 0x000fd20000000000 */
[----:B------:R-:W-:Y:S01]  /*b3c0*/  HGMMA.64x64x16.F32.BF16 R88, R128, gdesc[UR8].tnspB, R88, gsb0 ;  /* 0x40e0000880587df0 */ /* 0x000fe20008001858 */
[----:B------:R-:W-:Y:S02]  /*b3d0*/  R2UR UR10, R6 ;  /* 0x00000000060a72ca */ /* 0x000fe400000e0000 */
[----:B------:R-:W-:Y:S01]  /*b3e0*/  R2UR UR11, R7 ;  /* 0x00000000070b72ca */ /* 0x000fe200000e0000 */
[----:B------:R-:W-:Y:S01]  /*b3f0*/  IMAD.MOV.U32 R7, RZ, RZ, 0x40000040 ;  /* 0x40000040ff077424 */ /* 0x000fe200078e00ff */
[----:B------:R-:W-:Y:S01]  /*b400*/  IADD3 R6, R4, 0x280, RZ ;  /* 0x0000028004067810 */ /* 0x000fe20007ffe0ff */
[----:B------:R-:W-:Y:S02]  /*b410*/  WARPGROUP.DEPBAR.LE gsb0, 0x0 ;  /* 0x00008000000079c5 */ /* 0x000fe40000010000 */
[----:B------:R-:W-:-:S08]  /*b420*/  WARPGROUP.ARRIVE ;  /* 0x00000000000079c5 */ /* 0x000fd00000000000 */
[----:B------:R-:W-:Y:S01]  /*b430*/  HGMMA.64x64x16.F32.BF16 R88, R132, gdesc[UR8].tnspB, R88, gsb0 ;  /* 0x40e0000884587df0 */ /* 0x000fe20008001858 */
[----:B------:R-:W-:Y:S01]  /*b440*/  R2UR UR10, R6 ;  /* 0x00000000060a72ca */ /* 0x000fe200000e0000 */
[C---:B------:R-:W-:Y:S01]  /*b450*/  VIADD R6, R4.reuse, 0x300 ;  /* 0x0000030004067836 */ /* 0x040fe20000000000 */
[----:B------:R-:W-:Y:S01]  /*b460*/  R2UR UR11, R7 ;  /* 0x00000000070b72ca */ /* 0x000fe200000e0000 */
[----:B------:R-:W-:Y:S02]  /*b470*/  IMAD.MOV.U32 R7, RZ, RZ, 0x40000040 ;  /* 0x40000040ff077424 */ /* 0x000fe400078e00ff */
[----:B------:R-:W-:Y:S01]  /*b480*/  VIADD R4, R4, 0x380 ;  /* 0x0000038004047836 */ /* 0x000fe20000000000 */
[----:B------:R-:W-:Y:S02]  /*b490*/  WARPGROUP.DEPBAR.LE gsb0, 0x0 ;  /* 0x00008000000079c5 */ /* 0x000fe40000010000 */
[----:B------:R-:W-:-:S07]  /*b4a0*/  WARPGROUP.ARRIVE ;  /* 0x00000000000079c5 */ /* 0x000fce0000000000 */
[----:B------:R-:W-:Y:S01]  /*b4b0*/  HGMMA.64x64x16.F32.BF16 R88, R136, gdesc[UR8].tnspB, R88, gsb0 ;  /* 0x40e0000888587df0 */ /* 0x000fe20008001858 */
[----:B------:R-:W-:Y:S02]  /*b4c0*/  R2UR UR10, R6 ;  /* 0x00000000060a72ca */ /* 0x000fe400000e0000 */
[----:B------:R-:W-:Y:S01]  /*b4d0*/  R2UR UR11, R7 ;  /* 0x00000000070b72ca */ /* 0x000fe200000e0000 */
[----:B------:R-:W-:Y:S02]  /*b4e0*/  WARPGROUP.DEPBAR.LE gsb0, 0x0 ;  /* 0x00008000000079c5 */ /* 0x000fe40000010000 */
[----:B------:R-:W-:-:S10]  /*b4f0*/  WARPGROUP.ARRIVE ;  /* 0x00000000000079c5 */ /* 0x000fd40000000000 */
[----:B------:R-:W-:Y:S01]  /*b500*/  HGMMA.64x64x16.F32.BF16 R88, R140, gdesc[UR8].tnspB, R88, gsb0 ;  /* 0x40e000088c587df0 */ /* 0x000fe20008001858 */
[----:B------:R-:W-:Y:S02]  /*b510*/  R2UR UR10, R4 ;  /* 0x00000000040a72ca */ /* 0x000fe400000e0000 */
[----:B------:R-:W-:Y:S02]  /*b520*/  R2UR UR11, R5 ;  /* 0x00000000050b72ca */ /* 0x000fe400000e0000 */
[----:B------:R-:W-:-:S04]  /*b530*/  IADD3 R4, R151, 0x9, RZ ;  /* 0x0000000997047810 */ /* 0x000fc80007ffe0ff */
[----:B------:R-:W-:Y:S01]  /*b540*/  SEL R4, R4, 0x9, !P1 ;  /* 0x0000000904047807 */ /* 0x000fe20004800000 */
[----:B------:R-:W-:Y:S02]  /*b550*/  WARPGROUP.DEPBAR.LE gsb0, 0x0 ;  /* 0x00008000000079c5 */ /* 0x000fe40000010000 */
[----:B------:R-:W-:-:S06]  /*b560*/  WARPGROUP.ARRIVE ;  /* 0x00000000000079c5 */ /* 0x000fcc0000000000 */
[----:B------:R-:W-:Y:S03]  /*b570*/  HGMMA.64x64x16.F32.BF16 R88, R144, gdesc[UR8].tnspB, R88, gsb0 ;  /* 0x40e0000890587df0 */ /* 0x000fe60008001858 */
[----:B------:R-:W-:Y:S02]  /*b580*/  WARPGROUP.DEPBAR.LE gsb0, 0x0 ;  /* 0x00008000000079c5 */ /* 0x000fe40000010000 */
[----:B------:R0:W-:Y:S06]  /*b590*/  BAR.ARV R4, 0x100 ;  /* 0x000400040000751d */ /* 0x0001ec0000002000 */
[----:B------:R-:W-:Y:S05]  /*b5a0*/  @!P0 BRA `(.L_x_587) ;  /* 0x0000000000048947 */ /* 0x000fea0003800000 */
[----:B------:R-:W-:Y:S01]  /*b5b0*/  BPT.TRAP 0x1 ;  /* 0x000000040000795c */ /* 0x000fe20000300000 */
.L_x_587:
[----:B0-----:R-:W-:Y:S01]  /*b5c0*/  FMUL.FTZ R4, R24, UR6 ;  /* 0x0000000618047c20 */ /* 0x001fe20008410000 */
        /* <DEDUP_REMOVED lines=10> */
[----:B------:R-:W-:-:S02]  /*b670*/  IMAD R31, R155, 0x8, R18 ;  /* 0x000000089b1f7824 */ /* 0x000fc400078e0212 */
[----:B------:R-:W-:Y:S01]  /*b680*/  FMUL.FTZ R37, R44, UR6 ;  /* 0x000000062c257c20 */ /* 0x000fe20008410000 */
[----:B------:R-:W-:Y:S01]  /*b690*/  FMUL.FTZ R44, R49, UR6 ;  /* 0x00000006312c7c20 */ /* 0x000fe20008410000 */
[----:B------:R-:W1:Y:S01]  /*b6a0*/  MUFU.TANH R5, R5 ;  /* 0x0000000500057308 */ /* 0x000e620000002400 */
[----:B------:R-:W-:Y:S01]  /*b6b0*/  FMUL.FTZ R28, R32, UR6 ;  /* 0x00000006201c7c20 */ /* 0x000fe20008410000 */
[----:B------:R-:W-:Y:S01]  /*b6c0*/  FMUL.FTZ R49, R56, UR6 ;  /* 0x0000000638317c20 */ /* 0x000fe20008410000 */
[----:B------:R-:W-:Y:S01]  /*b6d0*/  FMUL.FTZ R29, R33, UR6 ;  /* 0x00000006211d7c20 */ /* 0x000fe20008410000 */
[----:B------:R-:W-:Y:S02]  /*b6e0*/  VIADD R31, R31, 0x16840 ;  /* 0x000168401f1f7836 */ /* 0x000fe40000000000 */
[----:B------:R-:W-:Y:S01]  /*b6f0*/  FMUL.FTZ R33, R36, UR6 ;  /* 0x0000000624217c20 */ /* 0x000fe20008410000 */
[----:B------:R-:W-:Y:S02]  /*b700*/  IMAD.U32 R56, RZ, RZ, UR38 ;  /* 0x00000026ff387e24 */ /* 0x000fe4000f8e00ff */
[----:B------:R-:W-:Y:S01]  /*b710*/  FMUL.FTZ R36, R41, UR6 ;  /* 0x0000000629247c20 */ /* 0x000fe20008410000 */
[----:B------:R-:W2:Y:S01]  /*b720*/  MUFU.TANH R24, R24 ;  /* 0x0000001800187308 */ /* 0x000ea20000002400 */
[----:B------:R-:W-:Y:S01]  /*b730*/  FMUL.FTZ R41, R48, UR6 ;  /* 0x0000000630297c20 */ /* 0x000fe20008410000 */
[----:B------:R-:W-:Y:S01]  /*b740*/  FMUL.FTZ R48, R53, UR6 ;  /* 0x0000000635307c20 */ /* 0x000fe20008410000 */
[----:B------:R-:W-:Y:S01]  /*b750*/  PRMT R31, R56, 0x654, R31 ;  /* 0x00000654381f7816 */ /* 0x000fe2000000001f */
[----:B------:R-:W-:Y:S01]  /*b760*/  FMUL.FTZ R53, R60, UR6 ;  /* 0x000000063c357c20 */ /* 0x000fe20008410000 */
[----:B0-----:R-:W-:Y:S01]  /*b770*/  FMNMX.FTZ R60, R4, R10, !PT ;  /* 0x0000000a043c7209 */ /* 0x001fe20007810000 */
[----:B------:R-:W-:Y:S01]  /*b780*/  FMUL.FTZ R32, R35, UR6 ;  /* 0x0000000623207c20 */ /* 0x000fe20008410000 */
[----:B------:R1:W-:Y:S01]  /*b790*/  SYNCS.ARRIVE.TRANS64.RED.A1T0 RZ, [R31+URZ], RZ ;  /* 0x000000ff1fff79a7 */ /* 0x0003e2000810043f */
[----:B------:R-:W0:Y:S01]  /*b7a0*/  MUFU.TANH R25, R25 ;  /* 0x0000001900197308 */ /* 0x000e220000002400 */
[----:B------:R-:W-:Y:S01]  /*b7b0*/  FMUL.FTZ R35, R40, UR6 ;  /* 0x0000000628237c20 */ /* 0x000fe20008410000 */
[----:B------:R-:W-:Y:S01]  /*b7c0*/  FMUL.FTZ R40, R45, UR6 ;  /* 0x000000062d287c20 */ /* 0x000fe20008410000 */
[----:B------:R-:W-:Y:S01]  /*b7d0*/  FMUL.FTZ R45, R52, UR6 ;  /* 0x00000006342d7c20 */ /* 0x000fe20008410000 */
[----:B------:R-:W-:Y:S01]  /*b7e0*/  FMUL.FTZ R52, R57, UR6 ;  /* 0x0000000639347c20 */ /* 0x000fe20008410000 */
[----:B------:R-:W-:Y:S01]  /*b7f0*/  FMUL.FTZ R57, R64, UR6 ;  /* 0x0000000640397c20 */ /* 0x000fe20008410000 */
[----:B------:R-:W-:Y:S01]  /*b800*/  FMUL.FTZ R56, R61, UR6 ;  /* 0x000000063d387c20 */ /* 0x000fe20008410000 */
[----:B-1----:R-:W-:Y:S01]  /*b810*/  FMNMX.FTZ R31, R5, R60, !PT ;  /* 0x0000003c051f7209 */ /* 0x002fe20007810000 */
[----:B------:R-:W1:Y:S01]  /*b820*/  MUFU.TANH R28, R28 ;  /* 0x0000001c001c7308 */ /* 0x000e620000002400 */
[----:B------:R-:W-:Y:S01]  /*b830*/  FMUL.FTZ R61, R68, UR6 ;  /* 0x00000006443d7c20 */ /* 0x000fe20008410000 */
[----:B------:R-:W-:Y:S01]  /*b840*/  FMUL.FTZ R39, R39, UR6 ;  /* 0x0000000627277c20 */ /* 0x000fe20008410000 */
[----:B--2---:R-:W-:Y:S01]  /*b850*/  FMNMX.FTZ R60, R24, R31, !PT ;  /* 0x0000001f183c7209 */ /* 0x004fe20007810000 */
        /* <DEDUP_REMOVED lines=32> */
[----:B------:R-:W-:-:S04]  /*ba60*/  UMOV UR4, UR5 ;  /* 0x0000000500047c82 */ /* 0x000fc80008000000 */
[----:B------:R-:W0:Y:S01]  /*ba70*/  MUFU.TANH R36, R36 ;  /* 0x0000002400247308 */ /* 0x000e220000002400 */
[----:B-1----:R-:W-:-:S07]  /*ba80*/  FMNMX.FTZ R64, R34, R31, !PT ;  /* 0x0000001f22407209 */ /* 0x002fce0007810000 */
[----:B------:R-:W1:Y:S01]  /*ba90*/  MUFU.TANH R37, R37 ;  /* 0x0000002500257308 */ /* 0x000e620000002400 */
[----:B--2---:R-:W-:Y:S01]  /*baa0*/  FMNMX.FTZ R31, R35, R64, !PT ;  /* 0x00000040231f7209 */ /* 0x004fe20007810000 */
[----:B------:R-:W-:Y:S01]  /*bab0*/  FMUL.FTZ R64, R69, UR6 ;  /* 0x0000000645407c20 */ /* 0x000fe20008410000 */
[----:B------:R-:W-:-:S05]  /*bac0*/  FMUL.FTZ R69, R76, UR6 ;  /* 0x000000064c457c20 */ /* 0x000fca0008410000 */
        /* <DEDUP_REMOVED lines=55> */
[----:B------:R-:W1:Y:S02]  /*be40*/  SHFL.BFLY PT, R38, R31, 0x2, 0x1f ;  /* 0x0c401f001f267f89 */ /* 0x000e6400000e0000 */
[----:B------:R-:W3:Y:S08]  /*be50*/  MUFU.TANH R26, R26 ;  /* 0x0000001a001a7308 */ /* 0x000ef00000002400 */
[----:B------:R-:W4:Y:S08]  /*be60*/  MUFU.TANH R27, R27 ;  /* 0x0000001b001b7308 */ /* 0x000f300000002400 */
[----:B------:R-:W5:Y:S01]  /*be70*/  MUFU.TANH R30, R30 ;  /* 0x0000001e001e7308 */ /* 0x000f620000002400 */
[----:B-1----:R-:W-:-:S07]  /*be80*/  FMNMX.FTZ R31, R31, R38, !PT ;  /* 0x000000261f1f7209 */ /* 0x002fce0007810000 */
[----:B------:R-:W1:Y:S01]  /*be90*/  MUFU.TANH R32, R32 ;  /* 0x0000002000207308 */ /* 0x000e620000002400 */
[----:B------:R-:W2:Y:S07]  /*bea0*/  SHFL.BFLY PT, R38, R31, 0x1, 0x1f ;  /* 0x0c201f001f267f89 */ /* 0x000eae00000e0000 */
[----:B------:R-:W1:Y:S08]  /*beb0*/  MUFU.TANH R81, R81 ;  /* 0x0000005100517308 */ /* 0x000e700000002400 */
[----:B------:R-:W1:Y:S08]  /*bec0*/  MUFU.TANH R39, R39 ;  /* 0x0000002700277308 */ /* 0x000e700000002400 */
[----:B------:R-:W1:Y:S01]  /*bed0*/  MUFU.TANH R42, R42 ;  /* 0x0000002a002a7308 */ /* 0x000e620000002400 */
[----:B--2---:R-:W-:-:S02]  /*bee0*/  FMNMX.FTZ R31, R31, R38, !PT ;  /* 0x000000261f1f7209 */ /* 0x004fc40007810000 */
[----:B------:R-:W-:-:S05]  /*bef0*/  FMNMX.FTZ R38, R6, R9, !PT ;  /* 0x0000000906267209 */ /* 0x000fca0007810000 */
[----:B------:R-:W2:Y:S01]  /*bf00*/  MUFU.TANH R43, R43 ;  /* 0x0000002b002b7308 */ /* 0x000ea20000002400 */
[----:B0-----:R-:W-:Y:S01]  /*bf10*/  FMNMX.FTZ R38, R7, R38, !PT ;  /* 0x0000002607267209 */ /* 0x001fe20007810000 */
[----:B------:R-:W-:-:S03]  /*bf20*/  FADD.FTZ R120, -R31, R10 ;  /* 0x0000000a1f787221 */ /* 0x000fc60000010100 */
[----:B---3--:R-:W-:Y:S01]  /*bf30*/  FMNMX.FTZ R38, R26, R38, !PT ;  /* 0x000000261a267209 */ /* 0x008fe20007810000 */
[----:B------:R-:W-:Y:S02]  /*bf40*/  FMUL.FTZ R120, R120, UR4 ;  /* 0x0000000478787c20 */ /* 0x000fe40008410000 */
[----:B------:R-:W0:Y:S01]  /*bf50*/  MUFU.TANH R46, R46 ;  /* 0x0000002e002e7308 */ /* 0x000e220000002400 */
[----:B----4-:R-:W-:-:S04]  /*bf60*/  FMNMX.FTZ R38, R27, R38, !PT ;  /* 0x000000261b267209 */ /* 0x010fc80007810000 */
[----:B-----5:R-:W-:-:S03]  /*bf70*/  FMNMX.FTZ R38, R30, R38, !PT ;  /* 0x000000261e267209 */ /* 0x020fc60007810000 */
[----:B------:R-:W3:Y:S01]  /*bf80*/  MUFU.TANH R47, R47 ;  /* 0x0000002f002f7308 */ /* 0x000ee20000002400 */
[----:B-1----:R-:W-:-:S04]  /*bf90*/  FMNMX.FTZ R38, R32, R38, !PT ;  /* 0x0000002620267209 */ /* 0x002fc80007810000 */
[----:B------:R-:W-:-:S03]  /*bfa0*/  FMNMX.FTZ R38, R81, R38, !PT ;  /* 0x0000002651267209 */ /* 0x000fc60007810000 */
[----:B------:R-:W1:Y:S01]  /*bfb0*/  MUFU.TANH R50, R50 ;  /* 0x0000003200327308 */ /* 0x000e620000002400 */
[----:B------:R-:W-:-:S04]  /*bfc0*/  FMNMX.FTZ R38, R39, R38, !PT ;  /* 0x0000002627267209 */ /* 0x000fc80007810000 */
[----:B------:R-:W-:-:S03]  /*bfd0*/  FMNMX.FTZ R38, R42, R38, !PT ;  /* 0x000000262a267209 */ /* 0x000fc60007810000 */
[----:B------:R-:W4:Y:S01]  /*bfe0*/  MUFU.TANH R51, R51 ;  /* 0x0000003300337308 */ /* 0x000f220000002400 */
[----:B--2---:R-:W-:-:S04]  /*bff0*/  FMNMX.FTZ R38, R43, R38, !PT ;  /* 0x000000262b267209 */ /* 0x004fc80007810000 */
[----:B0-----:R-:W-:-:S03]  /*c000*/  FMNMX.FTZ R38, R46, R38, !PT ;  /* 0x000000262e267209 */ /* 0x001fc60007810000 */
[----:B------:R-:W0:Y:S01]  /*c010*/  MUFU.TANH R54, R54 ;  /* 0x0000003600367308 */ /* 0x000e220000002400 */
[----:B---3--:R-:W-:-:S04]  /*c020*/  FMNMX.FTZ R38, R47, R38, !PT ;  /* 0x000000262f267209 */ /* 0x008fc80007810000 */
[----:B-1----:R-:W-:-:S03]  /*c030*/  FMNMX.FTZ R38, R50, R38, !PT ;  /* 0x0000002632267209 */ /* 0x002fc60007810000 */
[----:B------:R-:W1:Y:S01]  /*c040*/  MUFU.TANH R55, R55 ;  /* 0x0000003700377308 */ /* 0x000e620000002400 */
[----:B----4-:R-:W-:-:S07]  /*c050*/  FMNMX.FTZ R38, R51, R38, !PT ;  /* 0x0000002633267209 */ /* 0x010fce0007810000 */
        /* <DEDUP_REMOVED lines=31> */
[----:B0-----:R-:W-:-:S04]  /*c250*/  FMNMX.FTZ R87, R83, R38, !PT ;  /* 0x0000002653577209 */ /* 0x001fc80007810000 */
[----:B-1----:R-:W-:-:S04]  /*c260*/  FMNMX.FTZ R38, R84, R87, !PT ;  /* 0x0000005754267209 */ /* 0x002fc80007810000 */
[----:B--2---:R-:W-:-:S05]  /*c270*/  FMNMX.FTZ R38, R85, R38, !PT ;  /* 0x0000002655267209 */ /* 0x004fca0007810000 */
[----:B------:R-:W0:Y:S02]  /*c280*/  SHFL.BFLY PT, R86, R38, 0x2, 0x1f ;  /* 0x0c401f0026567f89 */ /* 0x000e2400000e0000 */
[----:B0-----:R-:W-:-:S05]  /*c290*/  FMNMX.FTZ R38, R38, R86, !PT ;  /* 0x0000005626267209 */ /* 0x001fca0007810000 */
[----:B------:R-:W0:Y:S02]  /*c2a0*/  SHFL.BFLY PT, R86, R38, 0x1, 0x1f ;  /* 0x0c201f0026567f89 */ /* 0x000e2400000e0000 */
[----:B0-----:R-:W-:-:S05]  /*c2b0*/  FMNMX.FTZ R38, R38, R86, !PT ;  /* 0x0000005626267209 */ /* 0x001fca0007810000 */
[----:B------:R-:W-:Y:S01]  /*c2c0*/  FADD.FTZ R87, -R38, R9 ;  /* 0x0000000926577221 */ /* 0x000fe20000010100 */
[----:B------:R-:W-:-:S03]  /*c2d0*/  FMUL.FTZ R9, R31, UR4 ;  /* 0x000000041f097c20 */ /* 0x000fc60008410000 */
[----:B------:R-:W-:Y:S01]  /*c2e0*/  FMUL.FTZ R87, R87, UR4 ;  /* 0x0000000457577c20 */ /* 0x000fe20008410000 */
[--C-:B------:R-:W-:Y:S01]  /*c2f0*/  FFMA.FTZ R10, R4, UR4, -R9.reuse ;  /* 0x00000004040a7c23 */ /* 0x100fe20008010809 */
        /* <DEDUP_REMOVED lines=30> */
[----:B------:R-:W-:Y:S01]  /*c4e0*/  FFMA.FTZ R9, R80, UR4, -R9 ;  /* 0x0000000450097c23 */ /* 0x000fe20008010809 */
[----:B------:R-:W-:Y:S01]  /*c4f0*/  FMUL.FTZ R80, R38, UR4 ;  /* 0x0000000426507c20 */ /* 0x000fe20008410000 */
[----:B------:R-:W-:Y:S03]  /*c500*/  MUFU.EX2 R4, R120 ;  /* 0x0000007800047308 */ /* 0x000fe60000000800 */
[--C-:B------:R-:W-:Y:S01]  /*c510*/  FFMA.FTZ R6, R6, UR4, -R80.reuse ;  /* 0x0000000406067c23 */ /* 0x100fe20008010850 */
[--C-:B------:R-:W-:Y:S01]  /*c520*/  FFMA.FTZ R7, R7, UR4, -R80.reuse ;  /* 0x0000000407077c23 */ /* 0x100fe20008010850 */
[--C-:B------:R-:W-:Y:S01]  /*c530*/  FFMA.FTZ R26, R26, UR4, -R80.reuse ;  /* 0x000000041a1a7c23 */ /* 0x100fe20008010850 */
[--C-:B------:R-:W-:Y:S01]  /*c540*/  FFMA.FTZ R27, R27, UR4, -R80.reuse ;  /* 0x000000041b1b7c23 */ /* 0x100fe20008010850 */
[--C-:B------:R-:W-:Y:S01]  /*c550*/  FFMA.FTZ R30, R30, UR4, -R80.reuse ;  /* 0x000000041e1e7c23 */ /* 0x100fe20008010850 */
[----:B------:R-:W-:Y:S01]  /*c560*/  MUFU.EX2 R5, R87 ;  /* 0x0000005700057308 */ /* 0x000fe20000000800 */
[--C-:B------:R-:W-:Y:S01]  /*c570*/  FFMA.FTZ R32, R32, UR4, -R80.reuse ;  /* 0x0000000420207c23 */ /* 0x100fe20008010850 */
[--C-:B------:R-:W-:Y:S01]  /*c580*/  FFMA.FTZ R81, R81, UR4, -R80.reuse ;  /* 0x0000000451517c23 */ /* 0x100fe20008010850 */
[--C-:B------:R-:W-:Y:S01]  /*c590*/  FFMA.FTZ R39, R39, UR4, -R80.reuse ;  /* 0x0000000427277c23 */ /* 0x100fe20008010850 */
[--C-:B------:R-:W-:Y:S01]  /*c5a0*/  FFMA.FTZ R42, R42, UR4, -R80.reuse ;  /* 0x000000042a2a7c23 */ /* 0x100fe20008010850 */
[--C-:B------:R-:W-:Y:S01]  /*c5b0*/  FFMA.FTZ R43, R43, UR4, -R80.reuse ;  /* 0x000000042b2b7c23 */ /* 0x100fe20008010850 */
[--C-:B------:R-:W-:Y:S01]  /*c5c0*/  FFMA.FTZ R46, R46, UR4, -R80.reuse ;  /* 0x000000042e2e7c23 */ /* 0x100fe20008010850 */
[--C-:B------:R-:W-:Y:S01]  /*c5d0*/  FFMA.FTZ R47, R47, UR4, -R80.reuse ;  /* 0x000000042f2f7c23 */ /* 0x100fe20008010850 */
[----:B------:R-:W0:Y:S01]  /*c5e0*/  MUFU.EX2 R10, R10 ;  /* 0x0000000a000a7308 */ /* 0x000e220000000800 */
[--C-:B------:R-:W-:Y:S01]  /*c5f0*/  FFMA.FTZ R50, R50, UR4, -R80.reuse ;  /* 0x0000000432327c23 */ /* 0x100fe20008010850 */
[--C-:B------:R-:W-:Y:S01]  /*c600*/  FFMA.FTZ R51, R51, UR4, -R80.reuse ;  /* 0x0000000433337c23 */ /* 0x100fe20008010850 */
[--C-:B------:R-:W-:Y:S01]  /*c610*/  FFMA.FTZ R54, R54, UR4, -R80.reuse ;  /* 0x0000000436367c23 */ /* 0x100fe20008010850 */
[--C-:B------:R-:W-:Y:S01]  /*c620*/  FFMA.FTZ R55, R55, UR4, -R80.reuse ;  /* 0x0000000437377c23 */ /* 0x100fe20008010850 */
[--C-:B------:R-:W-:Y:S01]  /*c630*/  FFMA.FTZ R58, R58, UR4, -R80.reuse ;  /* 0x000000043a3a7c23 */ /* 0x100fe20008010850 */
[--C-:B------:R-:W-:Y:S01]  /*c640*/  FFMA.FTZ R59, R59, UR4, -R80.reuse ;  /* 0x000000043b3b7c23 */ /* 0x100fe20008010850 */
[--C-:B------:R-:W-:Y:S01]  /*c650*/  FFMA.FTZ R62, R62, UR4, -R80.reuse ;  /* 0x000000043e3e7c23 */ /* 0x100fe20008010850 */
[----:B------:R-:W1:Y:S01]  /*c660*/  MUFU.EX2 R6, R6 ;  /* 0x0000000600067308 */ /* 0x000e620000000800 */
[--C-:B------:R-:W-:Y:S01]  /*c670*/  FFMA.FTZ R63, R63, UR4, -R80.reuse ;  /* 0x000000043f3f7c23 */ /* 0x100fe20008010850 */
[--C-:B------:R-:W-:Y:S01]  /*c680*/  FFMA.FTZ R66, R66, UR4, -R80.reuse ;  /* 0x0000000442427c23 */ /* 0x100fe20008010850 */
[--C-:B------:R-:W-:Y:S01]  /*c690*/  FFMA.FTZ R67, R67, UR4, -R80.reuse ;  /* 0x0000000443437c23 */ /* 0x100fe20008010850 */
[--C-:B------:R-:W-:Y:S01]  /*c6a0*/  FFMA.FTZ R70, R70, UR4, -R80.reuse ;  /* 0x0000000446467c23 */ /* 0x100fe20008010850 */
[--C-:B------:R-:W-:Y:S01]  /*c6b0*/  FFMA.FTZ R71, R71, UR4, -R80.reuse ;  /* 0x0000000447477c23 */ /* 0x100fe20008010850 */
[--C-:B------:R-:W-:Y:S01]  /*c6c0*/  FFMA.FTZ R74, R74, UR4, -R80.reuse ;  /* 0x000000044a4a7c23 */ /* 0x100fe20008010850 */
[----:B------:R-:W-:Y:S01]  /*c6d0*/  FFMA.FTZ R75, R75, UR4, -R80 ;  /* 0x000000044b4b7c23 */ /* 0x000fe20008010850 */
[----:B------:R-:W2:Y:S01]  /*c6e0*/  MUFU.EX2 R86, R86 ;  /* 0x0000005600567308 */ /* 0x000ea20000000800 */
[----:B0-----:R-:W-:Y:S01]  /*c6f0*/  FFMA.FTZ R0, R4, R0, R10 ;  /* 0x0000000004007223 */ /* 0x001fe2000001000a */
[--C-:B------:R-:W-:Y:S01]  /*c700*/  FFMA.FTZ R78, R78, UR4, -R80.reuse ;  /* 0x000000044e4e7c23 */ /* 0x100fe20008010850 */
[--C-:B------:R-:W-:Y:S01]  /*c710*/  FFMA.FTZ R79, R79, UR4, -R80.reuse ;  /* 0x000000044f4f7c23 */ /* 0x100fe20008010850 */
[--C-:B------:R-:W-:Y:S01]  /*c720*/  FFMA.FTZ R82, R82, UR4, -R80.reuse ;  /* 0x0000000452527c23 */ /* 0x100fe20008010850 */
[--C-:B------:R-:W-:Y:S01]  /*c730*/  FFMA.FTZ R83, R83, UR4, -R80.reuse ;  /* 0x0000000453537c23 */ /* 0x100fe20008010850 */
[--C-:B------:R-:W-:Y:S01]  /*c740*/  FFMA.FTZ R84, R84, UR4, -R80.reuse ;  /* 0x0000000454547c23 */ /* 0x100fe20008010850 */
[----:B------:R-:W-:Y:S01]  /*c750*/  FFMA.FTZ R147, R85, UR4, -R80 ;  /* 0x0000000455937c23 */ /* 0x000fe20008010850 */
[----:B------:R-:W0:Y:S01]  /*c760*/  MUFU.EX2 R7, R7 ;  /* 0x0000000700077308 */ /* 0x000e220000000800 */
[----:B-1----:R-:W-:-:S07]  /*c770*/  FFMA.FTZ R3, R5, R3, R6 ;  /* 0x0000000305037223 */ /* 0x002fce0000010006 */
        /* <DEDUP_REMOVED lines=120> */
[----:B--2---:R-:W-:-:S03]  /*cf00*/  FADD.FTZ R0, R9, R0 ;  /* 0x0000000009007221 */ /* 0x004fc60000010000 */
[----:B0-----:R-:W-:Y:S01]  /*cf10*/  FADD.FTZ R3, R147, R3 ;  /* 0x0000000393037221 */ /* 0x001fe20000010000 */
[----:B------:R-:W-:Y:S06]  /*cf20*/  @!P0 BRA `(.L_x_588) ;  /* 0x0000000000048947 */ /* 0x000fec0003800000 */
[----:B------:R-:W-:Y:S01]  /*cf30*/  BPT.TRAP 0x1 ;  /* 0x000000040000795c */ /* 0x000fe20000300000 */
.L_x_588:
[----:B------:R-:W-:Y:S01]  /*cf40*/  IMAD R11, R11, 0x8, R18 ;  /* 0x000000080b0b7824 */ /* 0x000fe200078e0212 */
[----:B------:R-:W-:Y:S01]  /*cf50*/  ISETP.GT.AND P1, PT, R8, RZ, PT ;  /* 0x000000ff0800720c */ /* 0x000fe20003f24270 */
[----:B------:R-:W-:Y:S01]  /*cf60*/  FMUL.FTZ R88, R88, R4 ;  /* 0x0000000458587220 */ /* 0x000fe20000410000 */
[----:B------:R-:W-:Y:S01]  /*cf70*/  MOV R80, UR38 ;  /* 0x0000002600507c02 */ /* 0x000fe20008000f00 */
[----:B------:R-:W-:Y:S01]  /*cf80*/  VIADD R11, R11, 0x16860 ;  /* 0x000168600b0b7836 */ /* 0x000fe20000000000 */
[----:B------:R-:W-:Y:S01]  /*cf90*/  F2FP.BF16.F32.PACK_AB R148, R86, R10 ;  /* 0x0000000a5694723e */ /* 0x000fe200000010ff */
[-C--:B------:R-:W-:Y:S01]  /*cfa0*/  FMUL.FTZ R89, R89, R4.reuse ;  /* 0x0000000459597220 */ /* 0x080fe20000410000 */
[----:B------:R-:W-:Y:S01]  /*cfb0*/  F2FP.BF16.F32.PACK_AB R146, R9, R77 ;  /* 0x0000004d0992723e */ /* 0x000fe200000010ff */
[-C--:B------:R-:W-:Y:S01]  /*cfc0*/  FMUL.FTZ R92, R92, R4.reuse ;  /* 0x000000045c5c7220 */ /* 0x080fe20000410000 */
[----:B------:R-:W-:Y:S01]  /*cfd0*/  PRMT R11, R80, 0x654, R11 ;  /* 0x00000654500b7816 */ /* 0x000fe2000000000b */
[-C--:B------:R-:W-:Y:S01]  /*cfe0*/  FMUL.FTZ R93, R93, R4.reuse ;  /* 0x000000045d5d7220 */ /* 0x080fe20000410000 */
[-C--:B------:R-:W-:Y:S01]  /*cff0*/  FMUL.FTZ R96, R96, R4.reuse ;  /* 0x0000000460607220 */ /* 0x080fe20000410000 */
[-C--:B------:R-:W-:Y:S01]  /*d000*/  FMUL.FTZ R97, R97, R4.reuse ;  /* 0x0000000461617220 */ /* 0x080fe20000410000 */
[----:B------:R0:W-:Y:S01]  /*d010*/  SYNCS.ARRIVE.TRANS64.RED.A1T0 RZ, [R11+URZ], RZ ;  /* 0x000000ff0bff79a7 */ /* 0x0001e2000810043f */
        /* <DEDUP_REMOVED lines=11> */
[-C--:B------:R-:W-:Y:S01]  /*d0d0*/  FMUL.FTZ R90, R90, R5.reuse ;  /* 0x000000055a5a7220 */ /* 0x080fe20000410000 */
[----:B------:R-:W-:Y:S01]  /*d0e0*/  F2FP.BF16.F32.PACK_AB R150, R25, R24 ;  /* 0x000000181996723e */ /* 0x000fe200000010ff */
[-C--:B------:R-:W-:Y:S01]  /*d0f0*/  FMUL.FTZ R91, R91, R5.reuse ;  /* 0x000000055b5b7220 */ /* 0x080fe20000410000 */
[----:B------:R-:W-:Y:S01]  /*d100*/  F2FP.BF16.F32.PACK_AB R151, R27, R26 ;  /* 0x0000001a1b97723e */ /* 0x000fe200000010ff */
[-C--:B------:R-:W-:Y:S01]  /*d110*/  FMUL.FTZ R94, R94, R5.reuse ;  /* 0x000000055e5e7220 */ /* 0x080fe20000410000 */
[----:B------:R-:W-:Y:S01]  /*d120*/  F2FP.BF16.F32.PACK_AB R120, R29, R28 ;  /* 0x0000001c1d78723e */ /* 0x000fe200000010ff */
[-C--:B------:R-:W-:Y:S01]  /*d130*/  FMUL.FTZ R95, R95, R5.reuse ;  /* 0x000000055f5f7220 */ /* 0x080fe20000410000 */
[----:B------:R-:W-:Y:S01]  /*d140*/  F2FP.BF16.F32.PACK_AB R121, R32, R30 ;  /* 0x0000001e2079723e */ /* 0x000fe200000010ff */
[----:B------:R-:W-:Y:S01]  /*d150*/  FMUL.FTZ R98, R98, R5 ;  /* 0x0000000562627220 */ /* 0x000fe20000410000 */
[----:B------:R-:W-:Y:S01]  /*d160*/  F2FP.BF16.F32.PACK_AB R122, R34, R33 ;  /* 0x00000021227a723e */ /* 0x000fe200000010ff */
[----:B------:R-:W-:Y:S01]  /*d170*/  FMUL.FTZ R99, R99, R5 ;  /* 0x0000000563637220 */ /* 0x000fe20000410000 */
[----:B------:R-:W-:Y:S01]  /*d180*/  F2FP.BF16.F32.PACK_AB R123, R39, R81 ;  /* 0x00000051277b723e */ /* 0x000fe200000010ff */
[----:B------:R-:W-:Y:S01]  /*d190*/  FMUL.FTZ R102, R102, R5 ;  /* 0x0000000566667220 */ /* 0x000fe20000410000 */
[----:B------:R-:W-:Y:S01]  /*d1a0*/  F2FP.BF16.F32.PACK_AB R124, R36, R35 ;  /* 0x00000023247c723e */ /* 0x000fe200000010ff */
[-C--:B------:R-:W-:Y:S01]  /*d1b0*/  FMUL.FTZ R103, R103, R5.reuse ;  /* 0x0000000567677220 */ /* 0x080fe20000410000 */
        /* <DEDUP_REMOVED lines=15> */
[----:B------:R-:W-:Y:S01]  /*d2b0*/  FMUL.FTZ R119, R119, R5 ;  /* 0x0000000577777220 */ /* 0x000fe20000410000 */
[----:B------:R-:W-:Y:S01]  /*d2c0*/  F2FP.BF16.F32.PACK_AB R133, R59, R58 ;  /* 0x0000003a3b85723e */ /* 0x000fe200000010ff */
[----:B------:R-:W-:Y:S01]  /*d2d0*/  VIADD R8, R8, 0xffffffff ;  /* 0xffffffff08087836 */ /* 0x000fe20000000000 */
[----:B------:R-:W-:Y:S01]  /*d2e0*/  F2FP.BF16.F32.PACK_AB R134, R56, R53 ;  /* 0x000000353886723e */ /* 0x000fe200000010ff */
[----:B------:R-:W-:Y:S01]  /*d2f0*/  IMAD.MOV.U32 R9, RZ, RZ, R38 ;  /* 0x000000ffff097224 */ /* 0x000fe200078e0026 */
[----:B------:R-:W-:Y:S01]  /*d300*/  F2FP.BF16.F32.PACK_AB R135, R63, R62 ;  /* 0x0000003e3f87723e */ /* 0x000fe200000010ff */
[----:B------:R-:W-:Y:S01]  /*d310*/  IMAD.MOV.U32 R10, RZ, RZ, R31 ;  /* 0x000000ffff0a7224 */ /* 0x000fe200078e001f */
[----:B------:R-:W-:Y:S01]  /*d320*/  F2FP.BF16.F32.PACK_AB R136, R60, R57 ;  /* 0x000000393c88723e */ /* 0x000fe200000010ff */
[----:B------:R-:W-:Y:S01]  /*d330*/  IMAD.MOV.U32 R4, RZ, RZ, R157 ;  /* 0x000000ffff047224 */ /* 0x000fe200078e009d */
[----:B------:R-:W-:Y:S01]  /*d340*/  F2FP.BF16.F32.PACK_AB R137, R67, R66 ;  /* 0x000000424389723e */ /* 0x000fe200000010ff */
[----:B0-----:R-:W-:Y:S01]  /*d350*/  IMAD.MOV.U32 R11, RZ, RZ, R155 ;  /* 0x000000ffff0b7224 */ /* 0x001fe200078e009b */
        /* <DEDUP_REMOVED lines=8> */
[----:B------:R-:W-:Y:S01]  /*d3e0*/  F2FP.BF16.F32.PACK_AB R147, R147, R84 ;  /* 0x000000549393723e */ /* 0x000fe200000010ff */
[----:B------:R-:W-:Y:S06]  /*d3f0*/  @P1 BRA `(.L_x_589) ;  /* 0xffffffd800281947 */ /* 0x000fec000383ffff */
.L_x_577:
[----:B------:R-:W-:Y:S05]  /*d400*/  WARPSYNC.ALL ;  /* 0x0000000000007948 */ /* 0x000fea0003800000 */
[----:B------:R-:W-:Y:S06]  /*d410*/  BAR.ARV 0x8, 0x200 ;  /* 0x0208000000007b1d */ /* 0x000fec0000002000 */
[----:B------:R-:W-:Y:S05]  /*d420*/  @!P0 BRA `(.L_x_590) ;  /* 0x0000000000048947 */ /* 0x000fea0003800000 */
[----:B------:R-:W-:Y:S01]  /*d430*/  BPT.TRAP 0x1 ;  /* 0x000000040000795c */ /* 0x000fe20000300000 */
.L_x_590:
[----:B------:R-:W-:Y:S02]  /*d440*/  LEA R11, R155, R18, 0x3 ;  /* 0x000000129b0b7211 */ /* 0x000fe400078e18ff */
[----:B------:R-:W-:-:S04]  /*d450*/  SHF.L.U32 R4, R157, 0x1f, RZ ;  /* 0x0000001f9d047819 */ /* 0x000fc800000006ff */
[----:B------:R0:W1:Y:S01]  /*d460*/  SYNCS.PHASECHK.TRANS64.TRYWAIT P1, [R11+URZ+0x16850], R4 ;  /* 0x016850040b0075a7 */ /* 0x000062000802017f */
[----:B------:R-:W-:Y:S05]  /*d470*/  @!P0 BRA `(.L_x_591) ;  /* 0x0000000000048947 */ /* 0x000fea0003800000 */
[----:B------:R-:W-:Y:S01]  /*d480*/  BPT.TRAP 0x1 ;  /* 0x000000040000795c */ /* 0x000fe20000300000 */
.L_x_591:
[----:B------:R-:W-:-:S05]  /*d490*/  VIADD R18, R18, 0x400 ;  /* 0x0000040012127836 */ /* 0x000fca0000000000 */
[----:B------:R-:W-:-:S04]  /*d4a0*/  SHF.R.U32.HI R18, RZ, 0x4, R18 ;  /* 0x00000004ff127819 */ /* 0x000fc80000011612 */
[----:B------:R-:W-:Y:S01]  /*d4b0*/  LOP3.LUT R18, R18, 0x3fff, RZ, 0xc0, !PT ;  /* 0x00003fff12127812 */ /* 0x000fe200078ec0ff */
[----:B-1----:R-:W-:Y:S06]  /*d4c0*/  @P1 BRA `(.L_x_592) ;  /* 0x0000000000081947 */ /* 0x002fec0003800000 */
[----:B------:R-:W1:Y:S02]  /*d4d0*/  SYNCS.PHASECHK.TRANS64.TRYWAIT P1, [R11+URZ+0x16850], R4 ;  /* 0x016850040b0075a7 */ /* 0x000e64000802017f */
[----:B-1----:R-:W-:Y:S05]  /*d4e0*/  @!P1 BRA `(.L_x_593) ;  /* 0x0000009400d49947 */ /* 0x002fea0003800000 */
.L_x_592:
[----:B01----:R-:W-:Y:S01]  /*d4f0*/  IMAD R4, R155, 0x400, R18 ;  /* 0x000004009b047824 */ /* 0x003fe200078e0212 */
[----:B------:R-:W-:Y:S05]  /*d500*/  WARPSYNC.ALL ;  /* 0x0000000000007948 */ /* 0x000fea0003800000 */
[----:B------:R-:W-:Y:S01]  /*d510*/  IMAD.MOV.U32 R5, RZ, RZ, 0x40000040 ;  /* 0x40000040ff057424 */ /* 0x000fe200078e00ff */
[C---:B------:R-:W-:Y:S01]  /*d520*/  R2UR UR6, R4.reuse ;  /* 0x00000000040672ca */ /* 0x040fe200000e0000 */
[----:B------:R-:W-:Y:S01]  /*d530*/  WARPGROUP.ARRIVE ;  /* 0x00000000000079c5 */ /* 0x000fe20000000000 */
[----:B------:R-:W-:Y:S01]  /*d540*/  VIADD R6, R4, 0x80 ;  /* 0x0000008004067836 */ /* 0x000fe20000000000 */
[----:B------:R-:W-:Y:S01]  /*d550*/  MOV R27, RZ ;  /* 0x000000ff001b7202 */ /* 0x000fe20000000f00 */
[----:B------:R-:W-:Y:S01]  /*d560*/  IMAD.MOV.U32 R7, RZ, RZ, 0x40000040 ;  /* 0x40000040ff077424 */ /* 0x000fe200078e00ff */
[----:B------:R-:W-:Y:S01]  /*d570*/  R2UR UR7, R5 ;  /* 0x00000000050772ca */ /* 0x000fe200000e0000 */
[----:B------:R-:W-:-:S12]  /*d580*/  IMAD.MOV.U32 R5, RZ, RZ, 0x40000040 ;  /* 0x40000040ff057424 */ /* 0x000fd800078e00ff */
        /* <DEDUP_REMOVED lines=39> */
[----:B------:R-:W0:Y:S04]  /*d800*/  SHFL.BFLY PT, R6, R3, 0x2, 0x1f ;  /* 0x0c401f0003067f89 */ /* 0x000e2800000e0000 */
[----:B------:R-:W1:Y:S01]  /*d810*/  SHFL.BFLY PT, R7, R0, 0x2, 0x1f ;  /* 0x0c401f0000077f89 */ /* 0x000e6200000e0000 */
[----:B0-----:R-:W-:Y:S01]  /*d820*/  FADD.FTZ R6, R6, R3 ;  /* 0x0000000306067221 */ /* 0x001fe20000010000 */
[----:B------:R-:W-:-:S02]  /*d830*/  IMAD.MOV.U32 R3, RZ, RZ, -0x800000 ;  /* 0xff800000ff037424 */ /* 0x000fc400078e00ff */
[----:B-1----:R-:W-:Y:S01]  /*d840*/  FADD.FTZ R7, R7, R0 ;  /* 0x0000000007077221 */ /* 0x002fe20000010000 */
[----:B------:R-:W-:Y:S01]  /*d850*/  IMAD.MOV.U32 R0, RZ, RZ, -0x800000 ;  /* 0xff800000ff007424 */ /* 0x000fe200078e00ff */
[----:B------:R-:W-:Y:S02]  /*d860*/  WARPGROUP.DEPBAR.LE gsb0, 0x0 ;  /* 0x00008000000079c5 */ /* 0x000fe40000010000 */
[----:B------:R-:W-:-:S06]  /*d870*/  WARPGROUP.ARRIVE ;  /* 0x00000000000079c5 */ /* 0x000fcc0000000000 */
[----:B------:R-:W-:Y:S01]  /*d880*/  HGMMA.64x64x16.F32.BF16 R88, R140, gdesc[UR4].tnspB, R88, gsb0 ;  /* 0x40e000048c587df0 */ /* 0x000fe20008001858 */
[----:B------:R-:W-:Y:S02]  /*d890*/  R2UR UR6, R4 ;  /* 0x00000000040672ca */ /* 0x000fe400000e0000 */
[----:B------:R-:W-:Y:S01]  /*d8a0*/  R2UR UR7, R5 ;  /* 0x00000000050772ca */ /* 0x000fe200000e0000 */
[----:B------:R-:W0:Y:S04]  /*d8b0*/  SHFL.BFLY PT, R4, R7, 0x1, 0x1f ;  /* 0x0c201f0007047f89 */ /* 0x000e2800000e0000 */
[----:B------:R-:W1:Y:S01]  /*d8c0*/  SHFL.BFLY PT, R5, R6, 0x1, 0x1f ;  /* 0x0c201f0006057f89 */ /* 0x000e6200000e0000 */
[----:B0-----:R-:W-:Y:S01]  /*d8d0*/  FADD.FTZ R10, R7, R4 ;  /* 0x00000004070a7221 */ /* 0x001fe20000010000 */
[----:B------:R-:W-:-:S02]  /*d8e0*/  IMAD.MOV.U32 R7, RZ, RZ, RZ ;  /* 0x000000ffff077224 */ /* 0x000fc400078e00ff */
[----:B------:R-:W-:Y:S02]  /*d8f0*/  IMAD.U32 R4, RZ, RZ, UR4 ;  /* 0x00000004ff047e24 */ /* 0x000fe4000f8e00ff */
[----:B-1----:R-:W-:Y:S01]  /*d900*/  FADD.FTZ R12, R6, R5 ;  /* 0x00000005060c7221 */ /* 0x002fe20000010000 */
[----:B------:R-:W-:Y:S01]  /*d910*/  FSETP.NE.FTZ.AND P1, PT, R10, RZ, PT ;  /* 0x000000ff0a00720b */ /* 0x000fe20003f35000 */
[----:B------:R-:W-:-:S03]  /*d920*/  IMAD.U32 R6, RZ, RZ, UR4 ;  /* 0x00000004ff067e24 */ /* 0x000fc6000f8e00ff */
[----:B------:R-:W-:-:S09]  /*d930*/  FSETP.NE.FTZ.AND P2, PT, R12, RZ, PT ;  /* 0x000000ff0c00720b */ /* 0x000fd20003f55000 */
[----:B------:R-:W0:Y:S01]  /*d940*/  @P1 MUFU.LG2 R5, R10 ;  /* 0x0000000a00051308 */ /* 0x000e220000000c00 */
[----:B------:R-:W-:-:S03]  /*d950*/  @P1 FMUL.FTZ R4, R4, 0.69314718246459960938 ;  /* 0x3f31721804041820 */ /* 0x000fc60000410000 */
[----:B------:R-:W-:-:S04]  /*d960*/  @P2 FMUL.FTZ R6, R6, 0.69314718246459960938 ;  /* 0x3f31721806062820 */ /* 0x000fc80000410000 */
[----:B------:R-:W1:Y:S08]  /*d970*/  @P2 MUFU.LG2 R8, R12 ;  /* 0x0000000c00082308 */ /* 0x000e700000000c00 */
[----:B------:R2:W3:Y:S01]  /*d980*/  @P1 MUFU.RCP R27, R10 ;  /* 0x0000000a001b1308 */ /* 0x0004e20000001000 */
[----:B0-----:R-:W-:-:S04]  /*d990*/  @P1 FMUL.FTZ R5, R5, 0.69314718246459960938 ;  /* 0x3f31721805051820 */ /* 0x001fc80000410000 */
[----:B------:R-:W-:-:S03]  /*d9a0*/  @P1 FFMA.FTZ R3, R4, R31, R5 ;  /* 0x0000001f04031223 */ /* 0x000fc60000010005 */
[----:B------:R2:W0:Y:S01]  /*d9b0*/  @P2 MUFU.RCP R7, R12 ;  /* 0x0000000c00072308 */ /* 0x0004220000001000 */
[----:B-1----:R-:W-:-:S04]  /*d9c0*/  @P2 FMUL.FTZ R9, R8, 0.69314718246459960938 ;  /* 0x3f31721808092820 */ /* 0x002fc80000410000 */
[----:B------:R-:W-:Y:S01]  /*d9d0*/  @P2 FFMA.FTZ R0, R6, R38, R9 ;  /* 0x0000002606002223 */ /* 0x000fe20000010009 */
[----:B------:R-:W-:Y:S02]  /*d9e0*/  WARPGROUP.DEPBAR.LE gsb0, 0x0 ;  /* 0x00008000000079c5 */ /* 0x000fe40000010000 */
[----:B------:R-:W-:-:S06]  /*d9f0*/  WARPGROUP.ARRIVE ;  /* 0x00000000000079c5 */ /* 0x000fcc0000000000 */
[----:B------:R-:W-:Y:S03]  /*da00*/  HGMMA.64x64x16.F32.BF16 R88, R144, gdesc[UR4].tnspB, R88, gsb0 ;  /* 0x40e0000490587df0 */ /* 0x000fe60008001858 */
[----:B------:R-:W-:Y:S02]  /*da10*/  WARPGROUP.DEPBAR.LE gsb0, 0x0 ;  /* 0x00008000000079c5 */ /* 0x000fe40000010000 */
[----:B--23--:R-:W-:Y:S05]  /*da20*/  @!P0 BRA `(.L_x_594) ;  /* 0x0000000000048947 */ /* 0x00cfea0003800000 */
[----:B------:R-:W-:Y:S01]  /*da30*/  BPT.TRAP 0x1 ;  /* 0x000000040000795c */ /* 0x000fe20000300000 */
.L_x_594:
[----:B------:R-:W-:Y:S01]  /*da40*/  IMAD.U32 R5, RZ, RZ, UR38 ;  /* 0x00000026ff057e24 */ /* 0x000fe2000f8e00ff */
[----:B------:R-:W-:Y:S01]  /*da50*/  IADD3 R4, R11, 0x16860, RZ ;  /* 0x000168600b047810 */ /* 0x000fe20007ffe0ff */
[----:B------:R-:W-:Y:S02]  /*da60*/  VIADD R155, R155, 0x1 ;  /* 0x000000019b9b7836 */ /* 0x000fe40000000000 */
[-C--:B------:R-:W-:Y:S01]  /*da70*/  FMUL.FTZ R55, R88, R27.reuse ;  /* 0x0000001b58377220 */ /* 0x080fe20000410000 */
[-C--:B------:R-:W-:Y:S01]  /*da80*/  FMUL.FTZ R12, R89, R27.reuse ;  /* 0x0000001b590c7220 */ /* 0x080fe20000410000 */
[----:B------:R-:W-:Y:S01]  /*da90*/  PRMT R4, R5, 0x654, R4 ;  /* 0x0000065405047816 */ /* 0x000fe20000000004 */
[-C--:B------:R-:W-:Y:S01]  /*daa0*/  FMUL.FTZ R53, R92, R27.reuse ;  /* 0x0000001b5c357220 */ /* 0x080fe20000410000 */
[----:B------:R-:W-:Y:S01]  /*dab0*/  ISETP.NE.AND P0, PT, R155, 0x2, PT ;  /* 0x000000029b00780c */ /* 0x000fe20003f05270 */
        /* <DEDUP_REMOVED lines=9> */
[----:B-1----:R-:W-:Y:S01]  /*db50*/  SEL R4, RZ, 0x1, P0 ;  /* 0x00000001ff047807 */ /* 0x002fe20000000000 */
[-C--:B------:R-:W-:Y:S01]  /*db60*/  FMUL.FTZ R39, R109, R27.reuse ;  /* 0x0000001b6d277220 */ /* 0x080fe20000410000 */
[-C--:B------:R-:W-:Y:S01]  /*db70*/  FMUL.FTZ R36, R112, R27.reuse ;  /* 0x0000001b70247220 */ /* 0x080fe20000410000 */
[-C--:B------:R-:W-:Y:S01]  /*db80*/  FMUL.FTZ R31, R113, R27.reuse ;  /* 0x0000001b711f7220 */ /* 0x080fe20000410000 */
[-C--:B------:R-:W-:Y:S01]  /*db90*/  FMUL.FTZ R28, R116, R27.reuse ;  /* 0x0000001b741c7220 */ /* 0x080fe20000410000 */
[----:B------:R-:W-:Y:S01]  /*dba0*/  FMUL.FTZ R27, R117, R27 ;  /* 0x0000001b751b7220 */ /* 0x000fe20000410000 */
[-C--:B0-----:R-:W-:Y:S01]  /*dbb0*/  FMUL.FTZ R56, R90, R7.reuse ;  /* 0x000000075a387220 */ /* 0x081fe20000410000 */
        /* <DEDUP_REMOVED lines=15> */
[----:B------:R-:W-:Y:S01]  /*dcb0*/  FMUL.FTZ R119, R119, R7 ;  /* 0x0000000777777220 */ /* 0x000fe20000410000 */
[----:B------:R-:W-:Y:S01]  /*dcc0*/  LOP3.LUT R157, R157, R4, RZ, 0x3c, !PT ;  /* 0x000000049d9d7212 */ /* 0x000fe200078e3cff */
[----:B------:R-:W-:Y:S01]  /*dcd0*/  UIADD3 UR37, UR37, 0x1, URZ ;  /* 0x0000000125257890 */ /* 0x000fe2000fffe03f */
[----:B------:R-:W-:-:S11]  /*dce0*/  SEL R155, R155, RZ, P0 ;  /* 0x000000ff9b9b7207 */ /* 0x000fd60000000000 */
.L_x_540:
[----:B------:R-:W-:Y:S05]  /*dcf0*/  WARPSYNC.ALL ;  /* 0x0000000000007948 */ /* 0x000fea0003800000 */
[----:B------:R-:W0:Y:S08]  /*dd00*/  S2UR UR38, SR_CgaCtaId ;  /* 0x00000000002679c3 */ /* 0x000e300000008800 */
[----:B------:R-:W-:Y:S06]  /*dd10*/  BAR.SYNC.DEFER_BLOCKING 0x5, 0x200 ;  /* 0x0148000000007b1d */ /* 0x000fec0000010000 */
[----:B------:R-:W-:Y:S01]  /*dd20*/  UMOV UR4, 0x400 ;  /* 0x0000040000047882 */ /* 0x000fe20000000000 */
[----:B------:R-:W-:Y:S01]  /*dd30*/  BSSY B0, `(.L_x_595) ;  /* 0x000019e000007945 */ /* 0x000fe20003800000 */
[----:B0-----:R-:W-:-:S06]  /*dd40*/  ULEA UR4, UR38, UR4, 0x18 ;  /* 0x0000000426047291 */ /* 0x001fcc000f8ec03f */
[----:B------:R-:W-:-:S05]  /*dd50*/  IMAD.U32 R18, RZ, RZ, UR4 ;  /* 0x00000004ff127e24 */ /* 0x000fca000f8e00ff */
[----:B------:R0:W1:Y:S01]  /*dd60*/  LDS.128 R32, [R18+0x168d0] ;  /* 0x0168d00012207984 */ /* 0x0000620000000c00 */
[----:B------:R-:W-:Y:S06]  /*dd70*/  BAR.ARV 0x4, 0x200 ;  /* 0x0108000000007b1d */ /* 0x000fec0000002000 */
[----:B------:R-:W-:Y:S05]  /*dd80*/  @P1 BRA `(.L_x_596) ;  /* 0x0000000c00d81947 */ /* 0x000fea0003800000 */
[----:B------:R-:W2:Y:S04]  /*dd90*/  LDL R4, [R1+0x60] ;  /* 0x0000600001047983 */ /* 0x000ea80000100800 */
[----:B------:R-:W3:Y:S04]  /*dda0*/  LDL.LU R62, [R1+0x28] ;  /* 0x00002800013e7983 */ /* 0x000ee80000300800 */
[----:B------:R-:W4:Y:S01]  /*ddb0*/  LDL.LU R61, [R1+0x2c] ;  /* 0x00002c00013d7983 */ /* 0x000f220000300800 */
[----:B------:R-:W0:Y:S01]  /*ddc0*/  S2R R5, SR_SWINHI ;  /* 0x0000000000057919 */ /* 0x000e220000002f00 */
[----:B------:R-:W-:Y:S05]  /*ddd0*/  WARPSYNC.ALL ;  /* 0x0000000000007948 */ /* 0x000fea0003800000 */
[----:B------:R-:W-:Y:S01]  /*dde0*/  F2FP.BF16.F32.PACK_AB R12, R12, R55 ;  /* 0x000000370c0c723e */ /* 0x000fe200000010ff */
[----:B------:R-:W-:Y:S01]  /*ddf0*/  ULDC.64 UR4, c[0x0][0xc00] ;  /* 0x0003000000047ab9 */ /* 0x000fe20000000a00 */
[----:B------:R-:W-:Y:S01]  /*de00*/  F2FP.BF16.F32.PACK_AB R13, R13, R56 ;  /* 0x000000380d0d723e */ /* 0x000fe200000010ff */
[----:B------:R-:W4:Y:S01]  /*de10*/  LDL R60, [R1+0x5c] ;  /* 0x00005c00013c7983 */ /* 0x000f220000100800 */
[----:B------:R-:W-:-:S02]  /*de20*/  F2FP.BF16.F32.PACK_AB R14, R14, R53 ;  /* 0x000000350e0e723e */ /* 0x000fc400000010ff */
[----:B------:R-:W-:Y:S01]  /*de30*/  F2FP.BF16.F32.PACK_AB R15, R15, R54 ;  /* 0x000000360f0f723e */ /* 0x000fe200000010ff */
[----:B------:R-:W4:Y:S01]  /*de40*/  LDL R58, [R1+0x38] ;  /* 0x00003800013a7983 */ /* 0x000f220000100800 */
[----:B------:R-:W-:Y:S02]  /*de50*/  MOV R20, R18 ;  /* 0x0000001200147202 */ /* 0x000fe40000000f00 */
[----:B0-----:R-:W-:Y:S01]  /*de60*/  MOV R21, R5 ;  /* 0x0000000500157202 */ /* 0x001fe20000000f00 */
[----:B------:R-:W-:Y:S02]  /*de70*/  BAR.SYNC.DEFER_BLOCKING 0x1, 0x180 ;  /* 0x0046000000007b1d */ /* 0x000fe40000010000 */
[----:B--2---:R-:W-:-:S03]  /*de80*/  IMAD.WIDE R10, R4, 0x2, R20 ;  /* 0x00000002040a7825 */ /* 0x004fc600078e0214 */
[C---:B------:R-:W-:Y:S02]  /*de90*/  IADD3 R25, P2, R10.reuse, 0x20, RZ ;  /* 0x000000200a197810 */ /* 0x040fe40007f5e0ff */
[C---:B------:R-:W-:Y:S02]  /*dea0*/  LOP3.LUT R9, R10.reuse, 0x380, RZ, 0xc0, !PT ;  /* 0x000003800a097812 */ /* 0x040fe400078ec0ff */
[C---:B------:R-:W-:Y:S02]  /*deb0*/  IADD3 R59, P0, R10.reuse, 0x60, RZ ;  /* 0x000000600a3b7810 */ /* 0x040fe40007f1e0ff */
[----:B------:R-:W-:Y:S02]  /*dec0*/  IADD3 R57, P1, R10, 0x40, RZ ;  /* 0x000000400a397810 */ /* 0x000fe40007f3e0ff */
[----:B------:R-:W-:Y:S02]  /*ded0*/  LOP3.LUT R4, R25, 0x380, RZ, 0xc0, !PT ;  /* 0x0000038019047812 */ /* 0x000fe400078ec0ff */
[----:B------:R-:W-:-:S02]  /*dee0*/  SHF.R.U64 R9, R9, 0x3, RZ ;  /* 0x0000000309097819 */ /* 0x000fc400000012ff */
[----:B------:R-:W-:Y:S02]  /*def0*/  LOP3.LUT R6, R57, 0x380, RZ, 0xc0, !PT ;  /* 0x0000038039067812 */ /* 0x000fe400078ec0ff */
[----:B-----5:R-:W-:Y:S02]  /*df00*/  LOP3.LUT R24, R59, 0x380, RZ, 0xc0, !PT ;  /* 0x000003803b187812 */ /* 0x020fe400078ec0ff */
[----:B------:R-:W-:Y:S02]  /*df10*/  SHF.R.U64 R4, R4, 0x3, RZ ;  /* 0x0000000304047819 */ /* 0x000fe400000012ff */
[----:B------:R-:W-:Y:S02]  /*df20*/  LOP3.LUT R10, R9, R10, RZ, 0x3c, !PT ;  /* 0x0000000a090a7212 */ /* 0x000fe400078e3cff */
[----:B------:R-:W-:Y:S02]  /*df30*/  SHF.R.U64 R6, R6, 0x3, RZ ;  /* 0x0000000306067819 */ /* 0x000fe400000012ff */
[----:B------:R-:W-:Y:S01]  /*df40*/  SHF.R.U64 R24, R24, 0x3, RZ ;  /* 0x0000000318187819 */ /* 0x000fe200000012ff */
[--C-:B------:R-:W-:Y:S01]  /*df50*/  IMAD.X R5, RZ, RZ, R11.reuse, P0 ;  /* 0x000000ffff057224 */ /* 0x100fe200000e060b */
[----:B------:R-:W-:Y:S01]  /*df60*/  LOP3.LUT R8, R4, R25, RZ, 0x3c, !PT ;  /* 0x0000001904087212 */ /* 0x000fe200078e3cff */
[----:B------:R-:W-:Y:S01]  /*df70*/  IMAD.X R7, RZ, RZ, R11, P1 ;  /* 0x000000ffff077224 */ /* 0x000fe200008e060b */
[----:B------:R-:W-:-:S02]  /*df80*/  LOP3.LUT R6, R6, R57, RZ, 0x3c, !PT ;  /* 0x0000003906067212 */ /* 0x000fc400078e3cff */
[----:B------:R-:W-:Y:S02]  /*df90*/  LOP3.LUT R4, R24, R59, RZ, 0x3c, !PT ;  /* 0x0000003b18047212 */ /* 0x000fe400078e3cff */
[----:B------:R-:W-:Y:S02]  /*dfa0*/  MOV R10, R10 ;  /* 0x0000000a000a7202 */ /* 0x000fe40000000f00 */
[----:B------:R-:W-:Y:S02]  /*dfb0*/  IADD3.X R9, RZ, R11, RZ, P2, !PT ;  /* 0x0000000bff097210 */ /* 0x000fe400017fe4ff */
[----:B------:R-:W-:Y:S01]  /*dfc0*/  MOV R53, R6 ;  /* 0x0000000600357202 */ /* 0x000fe20000000f00 */
[----:B------:R0:W-:Y:S01]  /*dfd0*/  STSM.16.M88.4 [R10], R12 ;  /* 0x0000000c0a007844 */ /* 0x0001e20000000200 */
[----:B-1----:R-:W-:Y:S02]  /*dfe0*/  MOV R32, R4 ;  /* 0x0000000400207202 */ /* 0x002fe40000000f00 */
[----:B------:R-:W-:-:S02]  /*dff0*/  ISETP.NE.U32.AND P0, PT, RZ, UR4, PT ;  /* 0x00000004ff007c0c */ /* 0x000fc4000bf05070 */
[----:B---3--:R-:W-:Y:S02]  /*e000*/  IADD3 R24, P1, R62, UR4, RZ ;  /* 0x000000043e187c10 */ /* 0x008fe4000ff3e0ff */
[----:B------:R-:W-:Y:S02]  /*e010*/  MOV R54, R8 ;  /* 0x0000000800367202 */ /* 0x000fe40000000f00 */
[----:B------:R-:W-:Y:S02]  /*e020*/  F2FP.BF16.F32.PACK_AB R4, R51, R52 ;  /* 0x000000343304723e */ /* 0x000fe400000010ff */
[----:B------:R-:W-:Y:S02]  /*e030*/  F2FP.BF16.F32.PACK_AB R5, R49, R50 ;  /* 0x000000323105723e */ /* 0x000fe400000010ff */
[----:B------:R-:W-:Y:S02]  /*e040*/  F2FP.BF16.F32.PACK_AB R6, R47, R48 ;  /* 0x000000302f06723e */ /* 0x000fe400000010ff */
[----:B------:R-:W-:-:S02]  /*e050*/  F2FP.BF16.F32.PACK_AB R7, R45, R46 ;  /* 0x0000002e2d07723e */ /* 0x000fc400000010ff */
[----:B------:R-:W-:Y:S02]  /*e060*/  F2FP.BF16.F32.PACK_AB R8, R43, R44 ;  /* 0x0000002c2b08723e */ /* 0x000fe400000010ff */
[----:B------:R-:W-:Y:S02]  /*e070*/  F2FP.BF16.F32.PACK_AB R9, R41, R42 ;  /* 0x0000002a2909723e */ /* 0x000fe400000010ff */
[----:B0-----:R-:W-:Y:S02]  /*e080*/  F2FP.BF16.F32.PACK_AB R10, R39, R40 ;  /* 0x00000028270a723e */ /* 0x001fe400000010ff */
[----:B------:R-:W-:Y:S02]  /*e090*/  F2FP.BF16.F32.PACK_AB R11, R37, R38 ;  /* 0x00000026250b723e */ /* 0x000fe400000010ff */
[----:B------:R-:W-:Y:S02]  /*e0a0*/  F2FP.BF16.F32.PACK_AB R12, R31, R36 ;  /* 0x000000241f0c723e */ /* 0x000fe400000010ff */
[----:B------:R-:W-:-:S02]  /*e0b0*/  F2FP.BF16.F32.PACK_AB R13, R29, R30 ;  /* 0x0000001e1d0d723e */ /* 0x000fc400000010ff */
[----:B------:R-:W-:Y:S02]  /*e0c0*/  F2FP.BF16.F32.PACK_AB R14, R27, R28 ;  /* 0x0000001c1b0e723e */ /* 0x000fe400000010ff */
[----:B------:R-:W-:Y:S02]  /*e0d0*/  F2FP.BF16.F32.PACK_AB R15, R119, R26 ;  /* 0x0000001a770f723e */ /* 0x000fe400000010ff */
[----:B------:R-:W-:Y:S02]  /*e0e0*/  ISETP.NE.AND.EX P0, PT, RZ, UR5, PT, P0 ;  /* 0x00000005ff007c0c */ /* 0x000fe4000bf05300 */
[----:B----4-:R-:W-:Y:S01]  /*e0f0*/  IADD3.X R25, R61, UR5, RZ, P1, !PT ;  /* 0x000000053d197c10 */ /* 0x010fe20008ffe4ff */
[----:B------:R-:W-:Y:S01]  /*e100*/  ULDC.64 UR4, c[0x0][0xc08] ;  /* 0x0003020000047ab9 */ /* 0x000fe20000000a00 */
[----:B------:R0:W-:Y:S01]  /*e110*/  STSM.16.M88.4 [R54], R4 ;  /* 0x0000000436007844 */ /* 0x0001e20000000200 */
[----:B------:R-:W-:Y:S01]  /*e120*/  ISETP.NE.U32.AND P1, PT, RZ, UR4, PT ;  /* 0x00000004ff007c0c */ /* 0x000fe2000bf25070 */
[----:B------:R-:W1:Y:S02]  /*e130*/  LDC R30, c[0x0][0xbe8] ;  /* 0x0002fa00ff1e7b82 */ /* 0x000e640000000800 */
[----:B------:R2:W-:Y:S01]  /*e140*/  STSM.16.M88.4 [R53], R8 ;  /* 0x0000000835007844 */ /* 0x0005e20000000200 */
[----:B------:R-:W-:-:S03]  /*e150*/  ISETP.NE.AND.EX P1, PT, RZ, UR5, PT, P1 ;  /* 0x00000005ff007c0c */ /* 0x000fc6000bf25310 */
[----:B------:R3:W-:Y:S01]  /*e160*/  STSM.16.M88.4 [R32], R12 ;  /* 0x0000000c20007844 */ /* 0x0007e20000000200 */
[----:B------:R-:W-:Y:S01]  /*e170*/  IMAD.MOV.U32 R28, RZ, RZ, RZ ;  /* 0x000000ffff1c7224 */ /* 0x000fe200078e00ff */
[----:B------:R-:W-:Y:S08]  /*e180*/  BAR.SYNC.DEFER_BLOCKING 0x1, 0x180 ;  /* 0x0046000000007b1d */ /* 0x000ff00000010000 */
[----:B0-----:R-:W-:Y:S01]  /*e190*/  @P1 IADD3 R4, P3, R62, UR4, RZ ;  /* 0x000000043e041c10 */ /* 0x001fe2000ff7e0ff */
[----:B------:R-:W-:-:S02]  /*e1a0*/  ULDC UR4, c[0x0][0xa88] ;  /* 0x0002a20000047ab9 */ /* 0x000fc40000000800 */
[----:B--2---:R-:W-:Y:S01]  /*e1b0*/  IMAD.U32 R9, RZ, RZ, UR4 ;  /* 0x00000004ff097e24 */ /* 0x004fe2000f8e00ff */
[----:B------:R-:W-:Y:S01]  /*e1c0*/  @P1 IADD3.X R5, R61, UR5, RZ, P3, !PT ;  /* 0x000000053d051c10 */ /* 0x000fe20009ffe4ff */
[----:B------:R0:W5:Y:S04]  /*e1d0*/  @P0 LDG.E R28, desc[UR42][R24.64] ;  /* 0x0000002a181c0981 */ /* 0x000168000c1e1900 */
[----:B------:R0:W5:Y:S01]  /*e1e0*/  @P1 LDG.E R9, desc[UR42][R4.64] ;  /* 0x0000002a04091981 */ /* 0x000162000c1e1900 */
[----:B-1----:R-:W-:-:S13]  /*e1f0*/  ISETP.NE.AND P2, PT, R30, 0x1, PT ;  /* 0x000000011e00780c */ /* 0x002fda0003f45270 */
[----:B------:R-:W1:Y:S08]  /*e200*/  @P2 LDC R6, c[0x0][0xbec] ;  /* 0x0002fb00ff062b82 */ /* 0x000e700000000800 */
[----:B------:R-:W2:Y:S01]  /*e210*/  @P2 LDC R27, c[0x0][0xbf0] ;  /* 0x0002fc00ff1b2b82 */ /* 0x000ea20000000800 */
[----:B---3--:R-:W-:Y:S01]  /*e220*/  IMAD R15, R58, 0xc0, R60 ;  /* 0x000000c03a0f7824 */ /* 0x008fe200078e023c */
[----:B0-----:R-:W-:Y:S06]  /*e230*/  @P1 BRA `(.L_x_597) ;  /* 0x0000000000101947 */ /* 0x001fec0003800000 */
[----:B------:R-:W-:Y:S05]  /*e240*/  @!P0 BRA `(.L_x_597) ;  /* 0x00000000000c8947 */ /* 0x000fea0003800000 */
[----:B------:R-:W3:Y:S04]  /*e250*/  LDG.E R4, desc[UR42][R24.64] ;  /* 0x0000002a18047981 */ /* 0x000ee8000c1e1900 */
[----:B-----5:R-:W3:Y:S02]  /*e260*/  LDG.E R9, desc[UR42][R24.64+0x4] ;  /* 0x0000042a18097981 */ /* 0x020ee4000c1e1900 */
[----:B---3--:R-:W-:-:S07]  /*e270*/  IMAD.IADD R9, R9, 0x1, -R4 ;  /* 0x0000000109097824 */ /* 0x008fce00078e0a04 */
.L_x_597:
[----:B------:R-:W3:Y:S01]  /*e280*/  LDL.LU R10, [R1+0x44] ;  /* 0x00004400010a7983 */ /* 0x000ee20000300800 */
[----:B-1----:R-:W-:Y:S01]  /*e290*/  @P2 IMAD.HI.U32 R4, R15, R6, RZ ;  /* 0x000000060f042227 */ /* 0x002fe200078e00ff */
[----:B------:R-:W-:Y:S01]  /*e2a0*/  ULDC.64 UR4, c[0x0][0xb90] ;  /* 0x0002e40000047ab9 */ /* 0x000fe20000000a00 */
[----:B-----5:R-:W-:Y:S01]  /*e2b0*/  SHF.R.S32.HI R29, RZ, 0x1f, R28 ;  /* 0x0000001fff1d7819 */ /* 0x020fe2000001141c */
[----:B------:R-:W4:Y:S01]  /*e2c0*/  LDL.LU R8, [R1+0x34] ;  /* 0x0000340001087983 */ /* 0x000f220000300800 */
[----:B------:R-:W0:Y:S01]  /*e2d0*/  S2R R24, SR_TID.X ;  /* 0x0000000000187919 */ /* 0x000e220000002100 */
[----:B------:R-:W-:Y:S01]  /*e2e0*/  IMAD.MOV.U32 R7, RZ, RZ, R15 ;  /* 0x000000ffff077224 */ /* 0x000fe200078e000f */
[----:B------:R-:W1:Y:S01]  /*e2f0*/  @P2 LDC R39, c[0x0][0xbec] ;  /* 0x0002fb00ff272b82 */ /* 0x000e620000000800 */
[----:B------:R-:W4:Y:S04]  /*e300*/  LDL.LU R41, [R1+0x24] ;  /* 0x0000240001297983 */ /* 0x000f280000300800 */
[----:B------:R-:W4:Y:S04]  /*e310*/  LDL R12, [R1+0x54] ;  /* 0x00005400010c7983 */ /* 0x000f280000100800 */
[----:B------:R-:W4:Y:S01]  /*e320*/  LDL R40, [R1+0x3c] ;  /* 0x00003c0001287983 */ /* 0x000f220000100800 */
[----:B--2---:R-:W-:-:S05]  /*e330*/  @P2 SHF.R.U32.HI R7, RZ, R27, R4 ;  /* 0x0000001bff072219 */ /* 0x004fca0000011604 */
[----:B------:R-:W-:Y:S02]  /*e340*/  IMAD.MOV R13, RZ, RZ, -R7 ;  /* 0x000000ffff0d7224 */ /* 0x000fe400078e0a07 */
[C---:B0-----:R-:W-:Y:S02]  /*e350*/  VIADD R25, R24.reuse, 0xffffff80 ;  /* 0xffffff8018197836 */ /* 0x041fe40000000000 */
[----:B------:R-:W-:-:S03]  /*e360*/  VIADD R44, R24, 0xffffff80 ;  /* 0xffffff80182c7836 */ /* 0x000fc60000000000 */
[----:B------:R-:W-:-:S04]  /*e370*/  SHF.R.S32.HI R24, RZ, 0x1f, R25 ;  /* 0x0000001fff187819 */ /* 0x000fc80000011419 */
[----:B------:R-:W-:Y:S02]  /*e380*/  LEA.HI R24, R24, R25, RZ, 0x7 ;  /* 0x0000001918187211 */ /* 0x000fe400078f38ff */
[----:B------:R-:W-:Y:S02]  /*e390*/  SHF.R.S32.HI R42, RZ, 0x1f, R44 ;  /* 0x0000001fff2a7819 */ /* 0x000fe4000001142c */
[----:B------:R-:W-:Y:S02]  /*e3a0*/  LOP3.LUT R24, R24, 0xffffff80, RZ, 0xc0, !PT ;  /* 0xffffff8018187812 */ /* 0x000fe400078ec0ff */
[----:B------:R-:W-:-:S03]  /*e3b0*/  LEA.HI R42, R42, R44, RZ, 0x3 ;  /* 0x0000002c2a2a7211 */ /* 0x000fc600078f18ff */
[----:B------:R-:W-:Y:S01]  /*e3c0*/  IMAD.IADD R24, R25, 0x1, -R24 ;  /* 0x0000000119187824 */ /* 0x000fe200078e0a18 */
[----:B------:R-:W-:Y:S01]  /*e3d0*/  SHF.R.S32.HI R42, RZ, 0x3, R42 ;  /* 0x00000003ff2a7819 */ /* 0x000fe2000001142a */
[----:B------:R-:W-:Y:S01]  /*e3e0*/  IMAD R37, R9, R30, RZ ;  /* 0x0000001e09257224 */ /* 0x000fe200078e02ff */
[----:B---3--:R-:W-:Y:S02]  /*e3f0*/  SEL R36, R10, RZ, !P0 ;  /* 0x000000ff0a247207 */ /* 0x008fe40004000000 */
[----:B----4-:R-:W-:Y:S02]  /*e400*/  SEL R31, R8, RZ, !P0 ;  /* 0x000000ff081f7207 */ /* 0x010fe40004000000 */
[----:B------:R-:W-:Y:S01]  /*e410*/  SHF.R.S32.HI R38, RZ, 0x1f, R41 ;  /* 0x0000001fff267819 */ /* 0x000fe20000011429 */
[----:B------:R-:W-:-:S04]  /*e420*/  IMAD.WIDE.U32 R4, R41, UR4, R28 ;  /* 0x0000000429047c25 */ /* 0x000fc8000f8e001c */
[----:B------:R-:W-:-:S04]  /*e430*/  IMAD R6, R38, UR4, RZ ;  /* 0x0000000426067c24 */ /* 0x000fc8000f8e02ff */
[----:B------:R-:W-:Y:S01]  /*e440*/  IMAD R11, R41, UR5, R6 ;  /* 0x00000005290b7c24 */ /* 0x000fe2000f8e0206 */
[----:B------:R-:W-:-:S04]  /*e450*/  ULDC.64 UR4, c[0x0][0xb98] ;  /* 0x0002e60000047ab9 */ /* 0x000fc80000000a00 */
[----:B------:R-:W-:Y:S01]  /*e460*/  IADD3 R5, R5, R11, RZ ;  /* 0x0000000b05057210 */ /* 0x000fe20007ffe0ff */
[----:B------:R-:W-:Y:S02]  /*e470*/  IMAD R11, R30, R13, R15 ;  /* 0x0000000d1e0b7224 */ /* 0x000fe400078e020f */
[----:B------:R-:W-:Y:S02]  /*e480*/  IMAD R8, R36, UR4, RZ ;  /* 0x0000000424087c24 */ /* 0x000fe4000f8e02ff */
[C---:B------:R-:W-:Y:S01]  /*e490*/  IMAD.WIDE.U32 R4, R31.reuse, UR4, R4 ;  /* 0x000000041f047c25 */ /* 0x040fe2000f8e0004 */
[----:B------:R-:W-:Y:S02]  /*e4a0*/  SHF.R.S32.HI R6, RZ, 0x1f, R11 ;  /* 0x0000001fff067819 */ /* 0x000fe4000001140b */
[----:B------:R-:W-:Y:S01]  /*e4b0*/  SHF.R.S32.HI R13, RZ, 0x1f, R7 ;  /* 0x0000001fff0d7819 */ /* 0x000fe20000011407 */
[----:B------:R-:W-:Y:S01]  /*e4c0*/  IMAD R8, R31, UR5, R8 ;  /* 0x000000051f087c24 */ /* 0x000fe2000f8e0208 */
[----:B------:R-:W-:Y:S01]  /*e4d0*/  IADD3 R4, P0, R7, R4, RZ ;  /* 0x0000000407047210 */ /* 0x000fe20007f1e0ff */
[----:B------:R-:W-:-:S02]  /*e4e0*/  ULDC.64 UR4, c[0x0][0xb88] ;  /* 0x0002e20000047ab9 */ /* 0x000fc40000000a00 */
[----:B------:R-:W-:Y:S01]  /*e4f0*/  IMAD R6, R6, UR4, RZ ;  /* 0x0000000406067c24 */ /* 0x000fe2000f8e02ff */
[----:B------:R-:W-:-:S03]  /*e500*/  IADD3.X R5, R13, R5, R8, P0, !PT ;  /* 0x000000050d057210 */ /* 0x000fc600007fe408 */
[C---:B------:R-:W-:Y:S02]  /*e510*/  IMAD R7, R11.reuse, UR5, R6 ;  /* 0x000000050b077c24 */ /* 0x040fe4000f8e0206 */
[----:B------:R-:W-:Y:S01]  /*e520*/  IMAD.WIDE.U32 R4, R11, UR4, R4 ;  /* 0x000000040b047c25 */ /* 0x000fe2000f8e0004 */
[----:B------:R-:W-:-:S03]  /*e530*/  ULDC.64 UR4, c[0x0][0xb50] ;  /* 0x0002d40000047ab9 */ /* 0x000fc60000000a00 */
[----:B------:R-:W-:Y:S01]  /*e540*/  IMAD.IADD R5, R5, 0x1, R7 ;  /* 0x0000000105057824 */ /* 0x000fe200078e0207 */
[----:B------:R-:W-:-:S04]  /*e550*/  LEA R10, P0, R4, UR4, 0x2 ;  /* 0x00000004040a7c11 */ /* 0x000fc8000f8010ff */
[----:B------:R-:W-:Y:S01]  /*e560*/  LEA.HI.X R14, R4, UR5, R5, 0x2, P0 ;  /* 0x00000005040e7c11 */ /* 0x000fe200080f1405 */
[----:B------:R-:W-:Y:S01]  /*e570*/  SHFL.IDX PT, R6, R10, 0x1, 0x1c1f ;  /* 0x003c1f000a067f89 */ /* 0x000fe200000e0000 */
[----:B------:R-:W-:Y:S01]  /*e580*/  IMAD R12, R58, 0xc0, R12 ;  /* 0x000000c03a0c7824 */ /* 0x000fe200078e020c */
[----:B------:R-:W-:Y:S02]  /*e590*/  ULDC.64 UR4, c[0x0][0xaa0] ;  /* 0x0002a80000047ab9 */ /* 0x000fe40000000a00 */
[----:B------:R-:W-:Y:S04]  /*e5a0*/  SHFL.IDX PT, R4, R10, RZ, 0x1c1f ;  /* 0x001c1fff0a047589 */ /* 0x000fe800000e0000 */
[----:B------:R-:W0:Y:S04]  /*e5b0*/  SHFL.IDX PT, R5, R14, RZ, 0x1c1f ;  /* 0x001c1fff0e057589 */ /* 0x000e2800000e0000 */
[----:B------:R-:W2:Y:S01]  /*e5c0*/  SHFL.IDX PT, R7, R14, 0x1, 0x1c1f ;  /* 0x003c1f000e077f89 */ /* 0x000ea200000e0000 */
[----:B------:R-:W-:-:S02]  /*e5d0*/  LOP3.LUT P0, RZ, R24, 0x3, RZ, 0xc0, !PT ;  /* 0x0000000318ff7812 */ /* 0x000fc4000780c0ff */
[----:B------:R-:W-:Y:S01]  /*e5e0*/  IADD3 R8, R12, 0x8, RZ ;  /* 0x000000080c087810 */ /* 0x000fe20007ffe0ff */
[----:B------:R-:W-:Y:S01]  /*e5f0*/  IMAD R11, R42, 0x40, R40 ;  /* 0x000000402a0b7824 */ /* 0x000fe200078e0228 */
[-C--:B------:R-:W-:Y:S02]  /*e600*/  ISETP.GE.OR P1, PT, R12, R37.reuse, P0 ;  /* 0x000000250c00720c */ /* 0x080fe40000726670 */
[----:B------:R-:W-:Y:S01]  /*e610*/  ISETP.GE.OR P0, PT, R8, R37, P0 ;  /* 0x000000250800720c */ /* 0x000fe20000706670 */
[----:B------:R-:W-:-:S03]  /*e620*/  IMAD.WIDE R20, R11, 0x2, R20 ;  /* 0x000000020b147825 */ /* 0x000fc600078e0214 */
[----:B------:R-:W-:-:S04]  /*e630*/  LOP3.LUT R9, R20, 0x380, RZ, 0xc0, !PT ;  /* 0x0000038014097812 */ /* 0x000fc800078ec0ff */
[----:B------:R-:W-:-:S03]  /*e640*/  SHF.R.U64 R9, R9, 0x3, RZ ;  /* 0x0000000309097819 */ /* 0x000fc600000012ff */
[----:B0-----:R0:W-:Y:S04]  /*e650*/  @!P1 ST.E desc[UR42][R4.64], R3 ;  /* 0x0000000304009985 */ /* 0x0011e8000c10192a */
[----:B--2---:R2:W-:Y:S01]  /*e660*/  @!P0 ST.E desc[UR42][R6.64], R0 ;  /* 0x0000000006008985 */ /* 0x0045e2000c10192a */
[C---:B------:R-:W-:Y:S02]  /*e670*/  IADD3 R32, P0, R20.reuse, 0x4800, RZ ;  /* 0x0000480014207810 */ /* 0x040fe40007f1e0ff */
[C---:B------:R-:W-:Y:S02]  /*e680*/  IADD3 R13, P3, R20.reuse, 0x1800, RZ ;  /* 0x00001800140d7810 */ /* 0x040fe40007f7e0ff */
[----:B------:R-:W-:Y:S02]  /*e690*/  IADD3 R25, P4, R20, 0x3000, RZ ;  /* 0x0000300014197810 */ /* 0x000fe40007f9e0ff */
[----:B------:R-:W-:-:S02]  /*e6a0*/  LOP3.LUT R8, R9, R20, RZ, 0x3c, !PT ;  /* 0x0000001409087212 */ /* 0x000fc400078e3cff */
[----:B------:R-:W-:Y:S02]  /*e6b0*/  LOP3.LUT R20, R32, 0x380, RZ, 0xc0, !PT ;  /* 0x0000038020147812 */ /* 0x000fe400078ec0ff */
[----:B------:R-:W-:Y:S02]  /*e6c0*/  LOP3.LUT R12, R13, 0x380, RZ, 0xc0, !PT ;  /* 0x000003800d0c7812 */ /* 0x000fe400078ec0ff */
[----:B------:R-:W-:Y:S02]  /*e6d0*/  LOP3.LUT R24, R25, 0x380, RZ, 0xc0, !PT ;  /* 0x0000038019187812 */ /* 0x000fe400078ec0ff */
[----:B0-----:R-:W-:Y:S02]  /*e6e0*/  SHF.R.U64 R3, R20, 0x3, RZ ;  /* 0x0000000314037819 */ /* 0x001fe400000012ff */
[----:B------:R-:W-:Y:S02]  /*e6f0*/  SHF.R.U64 R12, R12, 0x3, RZ ;  /* 0x000000030c0c7819 */ /* 0x000fe400000012ff */
[----:B------:R-:W-:-:S02]  /*e700*/  SHF.R.U64 R24, R24, 0x3, RZ ;  /* 0x0000000318187819 */ /* 0x000fc400000012ff */
[----:B------:R-:W-:Y:S01]  /*e710*/  LOP3.LUT R4, R3, R32, RZ, 0x3c, !PT ;  /* 0x0000002003047212 */ /* 0x000fe200078e3cff */
[----:B------:R-:W-:Y:S01]  /*e720*/  IMAD R3, R29, UR4, RZ ;  /* 0x000000041d037c24 */ /* 0x000fe2000f8e02ff */
[----:B------:R-:W-:Y:S01]  /*e730*/  LOP3.LUT R12, R12, R13, RZ, 0x3c, !PT ;  /* 0x0000000d0c0c7212 */ /* 0x000fe200078e3cff */
[--C-:B------:R-:W-:Y:S01]  /*e740*/  IMAD.X R13, RZ, RZ, R21.reuse, P3 ;  /* 0x000000ffff0d7224 */ /* 0x100fe200018e0615 */
[----:B------:R-:W-:Y:S01]  /*e750*/  LOP3.LUT R24, R24, R25, RZ, 0x3c, !PT ;  /* 0x0000001918187212 */ /* 0x000fe200078e3cff */
[--C-:B------:R-:W-:Y:S01]  /*e760*/  IMAD.X R25, RZ, RZ, R21.reuse, P4 ;  /* 0x000000ffff197224 */ /* 0x100fe200020e0615 */
[----:B------:R-:W-:Y:S01]  /*e770*/  SHF.R.S32.HI R43, RZ, 0x1f, R44 ;  /* 0x0000001fff2b7819 */ /* 0x000fe2000001142c */
[--C-:B------:R-:W-:Y:S01]  /*e780*/  IMAD.MOV.U32 R9, RZ, RZ, R21.reuse ;  /* 0x000000ffff097224 */ /* 0x100fe200078e0015 */
[----:B------:R-:W0:Y:S01]  /*e790*/  @P2 LDC R29, c[0x0][0xbf0] ;  /* 0x0002fc00ff1d2b82 */ /* 0x000e220000000800 */
[----:B------:R-:W-:Y:S01]  /*e7a0*/  IMAD.X R5, RZ, RZ, R21, P0 ;  /* 0x000000ffff057224 */ /* 0x000fe200000e0615 */
[----:B------:R-:W3:Y:S01]  /*e7b0*/  LD.E.128 R12, desc[UR42][R12.64] ;  /* 0x0000002a0c0c7980 */ /* 0x000ee2000c101d00 */
[----:B------:R-:W-:-:S02]  /*e7c0*/  IMAD R3, R28, UR5, R3 ;  /* 0x000000051c037c24 */ /* 0x000fc4000f8e0203 */
[----:B------:R-:W-:Y:S01]  /*e7d0*/  IMAD.WIDE.U32 R20, R28, UR4, RZ ;  /* 0x000000041c147c25 */ /* 0x000fe2000f8e00ff */
[----:B------:R-:W-:Y:S01]  /*e7e0*/  ULDC.64 UR4, c[0x0][0xae8] ;  /* 0x0002ba0000047ab9 */ /* 0x000fe20000000a00 */
[----:B------:R-:W4:Y:S03]  /*e7f0*/  LD.E.128 R8, desc[UR42][R8.64] ;  /* 0x0000002a08087980 */ /* 0x000f26000c101d00 */
[----:B------:R-:W-:Y:S01]  /*e800*/  IADD3 R21, R21, R3, RZ ;  /* 0x0000000315157210 */ /* 0x000fe20007ffe0ff */
[----:B------:R-:W-:Y:S01]  /*e810*/  IMAD R3, R38, UR4, RZ ;  /* 0x0000000426037c24 */ /* 0x000fe2000f8e02ff */
[----:B------:R-:W3:Y:S03]  /*e820*/  LD.E.128 R24, desc[UR42][R24.64] ;  /* 0x0000002a18187980 */ /* 0x000ee6000c101d00 */
[----:B------:R-:W-:Y:S01]  /*e830*/  IMAD R3, R41, UR5, R3 ;  /* 0x0000000529037c24 */ /* 0x000fe2000f8e0203 */
[----:B------:R-:W-:Y:S01]  /*e840*/  LEA.HI R43, R43, R44, RZ, 0x3 ;  /* 0x0000002c2b2b7211 */ /* 0x000fe200078f18ff */
[----:B------:R-:W-:Y:S01]  /*e850*/  IMAD.WIDE.U32 R20, R41, UR4, R20 ;  /* 0x0000000429147c25 */ /* 0x000fe2000f8e0014 */
[----:B------:R-:W-:Y:S01]  /*e860*/  ULDC.64 UR4, c[0x0][0xaf0] ;  /* 0x0002bc0000047ab9 */ /* 0x000fe20000000a00 */
[----:B------:R-:W4:Y:S01]  /*e870*/  LDL R41, [R1+0x64] ;  /* 0x0000640001297983 */ /* 0x000f220000100800 */
[----:B------:R-:W-:-:S03]  /*e880*/  LOP3.LUT R43, R43, 0xfffffff8, RZ, 0xc0, !PT ;  /* 0xfffffff82b2b7812 */ /* 0x000fc600078ec0ff */
[----:B--2---:R-:W5:Y:S02]  /*e890*/  LD.E.128 R4, desc[UR42][R4.64] ;  /* 0x0000002a04047980 */ /* 0x004f64000c101d00 */
[----:B------:R-:W-:Y:S02]  /*e8a0*/  IMAD.IADD R43, R44, 0x1, -R43 ;  /* 0x000000012c2b7824 */ /* 0x000fe400078e0a2b */
[----:B------:R-:W-:Y:S01]  /*e8b0*/  IMAD.IADD R21, R21, 0x1, R3 ;  /* 0x0000000115157824 */ /* 0x000fe200078e0203 */
[----:B------:R-:W-:Y:S01]  /*e8c0*/  @!PT LDS RZ, [RZ] ;  /* 0x00000000fffff984 */ /* 0x000fe20000000800 */
[----:B------:R-:W-:Y:S01]  /*e8d0*/  @!PT LDS RZ, [RZ] ;  /* 0x00000000fffff984 */ /* 0x000fe20000000800 */
[----:B------:R-:W-:Y:S01]  /*e8e0*/  @!PT LDS RZ, [RZ] ;  /* 0x00000000fffff984 */ /* 0x000fe20000000800 */
[----:B------:R-:W-:Y:S01]  /*e8f0*/  @!PT LDS RZ, [RZ] ;  /* 0x00000000fffff984 */ /* 0x000fe20000000800 */
[----:B------:R2:W-:Y:S06]  /*e900*/  MEMBAR.ALL.CTA ;  /* 0x0000000000007992 */ /* 0x0005ec0000008000 */
[----:B--2---:R-:W2:Y:S01]  /*e910*/  FENCE.VIEW.ASYNC.S ;  /* 0x00000000000073c6 */ /* 0x004ea20000000000 */
[----:B------:R-:W-:-:S04]  /*e920*/  IMAD R0, R43, 0x30, R42 ;  /* 0x000000302b007824 */ /* 0x000fc800078e022a */
[----:B------:R-:W-:-:S04]  /*e930*/  IMAD R32, R58, 0xc0, R0 ;  /* 0x000000c03a207824 */ /* 0x000fc800078e0200 */
[----:B-1----:R-:W-:-:S04]  /*e940*/  @P2 IMAD.HI.U32 R0, R32, R39, RZ ;  /* 0x0000002720002227 */ /* 0x002fc800078e00ff */
[----:B------:R-:W-:Y:S01]  /*e950*/  IMAD.MOV.U32 R3, RZ, RZ, R32 ;  /* 0x000000ffff037224 */ /* 0x000fe200078e0020 */
[----:B0-----:R-:W-:Y:S01]  /*e960*/  @P2 SHF.R.U32.HI R3, RZ, R29, R0 ;  /* 0x0000001dff032219 */ /* 0x001fe20000011600 */
[----:B------:R-:W-:Y:S02]  /*e970*/  IMAD R28, R36, UR4, RZ ;  /* 0x00000004241c7c24 */ /* 0x000fe4000f8e02ff */
[----:B------:R-:W-:Y:S01]  /*e980*/  IMAD.WIDE.U32 R20, R31, UR4, R20 ;  /* 0x000000041f147c25 */ /* 0x000fe2000f8e0014 */
[----:B------:R-:W-:-:S03]  /*e990*/  SHF.R.S32.HI R0, RZ, 0x1f, R3 ;  /* 0x0000001fff007819 */ /* 0x000fc60000011403 */
[----:B------:R-:W-:Y:S01]  /*e9a0*/  IMAD R29, R31, UR5, R28 ;  /* 0x000000051f1d7c24 */ /* 0x000fe2000f8e021c */
[----:B------:R-:W-:Y:S01]  /*e9b0*/  ULDC.64 UR4, c[0x0][0xae0] ;  /* 0x0002b80000047ab9 */ /* 0x000fe20000000a00 */
[----:B------:R-:W-:Y:S02]  /*e9c0*/  IMAD.MOV R31, RZ, RZ, -R3 ;  /* 0x000000ffff1f7224 */ /* 0x000fe400078e0a03 */
[----:B------:R-:W-:Y:S02]  /*e9d0*/  IMAD.IADD R21, R21, 0x1, R29 ;  /* 0x0000000115157824 */ /* 0x000fe400078e021d */
[----:B------:R-:W-:Y:S02]  /*e9e0*/  IMAD R0, R0, UR4, RZ ;  /* 0x0000000400007c24 */ /* 0x000fe4000f8e02ff */
[----:B------:R-:W-:Y:S02]  /*e9f0*/  IMAD R29, R30, R31, R32 ;  /* 0x0000001f1e1d7224 */ /* 0x000fe400078e0220 */
[----:B------:R-:W-:-:S02]  /*ea00*/  IMAD R31, R3, UR5, R0 ;  /* 0x00000005031f7c24 */ /* 0x000fc4000f8e0200 */
[----:B------:R-:W-:Y:S01]  /*ea10*/  IMAD.WIDE.U32 R20, R3, UR4, R20 ;  /* 0x0000000403147c25 */ /* 0x000fe2000f8e0014 */
[----:B------:R-:W-:Y:S01]  /*ea20*/  SHF.R.S32.HI R0, RZ, 0x1f, R29 ;  /* 0x0000001fff007819 */ /* 0x000fe2000001141d */
[----:B------:R-:W-:Y:S02]  /*ea30*/  ULDC.64 UR4, c[0x0][0xad8] ;  /* 0x0002b60000047ab9 */ /* 0x000fe40000000a00 */
[----:B------:R-:W-:Y:S02]  /*ea40*/  IMAD.IADD R21, R21, 0x1, R31 ;  /* 0x0000000115157824 */ /* 0x000fe400078e021f */
[----:B------:R-:W-:Y:S02]  /*ea50*/  IMAD R0, R0, UR4, RZ ;  /* 0x0000000400007c24 */ /* 0x000fe4000f8e02ff */
[----:B------:R-:W-:-:S04]  /*ea60*/  IMAD.WIDE.U32 R20, R29, UR4, R20 ;  /* 0x000000041d147c25 */ /* 0x000fc8000f8e0014 */
[----:B------:R-:W-:Y:S01]  /*ea70*/  IMAD R3, R29, UR5, R0 ;  /* 0x000000051d037c24 */ /* 0x000fe2000f8e0200 */
[----:B------:R-:W-:Y:S02]  /*ea80*/  ULDC.64 UR4, c[0x0][0xa80] ;  /* 0x0002a00000047ab9 */ /* 0x000fe40000000a00 */
[----:B------:R-:W-:Y:S01]  /*ea90*/  LEA R32, P0, R20, UR4, 0x1 ;  /* 0x0000000414207c11 */ /* 0x000fe2000f8008ff */
[----:B------:R-:W-:Y:S01]  /*eaa0*/  ULDC UR4, c[0x0][0xac8] ;  /* 0x0002b20000047ab9 */ /* 0x000fe20000000800 */
[----:B------:R-:W-:-:S04]  /*eab0*/  IADD3 R3, R21, R3, RZ ;  /* 0x0000000315037210 */ /* 0x000fc80007ffe0ff */
[----:B------:R-:W-:Y:S02]  /*eac0*/  LEA.HI.X R36, R20, UR5, R3, 0x1, P0 ;  /* 0x0000000514247c11 */ /* 0x000fe400080f0c03 */
[----:B--2---:R-:W0:Y:S01]  /*ead0*/  SHFL.IDX PT, R20, R32, RZ, 0x181f ;  /* 0x00181fff20147589 */ /* 0x004e2200000e0000 */
[----:B------:R-:W-:-:S03]  /*eae0*/  IMAD R38, R58, 0xc0, R42 ;  /* 0x000000c03a267824 */ /* 0x000fc600078e022a */
[----:B------:R-:W1:Y:S01]  /*eaf0*/  SHFL.IDX PT, R28, R32, 0x1, 0x181f ;  /* 0x00381f00201c7f89 */ /* 0x000e6200000e0000 */
[----:B------:R-:W-:-:S03]  /*eb00*/  ISETP.GE.AND P0, PT, R40, UR4, PT ;  /* 0x0000000428007c0c */ /* 0x000fc6000bf06270 */
[----:B------:R-:W4:Y:S04]  /*eb10*/  SHFL.IDX PT, R21, R36, RZ, 0x181f ;  /* 0x00181fff24157589 */ /* 0x000f2800000e0000 */
[----:B------:R-:W2:Y:S01]  /*eb20*/  SHFL.IDX PT, R30, R32, 0x2, 0x181f ;  /* 0x00581f00201e7f89 */ /* 0x000ea200000e0000 */
[----:B------:R-:W-:-:S03]  /*eb30*/  VIADD R0, R38, 0x30 ;  /* 0x0000003026007836 */ /* 0x000fc60000000000 */
[----:B------:R-:W2:Y:S01]  /*eb40*/  SHFL.IDX PT, R29, R36, 0x1, 0x181f ;  /* 0x00381f00241d7f89 */ /* 0x000ea200000e0000 */
[CC--:B------:R-:W-:Y:S01]  /*eb50*/  ISETP.GE.OR P3, PT, R38.reuse, R37.reuse, P0 ;  /* 0x000000252600720c */ /* 0x0c0fe20000766670 */
[----:B------:R-:W-:Y:S02]  /*eb60*/  VIADD R3, R38, 0x60 ;  /* 0x0000006026037836 */ /* 0x000fe40000000000 */
[----:B------:R-:W2:Y:S01]  /*eb70*/  SHFL.IDX PT, R31, R36, 0x2, 0x181f ;  /* 0x00581f00241f7f89 */ /* 0x000ea200000e0000 */
[-C--:B------:R-:W-:Y:S02]  /*eb80*/  ISETP.GE.OR P2, PT, R0, R37.reuse, P0 ;  /* 0x000000250000720c */ /* 0x080fe40000746670 */
[----:B------:R-:W-:Y:S01]  /*eb90*/  ISETP.GE.OR P1, PT, R3, R37, P0 ;  /* 0x000000250300720c */ /* 0x000fe20000726670 */
[----:B------:R-:W-:-:S06]  /*eba0*/  VIADD R0, R18, 0x16820 ;  /* 0x0001682012007836 */ /* 0x000fcc0000000000 */
[----:B0-----:R-:W-:-:S04]  /*ebb0*/  @!P3 LEA R20, P5, R40, R20, 0x1 ;  /* 0x000000142814b211 */ /* 0x001fc800078a08ff */
[----:B-1----:R-:W-:Y:S02]  /*ebc0*/  @!P2 LEA R28, P4, R40, R28, 0x1 ;  /* 0x0000001c281ca211 */ /* 0x002fe400078808ff */
[----:B------:R-:W-:-:S04]  /*ebd0*/  PRMT R0, RZ, 0x654, R0 ;  /* 0x00000654ff007816 */ /* 0x000fc80000000000 */
[----:B------:R0:W-:Y:S02]  /*ebe0*/  SYNCS.ARRIVE.TRANS64.RED.A1T0 RZ, [R0+URZ], RZ ;  /* 0x000000ff00ff79a7 */ /* 0x0001e4000810043f */
[----:B0-----:R-:W-:-:S05]  /*ebf0*/  VIADD R0, R38, 0x90 ;  /* 0x0000009026007836 */ /* 0x001fca0000000000 */
[----:B------:R-:W-:Y:S01]  /*ec00*/  ISETP.GE.OR P0, PT, R0, R37, P0 ;  /* 0x000000250000720c */ /* 0x000fe20000706670 */
[----:B------:R-:W0:Y:S04]  /*ec10*/  SHFL.IDX PT, R32, R32, 0x3, 0x181f ;  /* 0x00781f0020207f89 */ /* 0x000e2800000e0000 */
[----:B------:R-:W1:Y:S01]  /*ec20*/  SHFL.IDX PT, R36, R36, 0x3, 0x181f ;  /* 0x00781f0024247f89 */ /* 0x000e6200000e0000 */
[C-C-:B----4-:R-:W-:Y:S02]  /*ec30*/  @!P3 LEA.HI.X R21, R40.reuse, R21, R41.reuse, 0x1, P5 ;  /* 0x000000152815b211 */ /* 0x150fe400028f0c29 */
[C---:B--2---:R-:W-:Y:S02]  /*ec40*/  @!P1 LEA R30, P5, R40.reuse, R30, 0x1 ;  /* 0x0000001e281e9211 */ /* 0x044fe400078a08ff */
[----:B------:R-:W-:-:S02]  /*ec50*/  @!P2 LEA.HI.X R29, R40, R29, R41, 0x1, P4 ;  /* 0x0000001d281da211 */ /* 0x000fc400020f0c29 */
[----:B------:R-:W-:Y:S01]  /*ec60*/  @!P1 LEA.HI.X R31, R40, R31, R41, 0x1, P5 ;  /* 0x0000001f281f9211 */ /* 0x000fe200028f0c29 */
[----:B------:R2:W-:Y:S04]  /*ec70*/  @!P3 ST.E.128 desc[UR42][R20.64], R8 ;  /* 0x000000081400b985 */ /* 0x0005e8000c101d2a */
[----:B---3--:R2:W-:Y:S04]  /*ec80*/  @!P2 ST.E.128 desc[UR42][R28.64], R12 ;  /* 0x0000000c1c00a985 */ /* 0x0085e8000c101d2a */
[----:B------:R2:W-:Y:S01]  /*ec90*/  @!P1 ST.E.128 desc[UR42][R30.64], R24 ;  /* 0x000000181e009985 */ /* 0x0005e2000c101d2a */
[----:B01----:R-:W-:Y:S05]  /*eca0*/  @P0 BRA `(.L_x_598) ;  /* 0x0000000800980947 */ /* 0x003fea0003800000 */
[----:B--2---:R-:W-:-:S04]  /*ecb0*/  LEA R8, P0, R40, R32, 0x1 ;  /* 0x0000002028087211 */ /* 0x004fc800078008ff */
[----:B------:R-:W-:-:S05]  /*ecc0*/  LEA.HI.X R9, R40, R36, R41, 0x1, P0 ;  /* 0x0000002428097211 */ /* 0x000fca00000f0c29 */
[----:B-----5:R0:W-:Y:S01]  /*ecd0*/  ST.E.128 desc[UR42][R8.64], R4 ;  /* 0x0000000408007985 */ /* 0x0201e2000c101d2a */
[----:B------:R-:W-:Y:S05]  /*ece0*/  BRA `(.L_x_598) ;  /* 0x0000000800887947 */ /* 0x000fea0003800000 */
.L_x_596:
[----:B------:R-:W2:Y:S01]  /*ecf0*/  LDL.LU R6, [R1+0x28] ;  /* 0x0000280001067983 */ /* 0x000ea20000300800 */
[----:B------:R-:W-:Y:S01]  /*ed00*/  ULDC.64 UR4, c[0x0][0xc00] ;  /* 0x0003000000047ab9 */ /* 0x000fe20000000a00 */
[----:B------:R-:W-:Y:S01]  /*ed10*/  IMAD.MOV.U32 R0, RZ, RZ, RZ ;  /* 0x000000ffff007224 */ /* 0x000fe200078e00ff */
[----:B------:R-:W3:Y:S01]  /*ed20*/  LDC R25, c[0x0][0xbe8] ;  /* 0x0002fa00ff197b82 */ /* 0x000ee20000000800 */
[----:B------:R-:W4:Y:S01]  /*ed30*/  LDL.LU R3, [R1+0x2c] ;  /* 0x00002c0001037983 */ /* 0x000f220000300800 */
[----:B------:R-:W-:-:S04]  /*ed40*/  ISETP.NE.U32.AND P0, PT, RZ, UR4, PT ;  /* 0x00000004ff007c0c */ /* 0x000fc8000bf05070 */
[----:B------:R-:W-:Y:S02]  /*ed50*/  ISETP.NE.AND.EX P0, PT, RZ, UR5, PT, P0 ;  /* 0x00000005ff007c0c */ /* 0x000fe4000bf05300 */
[----:B--2---:R-:W-:-:S04]  /*ed60*/  IADD3 R4, P1, R6, UR4, RZ ;  /* 0x0000000406047c10 */ /* 0x004fc8000ff3e0ff */
[----:B----4-:R-:W-:Y:S01]  /*ed70*/  IADD3.X R5, R3, UR5, RZ, P1, !PT ;  /* 0x0000000503057c10 */ /* 0x010fe20008ffe4ff */
[----:B------:R-:W-:Y:S02]  /*ed80*/  ULDC.64 UR4, c[0x0][0xc08] ;  /* 0x0003020000047ab9 */ /* 0x000fe40000000a00 */
[----:B------:R-:W-:-:S04]  /*ed90*/  ISETP.NE.U32.AND P1, PT, RZ, UR4, PT ;  /* 0x00000004ff007c0c */ /* 0x000fc8000bf25070 */
[----:B------:R2:W5:Y:S01]  /*eda0*/  @P0 LDG.E R0, desc[UR42][R4.64] ;  /* 0x0000002a04000981 */ /* 0x000562000c1e1900 */
[----:B------:R-:W-:Y:S01]  /*edb0*/  ISETP.NE.AND.EX P1, PT, RZ, UR5, PT, P1 ;  /* 0x00000005ff007c0c */ /* 0x000fe2000bf25310 */
[----:B------:R-:W4:-:S12]  /*edc0*/  S2R R9, SR_TID.X ;  /* 0x0000000000097919 */ /* 0x000f180000002100 */
[----:B------:R-:W-:Y:S01]  /*edd0*/  @P1 IADD3 R6, P2, R6, UR4, RZ ;  /* 0x0000000406061c10 */ /* 0x000fe2000ff5e0ff */
[----:B------:R-:W-:Y:S02]  /*ede0*/  ULDC UR4, c[0x0][0xa88] ;  /* 0x0002a20000047ab9 */ /* 0x000fe40000000800 */
[----:B------:R-:W-:Y:S02]  /*edf0*/  MOV R8, UR4 ;  /* 0x0000000400087c02 */ /* 0x000fe40008000f00 */
[----:B------:R-:W-:-:S05]  /*ee00*/  @P1 IADD3.X R7, R3, UR5, RZ, P2, !PT ;  /* 0x0000000503071c10 */ /* 0x000fca00097fe4ff */
[----:B------:R2:W5:Y:S01]  /*ee10*/  @P1 LDG.E R8, desc[UR42][R6.64] ;  /* 0x0000002a06081981 */ /* 0x000562000c1e1900 */
[----:B---3--:R-:W-:Y:S01]  /*ee20*/  ISETP.NE.AND P2, PT, R25, 0x1, PT ;  /* 0x000000011900780c */ /* 0x008fe20003f45270 */
[----:B----4-:R-:W-:-:S12]  /*ee30*/  VIADD R26, R9, 0xffffff80 ;  /* 0xffffff80091a7836 */ /* 0x010fd80000000000 */
[----:B------:R-:W3:Y:S01]  /*ee40*/  @P2 LDC R20, c[0x0][0xbec] ;  /* 0x0002fb00ff142b82 */ /* 0x000ee20000000800 */
[----:B------:R-:W-:-:S07]  /*ee50*/  ISETP.GE.AND P3, PT, R26, 0xc0, PT ;  /* 0x000000c01a00780c */ /* 0x000fce0003f66270 */
[----:B------:R-:W4:Y:S01]  /*ee60*/  @P2 LDC R21, c[0x0][0xbf0] ;  /* 0x0002fc00ff152b82 */ /* 0x000f220000000800 */
[----:B--2---:R-:W-:Y:S05]  /*ee70*/  @P1 BRA `(.L_x_599) ;  /* 0x0000000000101947 */ /* 0x004fea0003800000 */
[----:B------:R-:W-:Y:S05]  /*ee80*/  @!P0 BRA `(.L_x_599) ;  /* 0x00000000000c8947 */ /* 0x000fea0003800000 */
[----:B------:R-:W2:Y:S04]  /*ee90*/  LDG.E R3, desc[UR42][R4.64] ;  /* 0x0000002a04037981 */ /* 0x000ea8000c1e1900 */
[----:B-----5:R-:W2:Y:S02]  /*eea0*/  LDG.E R8, desc[UR42][R4.64+0x4] ;  /* 0x0000042a04087981 */ /* 0x020ea4000c1e1900 */
[----:B--2---:R-:W-:-:S07]  /*eeb0*/  IMAD.IADD R8, R8, 0x1, -R3 ;  /* 0x0000000108087824 */ /* 0x004fce00078e0a03 */
.L_x_599:
[----:B------:R-:W2:Y:S04]  /*eec0*/  LDL.LU R4, [R1+0x34] ;  /* 0x0000340001047983 */ /* 0x000ea80000300800 */
[----:B------:R-:W3:Y:S04]  /*eed0*/  LDL.LU R3, [R1+0x44] ;  /* 0x0000440001037983 */ /* 0x000ee80000300800 */
[----:B-----5:R-:W4:Y:S04]  /*eee0*/  LDL R24, [R1+0x24] ;  /* 0x0000240001187983 */ /* 0x020f280000100800 */
[----:B------:R0:W5:Y:S01]  /*eef0*/  LDL R28, [R1+0x38] ;  /* 0x00003800011c7983 */ /* 0x0001620000100800 */
[----:B------:R-:W-:Y:S01]  /*ef00*/  BSSY B1, `(.L_x_600) ;  /* 0x000002d000017945 */ /* 0x000fe20003800000 */
[----:B------:R-:W-:-:S02]  /*ef10*/  SHF.R.S32.HI R11, RZ, 0x1f, R0 ;  /* 0x0000001fff0b7819 */ /* 0x000fc40000011400 */
[----:B--2---:R-:W-:Y:S02]  /*ef20*/  SEL R13, R4, RZ, !P0 ;  /* 0x000000ff040d7207 */ /* 0x004fe40004000000 */
[----:B---3--:R-:W-:Y:S02]  /*ef30*/  SEL R12, R3, RZ, !P0 ;  /* 0x000000ff030c7207 */ /* 0x008fe40004000000 */
[----:B----4-:R-:W-:Y:S01]  /*ef40*/  SHF.R.S32.HI R10, RZ, 0x1f, R24 ;  /* 0x0000001fff0a7819 */ /* 0x010fe20000011418 */
[----:B0-----:R-:W-:Y:S06]  /*ef50*/  @P3 BRA `(.L_x_601) ;  /* 0x00000000009c3947 */ /* 0x001fec0003800000 */
[----:B------:R-:W0:Y:S01]  /*ef60*/  LDC R14, c[0x0][0xbe8] ;  /* 0x0002fa00ff0e7b82 */ /* 0x000e220000000800 */
[----:B-----5:R-:W-:-:S04]  /*ef70*/  IMAD R3, R28, 0xc0, R9 ;  /* 0x000000c01c037824 */ /* 0x020fc800078e0209 */
[----:B------:R-:W-:Y:S02]  /*ef80*/  VIADD R9, R3, 0xffffff80 ;  /* 0xffffff8003097836 */ /* 0x000fe40000000000 */
[----:B0-----:R-:W-:-:S05]  /*ef90*/  IMAD R4, R8, R14, RZ ;  /* 0x0000000e08047224 */ /* 0x001fca00078e02ff */
[----:B------:R-:W-:-:S13]  /*efa0*/  ISETP.GE.AND P0, PT, R9, R4, PT ;  /* 0x000000040900720c */ /* 0x000fda0003f06270 */
[----:B------:R-:W-:Y:S05]  /*efb0*/  @P0 BRA `(.L_x_601) ;  /* 0x0000000000840947 */ /* 0x000fea0003800000 */
[----:B------:R-:W-:Y:S01]  /*efc0*/  ISETP.NE.AND P0, PT, R14, 0x1, PT ;  /* 0x000000010e00780c */ /* 0x000fe20003f05270 */
[----:B------:R-:W-:Y:S01]  /*efd0*/  ULDC.64 UR4, c[0x0][0xb90] ;  /* 0x0002e40000047ab9 */ /* 0x000fe20000000a00 */
[----:B------:R-:W-:Y:S01]  /*efe0*/  MOV R5, R11 ;  /* 0x0000000b00057202 */ /* 0x000fe20000000f00 */
[----:B------:R-:W-:Y:S02]  /*eff0*/  IMAD R7, R10, UR4, RZ ;  /* 0x000000040a077c24 */ /* 0x000fe4000f8e02ff */
[----:B------:R-:W-:Y:S02]  /*f000*/  IMAD.MOV.U32 R4, RZ, RZ, R0 ;  /* 0x000000ffff047224 */ /* 0x000fe400078e0000 */
[----:B------:R-:W-:Y:S02]  /*f010*/  IMAD.MOV.U32 R3, RZ, RZ, R9 ;  /* 0x000000ffff037224 */ /* 0x000fe400078e0009 */
[----:B------:R-:W-:-:S04]  /*f020*/  IMAD.WIDE.U32 R4, R24, UR4, R4 ;  /* 0x0000000418047c25 */ /* 0x000fc8000f8e0004 */
[----:B------:R-:W0:Y:S01]  /*f030*/  @P0 LDC R6, c[0x0][0xbec] ;  /* 0x0002fb00ff060b82 */ /* 0x000e220000000800 */
[----:B------:R-:W-:Y:S01]  /*f040*/  IMAD R7, R24, UR5, R7 ;  /* 0x0000000518077c24 */ /* 0x000fe2000f8e0207 */
[----:B------:R-:W-:-:S03]  /*f050*/  ULDC.64 UR4, c[0x0][0xb98] ;  /* 0x0002e60000047ab9 */ /* 0x000fc60000000a00 */
[----:B------:R-:W-:-:S03]  /*f060*/  IMAD.IADD R5, R5, 0x1, R7 ;  /* 0x0000000105057824 */ /* 0x000fc600078e0207 */
[----:B------:R-:W2:Y:S01]  /*f070*/  @P0 LDC R15, c[0x0][0xbf0] ;  /* 0x0002fc00ff0f0b82 */ /* 0x000ea20000000800 */
[----:B------:R-:W-:-:S04]  /*f080*/  IMAD.WIDE.U32 R4, R13, UR4, R4 ;  /* 0x000000040d047c25 */ /* 0x000fc8000f8e0004 */
[----:B0-----:R-:W-:-:S05]  /*f090*/  @P0 IMAD.HI.U32 R6, R9, R6, RZ ;  /* 0x0000000609060227 */ /* 0x001fca00078e00ff */
[----:B--2---:R-:W-:Y:S01]  /*f0a0*/  @P0 SHF.R.U32.HI R3, RZ, R15, R6 ;  /* 0x0000000fff030219 */ /* 0x004fe20000011606 */
[----:B------:R-:W-:-:S03]  /*f0b0*/  IMAD R6, R12, UR4, RZ ;  /* 0x000000040c067c24 */ /* 0x000fc6000f8e02ff */
[----:B------:R-:W-:Y:S01]  /*f0c0*/  IADD3 R4, P0, R3, R4, RZ ;  /* 0x0000000403047210 */ /* 0x000fe20007f1e0ff */
[----:B------:R-:W-:Y:S02]  /*f0d0*/  IMAD.MOV R7, RZ, RZ, -R3 ;  /* 0x000000ffff077224 */ /* 0x000fe400078e0a03 */
[----:B------:R-:W-:Y:S01]  /*f0e0*/  IMAD R6, R13, UR5, R6 ;  /* 0x000000050d067c24 */ /* 0x000fe2000f8e0206 */
[----:B------:R-:W-:Y:S01]  /*f0f0*/  ULDC.64 UR4, c[0x0][0xb88] ;  /* 0x0002e20000047ab9 */ /* 0x000fe20000000a00 */
[----:B------:R-:W-:Y:S01]  /*f100*/  IMAD R7, R14, R7, R9 ;  /* 0x000000070e077224 */ /* 0x000fe200078e0209 */
[----:B------:R-:W-:-:S04]  /*f110*/  SHF.R.S32.HI R9, RZ, 0x1f, R3 ;  /* 0x0000001fff097819 */ /* 0x000fc80000011403 */
[----:B------:R-:W-:Y:S02]  /*f120*/  SHF.R.S32.HI R3, RZ, 0x1f, R7 ;  /* 0x0000001fff037819 */ /* 0x000fe40000011407 */
[----:B------:R-:W-:-:S03]  /*f130*/  IADD3.X R5, R9, R5, R6, P0, !PT ;  /* 0x0000000509057210 */ /* 0x000fc600007fe406 */
[----:B------:R-:W-:Y:S02]  /*f140*/  IMAD R6, R3, UR4, RZ ;  /* 0x0000000403067c24 */ /* 0x000fe4000f8e02ff */
[----:B------:R-:W-:-:S04]  /*f150*/  IMAD.WIDE.U32 R4, R7, UR4, R4 ;  /* 0x0000000407047c25 */ /* 0x000fc8000f8e0004 */
[----:B------:R-:W-:Y:S01]  /*f160*/  IMAD R3, R7, UR5, R6 ;  /* 0x0000000507037c24 */ /* 0x000fe2000f8e0206 */
[----:B------:R-:W-:Y:S02]  /*f170*/  ULDC.64 UR4, c[0x0][0xb50] ;  /* 0x0002d40000047ab9 */ /* 0x000fe40000000a00 */
[----:B------:R-:W-:Y:S01]  /*f180*/  LEA R6, P0, R4, UR4, 0x2 ;  /* 0x0000000404067c11 */ /* 0x000fe2000f8010ff */
[----:B------:R-:W-:-:S05]  /*f190*/  IMAD.IADD R3, R5, 0x1, R3 ;  /* 0x0000000105037824 */ /* 0x000fca00078e0203 */
[----:B------:R-:W-:Y:S01]  /*f1a0*/  LEA.HI.X R7, R4, UR5, R3, 0x2, P0 ;  /* 0x0000000504077c11 */ /* 0x000fe200080f1403 */
[----:B------:R-:W-:-:S05]  /*f1b0*/  IMAD.MOV.U32 R3, RZ, RZ, -0x800000 ;  /* 0xff800000ff037424 */ /* 0x000fca00078e00ff */
[----:B------:R0:W-:Y:S02]  /*f1c0*/  STG.E desc[UR42][R6.64], R3 ;  /* 0x0000000306007986 */ /* 0x0001e4000c10192a */
.L_x_601:
[----:B------:R-:W-:Y:S05]  /*f1d0*/  BSYNC B1 ;  /* 0x0000000000017941 */ /* 0x000fea0003800000 */
.L_x_600:
[----:B0-----:R-:W2:Y:S04]  /*f1e0*/  LDL R6, [R1+0x3c] ;  /* 0x00003c0001067983 */ /* 0x001ea80000100800 */
[----:B------:R-:W3:Y:S01]  /*f1f0*/  LDL R14, [R1+0x64] ;  /* 0x00006400010e7983 */ /* 0x000ee20000100800 */
[--C-:B------:R-:W-:Y:S01]  /*f200*/  SHF.R.S32.HI R7, RZ, 0x1f, R26.reuse ;  /* 0x0000001fff077819 */ /* 0x100fe2000001141a */
[----:B------:R-:W-:Y:S01]  /*f210*/  ULDC.64 UR4, c[0x0][0xaa0] ;  /* 0x0002a80000047ab9 */ /* 0x000fe20000000a00 */
[----:B------:R-:W-:Y:S01]  /*f220*/  SHF.R.S32.HI R29, RZ, 0x1f, R26 ;  /* 0x0000001fff1d7819 */ /* 0x000fe2000001141a */
[----:B------:R-:W-:Y:S01]  /*f230*/  IMAD R3, R11, UR4, RZ ;  /* 0x000000040b037c24 */ /* 0x000fe2000f8e02ff */
[-C--:B------:R-:W-:Y:S01]  /*f240*/  LEA.HI R7, R7, R26.reuse, RZ, 0x3 ;  /* 0x0000001a07077211 */ /* 0x080fe200078f18ff */
[C---:B------:R-:W-:Y:S01]  /*f250*/  IMAD.WIDE.U32 R4, R0.reuse, UR4, RZ ;  /* 0x0000000400047c25 */ /* 0x040fe2000f8e00ff */
[----:B------:R-:W-:Y:S01]  /*f260*/  LEA.HI R29, R29, R26, RZ, 0x3 ;  /* 0x0000001a1d1d7211 */ /* 0x000fe200078f18ff */
[----:B------:R-:W-:Y:S01]  /*f270*/  ULDC.64 UR6, c[0x0][0xa80] ;  /* 0x0002a00000067ab9 */ /* 0x000fe20000000a00 */
[----:B------:R-:W-:Y:S01]  /*f280*/  LOP3.LUT R7, R7, 0xfffffff8, RZ, 0xc0, !PT ;  /* 0xfffffff807077812 */ /* 0x000fe200078ec0ff */
[----:B------:R-:W-:Y:S01]  /*f290*/  IMAD R3, R0, UR5, R3 ;  /* 0x0000000500037c24 */ /* 0x000fe2000f8e0203 */
[----:B------:R-:W-:Y:S01]  /*f2a0*/  SHF.R.S32.HI R29, RZ, 0x3, R29 ;  /* 0x00000003ff1d7819 */ /* 0x000fe2000001141d */
[----:B------:R-:W-:-:S02]  /*f2b0*/  ULDC.64 UR4, c[0x0][0xae8] ;  /* 0x0002ba0000047ab9 */ /* 0x000fc40000000a00 */
[----:B------:R-:W-:Y:S02]  /*f2c0*/  IMAD.IADD R7, R26, 0x1, -R7 ;  /* 0x000000011a077824 */ /* 0x000fe400078e0a07 */
[----:B------:R-:W-:Y:S02]  /*f2d0*/  IMAD.IADD R5, R5, 0x1, R3 ;  /* 0x0000000105057824 */ /* 0x000fe400078e0203 */
[----:B------:R-:W-:Y:S02]  /*f2e0*/  IMAD R0, R7, 0x30, R29 ;  /* 0x0000003007007824 */ /* 0x000fe400078e021d */
[----:B------:R-:W-:-:S04]  /*f2f0*/  IMAD.WIDE.U32 R4, R24, UR4, R4 ;  /* 0x0000000418047c25 */ /* 0x000fc8000f8e0004 */
[----:B-----5:R-:W-:-:S04]  /*f300*/  IMAD R9, R28, 0xc0, R0 ;  /* 0x000000c01c097824 */ /* 0x020fc800078e0200 */
[----:B------:R-:W-:-:S04]  /*f310*/  @P2 IMAD.HI.U32 R0, R9, R20, RZ ;  /* 0x0000001409002227 */ /* 0x000fc800078e00ff */
[----:B------:R-:W-:Y:S01]  /*f320*/  IMAD.MOV.U32 R3, RZ, RZ, R9 ;  /* 0x000000ffff037224 */ /* 0x000fe200078e0009 */
[----:B------:R-:W-:-:S04]  /*f330*/  @P2 SHF.R.U32.HI R3, RZ, R21, R0 ;  /* 0x00000015ff032219 */ /* 0x000fc80000011600 */
[----:B------:R-:W-:Y:S02]  /*f340*/  SHF.R.S32.HI R0, RZ, 0x1f, R3 ;  /* 0x0000001fff007819 */ /* 0x000fe40000011403 */
[----:B--2---:R-:W-:Y:S01]  /*f350*/  MOV R26, R6 ;  /* 0x00000006001a7202 */ /* 0x004fe20000000f00 */
[----:B------:R-:W-:Y:S02]  /*f360*/  IMAD R6, R10, UR4, RZ ;  /* 0x000000040a067c24 */ /* 0x000fe4000f8e02ff */
[----:B---3--:R-:W-:Y:S02]  /*f370*/  IMAD.MOV.U32 R27, RZ, RZ, R14 ;  /* 0x000000ffff1b7224 */ /* 0x008fe400078e000e */
[----:B------:R-:W-:Y:S01]  /*f380*/  IMAD R7, R24, UR5, R6 ;  /* 0x0000000518077c24 */ /* 0x000fe2000f8e0206 */
[----:B------:R-:W-:Y:S02]  /*f390*/  ULDC.64 UR4, c[0x0][0xaf0] ;  /* 0x0002bc0000047ab9 */ /* 0x000fe40000000a00 */
[----:B------:R-:W-:-:S02]  /*f3a0*/  IMAD R6, R12, UR4, RZ ;  /* 0x000000040c067c24 */ /* 0x000fc4000f8e02ff */
[----:B------:R-:W-:Y:S02]  /*f3b0*/  IMAD.IADD R5, R5, 0x1, R7 ;  /* 0x0000000105057824 */ /* 0x000fe400078e0207 */
[C---:B------:R-:W-:Y:S02]  /*f3c0*/  IMAD R7, R13.reuse, UR5, R6 ;  /* 0x000000050d077c24 */ /* 0x040fe4000f8e0206 */
[----:B------:R-:W-:Y:S01]  /*f3d0*/  IMAD.WIDE.U32 R4, R13, UR4, R4 ;  /* 0x000000040d047c25 */ /* 0x000fe2000f8e0004 */
[----:B------:R-:W-:-:S03]  /*f3e0*/  ULDC.64 UR4, c[0x0][0xae0] ;  /* 0x0002b80000047ab9 */ /* 0x000fc60000000a00 */
[----:B------:R-:W-:Y:S01]  /*f3f0*/  IMAD.MOV R6, RZ, RZ, -R3 ;  /* 0x000000ffff067224 */ /* 0x000fe200078e0a03 */
[----:B------:R-:W-:Y:S01]  /*f400*/  IADD3 R5, R5, R7, RZ ;  /* 0x0000000705057210 */ /* 0x000fe20007ffe0ff */
[----:B------:R-:W-:Y:S02]  /*f410*/  IMAD R0, R0, UR4, RZ ;  /* 0x0000000400007c24 */ /* 0x000fe4000f8e02ff */
[----:B------:R-:W-:Y:S02]  /*f420*/  IMAD R7, R25, R6, R9 ;  /* 0x0000000619077224 */ /* 0x000fe400078e0209 */
[C---:B------:R-:W-:Y:S02]  /*f430*/  IMAD R9, R3.reuse, UR5, R0 ;  /* 0x0000000503097c24 */ /* 0x040fe4000f8e0200 */
[----:B------:R-:W-:Y:S01]  /*f440*/  IMAD.WIDE.U32 R4, R3, UR4, R4 ;  /* 0x0000000403047c25 */ /* 0x000fe2000f8e0004 */
[----:B------:R-:W-:Y:S01]  /*f450*/  SHF.R.S32.HI R0, RZ, 0x1f, R7 ;  /* 0x0000001fff007819 */ /* 0x000fe20000011407 */
[----:B------:R-:W-:-:S02]  /*f460*/  ULDC.64 UR4, c[0x0][0xad8] ;  /* 0x0002b60000047ab9 */ /* 0x000fc40000000a00 */
[----:B------:R-:W-:Y:S02]  /*f470*/  IMAD.IADD R5, R5, 0x1, R9 ;  /* 0x0000000105057824 */ /* 0x000fe400078e0209 */
[----:B------:R-:W-:Y:S02]  /*f480*/  IMAD R0, R0, UR4, RZ ;  /* 0x0000000400007c24 */ /* 0x000fe4000f8e02ff */
[C---:B------:R-:W-:Y:S01]  /*f490*/  IMAD.WIDE.U32 R20, R7.reuse, UR4, R4 ;  /* 0x0000000407147c25 */ /* 0x040fe2000f8e0004 */
[----:B------:R-:W-:Y:S02]  /*f4a0*/  ULDC UR4, c[0x0][0xac8] ;  /* 0x0002b20000047ab9 */ /* 0x000fe40000000800 */
[----:B------:R-:W-:Y:S01]  /*f4b0*/  ISETP.GE.AND P0, PT, R26, UR4, PT ;  /* 0x000000041a007c0c */ /* 0x000fe2000bf06270 */
[----:B------:R-:W-:Y:S01]  /*f4c0*/  IMAD R3, R7, UR5, R0 ;  /* 0x0000000507037c24 */ /* 0x000fe2000f8e0200 */
[----:B------:R-:W-:Y:S01]  /*f4d0*/  LEA R7, P1, R20, UR6, 0x1 ;  /* 0x0000000614077c11 */ /* 0x000fe2000f8208ff */
[----:B------:R-:W-:-:S02]  /*f4e0*/  UMOV UR4, 0xffffffff ;  /* 0xffffffff00047882 */ /* 0x000fc40000000000 */
[----:B------:R-:W-:-:S05]  /*f4f0*/  IMAD.IADD R3, R21, 0x1, R3 ;  /* 0x0000000115037824 */ /* 0x000fca00078e0203 */
[----:B------:R-:W-:Y:S01]  /*f500*/  LEA.HI.X R20, R20, UR7, R3, 0x1, P1 ;  /* 0x0000000714147c11 */ /* 0x000fe200088f0c03 */
[----:B------:R-:W-:Y:S06]  /*f510*/  BRA.DIV UR4, `(.L_x_602) ;  /* 0x0000007604dc7947 */ /* 0x000fec000b800000 */
[----:B------:R-:W0:Y:S01]  /*f520*/  SHFL.IDX PT, R3, R7, RZ, 0x181f ;  /* 0x00181fff07037589 */ /* 0x000e2200000e0000 */
[----:B------:R-:W-:Y:S02]  /*f530*/  IMAD R21, R8, R25, RZ ;  /* 0x0000001908157224 */ /* 0x000fe400078e02ff */
[----:B------:R-:W-:Y:S01]  /*f540*/  IMAD R24, R28, 0xc0, R29 ;  /* 0x000000c01c187824 */ /* 0x000fe200078e021d */
[----:B------:R-:W2:Y:S03]  /*f550*/  SHFL.IDX PT, R0, R20, RZ, 0x181f ;  /* 0x00181fff14007589 */ /* 0x000ea600000e0000 */
[C---:B------:R-:W-:Y:S01]  /*f560*/  VIADD R8, R24.reuse, 0x30 ;  /* 0x0000003018087836 */ /* 0x040fe20000000000 */
[----:B------:R-:W3:Y:S01]  /*f570*/  SHFL.IDX PT, R5, R7, 0x1, 0x181f ;  /* 0x00381f0007057f89 */ /* 0x000ee200000e0000 */
[C---:B------:R-:W-:Y:S01]  /*f580*/  ISETP.GE.OR P2, PT, R24.reuse, R21, P0 ;  /* 0x000000151800720c */ /* 0x040fe20000746670 */
[----:B------:R-:W-:-:S02]  /*f590*/  VIADD R10, R24, 0x60 ;  /* 0x00000060180a7836 */ /* 0x000fc40000000000 */
[----:B------:R-:W4:Y:S01]  /*f5a0*/  SHFL.IDX PT, R14, R7, 0x2, 0x181f ;  /* 0x00581f00070e7f89 */ /* 0x000f2200000e0000 */
[-C--:B------:R-:W-:Y:S02]  /*f5b0*/  ISETP.GE.OR P3, PT, R8, R21.reuse, P0 ;  /* 0x000000150800720c */ /* 0x080fe40000766670 */
[----:B------:R-:W-:Y:S01]  /*f5c0*/  ISETP.GE.OR P4, PT, R10, R21, P0 ;  /* 0x000000150a00720c */ /* 0x000fe20000786670 */
[----:B------:R-:W5:Y:S04]  /*f5d0*/  SHFL.IDX PT, R4, R20, 0x1, 0x181f ;  /* 0x00381f0014047f89 */ /* 0x000f6800000e0000 */
[----:B------:R-:W1:Y:S02]  /*f5e0*/  SHFL.IDX PT, R6, R20, 0x2, 0x181f ;  /* 0x00581f0014067f89 */ /* 0x000e6400000e0000 */
[----:B0-----:R-:W-:-:S04]  /*f5f0*/  @!P2 LEA R10, P5, R26, R3, 0x1 ;  /* 0x000000031a0aa211 */ /* 0x001fc800078a08ff */
[C---:B--2---:R-:W-:Y:S02]  /*f600*/  @!P2 LEA.HI.X R3, R26.reuse, R0, R27, 0x1, P5 ;  /* 0x000000001a03a211 */ /* 0x044fe400028f0c1b */
[----:B------:R0:W2:Y:S01]  /*f610*/  SHFL.IDX PT, R0, R20, 0x3, 0x181f ;  /* 0x00781f0014007f89 */ /* 0x0000a200000e0000 */
[C---:B---3--:R-:W-:Y:S02]  /*f620*/  @!P3 LEA R8, P1, R26.reuse, R5, 0x1 ;  /* 0x000000051a08b211 */ /* 0x048fe400078208ff */
[----:B------:R-:W-:Y:S01]  /*f630*/  @!P2 IMAD.MOV.U32 R11, RZ, RZ, R3 ;  /* 0x000000ffff0ba224 */ /* 0x000fe200078e0003 */
[----:B----4-:R-:W-:-:S04]  /*f640*/  @!P4 LEA R25, P5, R26, R14, 0x1 ;  /* 0x0000000e1a19c211 */ /* 0x010fc800078a08ff */
[----:B------:R0:W-:Y:S01]  /*f650*/  @!P2 ST.E.128 desc[UR42][R10.64], RZ ;  /* 0x000000ff0a00a985 */ /* 0x0001e2000c101d2a */
[C-C-:B-----5:R-:W-:Y:S02]  /*f660*/  @!P3 LEA.HI.X R9, R26.reuse, R4, R27.reuse, 0x1, P1 ;  /* 0x000000041a09b211 */ /* 0x160fe400008f0c1b */
[----:B------:R-:W-:Y:S01]  /*f670*/  @!P4 MOV R4, R25 ;  /* 0x000000190004c202 */ /* 0x000fe20000000f00 */
[----:B------:R0:W3:Y:S01]  /*f680*/  SHFL.IDX PT, R14, R7, 0x3, 0x181f ;  /* 0x00781f00070e7f89 */ /* 0x0000e200000e0000 */
[----:B-1----:R-:W-:-:S03]  /*f690*/  @!P4 LEA.HI.X R5, R26, R6, R27, 0x1, P5 ;  /* 0x000000061a05c211 */ /* 0x002fc600028f0c1b */
[----:B------:R0:W-:Y:S04]  /*f6a0*/  @!P3 ST.E.128 desc[UR42][R8.64], RZ ;  /* 0x000000ff0800b985 */ /* 0x0001e8000c101d2a */
[----:B------:R0:W-:Y:S02]  /*f6b0*/  @!P4 ST.E.128 desc[UR42][R4.64], RZ ;  /* 0x000000ff0400c985 */ /* 0x0001e4000c101d2a */
.L_x_771:
[----:B------:R-:W-:-:S05]  /*f6c0*/  VIADD R24, R24, 0x90 ;  /* 0x0000009018187836 */ /* 0x000fca0000000000 */
[----:B------:R-:W-:-:S13]  /*f6d0*/  ISETP.GE.OR P0, PT, R24, R21, P0 ;  /* 0x000000151800720c */ /* 0x000fda0000706670 */
[----:B---3--:R-:W-:-:S04]  /*f6e0*/  @!P0 LEA R14, P1, R26, R14, 0x1 ;  /* 0x0000000e1a0e8211 */ /* 0x008fc800078208ff */
[----:B--2---:R-:W-:-:S05]  /*f6f0*/  @!P0 LEA.HI.X R15, R26, R0, R27, 0x1, P1 ;  /* 0x000000001a0f8211 */ /* 0x004fca00008f0c1b */
[----:B------:R1:W-:Y:S04]  /*f700*/  @!P0 ST.E.128 desc[UR42][R14.64], RZ ;  /* 0x000000ff0e008985 */ /* 0x0003e8000c101d2a */
.L_x_598:
[----:B------:R-:W-:Y:S05]  /*f710*/  BSYNC B0 ;  /* 0x0000000000007941 */ /* 0x000fea0003800000 */
.L_x_595:
[----:B------:R-:W-:Y:S02]  /*f720*/  ULDC UR4, c[0x0][0xc3c] ;  /* 0x00030f0000047ab9 */ /* 0x000fe40000000800 */
[----:B------:R-:W-:-:S13]  /*f730*/  ISETP.GE.AND P0, PT, R35, UR4, PT ;  /* 0x0000000423007c0c */ /* 0x000fda000bf06270 */
[----:B------:R-:W-:Y:S05]  /*f740*/  @!P0 BRA `(.L_x_603) ;  /* 0xffffff1800548947 */ /* 0x000fea000383ffff */
[----:B------:R-:W-:Y:S05]  /*f750*/  BRA `(.L_x_474) ;  /* 0x00000064009c7947 */ /* 0x000fea0003800000 */
.L_x_472:
[----:B------:R-:W-:-:S08]  /*f760*/  NOP ;  /* 0x0000000000007918 */ /* 0x000fd00000000000 */
[----:B------:R-:W0:-:S00]  /*f770*/  USETMAXREG.DEALLOC.CTAPOOL 0x20 ;  /* 0x00000020000079c8 */ /* 0x000e0000080e0500 */
[----:B0-----:R-:W2:Y:S01]  /*f780*/  LDL.LU R2, [R1] ;  /* 0x0000000001027983 */ /* 0x001ea20000300800 */
[----:B------:R-:W-:-:S06]  /*f790*/  LOP3.LUT R0, R0, 0x3, RZ, 0xc0, !PT ;  /* 0x0000000300007812 */ /* 0x000fcc00078ec0ff */
[----:B------:R-:W0:Y:S02]  /*f7a0*/  SHFL.IDX PT, R0, R0, RZ, 0x1f ;  /* 0x00001fff00007589 */ /* 0x000e2400000e0000 */
[----:B0-----:R-:W-:Y:S01]  /*f7b0*/  ISETP.NE.AND P0, PT, R0, RZ, PT ;  /* 0x000000ff0000720c */ /* 0x001fe20003f05270 */
[----:B------:R-:W-:Y:S01]  /*f7c0*/  IMAD.MOV.U32 R0, RZ, RZ, RZ ;  /* 0x000000ffff007224 */ /* 0x000fe200078e00ff */
[----:B--2---:R-:W-:-:S11]  /*f7d0*/  LOP3.LUT R2, R2, 0xfffffffb, RZ, 0xc0, !PT ;  /* 0xfffffffb02027812 */ /* 0x004fd600078ec0ff */
[----:B------:R-:W-:-:S05]  /*f7e0*/  @P0 LOP3.LUT R2, R2, 0x4, RZ, 0xfc, !PT ;  /* 0x0000000402020812 */ /* 0x000fca00078efcff */
[----:B------:R0:W-:Y:S01]  /*f7f0*/  STL [R1], R2 ;  /* 0x0000000201007387 */ /* 0x0001e20000100800 */
[----:B------:R-:W-:Y:S05]  /*f800*/  @!P0 BRA `(.L_x_604) ;  /* 0x00000000001c8947 */ /* 0x000fea0003800000 */
[----:B------:R-:W1:Y:S08]  /*f810*/  S2UR UR5, SR_CgaCtaId ;  /* 0x00000000000579c3 */ /* 0x000e700000008800 */
[----:B------:R-:W-:Y:S06]  /*f820*/  BAR.SYNC.DEFER_BLOCKING 0x5, 0x200 ;  /* 0x0148000000007b1d */ /* 0x000fec0000010000 */
[----:B------:R-:W-:-:S02]  /*f830*/  UMOV UR4, 0x400 ;  /* 0x0000040000047882 */ /* 0x000fc40000000000 */
[----:B-1----:R-:W-:-:S09]  /*f840*/  ULEA UR4, UR5, UR4, 0x18 ;  /* 0x0000000405047291 */ /* 0x002fd2000f8ec03f */
[----:B------:R-:W1:Y:S01]  /*f850*/  LDS.128 R16, [UR4+0x168d0] ;  /* 0x0168d004ff107984 */ /* 0x000e620008000c00 */
[----:B------:R-:W-:Y:S06]  /*f860*/  BAR.ARV 0x4, 0x200 ;  /* 0x0108000000007b1d */ /* 0x000fec0000002000 */
[----:B------:R-:W-:Y:S05]  /*f870*/  BRA `(.L_x_605) ;  /* 0x0000000800007947 */ /* 0x000fea0003800000 */
.L_x_604:
[----:B0-----:R-:W0:Y:S01]  /*f880*/  S2R R2, SR_TID.X ;  /* 0x0000000000027919 */ /* 0x001e220000002100 */
[----:B------:R-:W-:Y:S01]  /*f890*/  ULDC UR4, c[0x0][0xc3c] ;  /* 0x00030f0000047ab9 */ /* 0x000fe20000000800 */
        /* <DEDUP_REMOVED lines=30> */
[----:B------:R-:W0:Y:S02]  /*fa80*/  SHFL.IDX PT, R4, R7, 0x1f, 0x1f ;  /* 0x03e01f0007047f89 */ /* 0x000e2400000e0000 */
[----:B0-----:R-:W-:-:S04]  /*fa90*/  IMAD R4, R4, UR5, RZ ;  /* 0x0000000504047c24 */ /* 0x001fc8000f8e02ff */
[----:B------:R-:W-:Y:S01]  /*faa0*/  IMAD.MOV.U32 R3, RZ, RZ, R4 ;  /* 0x000000ffff037224 */ /* 0x000fe200078e0004 */
[----:B-1----:R-:W-:-:S13]  /*fab0*/  ISETP.GT.AND P6, PT, R4, UR6, PT ;  /* 0x0000000604007c0c */ /* 0x002fda000bfc4270 */
[----:B------:R-:W-:Y:S05]  /*fac0*/  @P6 BRA `(.L_x_606) ;  /* 0x00000000009c6947 */ /* 0x000fea0003800000 */
[----:B------:R-:W0:Y:S01]  /*fad0*/  LDC R6, c[0x0][0xc3c] ;  /* 0x00030f00ff067b82 */ /* 0x000e220000000800 */
[----:B------:R-:W-:Y:S01]  /*fae0*/  IMAD.MOV.U32 R4, RZ, RZ, R3 ;  /* 0x000000ffff047224 */ /* 0x000fe200078e0003 */
[----:B------:R-:W-:Y:S01]  /*faf0*/  UMOV UR4, URZ ;  /* 0x0000003f00047c82 */ /* 0x000fe20008000000 */
[----:B------:R-:W-:Y:S01]  /*fb00*/  ULDC UR7, c[0x0][0xc3c] ;  /* 0x00030f0000077ab9 */ /* 0x000fe20000000800 */
[----:B------:R-:W-:-:S05]  /*fb10*/  ULDC UR5, c[0x0][0xc38] ;  /* 0x00030e0000057ab9 */ /* 0x000fca0000000800 */
.L_x_610:
[----:B------:R-:W-:Y:S01]  /*fb20*/  UIADD3 UR4, UR4, 0x1f, URZ ;  /* 0x0000001f04047890 */ /* 0x000fe2000fffe03f */
[----:B------:R-:W-:-:S05]  /*fb30*/  IMAD.U32 R19, RZ, RZ, UR7 ;  /* 0x00000007ff137e24 */ /* 0x000fca000f8e00ff */
[----:B0-----:R-:W-:-:S13]  /*fb40*/  ISETP.LE.AND P6, PT, R6, UR4, PT ;  /* 0x0000000406007c0c */ /* 0x001fda000bfc3270 */
[----:B------:R-:W-:Y:S05]  /*fb50*/  @P6 BRA `(.L_x_607) ;  /* 0x0000000400246947 */ /* 0x000fea0003800000 */
[----:B------:R-:W-:Y:S01]  /*fb60*/  IADD3 R7, R5, UR4, RZ ;  /* 0x0000000405077c10 */ /* 0x000fe2000fffe0ff */
[----:B------:R-:W-:Y:S01]  /*fb70*/  BSSY B0, `(.L_x_608) ;  /* 0x0000007000007945 */ /* 0x000fe20003800000 */
[----:B------:R-:W-:Y:S02]  /*fb80*/  IMAD.MOV.U32 R0, RZ, RZ, RZ ;  /* 0x000000ffff007224 */ /* 0x000fe400078e00ff */
[----:B------:R-:W-:-:S13]  /*fb90*/  ISETP.GE.OR P6, PT, R7, R6, !P0 ;  /* 0x000000060700720c */ /* 0x000fda00047c6670 */
[----:B------:R-:W-:Y:S05]  /*fba0*/  @P6 BRA `(.L_x_609) ;  /* 0x00000000000c6947 */ /* 0x000fea0003800000 */
[----:B------:R-:W0:Y:S02]  /*fbb0*/  LDC.64 R2, c[0x0][0xc80] ;  /* 0x00032000ff027b82 */ /* 0x000e240000000a00 */
[----:B0-----:R-:W-:-:S05]  /*fbc0*/  IMAD.WIDE R2, R7, 0x4, R2 ;  /* 0x0000000407027825 */ /* 0x001fca00078e0202 */
[----:B------:R0:W5:Y:S02]  /*fbd0*/  LDG.E R0, desc[UR42][R2.64] ;  /* 0x0000002a02007981 */ /* 0x000164000c1e1900 */
.L_x_609:
[----:B------:R-:W-:Y:S05]  /*fbe0*/  BSYNC B0 ;  /* 0x0000000000007941 */ /* 0x000fea0003800000 */
.L_x_608:
[----:B0----5:R-:W0:Y:S02]  /*fbf0*/  SHFL.UP PT, R2, R0, 0x1, RZ ;  /* 0x0420000000027989 */ /* 0x021e2400000e00ff */
        /* <DEDUP_REMOVED lines=14> */
[----:B------:R-:W0:Y:S02]  /*fce0*/  SHFL.IDX PT, R3, R9, 0x1f, 0x1f ;  /* 0x03e01f0009037f89 */ /* 0x000e2400000e0000 */
[----:B0-----:R-:W-:-:S04]  /*fcf0*/  IMAD R3, R3, UR5, RZ ;  /* 0x0000000503037c24 */ /* 0x001fc8000f8e02ff */
[----:B------:R-:W-:-:S05]  /*fd00*/  IMAD.IADD R4, R3, 0x1, R4 ;  /* 0x0000000103047824 */ /* 0x000fca00078e0204 */
[----:B------:R-:W-:-:S13]  /*fd10*/  ISETP.GT.AND P6, PT, R4, UR6, PT ;  /* 0x0000000604007c0c */ /* 0x000fda000bfc4270 */
[----:B------:R-:W-:Y:S05]  /*fd20*/  @!P6 BRA `(.L_x_610) ;  /* 0xfffffffc007ce947 */ /* 0x000fea000383ffff */
[----:B------:R-:W-:-:S07]  /*fd30*/  IMAD.MOV.U32 R7, RZ, RZ, R9 ;  /* 0x000000ffff077224 */ /* 0x000fce00078e0009 */
.L_x_606:
        /* <DEDUP_REMOVED lines=15> */
.L_x_611:
[----:B---3--:R-:W-:Y:S01]  /*fe30*/  IMAD R16, R16, UR5, R9 ;  /* 0x0000000510107c24 */ /* 0x008fe2000f8e0209 */
[----:B0-----:R-:W-:Y:S01]  /*fe40*/  IABS R2, R0 ;  /* 0x0000000000027213 */ /* 0x001fe20000000000 */
[----:B------:R-:W-:Y:S01]  /*fe50*/  VIADD R19, R19, UR4 ;  /* 0x0000000413137c36 */ /* 0x000fe20008000000 */
[----:B-12---:R-:W-:Y:S02]  /*fe60*/  IADD3 R7, RZ, -R3, RZ ;  /* 0x80000003ff077210 */ /* 0x006fe40007ffe0ff */
[----:B------:R-:W-:Y:S01]  /*fe70*/  IADD3 R9, -R16, UR6, RZ ;  /* 0x0000000610097c10 */ /* 0x000fe2000fffe1ff */
[----:B------:R-:W-:Y:S02]  /*fe80*/  IMAD.MOV R8, RZ, RZ, -R2 ;  /* 0x000000ffff087224 */ /* 0x000fe400078e0a02 */
[----:B------:R-:W-:Y:S01]  /*fe90*/  IMAD R7, R7, R4, RZ ;  /* 0x0000000407077224 */ /* 0x000fe200078e02ff */
[----:B------:R-:W-:Y:S01]  /*fea0*/  IABS R6, R9 ;  /* 0x0000000900067213 */ /* 0x000fe20000000000 */
[----:B------:R-:W-:-:S04]  /*feb0*/  IMAD.MOV.U32 R2, RZ, RZ, RZ ;  /* 0x000000ffff027224 */ /* 0x000fc800078e00ff */
        /* <DEDUP_REMOVED lines=14> */
[----:B------:R-:W-:-:S05]  /*ffa0*/  @!P1 LOP3.LUT R2, RZ, R0, RZ, 0x33, !PT ;  /* 0x00000000ff029212 */ /* 0x000fca00078e33ff */
[--C-:B------:R-:W-:Y:S02]  /*ffb0*/  IMAD.MOV R17, RZ, RZ, -R2.reuse ;  /* 0x000000ffff117224 */ /* 0x100fe400078e0a02 */
[----:B------:R-:W-:Y:S02]  /*ffc0*/  IMAD.MOV.U32 R18, RZ, RZ, R2 ;  /* 0x000000ffff127224 */ /* 0x000fe400078e0002 */
[----:B------:R-:W-:Y:S01]  /*ffd0*/  IMAD R17, R0, R17, R9 ;  /* 0x0000001100117224 */ /* 0x000fe200078e0209 */
[----:B------:R-:W-:Y:S06]  /*ffe0*/  BRA `(.L_x_612) ;  /* 0x00000000000c7947 */ /* 0x000fec0003800000 */
.L_x_607:
[----:B------:R-:W-:Y:S01]  /*fff0*/  MOV R17, RZ ;  /* 0x000000ff00117202 */ /* 0x000fe20000000f00 */
[----:B------:R-:W-:Y:S02]  /*10000*/  IMAD.U32 R16, RZ, RZ, UR6 ;  /* 0x00000006ff107e24 */ /* 0x000fe4000f8e00ff */
[----:B------:R-:W-:-:S07]  /*10010*/  IMAD.MOV.U32 R18, RZ, RZ, RZ ;  /* 0x000000ffff127224 */ /* 0x000fce00078e00ff */
.L_x_612:
[----:B------:R-:W-:-:S13]  /*10020*/  ISETP.NE.AND P0, PT, R5, RZ, PT ;  /* 0x000000ff0500720c */ /* 0x000fda0003f05270 */
[----:B------:R-:W0:Y:S01]  /*10030*/  @!P0 S2R R3, SR_CgaCtaId ;  /* 0x0000000000038919 */ /* 0x000e220000008800 */
[----:B------:R-:W-:-:S04]  /*10040*/  @!P0 MOV R0, 0x400 ;  /* 0x0000040000008802 */ /* 0x000fc80000000f00 */
[----:B0-----:R-:W-:-:S05]  /*10050*/  @!P0 LEA R0, R3, R0, 0x18 ;  /* 0x0000000003008211 */ /* 0x001fca00078ec0ff */
[----:B------:R2:W-:Y:S01]  /*10060*/  @!P0 STS.128 [R0+0x168d0], R16 ;  /* 0x0168d01000008388 */ /* 0x0005e20000000c00 */
[----:B------:R-:W-:Y:S06]  /*10070*/  BAR.ARV 0x5, 0x200 ;  /* 0x0148000000007b1d */ /* 0x000fec0000002000 */
.L_x_605:
[----:B------:R3:W-:Y:S01]  /*10080*/  STL [R1+0x40], RZ ;  /* 0x000040ff01007387 */ /* 0x0007e20000100800 */
[----:B------:R-:W-:Y:S01]  /*10090*/  ULDC UR4, c[0x0][0xc3c] ;  /* 0x00030f0000047ab9 */ /* 0x000fe20000000800 */
[----:B------:R-:W-:Y:S01]  /*100a0*/  IMAD.MOV.U32 R28, RZ, RZ, 0x1 ;  /* 0x00000001ff1c7424 */ /* 0x000fe200078e00ff */
[----:B-1----:R-:W-:Y:S01]  /*100b0*/  ISETP.GE.AND P0, PT, R19, UR4, PT ;  /* 0x0000000413007c0c */ /* 0x002fe2000bf06270 */
[----:B------:R-:W-:-:S12]  /*100c0*/  IMAD.MOV.U32 R25, RZ, RZ, RZ ;  /* 0x000000ffff197224 */ /* 0x000fd800078e00ff */
[----:B---3--:R-:W-:Y:S05]  /*100d0*/  @P0 BRA `(.L_x_613) ;  /* 0x0000005800600947 */ /* 0x008fea0003800000 */
[----:B------:R-:W2:Y:S01]  /*100e0*/  S2R R6, SR_TID.X ;  /* 0x0000000000067919 */ /* 0x000ea20000002100 */
[----:B------:R-:W1:Y:S01]  /*100f0*/  S2UR UR5, SR_CgaCtaId ;  /* 0x00000000000579c3 */ /* 0x000e620000008800 */
[----:B------:R-:W-:Y:S01]  /*10100*/  UMOV UR4, 0x400 ;  /* 0x0000040000047882 */ /* 0x000fe20000000000 */
[----:B------:R-:W-:Y:S01]  /*10110*/  BSSY B8, `(.L_x_613) ;  /* 0x0000594000087945 */ /* 0x000fe20003800000 */
[----:B------:R3:W-:Y:S01]  /*10120*/  STL [R1+0x40], RZ ;  /* 0x000040ff01007387 */ /* 0x0007e20000100800 */
[----:B------:R-:W-:Y:S01]  /*10130*/  IMAD.MOV.U32 R28, RZ, RZ, 0x1 ;  /* 0x00000001ff1c7424 */ /* 0x000fe200078e00ff */
[----:B------:R-:W-:Y:S01]  /*10140*/  ULDC.64 UR40, c[0x0][0x198] ;  /* 0x0000660000287ab9 */ /* 0x000fe20000000a00 */
[----:B------:R-:W-:Y:S01]  /*10150*/  IMAD.MOV.U32 R25, RZ, RZ, RZ ;  /* 0x000000ffff197224 */ /* 0x000fe200078e00ff */
[----:B------:R-:W-:Y:S01]  /*10160*/  ULOP3.LUT UR38, UR36, 0x2, URZ, 0xfc, !UPT ;  /* 0x0000000224267892 */ /* 0x000fe2000f8efc3f */
[----:B------:R-:W-:Y:S01]  /*10170*/  IMAD.MOV.U32 R29, RZ, RZ, 0x1 ;  /* 0x00000001ff1d7424 */ /* 0x000fe200078e00ff */
[----:B------:R-:W-:Y:S01]  /*10180*/  ULDC UR37, c[0x0][0xc] ;  /* 0x0000030000257ab9 */ /* 0x000fe20000000800 */
[----:B------:R-:W-:Y:S01]  /*10190*/  IMAD.MOV.U32 R27, RZ, RZ, RZ ;  /* 0x000000ffff1b7224 */ /* 0x000fe200078e00ff */
[----:B-1----:R-:W-:-:S06]  /*101a0*/  ULEA UR4, UR5, UR4, 0x18 ;  /* 0x0000000405047291 */ /* 0x002fcc000f8ec03f */
[----:B------:R-:W-:Y:S01]  /*101b0*/  MOV R22, UR4 ;  /* 0x0000000400167c02 */ /* 0x000fe20008000f00 */
[C---:B--2---:R-:W-:Y:S01]  /*101c0*/  IMAD.SHL.U32 R0, R6.reuse, 0x8, RZ ;  /* 0x0000000806007824 */ /* 0x044fe200078e00ff */
[----:B------:R-:W-:-:S04]  /*101d0*/  LOP3.LUT R5, R6, 0x7f, RZ, 0xc0, !PT ;  /* 0x0000007f06057812 */ /* 0x000fc800078ec0ff */
[----:B0-----:R-:W-:Y:S02]  /*101e0*/  LOP3.LUT R2, R0, 0x1f8, RZ, 0xc0, !PT ;  /* 0x000001f800027812 */ /* 0x001fe400078ec0ff */
[----:B------:R-:W-:Y:S02]  /*101f0*/  SHF.L.U32 R3, R5, 0x3, RZ ;  /* 0x0000000305037819 */ /* 0x000fe400000006ff */
[----:B------:R-:W-:-:S04]  /*10200*/  LOP3.LUT R2, R2, 0x38, R6, 0x78, !PT ;  /* 0x0000003802027812 */ /* 0x000fc800078e7806 */
[----:B------:R-:W-:Y:S01]  /*10210*/  LOP3.LUT R4, R2, 0x200, R3, 0xf8, !PT ;  /* 0x0000020002047812 */ /* 0x000fe200078ef803 */
[----:B------:R-:W-:Y:S01]  /*10220*/  IMAD.SHL.U32 R2, R6, 0x10, RZ ;  /* 0x0000001006027824 */ /* 0x000fe200078e00ff */
[----:B------:R-:W-:-:S03]  /*10230*/  SHF.R.U32.HI R3, RZ, 0x3, R5 ;  /* 0x00000003ff037819 */ /* 0x000fc60000011605 */
[----:B------:R-:W-:Y:S01]  /*10240*/  IMAD R0, R4, 0x2, R22 ;  /* 0x0000000204007824 */ /* 0x000fe200078e0216 */
[----:B------:R-:W-:-:S04]  /*10250*/  LOP3.LUT R2, R2, 0x70, RZ, 0xc0, !PT ;  /* 0x0000007002027812 */ /* 0x000fc800078ec0ff */
[----:B------:R3:W-:Y:S01]  /*10260*/  STL [R1+0x24], R0 ;  /* 0x0000240001007387 */ /* 0x0007e20000100800 */
[----:B------:R-:W-:-:S07]  /*10270*/  LOP3.LUT R2, R3, R2, RZ, 0xfc, !PT ;  /* 0x0000000203027212 */ /* 0x000fce00078efcff */
.L_x_706:
[----:B0-----:R-:W0:Y:S02]  /*10280*/  LDC.64 R2, c[0x0][0xc88] ;  /* 0x00032200ff027b82 */ /* 0x001e240000000a00 */
[----:B0-----:R-:W-:-:S05]  /*10290*/  IMAD.WIDE R2, R19, 0x4, R2 ;  /* 0x0000000413027825 */ /* 0x001fca00078e0202 */
[----:B------:R-:W3:Y:S01]  /*102a0*/  LDG.E R10, desc[UR42][R2.64] ;  /* 0x0000002a020a7981 */ /* 0x000ee2000c1e1900 */
[----:B------:R-:W-:Y:S05]  /*102b0*/  YIELD ;  /* 0x0000000000007946 */ /* 0x000fea0003800000 */
[----:B------:R-:W-:Y:S01]  /*102c0*/  ULDC.64 UR4, c[0x0][0xa28] ;  /* 0x00028a0000047ab9 */ /* 0x000fe20000000a00 */
[----:B------:R-:W-:Y:S01]  /*102d0*/  IMAD.MOV.U32 R9, RZ, RZ, RZ ;  /* 0x000000ffff097224 */ /* 0x000fe200078e00ff */
[----:B------:R-:W-:Y:S01]  /*102e0*/  ISETP.NE.U32.AND P0, PT, RZ, UR4, PT ;  /* 0x00000004ff007c0c */ /* 0x000fe2000bf05070 */
[----:B------:R-:W-:Y:S01]  /*102f0*/  IMAD.MOV.U32 R6, RZ, RZ, RZ ;  /* 0x000000ffff067224 */ /* 0x000fe200078e00ff */
[----:B------:R-:W-:Y:S01]  /*10300*/  ULDC.64 UR8, c[0x0][0xa18] ;  /* 0x0002860000087ab9 */ /* 0x000fe20000000a00 */
[----:B------:R-:W-:Y:S01]  /*10310*/  ULDC.64 UR6, c[0x0][0xa10] ;  /* 0x0002840000067ab9 */ /* 0x000fe20000000a00 */
[----:B------:R-:W-:-:S02]  /*10320*/  ISETP.NE.AND.EX P0, PT, RZ, UR5, PT, P0 ;  /* 0x00000005ff007c0c */ /* 0x000fc4000bf05300 */
[----:B---3--:R-:W-:Y:S01]  /*10330*/  SHF.R.S32.HI R0, RZ, 0x1f, R10 ;  /* 0x0000001fff007819 */ /* 0x008fe2000001140a */
[----:B------:R-:W-:-:S10]  /*10340*/  IMAD.SHL.U32 R23, R10, 0x4, RZ ;  /* 0x000000040a177824 */ /* 0x000fd400078e00ff */
[C---:B------:R-:W-:Y:S01]  /*10350*/  @P0 LEA R2, P1, R10.reuse, UR4, 0x2 ;  /* 0x000000040a020c11 */ /* 0x040fe2000f8210ff */
[----:B------:R-:W-:Y:S03]  /*10360*/  STL [R1+0x8], R10 ;  /* 0x0000080a01007387 */ /* 0x000fe60000100800 */
[C-C-:B------:R-:W-:Y:S01]  /*10370*/  @P0 LEA.HI.X R3, R10.reuse, UR5, R0.reuse, 0x2, P1 ;  /* 0x000000050a030c11 */ /* 0x140fe200088f1400 */
[----:B------:R-:W-:Y:S01]  /*10380*/  ULDC.64 UR4, c[0x0][0xa00] ;  /* 0x0002800000047ab9 */ /* 0x000fe20000000a00 */
[----:B------:R-:W-:Y:S01]  /*10390*/  SHF.L.U64.HI R24, R10, 0x2, R0 ;  /* 0x000000020a187819 */ /* 0x000fe20000010200 */
[----:B------:R0:W-:Y:S04]  /*103a0*/  STL [R1+0x30], R0 ;  /* 0x0000300001007387 */ /* 0x0001e80000100800 */
[----:B--2---:R1:W2:Y:S01]  /*103b0*/  @P0 LDG.E R9, desc[UR42][R2.64] ;  /* 0x0000002a02090981 */ /* 0x0042a2000c1e1900 */
[----:B------:R-:W-:-:S02]  /*103c0*/  ISETP.NE.U32.AND P0, PT, RZ, UR4, PT ;  /* 0x00000004ff007c0c */ /* 0x000fc4000bf05070 */
[----:B------:R-:W-:Y:S02]  /*103d0*/  ISETP.NE.U32.AND P2, PT, RZ, UR8, PT ;  /* 0x00000008ff007c0c */ /* 0x000fe4000bf45070 */
[----:B------:R-:W-:Y:S01]  /*103e0*/  ISETP.NE.AND.EX P0, PT, RZ, UR5, PT, P0 ;  /* 0x00000005ff007c0c */ /* 0x000fe2000bf05300 */
[----:B0-----:R-:W-:Y:S01]  /*103f0*/  IMAD.MOV.U32 R0, RZ, RZ, RZ ;  /* 0x000000ffff007224 */ /* 0x001fe200078e00ff */
[----:B------:R-:W-:Y:S02]  /*10400*/  ISETP.NE.AND.EX P2, PT, RZ, UR9, PT, P2 ;  /* 0x00000009ff007c0c */ /* 0x000fe4000bf45320 */
[----:B------:R-:W-:Y:S02]  /*10410*/  ISETP.NE.U32.AND P1, PT, RZ, UR6, PT ;  /* 0x00000006ff007c0c */ /* 0x000fe4000bf25070 */
[----:B-1----:R-:W-:Y:S02]  /*10420*/  IADD3 R2, P3, R23, UR4, RZ ;  /* 0x0000000417027c10 */ /* 0x002fe4000ff7e0ff */
[----:B------:R-:W-:-:S02]  /*10430*/  ISETP.NE.AND.EX P1, PT, RZ, UR7, PT, P1 ;  /* 0x00000007ff007c0c */ /* 0x000fc4000bf25310 */
[----:B------:R-:W-:Y:S02]  /*10440*/  IADD3.X R3, R24, UR5, RZ, P3, !PT ;  /* 0x0000000518037c10 */ /* 0x000fe40009ffe4ff */
[----:B------:R-:W-:-:S03]  /*10450*/  IADD3 R4, P4, R23, UR6, RZ ;  /* 0x0000000617047c10 */ /* 0x000fc6000ff9e0ff */
[----:B------:R-:W3:Y:S01]  /*10460*/  @P0 LDG.E R6, desc[UR42][R2.64] ;  /* 0x0000002a02060981 */ /* 0x000ee2000c1e1900 */
[----:B------:R-:W-:Y:S01]  /*10470*/  ULDC UR4, c[0x0][0x288] ;  /* 0x0000a20000047ab9 */ /* 0x000fe20000000800 */
[----:B------:R-:W-:Y:S02]  /*10480*/  IADD3.X R5, R24, UR7, RZ, P4, !PT ;  /* 0x0000000718057c10 */ /* 0x000fe4000a7fe4ff */
[----:B------:R-:W-:Y:S01]  /*10490*/  MOV R8, UR4 ;  /* 0x0000000400087c02 */ /* 0x000fe20008000f00 */
[----:B------:R-:W-:Y:S02]  /*104a0*/  ULDC.64 UR4, c[0x0][0x418] ;  /* 0x0001060000047ab9 */ /* 0x000fe40000000a00 */
[----:B------:R-:W5:Y:S04]  /*104b0*/  @P1 LDG.E R0, desc[UR42][R4.64] ;  /* 0x0000002a04001981 */ /* 0x000f68000c1e1900 */
[----:B---3--:R0:W-:Y:S02]  /*104c0*/  STL [R1+0x28], R6 ;  /* 0x0000280601007387 */ /* 0x0081e40000100800 */
[----:B0-----:R-:W-:-:S04]  /*104d0*/  @P2 IADD3 R6, P3, R23, UR8, RZ ;  /* 0x0000000817062c10 */ /* 0x001fc8000ff7e0ff */
[----:B------:R-:W-:-:S05]  /*104e0*/  @P2 IADD3.X R7, R24, UR9, RZ, P3, !PT ;  /* 0x0000000918072c10 */ /* 0x000fca0009ffe4ff */
[----:B------:R0:W3:Y:S01]  /*104f0*/  @P2 LDG.E R8, desc[UR42][R6.64] ;  /* 0x0000002a06082981 */ /* 0x0000e2000c1e1900 */
[----:B------:R-:W-:-:S03]  /*10500*/  UISETP.NE.U32.AND UP0, UPT, UR4, URZ, UPT ;  /* 0x0000003f0400728c */ /* 0x000fc6000bf05070 */
[----:B--2---:R1:W-:Y:S01]  /*10510*/  STL [R1+0x1c], R9 ;  /* 0x00001c0901007387 */ /* 0x0043e20000100800 */
[----:B------:R-:W-:Y:S01]  /*10520*/  UISETP.NE.AND.EX UP0, UPT, UR5, URZ, UPT, UP0 ;  /* 0x0000003f0500728c */ /* 0x000fe2000bf05300 */
[----:B------:R-:W-:Y:S02]  /*10530*/  ULDC UR4, c[0x0][0x424] ;  /* 0x0001090000047ab9 */ /* 0x000fe40000000800 */
[----:B------:R-:W-:Y:S01]  /*10540*/  ULDC UR5, c[0x0][0x2f0] ;  /* 0x0000bc0000057ab9 */ /* 0x000fe20000000800 */
[----:B------:R-:W-:-:S04]  /*10550*/  USEL UR4, UR4, 0x1, UP0 ;  /* 0x0000000104047887 */ /* 0x000fc80008000000 */
[----:B------:R-:W-:-:S03]  /*10560*/  UIMAD UR4, UR4, UR5, URZ ;  /* 0x00000005040472a4 */ /* 0x000fc6000f8e023f */
[----:B------:R-:W-:Y:S02]  /*10570*/  ULDC UR5, c[0x0][0x348] ;  /* 0x0000d20000057ab9 */ /* 0x000fe40000000800 */
[----:B0-----:R-:W-:Y:S02]  /*10580*/  IMAD.U32 R6, RZ, RZ, UR5 ;  /* 0x00000005ff067e24 */ /* 0x001fe4000f8e00ff */
[----:B------:R-:W-:Y:S01]  /*10590*/  IMAD.U32 R7, RZ, RZ, UR4 ;  /* 0x00000004ff077e24 */ /* 0x000fe2000f8e00ff */
[----:B---3--:R1:W-:Y:S01]  /*105a0*/  STL [R1+0x34], R8 ;  /* 0x0000340801007387 */ /* 0x0083e20000100800 */
[----:B------:R-:W-:Y:S05]  /*105b0*/  @P2 BRA `(.L_x_614) ;  /* 0x0000000000142947 */ /* 0x000fea0003800000 */
[----:B------:R-:W-:Y:S05]  /*105c0*/  @!P0 BRA `(.L_x_614) ;  /* 0x0000000000108947 */ /* 0x000fea0003800000 */
[----:B-1----:R-:W2:Y:S04]  /*105d0*/  LDG.E R8, desc[UR42][R2.64] ;  /* 0x0000002a02087981 */ /* 0x002ea8000c1e1900 */
[----:B------:R-:W2:Y:S02]  /*105e0*/  LDG.E R2, desc[UR42][R2.64+0x4] ;  /* 0x0000042a02027981 */ /* 0x000ea4000c1e1900 */
[----:B--2---:R-:W-:-:S05]  /*105f0*/  IMAD.IADD R2, R2, 0x1, -R8 ;  /* 0x0000000102027824 */ /* 0x004fca00078e0a08 */
[----:B------:R0:W-:Y:S02]  /*10600*/  STL [R1+0x34], R2 ;  /* 0x0000340201007387 */ /* 0x0001e40000100800 */
.L_x_614:
[----:B-1----:R-:W-:Y:S01]  /*10610*/  IMAD.MOV.U32 R8, RZ, RZ, R10 ;  /* 0x000000ffff087224 */ /* 0x002fe200078e000a */
[----:B------:R-:W-:Y:S02]  /*10620*/  ULDC.64 UR4, c[0x0][0xa20] ;  /* 0x0002880000047ab9 */ /* 0x000fe40000000a00 */
[----:B------:R-:W-:Y:S02]  /*10630*/  ISETP.NE.U32.AND P0, PT, RZ, UR4, PT ;  /* 0x00000004ff007c0c */ /* 0x000fe4000bf05070 */
[----:B------:R1:W-:Y:S02]  /*10640*/  STL [R1+0xc], R8 ;  /* 0x00000c0801007387 */ /* 0x0003e40000100800 */
[----:B------:R-:W-:-:S13]  /*10650*/  ISETP.NE.AND.EX P0, PT, RZ, UR5, PT, P0 ;  /* 0x00000005ff007c0c */ /* 0x000fda000bf05300 */
[----:B-1----:R-:W-:Y:S05]  /*10660*/  @!P0 BRA `(.L_x_615) ;  /* 0x0000000000108947 */ /* 0x002fea0003800000 */
[----:B0-----:R-:W-:-:S04]  /*10670*/  IADD3 R2, P0, R23, UR4, RZ ;  /* 0x0000000417027c10 */ /* 0x001fc8000ff1e0ff */
[----:B------:R-:W-:-:S05]  /*10680*/  IADD3.X R3, R24, UR5, RZ, P0, !PT ;  /* 0x0000000518037c10 */ /* 0x000fca00087fe4ff */
[----:B------:R1:W5:Y:S01]  /*10690*/  LDG.E R7, desc[UR42][R2.64] ;  /* 0x0000002a02077981 */ /* 0x000362000c1e1900 */
[----:B------:R-:W-:Y:S05]  /*106a0*/  BRA `(.L_x_616) ;  /* 0x0000000000247947 */ /* 0x000fea0003800000 */
.L_x_615:
[----:B------:R-:W-:Y:S02]  /*106b0*/  ULDC.64 UR4, c[0x0][0xa08] ;  /* 0x0002820000047ab9 */ /* 0x000fe40000000a00 */
[----:B------:R-:W-:-:S04]  /*106c0*/  ISETP.NE.U32.AND P0, PT, RZ, UR4, PT ;  /* 0x00000004ff007c0c */ /* 0x000fc8000bf05070 */
[----:B------:R-:W-:-:S13]  /*106d0*/  ISETP.NE.AND.EX P0, PT, RZ, UR5, PT, P0 ;  /* 0x00000005ff007c0c */ /* 0x000fda000bf05300 */
[----:B------:R-:W-:Y:S05]  /*106e0*/  @!P0 BRA `(.L_x_616) ;  /* 0x0000000000148947 */ /* 0x000fea0003800000 */
[----:B0-----:R-:W0:Y:S02]  /*106f0*/  LDC.64 R2, c[0x0][0xa08] ;  /* 0x00028200ff027b82 */ /* 0x001e240000000a00 */
[----:B0-----:R-:W-:-:S05]  /*10700*/  IMAD.WIDE R2, R8, 0x4, R2 ;  /* 0x0000000408027825 */ /* 0x001fca00078e0202 */
[----:B------:R-:W2:Y:S04]  /*10710*/  LDG.E R7, desc[UR42][R2.64] ;  /* 0x0000002a02077981 */ /* 0x000ea8000c1e1900 */
[----:B------:R-:W2:Y:S02]  /*10720*/  LDG.E R2, desc[UR42][R2.64+0x4] ;  /* 0x0000042a02027981 */ /* 0x000ea4000c1e1900 */
[----:B--2---:R-:W-:-:S07]  /*10730*/  IMAD.IADD R7, R2, 0x1, -R7 ;  /* 0x0000000102077824 */ /* 0x004fce00078e0a07 */
.L_x_616:
[----:B01----:R-:W2:Y:S04]  /*10740*/  @P1 LDG.E R2, desc[UR42][R4.64] ;  /* 0x0000002a04021981 */ /* 0x003ea8000c1e1900 */
[----:B------:R-:W2:Y:S01]  /*10750*/  @P1 LDG.E R4, desc[UR42][R4.64+0x4] ;  /* 0x0000042a04041981 */ /* 0x000ea2000c1e1900 */
[----:B-----5:R-:W-:Y:S01]  /*10760*/  IMAD.IADD R7, R7, 0x1, -R9 ;  /* 0x0000000107077824 */ /* 0x020fe200078e0a09 */
[----:B------:R-:W-:Y:S01]  /*10770*/  BSSY B0, `(.L_x_617) ;  /* 0x00000dc000007945 */ /* 0x000fe20003800000 */
[----:B--2---:R-:W-:-:S05]  /*10780*/  @P1 IADD3 R6, -R2, R4, RZ ;  /* 0x0000000402061210 */ /* 0x004fca0007ffe1ff */
[----:B------:R-:W-:-:S05]  /*10790*/  IMAD.IADD R2, R7, 0x1, R6 ;  /* 0x0000000107027824 */ /* 0x000fca00078e0206 */
[----:B------:R0:W-:Y:S02]  /*107a0*/  STL [R1+0x18], R2 ;  /* 0x0000180201007387 */ /* 0x0001e40000100800 */
[----:B0-----:R-:W-:-:S05]  /*107b0*/  VIADD R2, R2, 0x7f ;  /* 0x0000007f02027836 */ /* 0x001fca0000000000 */
[----:B------:R-:W-:-:S04]  /*107c0*/  SHF.R.S32.HI R3, RZ, 0x1f, R2 ;  /* 0x0000001fff037819 */ /* 0x000fc80000011402 */
[----:B------:R-:W-:Y:S01]  /*107d0*/  LEA.HI R4, R3, R2, RZ, 0x7 ;  /* 0x0000000203047211 */ /* 0x000fe200078f38ff */
[----:B------:R-:W-:-:S03]  /*107e0*/  IMAD.MOV R3, RZ, RZ, -R7 ;  /* 0x000000ffff037224 */ /* 0x000fc600078e0a07 */
[----:B------:R-:W-:Y:S01]  /*107f0*/  LOP3.LUT R2, R4, 0xffffff80, RZ, 0xc0, !PT ;  /* 0xffffff8004027812 */ /* 0x000fe200078ec0ff */
[----:B------:R0:W-:Y:S01]  /*10800*/  STL [R1+0x3c], R4 ;  /* 0x00003c0401007387 */ /* 0x0001e20000100800 */
[----:B------:R-:W-:Y:S02]  /*10810*/  VIMNMX R3, RZ, R3, !PT ;  /* 0x00000003ff037248 */ /* 0x000fe40007fe0100 */
[----:B------:R-:W-:-:S04]  /*10820*/  VIADDMNMX R2, R2, -R7, R6, PT ;  /* 0x8000000702027246 */ /* 0x000fc80003800106 */
[----:B------:R-:W-:Y:S02]  /*10830*/  ISETP.GT.AND P0, PT, R2, R3, PT ;  /* 0x000000030200720c */ /* 0x000fe40003f04270 */
[----:B------:R-:W-:-:S11]  /*10840*/  SHF.R.U32.HI R3, RZ, 0x7, R3 ;  /* 0x00000007ff037819 */ /* 0x000fd60000011603 */
[----:B------:R-:W-:-:S05]  /*10850*/  @P0 VIADD R2, R2, 0x7f ;  /* 0x0000007f02020836 */ /* 0x000fca0000000000 */
[----:B0-----:R-:W-:-:S04]  /*10860*/  @P0 SHF.R.S32.HI R4, RZ, 0x1f, R2 ;  /* 0x0000001fff040819 */ /* 0x001fc80000011402 */
[----:B------:R-:W-:Y:S02]  /*10870*/  @P0 LEA.HI R2, R4, R2, RZ, 0x7 ;  /* 0x0000000204020211 */ /* 0x000fe400078f38ff */
[-C--:B------:R-:W-:Y:S02]  /*10880*/  MOV R4, R3.reuse ;  /* 0x0000000300047202 */ /* 0x080fe40000000f00 */
[----:B------:R-:W-:Y:S02]  /*10890*/  @P0 SHF.R.S32.HI R4, RZ, 0x7, R2 ;  /* 0x00000007ff040819 */ /* 0x000fe40000011402 */
[----:B------:R-:W-:Y:S02]  /*108a0*/  PLOP3.LUT P0, PT, PT, PT, PT, 0x80, 0x0 ;  /* 0x000000000000781c */ /* 0x000fe40003f0f070 */
[----:B------:R-:W-:-:S13]  /*108b0*/  ISETP.GT.AND P2, PT, R4, R3, PT ;  /* 0x000000030400720c */ /* 0x000fda0003f44270 */
[----:B------:R-:W-:Y:S05]  /*108c0*/  @!P2 BRA `(.L_x_618) ;  /* 0x0000000c0018a947 */ /* 0x000fea0003800000 */
[----:B------:R-:W-:Y:S01]  /*108d0*/  UMOV UR4, 0xffffffff ;  /* 0xffffffff00047882 */ /* 0x000fe20000000000 */
[----:B------:R-:W-:Y:S02]  /*108e0*/  SEL R2, R8, RZ, !P1 ;  /* 0x000000ff08027207 */ /* 0x000fe40004800000 */
[----:B------:R-:W-:Y:S05]  /*108f0*/  BRA.DIV UR4, `(.L_x_619) ;  /* 0x0000006604e47947 */ /* 0x000fea000b800000 */
[----:B------:R-:W0:Y:S02]  /*10900*/  S2R R5, SR_TID.X ;  /* 0x0000000000057919 */ /* 0x000e240000002100 */
[----:B0-----:R-:W-:-:S04]  /*10910*/  SHF.R.U32.HI R5, RZ, 0x5, R5 ;  /* 0x00000005ff057819 */ /* 0x001fc80000011605 */
[----:B------:R-:W-:-:S05]  /*10920*/  LOP3.LUT R5, R5, 0x3, RZ, 0xc0, !PT ;  /* 0x0000000305057812 */ /* 0x000fca00078ec0ff */
[----:B------:R0:W1:Y:S02]  /*10930*/  SHFL.IDX PT, R14, R5, RZ, 0x1f ;  /* 0x00001fff050e7589 */ /* 0x00006400000e0000 */
.L_x_774:
[----:B-1----:R-:W-:Y:S02]  /*10940*/  ISETP.NE.AND P0, PT, R14, RZ, PT ;  /* 0x000000ff0e00720c */ /* 0x002fe40003f05270 */
[----:B------:R-:W-:-:S11]  /*10950*/  PLOP3.LUT P6, PT, PT, PT, PT, 0x8, 0x0 ;  /* 0x000000000000781c */ /* 0x000fd60003fce170 */
[----:B------:R-:W-:Y:S05]  /*10960*/  @P0 BRA `(.L_x_620) ;  /* 0x00000000000c0947 */ /* 0x000fea0003800000 */
[----:B------:R-:W-:-:S03]  /*10970*/  UMOV UR4, 0xffffffff ;  /* 0xffffffff00047882 */ /* 0x000fc60000000000 */
[----:B------:R-:W-:Y:S05]  /*10980*/  BRA.DIV UR4, `(.L_x_621) ;  /* 0x0000006604f47947 */ /* 0x000fea000b800000 */
[----:B------:R-:W-:-:S13]  /*10990*/  ELECT P6, URZ, PT ;  /* 0x00000000003f782f */ /* 0x000fda00038c0000 */
.L_x_620:
[----:B0-----:R-:W2:Y:S01]  /*109a0*/  LDL R5, [R1+0x40] ;  /* 0x0000400001057983 */ /* 0x001ea20000100800 */
[----:B------:R-:W-:Y:S01]  /*109b0*/  BSSY B1, `(.L_x_622) ;  /* 0x0000008000017945 */ /* 0x000fe20003800000 */
[----:B--2---:R-:W-:-:S05]  /*109c0*/  VIADD R5, R5, 0x1 ;  /* 0x0000000105057836 */ /* 0x004fca0000000000 */
[----:B------:R-:W-:-:S04]  /*109d0*/  LEA.HI R6, R5, R5, RZ, 0x1 ;  /* 0x0000000505067211 */ /* 0x000fc800078f08ff */
[----:B------:R-:W-:-:S05]  /*109e0*/  LOP3.LUT R6, R6, 0xfffffffe, RZ, 0xc0, !PT ;  /* 0xfffffffe06067812 */ /* 0x000fca00078ec0ff */
[----:B------:R-:W-:-:S05]  /*109f0*/  IMAD.IADD R5, R5, 0x1, -R6 ;  /* 0x0000000105057824 */ /* 0x000fca00078e0a06 */
[----:B------:R-:W-:-:S04]  /*10a00*/  SHF.L.U32 R5, R5, 0x1f, RZ ;  /* 0x0000001f05057819 */ /* 0x000fc800000006ff */
[----:B------:R-:W0:Y:S02]  /*10a10*/  SYNCS.PHASECHK.TRANS64.TRYWAIT P0, [R22+URZ+0x16820], R5 ;  /* 0x01682005160075a7 */ /* 0x000e24000800017f */
[----:B0-----:R-:W-:Y:S05]  /*10a20*/  @!P0 BRA `(.L_x_623) ;  /* 0x0000006400ec8947 */ /* 0x001fea0003800000 */
.L_x_777:
[----:B------:R-:W-:Y:S05]  /*10a30*/  BSYNC B1 ;  /* 0x0000000000017941 */ /* 0x000fea0003800000 */
.L_x_622:
[----:B------:R-:W-:Y:S04]  /*10a40*/  BSSY B1, `(.L_x_624) ;  /* 0x000004f000017945 */ /* 0x000fe80003800000 */
[----:B------:R-:W-:Y:S05]  /*10a50*/  @!P6 BRA `(.L_x_625) ;  /* 0x000000040034e947 */ /* 0x000fea0003800000 */
[----:B------:R-:W1:Y:S01]  /*10a60*/  S2R R6, SR_TID.X ;  /* 0x0000000000067919 */ /* 0x000e620000002100 */
[----:B0-----:R-:W-:Y:S01]  /*10a70*/  IMAD R5, R27, 0x8, R22 ;  /* 0x000000081b057824 */ /* 0x001fe200078e0216 */
[----:B------:R-:W-:Y:S01]  /*10a80*/  BSSY B2, `(.L_x_626) ;  /* 0x0000006000027945 */ /* 0x000fe20003800000 */
[----:B-1----:R-:W-:Y:S02]  /*10a90*/  LOP3.LUT R7, R6, 0x7f, RZ, 0xc0, !PT ;  /* 0x0000007f06077812 */ /* 0x002fe400078ec0ff */
[----:B------:R-:W-:Y:S02]  /*10aa0*/  SHF.L.U32 R6, R29, 0x1f, RZ ;  /* 0x0000001f1d067819 */ /* 0x000fe400000006ff */
[----:B------:R-:W-:Y:S02]  /*10ab0*/  ISETP.NE.AND P1, PT, R7, RZ, PT ;  /* 0x000000ff0700720c */ /* 0x000fe40003f25270 */
[----:B------:R-:W0:Y:S02]  /*10ac0*/  SYNCS.PHASECHK.TRANS64.TRYWAIT P0, [R5+URZ+0x168a0], R6 ;  /* 0x0168a006050075a7 */ /* 0x000e24000800017f */
[----:B0-----:R-:W-:Y:S09]  /*10ad0*/  @!P0 BRA `(.L_x_627) ;  /* 0x0000006400d48947 */ /* 0x001ff20003800000 */
.L_x_778:
[----:B------:R-:W-:Y:S05]  /*10ae0*/  BSYNC B2 ;  /* 0x0000000000027941 */ /* 0x000fea0003800000 */
.L_x_626:
[----:B------:R-:W-:Y:S04]  /*10af0*/  BSSY B2, `(.L_x_628) ;  /* 0x0000009000027945 */ /* 0x000fe80003800000 */
[----:B------:R-:W-:Y:S05]  /*10b00*/  @P1 BRA `(.L_x_629) ;  /* 0x00000000001c1947 */ /* 0x000fea0003800000 */
[----:B------:R-:W1:Y:S02]  /*10b10*/  S2R R7, SR_TID.X ;  /* 0x0000000000077919 */ /* 0x000e640000002100 */
[----:B-1----:R-:W-:Y:S01]  /*10b20*/  LOP3.LUT R8, R7, 0x1f, RZ, 0xc0, !PT ;  /* 0x0000001f07087812 */ /* 0x002fe200078ec0ff */
[----:B------:R-:W-:-:S03]  /*10b30*/  IMAD.MOV.U32 R7, RZ, RZ, 0x4000 ;  /* 0x00004000ff077424 */ /* 0x000fc600078e00ff */
[----:B------:R-:W-:Y:S01]  /*10b40*/  ISETP.NE.AND P0, PT, R8, RZ, PT ;  /* 0x000000ff0800720c */ /* 0x000fe20003f05270 */
[----:B------:R1:W-:-:S12]  /*10b50*/  SYNCS.ARRIVE.TRANS64 RZ, [R5+URZ+0x16890], R7 ;  /* 0x0168900705ff79a7 */ /* 0x0003d8000800003f */
[----:B-1----:R-:W-:Y:S05]  /*10b60*/  @!P0 BRA `(.L_x_629) ;  /* 0x0000000000048947 */ /* 0x002fea0003800000 */
[----:B------:R-:W-:Y:S01]  /*10b70*/  BPT.TRAP 0x1 ;  /* 0x000000040000795c */ /* 0x000fe20000300000 */
.L_x_629:
[----:B------:R-:W-:Y:S05]  /*10b80*/  BSYNC B2 ;  /* 0x0000000000027941 */ /* 0x000fea0003800000 */
.L_x_628:
[----:B------:R-:W-:Y:S01]  /*10b90*/  IMAD.MOV.U32 R11, RZ, RZ, RZ ;  /* 0x000000ffff0b7224 */ /* 0x000fe200078e00ff */
[----:B------:R-:W-:Y:S01]  /*10ba0*/  LEA R7, R4, R0, 0x7 ;  /* 0x0000000004077211 */ /* 0x000fe200078e38ff */
[C---:B------:R-:W-:Y:S01]  /*10bb0*/  IMAD R8, R27.reuse, 0x4000, R22 ;  /* 0x000040001b087824 */ /* 0x040fe200078e0216 */
[----:B------:R-:W-:Y:S01]  /*10bc0*/  UIADD3 UR4, UP0, UR40, 0x570, URZ ;  /* 0x0000057028047890 */ /* 0x000fe2000ff1e03f */
[----:B------:R-:W-:Y:S01]  /*10bd0*/  PLOP3.LUT P0, PT, PT, PT, PT, 0x80, 0x0 ;  /* 0x000000000000781c */ /* 0x000fe20003f0f070 */
[----:B------:R-:W-:Y:S01]  /*10be0*/  IMAD.SHL.U32 R10, R27, 0x2000, RZ ;  /* 0x000020001b0a7824 */ /* 0x000fe200078e00ff */
[----:B------:R-:W-:Y:S01]  /*10bf0*/  R2UR UR10, R11 ;  /* 0x000000000b0a72ca */ /* 0x000fe200000e0000 */
[----:B------:R-:W-:Y:S01]  /*10c00*/  VIADD R7, R7, 0xffffff80 ;  /* 0xffffff8007077836 */ /* 0x000fe20000000000 */
[----:B------:R-:W-:Y:S01]  /*10c10*/  UIADD3.X UR5, URZ, UR41, URZ, UP0, !UPT ;  /* 0x000000293f057290 */ /* 0x000fe200087fe43f */
[----:B------:R-:W-:Y:S01]  /*10c20*/  VIADD R8, R8, 0xe400 ;  /* 0x0000e40008087836 */ /* 0x000fe20000000000 */
[----:B------:R-:W-:Y:S01]  /*10c30*/  UMOV UR6, 0x0 ;  /* 0x0000000000067882 */ /* 0x000fe20000000000 */
[----:B------:R-:W-:Y:S01]  /*10c40*/  VIADD R9, R5, 0x16890 ;  /* 0x0001689005097836 */ /* 0x000fe20000000000 */
[----:B------:R-:W-:-:S09]  /*10c50*/  UMOV UR7, 0x12f00000 ;  /* 0x12f0000000077882 */ /* 0x000fd20000000000 */
.L_x_630:
[----:B------:R-:W-:-:S13]  /*10c60*/  @P0 ELECT P2, URZ, PT ;  /* 0x00000000003f082f */ /* 0x000fda0003840000 */
[----:B------:R-:W-:Y:S02]  /*10c70*/  @P2 R2UR UR13, R2 ;  /* 0x00000000020d22ca */ /* 0x000fe400000e0000 */
[----:B------:R-:W-:Y:S02]  /*10c80*/  @P2 R2UR UR12, R18 ;  /* 0x00000000120c22ca */ /* 0x000fe400000e0000 */
[----:B------:R-:W-:Y:S02]  /*10c90*/  @P2 R2UR UR11, R7 ;  /* 0x00000000070b22ca */ /* 0x000fe400000e0000 */
[----:B------:R-:W-:Y:S02]  /*10ca0*/  @P2 R2UR UR9, R9 ;  /* 0x00000000090922ca */ /* 0x000fe400000e0000 */
[----:B------:R-:W-:Y:S02]  /*10cb0*/  @P2 R2UR UR8, R8 ;  /* 0x00000000080822ca */ /* 0x000fe400000e0000 */
[----:B------:R-:W-:-:S02]  /*10cc0*/  @P2 PLOP3.LUT P0, PT, P2, PT, PT, 0x8, 0x0 ;  /* 0x000000000000281c */ /* 0x000fc4000170e170 */
[----:B------:R-:W-:-:S09]  /*10cd0*/  PLOP3.LUT P2, PT, PT, PT, PT, 0x8, 0x0 ;  /* 0x000000000000781c */ /* 0x000fd20003f4e170 */
[----:B------:R1:W-:Y:S02]  /*10ce0*/  UTMALDG.4D [UR8], [UR4], desc[UR6] ;  /* 0x00000608040075b4 */ /* 0x0003e40008019000 */
[----:B-1----:R-:W-:Y:S05]  /*10cf0*/  @P0 BRA.U.ANY `(.L_x_630) ;  /* 0xfffffffd00d80947 */ /* 0x002fea000393ffff */
[----:B------:R-:W1:Y:S01]  /*10d00*/  SYNCS.PHASECHK.TRANS64.TRYWAIT P0, [R5+URZ+0x168c0], R6 ;  /* 0x0168c006050075a7 */ /* 0x000e62000800017f */
[----:B------:R-:W-:Y:S04]  /*10d10*/  BSSY B2, `(.L_x_631) ;  /* 0x0000002000027945 */ /* 0x000fe80003800000 */
[----:B-1----:R-:W-:Y:S05]  /*10d20*/  @!P0 BRA `(.L_x_632) ;  /* 0x0000006400548947 */ /* 0x002fea0003800000 */
.L_x_779:
[----:B------:R-:W-:Y:S05]  /*10d30*/  BSYNC B2 ;  /* 0x0000000000027941 */ /* 0x000fea0003800000 */
.L_x_631:
[----:B------:R-:W-:Y:S01]  /*10d40*/  BSSY B2, `(.L_x_633) ;  /* 0x000000b000027945 */ /* 0x000fe20003800000 */
[----:B------:R-:W-:Y:S01]  /*10d50*/  MOV R8, 0x0 ;  /* 0x0000000000087802 */ /* 0x000fe20000000f00 */
[----:B------:R-:W-:Y:S02]  /*10d60*/  IMAD.MOV.U32 R9, RZ, RZ, 0x12f00000 ;  /* 0x12f00000ff097424 */ /* 0x000fe400078e00ff */
[----:B------:R-:W-:Y:S05]  /*10d70*/  @P1 BRA `(.L_x_634) ;  /* 0x00000000001c1947 */ /* 0x000fea0003800000 */
[----:B------:R-:W2:Y:S01]  /*10d80*/  S2R R12, SR_TID.X ;  /* 0x00000000000c7919 */ /* 0x000ea20000002100 */
[----:B01----:R-:W-:-:S04]  /*10d90*/  IMAD.MOV.U32 R6, RZ, RZ, 0x4000 ;  /* 0x00004000ff067424 */ /* 0x003fc800078e00ff */
[----:B------:R3:W-:Y:S01]  /*10da0*/  SYNCS.ARRIVE.TRANS64 RZ, [R5+URZ+0x168b0], R6 ;  /* 0x0168b00605ff79a7 */ /* 0x0007e2000800003f */
[----:B--2---:R-:W-:-:S04]  /*10db0*/  LOP3.LUT R12, R12, 0x1f, RZ, 0xc0, !PT ;  /* 0x0000001f0c0c7812 */ /* 0x004fc800078ec0ff */
[----:B------:R-:W-:-:S13]  /*10dc0*/  ISETP.NE.AND P0, PT, R12, RZ, PT ;  /* 0x000000ff0c00720c */ /* 0x000fda0003f05270 */
[----:B---3--:R-:W-:Y:S05]  /*10dd0*/  @!P0 BRA `(.L_x_634) ;  /* 0x0000000000048947 */ /* 0x008fea0003800000 */
[----:B------:R-:W-:Y:S01]  /*10de0*/  BPT.TRAP 0x1 ;  /* 0x000000040000795c */ /* 0x000fe20000300000 */
.L_x_634:
[----:B------:R-:W-:Y:S05]  /*10df0*/  BSYNC B2 ;  /* 0x0000000000027941 */ /* 0x000fea0003800000 */
.L_x_633:
[----:B------:R-:W-:Y:S01]  /*10e00*/  R2UR UR10, R11 ;  /* 0x000000000b0a72ca */ /* 0x000fe200000e0000 */
[----:B------:R-:W-:Y:S01]  /*10e10*/  IMAD R10, R10, 0x2, R22 ;  /* 0x000000020a0a7824 */ /* 0x000fe200078e0216 */
[----:B------:R-:W-:Y:S01]  /*10e20*/  R2UR UR6, R8 ;  /* 0x00000000080672ca */ /* 0x000fe200000e0000 */
[----:B------:R-:W-:Y:S01]  /*10e30*/  UIADD3 UR4, UP0, UR40, 0x670, URZ ;  /* 0x0000067028047890 */ /* 0x000fe2000ff1e03f */
[----:B------:R-:W-:Y:S01]  /*10e40*/  R2UR UR7, R9 ;  /* 0x00000000090772ca */ /* 0x000fe200000e0000 */
[----:B01----:R-:W-:Y:S01]  /*10e50*/  VIADD R5, R5, 0x168b0 ;  /* 0x000168b005057836 */ /* 0x003fe20000000000 */
[----:B------:R-:W-:Y:S01]  /*10e60*/  PLOP3.LUT P0, PT, PT, PT, PT, 0x80, 0x0 ;  /* 0x000000000000781c */ /* 0x000fe20003f0f070 */
[----:B------:R-:W-:Y:S01]  /*10e70*/  VIADD R10, R10, 0x400 ;  /* 0x000004000a0a7836 */ /* 0x000fe20000000000 */
[----:B------:R-:W-:-:S12]  /*10e80*/  UIADD3.X UR5, URZ, UR41, URZ, UP0, !UPT ;  /* 0x000000293f057290 */ /* 0x000fd800087fe43f */
.L_x_635:
        /* <DEDUP_REMOVED lines=10> */
.L_x_625:
[----:B------:R-:W-:Y:S05]  /*10f30*/  BSYNC B1 ;  /* 0x0000000000017941 */ /* 0x000fea0003800000 */
.L_x_624:
[----:B------:R-:W-:Y:S01]  /*10f40*/  VIADD R4, R4, 0xfffffffe ;  /* 0xfffffffe04047836 */ /* 0x000fe20000000000 */
[----:B------:R-:W-:Y:S02]  /*10f50*/  IADD3 R27, R27, 0x1, RZ ;  /* 0x000000011b1b7810 */ /* 0x000fe40007ffe0ff */
[----:B------:R-:W-:Y:S02]  /*10f60*/  PLOP3.LUT P0, PT, PT, PT, PT, 0x8, 0x0 ;  /* 0x000000000000781c */ /* 0x000fe40003f0e170 */
[----:B------:R-:W-:Y:S02]  /*10f70*/  ISETP.GE.AND P2, PT, R4, R3, PT ;  /* 0x000000030400720c */ /* 0x000fe40003f46270 */
[----:B------:R-:W-:-:S04]  /*10f80*/  ISETP.NE.AND P1, PT, R27, 0x2, PT ;  /* 0x000000021b00780c */ /* 0x000fc80003f25270 */
[----:B0-----:R-:W-:Y:S02]  /*10f90*/  SEL R5, RZ, 0x1, P1 ;  /* 0x00000001ff057807 */ /* 0x001fe40000800000 */
[----:B------:R-:W-:Y:S02]  /*10fa0*/  SEL R27, R27, RZ, P1 ;  /* 0x000000ff1b1b7207 */ /* 0x000fe40000800000 */
[----:B------:R-:W-:-:S03]  /*10fb0*/  LOP3.LUT R29, R29, R5, RZ, 0x3c, !PT ;  /* 0x000000051d1d7212 */ /* 0x000fc600078e3cff */
[----:B------:R-:W-:Y:S05]  /*10fc0*/  @!P2 BRA `(.L_x_618) ;  /* 0x000000040058a947 */ /* 0x000fea0003800000 */
.L_x_648:
[----:B------:R-:W-:Y:S05]  /*10fd0*/  YIELD ;  /* 0x0000000000007946 */ /* 0x000fea0003800000 */
[----:B------:R-:W-:Y:S04]  /*10fe0*/  BSSY B1, `(.L_x_636) ;  /* 0x000004c000017945 */ /* 0x000fe80003800000 */
[----:B------:R-:W-:Y:S05]  /*10ff0*/  @!P6 BRA `(.L_x_637) ;  /* 0x000000040028e947 */ /* 0x000fea0003800000 */
[----:B------:R-:W0:Y:S01]  /*11000*/  S2R R5, SR_TID.X ;  /* 0x0000000000057919 */ /* 0x000e220000002100 */
[----:B------:R-:W-:Y:S01]  /*11010*/  SHF.L.U32 R6, R29, 0x1f, RZ ;  /* 0x0000001f1d067819 */ /* 0x000fe200000006ff */
[----:B------:R-:W-:Y:S01]  /*11020*/  BSSY B2, `(.L_x_638) ;  /* 0x0000006000027945 */ /* 0x000fe20003800000 */
[----:B0-----:R-:W-:Y:S01]  /*11030*/  LOP3.LUT R7, R5, 0x7f, RZ, 0xc0, !PT ;  /* 0x0000007f05077812 */ /* 0x001fe200078ec0ff */
[----:B------:R-:W-:-:S03]  /*11040*/  IMAD R5, R27, 0x8, R22 ;  /* 0x000000081b057824 */ /* 0x000fc600078e0216 */
[----:B------:R-:W-:Y:S01]  /*11050*/  ISETP.NE.AND P2, PT, R7, RZ, PT ;  /* 0x000000ff0700720c */ /* 0x000fe20003f45270 */
[----:B------:R-:W0:Y:S02]  /*11060*/  SYNCS.PHASECHK.TRANS64.TRYWAIT P1, [R5+URZ+0x168a0], R6 ;  /* 0x0168a006050075a7 */ /* 0x000e24000802017f */
[----:B0-----:R-:W-:Y:S10]  /*11070*/  @!P1 BRA `(.L_x_639) ;  /* 0x0000006000949947 */ /* 0x001ff40003800000 */
.L_x_780:
[----:B------:R-:W-:Y:S05]  /*11080*/  BSYNC B2 ;  /* 0x0000000000027941 */ /* 0x000fea0003800000 */
.L_x_638:
        /* <DEDUP_REMOVED lines=9> */
.L_x_641:
[----:B------:R-:W-:Y:S05]  /*11120*/  BSYNC B2 ;  /* 0x0000000000027941 */ /* 0x000fea0003800000 */
.L_x_640:
[----:B------:R-:W-:Y:S01]  /*11130*/  IMAD.MOV.U32 R11, RZ, RZ, RZ ;  /* 0x000000ffff0b7224 */ /* 0x000fe200078e00ff */
[----:B------:R-:W-:Y:S01]  /*11140*/  UIADD3 UR4, UP0, UR40, 0x570, URZ ;  /* 0x0000057028047890 */ /* 0x000fe2000ff1e03f */
[----:B------:R-:W-:Y:S01]  /*11150*/  IMAD R7, R27, 0x4000, R22 ;  /* 0x000040001b077824 */ /* 0x000fe200078e0216 */
[----:B------:R-:W-:Y:S01]  /*11160*/  PLOP3.LUT P1, PT, PT, PT, PT, 0x80, 0x0 ;  /* 0x000000000000781c */ /* 0x000fe20003f2f070 */
[----:B------:R-:W-:Y:S01]  /*11170*/  VIADD R9, R5, 0x16890 ;  /* 0x0001689005097836 */ /* 0x000fe20000000000 */
[----:B------:R-:W-:Y:S01]  /*11180*/  R2UR UR10, R11 ;  /* 0x000000000b0a72ca */ /* 0x000fe200000e0000 */
[----:B------:R-:W-:Y:S01]  /*11190*/  VIADD R10, R7, 0xe400 ;  /* 0x0000e400070a7836 */ /* 0x000fe20000000000 */
[----:B------:R-:W-:Y:S01]  /*111a0*/  LEA R8, R4, R0, 0x7 ;  /* 0x0000000004087211 */ /* 0x000fe200078e38ff */
[----:B------:R-:W-:Y:S01]  /*111b0*/  UIADD3.X UR5, URZ, UR41, URZ, UP0, !UPT ;  /* 0x000000293f057290 */ /* 0x000fe200087fe43f */
[----:B------:R-:W-:Y:S01]  /*111c0*/  UMOV UR6, 0x0 ;  /* 0x0000000000067882 */ /* 0x000fe20000000000 */
[----:B------:R-:W-:-:S10]  /*111d0*/  UMOV UR7, 0x12f00000 ;  /* 0x12f0000000077882 */ /* 0x000fd40000000000 */
.L_x_642:
        /* <DEDUP_REMOVED lines=13> */
.L_x_781:
[----:B------:R-:W-:Y:S05]  /*112b0*/  BSYNC B2 ;  /* 0x0000000000027941 */ /* 0x000fea0003800000 */
.L_x_643:
[----:B------:R-:W-:Y:S01]  /*112c0*/  BSSY B2, `(.L_x_645) ;  /* 0x000000b000027945 */ /* 0x000fe20003800000 */
[----:B------:R-:W-:Y:S02]  /*112d0*/  IMAD.MOV.U32 R12, RZ, RZ, 0x0 ;  /* 0x00000000ff0c7424 */ /* 0x000fe400078e00ff */
[----:B------:R-:W-:Y:S01]  /*112e0*/  IMAD.MOV.U32 R13, RZ, RZ, 0x12f00000 ;  /* 0x12f00000ff0d7424 */ /* 0x000fe200078e00ff */
[----:B------:R-:W-:Y:S06]  /*112f0*/  @P2 BRA `(.L_x_646) ;  /* 0x00000000001c2947 */ /* 0x000fec0003800000 */
[----:B------:R-:W2:Y:S01]  /*11300*/  S2R R9, SR_TID.X ;  /* 0x0000000000097919 */ /* 0x000ea20000002100 */
[----:B01----:R-:W-:-:S04]  /*11310*/  IMAD.MOV.U32 R6, RZ, RZ, 0x4000 ;  /* 0x00004000ff067424 */ /* 0x003fc800078e00ff */
[----:B------:R3:W-:Y:S01]  /*11320*/  SYNCS.ARRIVE.TRANS64 RZ, [R5+URZ+0x168b0], R6 ;  /* 0x0168b00605ff79a7 */ /* 0x0007e2000800003f */
[----:B--2---:R-:W-:-:S04]  /*11330*/  LOP3.LUT R9, R9, 0x1f, RZ, 0xc0, !PT ;  /* 0x0000001f09097812 */ /* 0x004fc800078ec0ff */
[----:B------:R-:W-:-:S13]  /*11340*/  ISETP.NE.AND P1, PT, R9, RZ, PT ;  /* 0x000000ff0900720c */ /* 0x000fda0003f25270 */
[----:B---3--:R-:W-:Y:S05]  /*11350*/  @!P1 BRA `(.L_x_646) ;  /* 0x0000000000049947 */ /* 0x008fea0003800000 */
[----:B------:R-:W-:Y:S01]  /*11360*/  BPT.TRAP 0x1 ;  /* 0x000000040000795c */ /* 0x000fe20000300000 */
.L_x_646:
[----:B------:R-:W-:Y:S05]  /*11370*/  BSYNC B2 ;  /* 0x0000000000027941 */ /* 0x000fea0003800000 */
.L_x_645:
[----:B------:R-:W-:Y:S01]  /*11380*/  R2UR UR10, R11 ;  /* 0x000000000b0a72ca */ /* 0x000fe200000e0000 */
[----:B------:R-:W-:Y:S01]  /*11390*/  UIADD3 UR4, UP0, UR40, 0x670, URZ ;  /* 0x0000067028047890 */ /* 0x000fe2000ff1e03f */
[----:B------:R-:W-:Y:S01]  /*113a0*/  R2UR UR6, R12 ;  /* 0x000000000c0672ca */ /* 0x000fe200000e0000 */
[----:B01----:R-:W-:Y:S01]  /*113b0*/  VIADD R5, R5, 0x168b0 ;  /* 0x000168b005057836 */ /* 0x003fe20000000000 */
[----:B------:R-:W-:Y:S01]  /*113c0*/  R2UR UR7, R13 ;  /* 0x000000000d0772ca */ /* 0x000fe200000e0000 */
[----:B------:R-:W-:Y:S01]  /*113d0*/  UIADD3.X UR5, URZ, UR41, URZ, UP0, !UPT ;  /* 0x000000293f057290 */ /* 0x000fe200087fe43f */
[----:B------:R-:W-:Y:S02]  /*113e0*/  PLOP3.LUT P1, PT, PT, PT, PT, 0x80, 0x0 ;  /* 0x000000000000781c */ /* 0x000fe40003f2f070 */
[----:B------:R-:W-:-:S11]  /*113f0*/  IADD3 R7, R7, 0x400, RZ ;  /* 0x0000040007077810 */ /* 0x000fd60007ffe0ff */
.L_x_647:
        /* <DEDUP_REMOVED lines=9> */
[----:B0-----:R-:W-:Y:S05]  /*11490*/  @P1 BRA.U.ANY `(.L_x_647) ;  /* 0xfffffffd00d81947 */ /* 0x001fea000393ffff */
.L_x_637:
[----:B------:R-:W-:Y:S05]  /*114a0*/  BSYNC B1 ;  /* 0x0000000000017941 */ /* 0x000fea0003800000 */
.L_x_636:
[C---:B------:R-:W-:Y:S01]  /*114b0*/  ISETP.GT.AND P2, PT, R4.reuse, R3, PT ;  /* 0x000000030400720c */ /* 0x040fe20003f44270 */
[----:B------:R-:W-:Y:S02]  /*114c0*/  VIADD R27, R27, 0x1 ;  /* 0x000000011b1b7836 */ /* 0x000fe40000000000 */
[----:B------:R-:W-:-:S03]  /*114d0*/  VIADD R4, R4, 0xffffffff ;  /* 0xffffffff04047836 */ /* 0x000fc60000000000 */
[----:B------:R-:W-:-:S04]  /*114e0*/  ISETP.NE.AND P1, PT, R27, 0x2, PT ;  /* 0x000000021b00780c */ /* 0x000fc80003f25270 */
[----:B------:R-:W-:Y:S02]  /*114f0*/  SEL R5, RZ, 0x1, P1 ;  /* 0x00000001ff057807 */ /* 0x000fe40000800000 */
[----:B------:R-:W-:Y:S02]  /*11500*/  SEL R27, R27, RZ, P1 ;  /* 0x000000ff1b1b7207 */ /* 0x000fe40000800000 */
[----:B------:R-:W-:Y:S01]  /*11510*/  LOP3.LUT R29, R29, R5, RZ, 0x3c, !PT ;  /* 0x000000051d1d7212 */ /* 0x000fe200078e3cff */
[----:B------:R-:W-:Y:S06]  /*11520*/  @P2 BRA `(.L_x_648) ;  /* 0xfffffff800a82947 */ /* 0x000fec000383ffff */
.L_x_618:
[----:B------:R-:W-:Y:S05]  /*11530*/  BSYNC B0 ;  /* 0x0000000000007941 */ /* 0x000fea0003800000 */
.L_x_617:
[----:B------:R-:W2:Y:S01]  /*11540*/  LDL R5, [R1+0x18] ;  /* 0x0000180001057983 */ /* 0x000ea20000100800 */
[----:B------:R-:W-:Y:S05]  /*11550*/  @!P0 WARPSYNC.ALL ;  /* 0x0000000000008948 */ /* 0x000fea0003800000 */
[----:B------:R-:W-:Y:S06]  /*11560*/  @!P0 BAR.SYNC.DEFER_BLOCKING 0xc, 0x200 ;  /* 0x0308000000008b1d */ /* 0x000fec0000010000 */
[----:B------:R-:W-:Y:S01]  /*11570*/  BSSY B7, `(.L_x_649) ;  /* 0x00003ae000077945 */ /* 0x000fe20003800000 */
[----:B--2---:R-:W-:-:S13]  /*11580*/  ISETP.GT.AND P0, PT, R5, RZ, PT ;  /* 0x000000ff0500720c */ /* 0x004fda0003f04270 */
[----:B------:R-:W-:Y:S05]  /*11590*/  @P0 BRA `(.L_x_650) ;  /* 0x0000000000440947 */ /* 0x000fea0003800000 */
[----:B------:R-:W0:Y:S02]  /*115a0*/  S2R R5, SR_TID.X ;  /* 0x0000000000057919 */ /* 0x000e240000002100 */
        /* <DEDUP_REMOVED lines=16> */
.L_x_650:
        /* <DEDUP_REMOVED lines=20> */
.L_x_653:
[----:B------:R-:W-:Y:S05]  /*117f0*/  BSYNC B6 ;  /* 0x0000000000067941 */ /* 0x000fea0003800000 */
.L_x_652:
        /* <DEDUP_REMOVED lines=11> */
[----:B------:R-:W-:Y:S02]  /*118b0*/  IMAD.U32 R5, RZ, RZ, UR7 ;  /* 0x00000007ff057e24 */ /* 0x000fe4000f8e00ff */
[----:B------:R-:W-:Y:S02]  /*118c0*/  IMAD.U32 R6, RZ, RZ, UR8 ;  /* 0x00000008ff067e24 */ /* 0x000fe4000f8e00ff */
[----:B------:R-:W-:-:S02]  /*118d0*/  IMAD.U32 R10, RZ, RZ, UR4 ;  /* 0x00000004ff0a7e24 */ /* 0x000fc4000f8e00ff */
[----:B------:R-:W-:Y:S02]  /*118e0*/  IMAD.U32 R11, RZ, RZ, UR5 ;  /* 0x00000005ff0b7e24 */ /* 0x000fe4000f8e00ff */
[----:B------:R-:W-:Y:S02]  /*118f0*/  IMAD.MOV.U32 R8, RZ, RZ, 0x70 ;  /* 0x00000070ff087424 */ /* 0x000fe400078e00ff */
[----:B------:R-:W-:Y:S02]  /*11900*/  IMAD.MOV.U32 R12, RZ, RZ, 0x1 ;  /* 0x00000001ff0c7424 */ /* 0x000fe400078e00ff */
[----:B0-----:R-:W-:-:S07]  /*11910*/  IMAD.MOV.U32 R13, RZ, RZ, RZ ;  /* 0x000000ffff0d7224 */ /* 0x001fce00078e00ff */
[----:B------:R-:W-:-:S07]  /*11920*/  LEPC R20, `(.L_x_656) ;  /* 0x000000001014794e */ /* 0x000fce0000000000 */
[----:B-1----:R-:W-:Y:S05]  /*11930*/  CALL.ABS.NOINC R2 ;  /* 0x0000000002007343 */ /* 0x002fea0003c00000 */
.L_x_656:
[----:B------:R0:W1:Y:S01]  /*11940*/  LDC.64 R2, c[0x4][R26] ;  /* 0x010000001a027b82 */ /* 0x0000620000000a00 */
[----:B------:R-:W-:Y:S01]  /*11950*/  ULDC.64 UR4, c[0x4][0x88] ;  /* 0x0100220000047ab9 */ /* 0x000fe20000000a00 */
[----:B------:R-:W-:Y:S01]  /*11960*/  ULDC.64 UR6, c[0x4][0x90] ;  /* 0x0100240000067ab9 */ /* 0x000fe20000000a00 */
[----:B------:R-:W-:Y:S01]  /*11970*/  ULDC.64 UR8, c[0x4][0x18] ;  /* 0x0100060000087ab9 */ /* 0x000fe20000000a00 */
[----:B------:R-:W-:Y:S01]  /*11980*/  MOV R4, UR4 ;  /* 0x0000000400047c02 */ /* 0x000fe20008000f00 */
[----:B------:R-:W-:Y:S01]  /*11990*/  IMAD.U32 R5, RZ, RZ, UR5 ;  /* 0x00000005ff057e24 */ /* 0x000fe2000f8e00ff */
[----:B------:R-:W-:Y:S01]  /*119a0*/  MOV R8, 0x70 ;  /* 0x0000007000087802 */ /* 0x000fe20000000f00 */
[----:B------:R-:W-:Y:S02]  /*119b0*/  IMAD.U32 R6, RZ, RZ, UR6 ;  /* 0x00000006ff067e24 */ /* 0x000fe4000f8e00ff */
[----:B------:R-:W-:Y:S02]  /*119c0*/  IMAD.U32 R7, RZ, RZ, UR7 ;  /* 0x00000007ff077e24 */ /* 0x000fe4000f8e00ff */
[----:B------:R-:W-:-:S02]  /*119d0*/  IMAD.U32 R10, RZ, RZ, UR8 ;  /* 0x00000008ff0a7e24 */ /* 0x000fc4000f8e00ff */
[----:B------:R-:W-:Y:S02]  /*119e0*/  IMAD.U32 R11, RZ, RZ, UR9 ;  /* 0x00000009ff0b7e24 */ /* 0x000fe4000f8e00ff */
[----:B------:R-:W-:Y:S02]  /*119f0*/  IMAD.MOV.U32 R12, RZ, RZ, 0x1 ;  /* 0x00000001ff0c7424 */ /* 0x000fe400078e00ff */
[----:B0-----:R-:W-:-:S07]  /*11a00*/  IMAD.MOV.U32 R13, RZ, RZ, RZ ;  /* 0x000000ffff0d7224 */ /* 0x001fce00078e00ff */
[----:B------:R-:W-:-:S07]  /*11a10*/  LEPC R20, `(.L_x_655) ;  /* 0x000000001014794e */ /* 0x000fce0000000000 */
[----:B-1----:R-:W-:Y:S05]  /*11a20*/  CALL.ABS.NOINC R2 ;  /* 0x0000000002007343 */ /* 0x002fea0003c00000 */
.L_x_655:
[----:B------:R-:W-:Y:S05]  /*11a30*/  BSYNC B6 ;  /* 0x0000000000067941 */ /* 0x000fea0003800000 */
.L_x_654:
        /* <DEDUP_REMOVED lines=12> */
[----:B------:R-:W4:Y:S04]  /*11b00*/  LDL.LU R9, [R1] ;  /* 0x0000000001097983 */ /* 0x000f280000300800 */
        /* <DEDUP_REMOVED lines=19> */
[----:B------:R-:W-:-:S04]  /*11c40*/  IMAD.MOV R5, RZ, RZ, -R4 ;  /* 0x000000ffff057224 */ /* 0x000fc800078e0a04 */
        /* <DEDUP_REMOVED lines=10> */
[----:B------:R0:W5:Y:S04]  /*11cf0*/  @!P0 LDG.E R2, desc[UR42][R6.64] ;  /* 0x0000002a06028981 */ /* 0x000168000c1e1900 */
[----:B------:R1:W-:Y:S02]  /*11d00*/  STL [R1+0x20], R10 ;  /* 0x0000200a01007387 */ /* 0x0003e40000100800 */
[----:B-1----:R-:W-:-:S05]  /*11d10*/  IMAD.U32 R10, RZ, RZ, UR38 ;  /* 0x00000026ff0a7e24 */ /* 0x002fca000f8e00ff */
[----:B------:R-:W-:Y:S02]  /*11d20*/  ISETP.NE.AND P2, PT, R10, 0x3, PT ;  /* 0x000000030a00780c */ /* 0x000fe40003f45270 */
[----:B------:R-:W-:-:S11]  /*11d30*/  LOP3.LUT R9, R9, 0xfffffffd, RZ, 0xc0, !PT ;  /* 0xfffffffd09097812 */ /* 0x000fd600078ec0ff */
[----:B------:R-:W-:-:S05]  /*11d40*/  @P2 LOP3.LUT R9, R9, 0x2, RZ, 0xfc, !PT ;  /* 0x0000000209092812 */ /* 0x000fca00078efcff */
[----:B------:R0:W-:Y:S01]  /*11d50*/  STL [R1], R9 ;  /* 0x0000000901007387 */ /* 0x0001e20000100800 */
[----:B------:R-:W-:-:S03]  /*11d60*/  UMOV UR4, 0xffffffff ;  /* 0xffffffff00047882 */ /* 0x000fc60000000000 */
[----:B------:R-:W-:Y:S05]  /*11d70*/  BRA.DIV UR4, `(.L_x_657) ;  /* 0x00000056047c7947 */ /* 0x000fea000b800000 */
.L_x_784:
[----:B0-----:R-:W-:-:S05]  /*11d80*/  SHF.R.S32.HI R9, RZ, 0x1f, R18 ;  /* 0x0000001fff097819 */ /* 0x001fca0000011412 */
[----:B------:R0:W-:Y:S01]  /*11d90*/  STL [R1+0x10], R9 ;  /* 0x0000100901007387 */ /* 0x0001e20000100800 */
[----:B------:R-:W-:Y:S05]  /*11da0*/  @!P2 BRA `(.L_x_658) ;  /* 0x000000000004a947 */ /* 0x000fea0003800000 */
[----:B------:R-:W-:Y:S01]  /*11db0*/  BPT.TRAP 0x1 ;  /* 0x000000040000795c */ /* 0x000fe20000300000 */
.L_x_658:
[----:B------:R-:W-:Y:S01]  /*11dc0*/  SHF.R.S32.HI R6, RZ, 0x1f, R0 ;  /* 0x0000001fff067819 */ /* 0x000fe20000011400 */
[----:B------:R-:W-:Y:S01]  /*11dd0*/  ULDC.64 UR4, c[0x0][0x328] ;  /* 0x0000ca0000047ab9 */ /* 0x000fe20000000a00 */
[----:B-----5:R-:W-:Y:S01]  /*11de0*/  SHF.R.S32.HI R7, RZ, 0x1f, R2 ;  /* 0x0000001fff077819 */ /* 0x020fe20000011402 */
[----:B------:R-:W-:Y:S01]  /*11df0*/  IMAD.WIDE.U32 R4, R0, UR4, RZ ;  /* 0x0000000400047c25 */ /* 0x000fe2000f8e00ff */
[----:B------:R-:W-:Y:S03]  /*11e00*/  BSSY B0, `(.L_x_659) ;  /* 0x0000015000007945 */ /* 0x000fe60003800000 */
[----:B------:R-:W-:-:S04]  /*11e10*/  IMAD R3, R6, UR4, RZ ;  /* 0x0000000406037c24 */ /* 0x000fc8000f8e02ff */
[----:B------:R-:W-:Y:S01]  /*11e20*/  IMAD R3, R0, UR5, R3 ;  /* 0x0000000500037c24 */ /* 0x000fe2000f8e0203 */
[----:B------:R-:W-:-:S03]  /*11e30*/  ULDC.64 UR4, c[0x0][0x338] ;  /* 0x0000ce0000047ab9 */ /* 0x000fc60000000a00 */
[----:B------:R-:W-:Y:S02]  /*11e40*/  IMAD.IADD R5, R5, 0x1, R3 ;  /* 0x0000000105057824 */ /* 0x000fe400078e0203 */
[----:B------:R-:W-:Y:S02]  /*11e50*/  IMAD R3, R7, UR4, RZ ;  /* 0x0000000407037c24 */ /* 0x000fe4000f8e02ff */
[----:B------:R-:W-:-:S04]  /*11e60*/  IMAD.WIDE.U32 R4, R2, UR4, R4 ;  /* 0x0000000402047c25 */ /* 0x000fc8000f8e0004 */
[----:B------:R-:W-:Y:S01]  /*11e70*/  IMAD R3, R2, UR5, R3 ;  /* 0x0000000502037c24 */ /* 0x000fe2000f8e0203 */
[----:B------:R-:W-:-:S04]  /*11e80*/  ULDC.64 UR4, c[0x0][0x330] ;  /* 0x0000cc0000047ab9 */ /* 0x000fc80000000a00 */
[----:B------:R-:W-:Y:S01]  /*11e90*/  IADD3 R5, R5, R3, RZ ;  /* 0x0000000305057210 */ /* 0x000fe20007ffe0ff */
[----:B------:R-:W-:Y:S02]  /*11ea0*/  IMAD R3, R9, UR4, RZ ;  /* 0x0000000409037c24 */ /* 0x000fe4000f8e02ff */
[----:B------:R-:W-:-:S04]  /*11eb0*/  IMAD.WIDE.U32 R4, R18, UR4, R4 ;  /* 0x0000000412047c25 */ /* 0x000fc8000f8e0004 */
[----:B------:R-:W-:Y:S01]  /*11ec0*/  IMAD R3, R18, UR5, R3 ;  /* 0x0000000512037c24 */ /* 0x000fe2000f8e0203 */
[----:B------:R-:W-:Y:S02]  /*11ed0*/  ULDC.64 UR4, c[0x0][0x318] ;  /* 0x0000c60000047ab9 */ /* 0x000fe40000000a00 */
[----:B------:R-:W-:Y:S01]  /*11ee0*/  LEA R23, P0, R4, UR4, 0x1 ;  /* 0x0000000404177c11 */ /* 0x000fe2000f8008ff */
[----:B------:R-:W-:Y:S02]  /*11ef0*/  IMAD.IADD R24, R5, 0x1, R3 ;  /* 0x0000000105187824 */ /* 0x000fe400078e0203 */
[----:B------:R-:W-:-:S03]  /*11f00*/  IMAD R3, R25, 0x8, R22 ;  /* 0x0000000819037824 */ /* 0x000fc600078e0216 */
[----:B------:R-:W-:Y:S02]  /*11f10*/  LEA.HI.X R24, R4, UR5, R24, 0x1, P0 ;  /* 0x0000000504187c11 */ /* 0x000fe400080f0c18 */
[----:B------:R-:W-:-:S04]  /*11f20*/  SHF.L.U32 R4, R28, 0x1f, RZ ;  /* 0x0000001f1c047819 */ /* 0x000fc800000006ff */
[----:B------:R-:W1:Y:S02]  /*11f30*/  SYNCS.PHASECHK.TRANS64.TRYWAIT P0, [R3+URZ+0x16840], R4 ;  /* 0x01684004030075a7 */ /* 0x000e64000800017f */
[----:B-1----:R-:W-:Y:S05]  /*11f40*/  @!P0 BRA `(.L_x_660) ;  /* 0x00000054003c8947 */ /* 0x002fea0003800000 */
.L_x_785:
[----:B------:R-:W-:Y:S05]  /*11f50*/  BSYNC B0 ;  /* 0x0000000000007941 */ /* 0x000fea0003800000 */
.L_x_659:
[----:B0-----:R-:W2:Y:S01]  /*11f60*/  LDL R9, [R1+0x10] ;  /* 0x0000100001097983 */ /* 0x001ea20000100800 */
[----:B------:R-:W-:-:S03]  /*11f70*/  ULDC.64 UR4, c[0x0][0x300] ;  /* 0x0000c00000047ab9 */ /* 0x000fc60000000a00 */
[----:B------:R-:W3:Y:S04]  /*11f80*/  LDL R14, [R1+0x18] ;  /* 0x00001800010e7983 */ /* 0x000ee80000100800 */
[----:B------:R-:W4:Y:S01]  /*11f90*/  LDL.LU R10, [R1] ;  /* 0x00000000010a7983 */ /* 0x000f220000300800 */
[----:B------:R-:W-:Y:S02]  /*11fa0*/  IMAD R6, R6, UR4, RZ ;  /* 0x0000000406067c24 */ /* 0x000fe4000f8e02ff */
[C---:B-1----:R-:W-:Y:S01]  /*11fb0*/  IMAD.WIDE.U32 R4, R0.reuse, UR4, RZ ;  /* 0x0000000400047c25 */ /* 0x042fe2000f8e00ff */
[----:B------:R-:W0:Y:S03]  /*11fc0*/  S2R R13, SR_TID.X ;  /* 0x00000000000d7919 */ /* 0x000e260000002100 */
[----:B------:R-:W-:Y:S01]  /*11fd0*/  IMAD R6, R0, UR5, R6 ;  /* 0x0000000500067c24 */ /* 0x000fe2000f8e0206 */
[----:B------:R-:W-:-:S02]  /*11fe0*/  ULDC.64 UR4, c[0x0][0x310] ;  /* 0x0000c40000047ab9 */ /* 0x000fc40000000a00 */
[----:B------:R-:W-:Y:S02]  /*11ff0*/  IMAD R7, R7, UR4, RZ ;  /* 0x0000000407077c24 */ /* 0x000fe4000f8e02ff */
[----:B------:R-:W-:Y:S02]  /*12000*/  IMAD.IADD R5, R5, 0x1, R6 ;  /* 0x0000000105057824 */ /* 0x000fe400078e0206 */
[C---:B------:R-:W-:Y:S02]  /*12010*/  IMAD R7, R2.reuse, UR5, R7 ;  /* 0x0000000502077c24 */ /* 0x040fe4000f8e0207 */
[----:B------:R-:W-:Y:S01]  /*12020*/  IMAD.WIDE.U32 R4, R2, UR4, R4 ;  /* 0x0000000402047c25 */ /* 0x000fe2000f8e0004 */
[----:B------:R-:W-:-:S03]  /*12030*/  ULDC.64 UR4, c[0x0][0x308] ;  /* 0x0000c20000047ab9 */ /* 0x000fc60000000a00 */
[----:B------:R-:W-:Y:S02]  /*12040*/  IMAD.IADD R5, R5, 0x1, R7 ;  /* 0x0000000105057824 */ /* 0x000fe400078e0207 */
[----:B------:R-:W-:-:S04]  /*12050*/  IMAD.WIDE.U32 R4, R18, UR4, R4 ;  /* 0x0000000412047c25 */ /* 0x000fc8000f8e0004 */
[----:B--2---:R-:W-:Y:S02]  /*12060*/  IMAD R2, R9, UR4, RZ ;  /* 0x0000000409027c24 */ /* 0x004fe4000f8e02ff */
[----:B------:R-:W1:Y:S02]  /*12070*/  S2R R9, SR_TID.X ;  /* 0x0000000000097919 */ /* 0x000e640000002100 */
[----:B------:R-:W-:Y:S01]  /*12080*/  IMAD R2, R18, UR5, R2 ;  /* 0x0000000512027c24 */ /* 0x000fe2000f8e0202 */
[----:B------:R-:W-:Y:S02]  /*12090*/  ULDC.64 UR4, c[0x0][0x2e8] ;  /* 0x0000ba0000047ab9 */ /* 0x000fe40000000a00 */
[----:B------:R-:W-:Y:S01]  /*120a0*/  LEA R0, P0, R4, UR4, 0x1 ;  /* 0x0000000404007c11 */ /* 0x000fe2000f8008ff */
[----:B------:R-:W-:Y:S01]  /*120b0*/  ULDC UR4, c[0x0][0x2f4] ;  /* 0x0000bd0000047ab9 */ /* 0x000fe20000000800 */
[----:B----4-:R-:W-:Y:S01]  /*120c0*/  LOP3.LUT R10, R10, 0xfffffffe, RZ, 0xc0, !PT ;  /* 0xfffffffe0a0a7812 */ /* 0x010fe200078ec0ff */
[----:B------:R-:W-:-:S05]  /*120d0*/  IMAD.IADD R2, R5, 0x1, R2 ;  /* 0x0000000105027824 */ /* 0x000fca00078e0202 */
[----:B------:R-:W-:Y:S02]  /*120e0*/  LEA.HI.X R2, R4, UR5, R2, 0x1, P0 ;  /* 0x0000000504027c11 */ /* 0x000fe400080f0c02 */
[----:B-1----:R-:W-:Y:S02]  /*120f0*/  LOP3.LUT R11, R9, 0x7f, RZ, 0xc0, !PT ;  /* 0x0000007f090b7812 */ /* 0x002fe400078ec0ff */
[----:B0-----:R-:W-:Y:S02]  /*12100*/  SHF.L.U32 R9, R13, 0x3, RZ ;  /* 0x000000030d097819 */ /* 0x001fe400000006ff */
[----:B------:R-:W-:Y:S02]  /*12110*/  SHF.R.U32.HI R12, RZ, 0x3, R11 ;  /* 0x00000003ff0c7819 */ /* 0x000fe4000001160b */
[----:B------:R-:W-:Y:S02]  /*12120*/  LOP3.LUT R9, R9, 0x38, RZ, 0xc0, !PT ;  /* 0x0000003809097812 */ /* 0x000fe400078ec0ff */
[----:B---3--:R-:W-:Y:S01]  /*12130*/  IADD3 R4, -R12, R14, -R8 ;  /* 0x0000000e0c047210 */ /* 0x008fe20007ffe908 */
[----:B------:R-:W-:Y:S01]  /*12140*/  IMAD.SHL.U32 R12, R11, 0x8, RZ ;  /* 0x000000080b0c7824 */ /* 0x000fe200078e00ff */
[----:B------:R-:W-:Y:S01]  /*12150*/  ISETP.GE.AND P2, PT, R9, UR4, PT ;  /* 0x0000000409007c0c */ /* 0x000fe2000bf46270 */
[----:B------:R-:W-:Y:S01]  /*12160*/  IMAD.SHL.U32 R11, R13, 0x8, RZ ;  /* 0x000000080d0b7824 */ /* 0x000fe200078e00ff */
[----:B------:R-:W-:Y:S01]  /*12170*/  UMOV UR4, 0xffffffff ;  /* 0xffffffff00047882 */ /* 0x000fe20000000000 */
[----:B------:R-:W-:-:S03]  /*12180*/  ISETP.GE.AND P0, PT, R4, 0x1, PT ;  /* 0x000000010400780c */ /* 0x000fc60003f06270 */
[----:B------:R-:W-:-:S04]  /*12190*/  LOP3.LUT R11, R11, 0x1f8, RZ, 0xc0, !PT ;  /* 0x000001f80b0b7812 */ /* 0x000fc800078ec0ff */
[----:B------:R-:W-:-:S03]  /*121a0*/  LOP3.LUT R11, R11, 0x38, R13, 0x78, !PT ;  /* 0x000000380b0b7812 */ /* 0x000fc600078e780d */
[----:B------:R-:W-:Y:S02]  /*121b0*/  @P2 LOP3.LUT R10, R10, 0x1, RZ, 0xfc, !PT ;  /* 0x000000010a0a2812 */ /* 0x000fe400078efcff */
[----:B------:R-:W-:-:S03]  /*121c0*/  LOP3.LUT R11, R11, 0x200, R12, 0xf8, !PT ;  /* 0x000002000b0b7812 */ /* 0x000fc600078ef80c */
[----:B------:R0:W-:Y:S02]  /*121d0*/  STL [R1], R10 ;  /* 0x0000000a01007387 */ /* 0x0001e40000100800 */
[----:B------:R-:W-:Y:S01]  /*121e0*/  IMAD R5, R25, 0x2000, R11 ;  /* 0x0000200019057824 */ /* 0x000fe200078e020b */
[----:B------:R-:W-:Y:S06]  /*121f0*/  BRA.DIV UR4, `(.L_x_661) ;  /* 0x0000005204a47947 */ /* 0x000fec000b800000 */
[----:B------:R-:W1:Y:S01]  /*12200*/  SHFL.IDX PT, R7, R0, RZ, 0x181f ;  /* 0x00181fff00077589 */ /* 0x000e6200000e0000 */
[----:B------:R-:W-:-:S03]  /*12210*/  @P0 IMAD R8, R5, 0x2, R22 ;  /* 0x0000000205080824 */ /* 0x000fc600078e0216 */
[----:B------:R-:W2:Y:S01]  /*12220*/  SHFL.IDX PT, R6, R2, RZ, 0x181f ;  /* 0x00181fff02067589 */ /* 0x000ea200000e0000 */
[----:B-1----:R-:W-:-:S05]  /*12230*/  @P0 LEA R7, P1, R9, R7, 0x1 ;  /* 0x0000000709070211 */ /* 0x002fca00078208ff */
[----:B--2---:R-:W-:-:S05]  /*12240*/  @P0 IMAD.X R6, RZ, RZ, R6, P1 ;  /* 0x000000ffff060224 */ /* 0x004fca00008e0606 */
[----:B------:R-:W-:-:S04]  /*12250*/  @P0 LOP3.LUT R7, R7, R6, RZ, 0x3c, !PT ;  /* 0x0000000607070212 */ /* 0x000fc800078e3cff */
[----:B------:R-:W-:-:S04]  /*12260*/  @P0 LOP3.LUT R6, R7, R6, RZ, 0x3c, !PT ;  /* 0x0000000607060212 */ /* 0x000fc800078e3cff */
[----:B------:R-:W-:-:S05]  /*12270*/  @P0 LOP3.LUT R7, R7, R6, RZ, 0x3c, !PT ;  /* 0x0000000607070212 */ /* 0x000fca00078e3cff */
[----:B------:R-:W-:Y:S01]  /*12280*/  @!PT LDS RZ, [RZ] ;  /* 0x00000000fffff984 */ /* 0x000fe20000000800 */
[----:B------:R1:W-:Y:S01]  /*12290*/  @P0 LDGSTS.E.BYPASS.LTC128B.128 [R8+0xe400], desc[UR42][R6.64], !P2 ;  /* 0x0e40000006080fae */ /* 0x0003e2000d101d6a */
[----:B------:R-:W-:-:S03]  /*122a0*/  ISETP.GE.AND P0, PT, R4, 0x11, PT ;  /* 0x000000110400780c */ /* 0x000fc60003f06270 */
[----:B-1----:R-:W1:Y:S10]  /*122b0*/  SHFL.IDX PT, R7, R0, 0x1, 0x181f ;  /* 0x00381f0000077f89 */ /* 0x002e7400000e0000 */
[----:B------:R-:W-:Y:S01]  /*122c0*/  @P0 IMAD R8, R5, 0x2, R22 ;  /* 0x0000000205080824 */ /* 0x000fe200078e0216 */
[----:B------:R-:W2:Y:S01]  /*122d0*/  SHFL.IDX PT, R6, R2, 0x1, 0x181f ;  /* 0x00381f0002067f89 */ /* 0x000ea200000e0000 */
[----:B-1----:R-:W-:-:S04]  /*122e0*/  @P0 LEA R7, P1, R9, R7, 0x1 ;  /* 0x0000000709070211 */ /* 0x002fc800078208ff */
[----:B--2---:R-:W-:-:S04]  /*122f0*/  @P0 IADD3.X R6, RZ, R6, RZ, P1, !PT ;  /* 0x00000006ff060210 */ /* 0x004fc80000ffe4ff */
[----:B------:R-:W-:-:S04]  /*12300*/  @P0 LOP3.LUT R7, R7, R6, RZ, 0x3c, !PT ;  /* 0x0000000607070212 */ /* 0x000fc800078e3cff */
[----:B------:R-:W-:-:S04]  /*12310*/  @P0 LOP3.LUT R6, R7, R6, RZ, 0x3c, !PT ;  /* 0x0000000607060212 */ /* 0x000fc800078e3cff */
[----:B------:R-:W-:-:S05]  /*12320*/  @P0 LOP3.LUT R7, R7, R6, RZ, 0x3c, !PT ;  /* 0x0000000607070212 */ /* 0x000fca00078e3cff */
[----:B------:R1:W-:Y:S01]  /*12330*/  @P0 LDGSTS.E.BYPASS.LTC128B.128 [R8+0xec00], desc[UR42][R6.64], !P2 ;  /* 0x0ec0000006080fae */ /* 0x0003e2000d101d6a */
[----:B------:R-:W-:-:S03]  /*12340*/  ISETP.GE.AND P0, PT, R4, 0x21, PT ;  /* 0x000000210400780c */ /* 0x000fc60003f06270 */
[----:B-1----:R-:W1:Y:S10]  /*12350*/  SHFL.IDX PT, R7, R0, 0x2, 0x181f ;  /* 0x00581f0000077f89 */ /* 0x002e7400000e0000 */
[----:B------:R-:W-:Y:S01]  /*12360*/  @P0 IMAD R8, R5, 0x2, R22 ;  /* 0x0000000205080824 */ /* 0x000fe200078e0216 */
[----:B------:R-:W2:Y:S01]  /*12370*/  SHFL.IDX PT, R6, R2, 0x2, 0x181f ;  /* 0x00581f0002067f89 */ /* 0x000ea200000e0000 */
[----:B-1----:R-:W-:-:S05]  /*12380*/  @P0 LEA R7, P1, R9, R7, 0x1 ;  /* 0x0000000709070211 */ /* 0x002fca00078208ff */
[----:B--2---:R-:W-:-:S05]  /*12390*/  @P0 IMAD.X R6, RZ, RZ, R6, P1 ;  /* 0x000000ffff060224 */ /* 0x004fca00008e0606 */
        /* <DEDUP_REMOVED lines=37> */
[----:B------:R-:W2:Y:S04]  /*125f0*/  SHFL.IDX PT, R6, R2, 0x6, 0x181f ;  /* 0x00d81f0002067f89 */ /* 0x000ea800000e0000 */
[----:B------:R-:W3:Y:S04]  /*12600*/  SHFL.IDX PT, R2, R2, 0x7, 0x181f ;  /* 0x00f81f0002027f89 */ /* 0x000ee800000e0000 */
[----:B------:R-:W4:Y:S01]  /*12610*/  SHFL.IDX PT, R0, R0, 0x7, 0x181f ;  /* 0x00f81f0000007f89 */ /* 0x000f2200000e0000 */
[----:B-1----:R-:W-:-:S05]  /*12620*/  @P0 LEA R7, P1, R9, R7, 0x1 ;  /* 0x0000000709070211 */ /* 0x002fca00078208ff */
[----:B--2---:R-:W-:-:S05]  /*12630*/  @P0 IMAD.X R6, RZ, RZ, R6, P1 ;  /* 0x000000ffff060224 */ /* 0x004fca00008e0606 */
[----:B------:R-:W-:-:S04]  /*12640*/  @P0 LOP3.LUT R7, R7, R6, RZ, 0x3c, !PT ;  /* 0x0000000607070212 */ /* 0x000fc800078e3cff */
[----:B------:R-:W-:-:S04]  /*12650*/  @P0 LOP3.LUT R6, R7, R6, RZ, 0x3c, !PT ;  /* 0x0000000607060212 */ /* 0x000fc800078e3cff */
[----:B------:R-:W-:-:S05]  /*12660*/  @P0 LOP3.LUT R7, R7, R6, RZ, 0x3c, !PT ;  /* 0x0000000607070212 */ /* 0x000fca00078e3cff */
[----:B---34-:R1:W-:Y:S02]  /*12670*/  @P0 LDGSTS.E.BYPASS.LTC128B.128 [R8+0x11400], desc[UR42][R6.64], !P2 ;  /* 0x1140000006080fae */ /* 0x0183e4000d101d6a */
.L_x_803:
[----:B------:R-:W-:-:S13]  /*12680*/  ISETP.GE.AND P0, PT, R4, 0x71, PT ;  /* 0x000000710400780c */ /* 0x000fda0003f06270 */
[----:B-12---:R-:W-:Y:S01]  /*12690*/  @P0 LEA R6, P1, R9, R0, 0x1 ;  /* 0x0000000009060211 */ /* 0x006fe200078208ff */
[----:B------:R-:W-:-:S03]  /*126a0*/  @P0 IMAD R5, R5, 0x2, R22 ;  /* 0x0000000205050824 */ /* 0x000fc600078e0216 */
[----:B------:R-:W-:-:S05]  /*126b0*/  @P0 IADD3.X R7, RZ, R2, RZ, P1, !PT ;  /* 0x00000002ff070210 */ /* 0x000fca0000ffe4ff */
[----:B------:R-:W-:Y:S01]  /*126c0*/  @!PT LDS RZ, [RZ] ;  /* 0x00000000fffff984 */ /* 0x000fe20000000800 */
[----:B------:R-:W-:Y:S01]  /*126d0*/  @!PT LDS RZ, [RZ] ;  /* 0x00000000fffff984 */ /* 0x000fe20000000800 */
[----:B------:R-:W-:Y:S01]  /*126e0*/  @!PT LDS RZ, [RZ] ;  /* 0x00000000fffff984 */ /* 0x000fe20000000800 */
[----:B------:R1:W-:Y:S01]  /*126f0*/  @P0 LDGSTS.E.BYPASS.LTC128B.128 [R5+0x11c00], desc[UR42][R6.64], !P2 ;  /* 0x11c0000006050fae */ /* 0x0003e2000d101d6a */
[----:B------:R-:W-:Y:S01]  /*12700*/  PLOP3.LUT P0, PT, PT, PT, PT, 0x80, 0x0 ;  /* 0x000000000000781c */ /* 0x000fe20003f0f070 */
[----:B------:R-:W-:-:S12]  /*12710*/  NOP ;  /* 0x0000000000007918 */ /* 0x000fd80000000000 */
.L_x_662:
        /* <DEDUP_REMOVED lines=11> */
.L_x_663:
[----:B------:R2:W5:Y:S01]  /*127d0*/  LDL.LU R4, [R1+0x28] ;  /* 0x0000280001047983 */ /* 0x0005620000300800 */
[----:B------:R2:W-:Y:S03]  /*127e0*/  SYNCS.ARRIVE.TRANS64.A1T0 RZ, [R3+URZ+0x16830], RZ ;  /* 0x016830ff03ff79a7 */ /* 0x0005e6000810003f */
[----:B-1----:R2:W5:Y:S04]  /*127f0*/  LDL.LU R7, [R1+0x8] ;  /* 0x0000080001077983 */ /* 0x0025680000300800 */
[----:B------:R2:W5:Y:S02]  /*12800*/  LDL.LU R6, [R1+0x30] ;  /* 0x0000300001067983 */ /* 0x0005640000300800 */
[----:B------:R-:W-:Y:S05]  /*12810*/  WARPSYNC.ALL ;  /* 0x0000000000007948 */ /* 0x000fea0003800000 */
[----:B------:R-:W-:Y:S01]  /*12820*/  ULDC.64 UR6, c[0x0][0xa00] ;  /* 0x0002800000067ab9 */ /* 0x000fe20000000a00 */
[----:B------:R-:W-:Y:S01]  /*12830*/  ULDC.64 UR4, c[0x0][0x298] ;  /* 0x0000a60000047ab9 */ /* 0x000fe20000000a00 */
[----:B------:R-:W-:Y:S01]  /*12840*/  VIADD R0, R22, 0x8400 ;  /* 0x0000840016007836 */ /* 0x000fe20000000000 */
[----:B------:R-:W-:Y:S01]  /*12850*/  BAR.SYNC.DEFER_BLOCKING 0x8, 0x200 ;  /* 0x0208000000007b1d */ /* 0x000fe20000010000 */
[----:B------:R-:W-:-:S03]  /*12860*/  ISETP.NE.U32.AND P0, PT, RZ, UR6, PT ;  /* 0x00000006ff007c0c */ /* 0x000fc6000bf05070 */
[----:B------:R-:W-:Y:S02]  /*12870*/  LOP3.LUT P1, RZ, R0, 0x3ff, RZ, 0xc0, !PT ;  /* 0x000003ff00ff7812 */ /* 0x000fe4000782c0ff */
[----:B------:R-:W-:Y:S01]  /*12880*/  ISETP.NE.AND.EX P0, PT, RZ, UR7, PT, P0 ;  /* 0x00000007ff007c0c */ /* 0x000fe2000bf05300 */
[----:B------:R-:W-:Y:S01]  /*12890*/  BSSY B6, `(.L_x_664) ;  /* 0x000001d000067945 */ /* 0x000fe20003800000 */
[----:B-----5:R-:W-:Y:S02]  /*128a0*/  SHF.R.S32.HI R2, RZ, 0x1f, R4 ;  /* 0x0000001fff027819 */ /* 0x020fe40000011404 */
[----:B--2---:R-:W-:-:S03]  /*128b0*/  SEL R3, R7, RZ, !P0 ;  /* 0x000000ff07037207 */ /* 0x004fc60004000000 */
[----:B------:R-:W-:-:S04]  /*128c0*/  IMAD R2, R2, UR4, RZ ;  /* 0x0000000402027c24 */ /* 0x000fc8000f8e02ff */
[----:B------:R-:W-:Y:S01]  /*128d0*/  IMAD R0, R4, UR5, R2 ;  /* 0x0000000504007c24 */ /* 0x000fe2000f8e0202 */
[----:B------:R-:W-:Y:S01]  /*128e0*/  SEL R2, R6, RZ, !P0 ;  /* 0x000000ff06027207 */ /* 0x000fe20004000000 */
[----:B------:R-:W-:-:S04]  /*128f0*/  IMAD.WIDE.U32 R4, R4, UR4, RZ ;  /* 0x0000000404047c25 */ /* 0x000fc8000f8e00ff */
[----:B------:R-:W-:Y:S01]  /*12900*/  IMAD.IADD R0, R5, 0x1, R0 ;  /* 0x0000000105007824 */ /* 0x000fe200078e0200 */
[----:B------:R1:W-:Y:S04]  /*12910*/  STL.64 [R1+0x28], R4 ;  /* 0x0000280401007387 */ /* 0x0003e80000100a00 */
[----:B------:R1:W-:Y:S04]  /*12920*/  STL [R1+0x8], R3 ;  /* 0x0000080301007387 */ /* 0x0003e80000100800 */
[----:B------:R1:W-:Y:S04]  /*12930*/  STL [R1+0x38], R2 ;  /* 0x0000380201007387 */ /* 0x0003e80000100800 */
[----:B------:R1:W-:Y:S01]  /*12940*/  STL [R1+0x30], R0 ;  /* 0x0000300001007387 */ /* 0x0003e20000100800 */
[----:B------:R-:W-:Y:S05]  /*12950*/  @!P1 BRA `(.L_x_665) ;  /* 0x0000000000409947 */ /* 0x000fea0003800000 */
[----:B-1----:R-:W-:Y:S01]  /*12960*/  MOV R2, 0x0 ;  /* 0x0000000000027802 */ /* 0x002fe20000000f00 */
        /* <DEDUP_REMOVED lines=9> */
[----:B0-----:R-:W-:-:S02]  /*12a00*/  IMAD.U32 R10, RZ, RZ, UR8 ;  /* 0x00000008ff0a7e24 */ /* 0x001fc4000f8e00ff */
[----:B------:R-:W-:Y:S02]  /*12a10*/  IMAD.U32 R11, RZ, RZ, UR9 ;  /* 0x00000009ff0b7e24 */ /* 0x000fe4000f8e00ff */
[----:B------:R-:W-:Y:S02]  /*12a20*/  IMAD.MOV.U32 R8, RZ, RZ, 0x70 ;  /* 0x00000070ff087424 */ /* 0x000fe400078e00ff */
[----:B------:R-:W-:-:S07]  /*12a30*/  IMAD.MOV.U32 R13, RZ, RZ, RZ ;  /* 0x000000ffff0d7224 */ /* 0x000fce00078e00ff */
[----:B------:R-:W-:-:S07]  /*12a40*/  LEPC R20, `(.L_x_665) ;  /* 0x000000001014794e */ /* 0x000fce0000000000 */
[----:B-1----:R-:W-:Y:S05]  /*12a50*/  CALL.ABS.NOINC R2 ;  /* 0x0000000002007343 */ /* 0x002fea0003c00000 */
.L_x_665:
[----:B------:R-:W-:Y:S05]  /*12a60*/  BSYNC B6 ;  /* 0x0000000000067941 */ /* 0x000fea0003800000 */
.L_x_664:
[----:B------:R-:W2:Y:S01]  /*12a70*/  LDL.LU R21, [R1+0x30] ;  /* 0x0000300001157983 */ /* 0x000ea20000300800 */
[----:B------:R-:W-:Y:S01]  /*12a80*/  ULDC.64 UR4, c[0x0][0x2d8] ;  /* 0x0000b60000047ab9 */ /* 0x000fe20000000a00 */
[----:B0-----:R-:W0:Y:S01]  /*12a90*/  LDC R10, c[0x0][0x448] ;  /* 0x00011200ff0a7b82 */ /* 0x001e220000000800 */
[----:B------:R-:W-:Y:S01]  /*12aa0*/  ULDC.64 UR6, c[0x0][0x2c8] ;  /* 0x0000b20000067ab9 */ /* 0x000fe20000000a00 */
[----:B-1----:R-:W2:Y:S01]  /*12ab0*/  LDL.LU.64 R2, [R1+0x28] ;  /* 0x0000280001027983 */ /* 0x002ea20000300a00 */
[----:B------:R-:W-:-:S03]  /*12ac0*/  ULDC.64 UR8, c[0x0][0x280] ;  /* 0x0000a00000087ab9 */ /* 0x000fc60000000a00 */
[----:B------:R-:W3:Y:S04]  /*12ad0*/  LDL R20, [R1+0x10] ;  /* 0x0000100001147983 */ /* 0x000ee80000100800 */
[----:B------:R-:W4:Y:S04]  /*12ae0*/  LDL.LU R6, [R1+0x38] ;  /* 0x0000380001067983 */ /* 0x000f280000300800 */
[----:B------:R-:W4:Y:S01]  /*12af0*/  LDL.LU R5, [R1+0x8] ;  /* 0x0000080001057983 */ /* 0x000f220000300800 */
[----:B0-----:R-:W-:-:S13]  /*12b00*/  ISETP.NE.AND P0, PT, R10, 0x1, PT ;  /* 0x000000010a00780c */ /* 0x001fda0003f05270 */
[----:B------:R-:W0:Y:S08]  /*12b10*/  @P0 LDC R7, c[0x0][0x44c] ;  /* 0x00011300ff070b82 */ /* 0x000e300000000800 */
[----:B------:R-:W1:Y:S01]  /*12b20*/  @P0 LDC R8, c[0x0][0x450] ;  /* 0x00011400ff080b82 */ /* 0x000e620000000800 */
[----:B--2---:R-:W-:Y:S02]  /*12b30*/  IMAD.MOV.U32 R3, RZ, RZ, R21 ;  /* 0x000000ffff037224 */ /* 0x004fe400078e0015 */
[----:B------:R-:W2:Y:S01]  /*12b40*/  S2R R21, SR_TID.X ;  /* 0x0000000000157919 */ /* 0x000ea20000002100 */
[----:B---3--:R-:W-:-:S02]  /*12b50*/  IMAD R0, R20, UR4, RZ ;  /* 0x0000000414007c24 */ /* 0x008fc4000f8e02ff */
[----:B------:R-:W3:Y:S01]  /*12b60*/  S2R R20, SR_TID.X ;  /* 0x0000000000147919 */ /* 0x000ee20000002100 */
[----:B------:R-:W-:-:S04]  /*12b70*/  IMAD.WIDE.U32 R2, R18, UR4, R2 ;  /* 0x0000000412027c25 */ /* 0x000fc8000f8e0002 */
[----:B------:R-:W-:Y:S01]  /*12b80*/  IMAD R0, R18, UR5, R0 ;  /* 0x0000000512007c24 */ /* 0x000fe2000f8e0200 */
[----:B------:R-:W-:-:S03]  /*12b90*/  ULDC.64 UR4, c[0x0][0x2e0] ;  /* 0x0000b80000047ab9 */ /* 0x000fc60000000a00 */
[----:B------:R-:W-:Y:S02]  /*12ba0*/  IMAD.IADD R3, R3, 0x1, R0 ;  /* 0x0000000103037824 */ /* 0x000fe400078e0200 */
[----:B----4-:R-:W-:Y:S02]  /*12bb0*/  IMAD R0, R6, UR4, RZ ;  /* 0x0000000406007c24 */ /* 0x010fe4000f8e02ff */
[----:B------:R-:W-:-:S04]  /*12bc0*/  IMAD.WIDE.U32 R2, R5, UR4, R2 ;  /* 0x0000000405027c25 */ /* 0x000fc8000f8e0002 */
[----:B------:R-:W-:Y:S01]  /*12bd0*/  IMAD R0, R5, UR5, R0 ;  /* 0x0000000505007c24 */ /* 0x000fe2000f8e0200 */
[----:B------:R-:W-:Y:S01]  /*12be0*/  MOV R4, R2 ;  /* 0x0000000200047202 */ /* 0x000fe20000000f00 */
[----:B------:R-:W-:Y:S02]  /*12bf0*/  ULDC.64 UR4, c[0x0][0x2d0] ;  /* 0x0000b40000047ab9 */ /* 0x000fe40000000a00 */
[----:B------:R-:W-:Y:S02]  /*12c00*/  IMAD.IADD R5, R3, 0x1, R0 ;  /* 0x0000000103057824 */ /* 0x000fe400078e0200 */
[----:B--2---:R-:W-:Y:S01]  /*12c10*/  IMAD.SHL.U32 R21, R21, 0x10, RZ ;  /* 0x0000001015157824 */ /* 0x004fe200078e00ff */
[----:B---3--:R-:W-:-:S04]  /*12c20*/  LOP3.LUT R20, R20, 0x7f, RZ, 0xc0, !PT ;  /* 0x0000007f14147812 */ /* 0x008fc800078ec0ff */
[----:B------:R-:W-:Y:S02]  /*12c30*/  LOP3.LUT R21, R21, 0x70, RZ, 0xc0, !PT ;  /* 0x0000007015157812 */ /* 0x000fe400078ec0ff */
[----:B------:R-:W-:-:S04]  /*12c40*/  SHF.R.U32.HI R20, RZ, 0x3, R20 ;  /* 0x00000003ff147819 */ /* 0x000fc80000011614 */
[----:B------:R-:W-:-:S05]  /*12c50*/  LOP3.LUT R20, R20, R21, RZ, 0xfc, !PT ;  /* 0x0000001514147212 */ /* 0x000fca00078efcff */
[----:B------:R-:W-:Y:S02]  /*12c60*/  IMAD R6, R17, 0xc0, R20 ;  /* 0x000000c011067824 */ /* 0x000fe400078e0214 */
[----:B------:R2:W5:Y:S02]  /*12c70*/  LDL R20, [R1+0x24] ;  /* 0x0000240001147983 */ /* 0x0005640000100800 */
[----:B0-----:R-:W-:Y:S01]  /*12c80*/  @P0 IMAD.HI.U32 R7, R6, R7, RZ ;  /* 0x0000000706070227 */ /* 0x001fe200078e00ff */
[----:B------:R-:W0:Y:S03]  /*12c90*/  S2R R11, SR_TID.X ;  /* 0x00000000000b7919 */ /* 0x000e260000002100 */
[----:B------:R-:W-:Y:S01]  /*12ca0*/  IMAD.MOV.U32 R2, RZ, RZ, R6 ;  /* 0x000000ffff027224 */ /* 0x000fe200078e0006 */
[----:B-1----:R-:W-:-:S04]  /*12cb0*/  @P0 SHF.R.U32.HI R2, RZ, R8, R7 ;  /* 0x00000008ff020219 */ /* 0x002fc80000011607 */
[----:B------:R-:W-:-:S05]  /*12cc0*/  SHF.R.S32.HI R0, RZ, 0x1f, R2 ;  /* 0x0000001fff007819 */ /* 0x000fca0000011402 */
[----:B------:R-:W-:-:S04]  /*12cd0*/  IMAD R0, R0, UR4, RZ ;  /* 0x0000000400007c24 */ /* 0x000fc8000f8e02ff */
[C---:B------:R-:W-:Y:S02]  /*12ce0*/  IMAD R7, R2.reuse, UR5, R0 ;  /* 0x0000000502077c24 */ /* 0x040fe4000f8e0200 */
[----:B------:R-:W-:Y:S02]  /*12cf0*/  IMAD.MOV R0, RZ, RZ, -R2 ;  /* 0x000000ffff007224 */ /* 0x000fe400078e0a02 */
[----:B------:R-:W-:-:S04]  /*12d00*/  IMAD.WIDE.U32 R2, R2, UR4, R4 ;  /* 0x0000000402027c25 */ /* 0x000fc8000f8e0004 */
[----:B------:R-:W-:Y:S02]  /*12d10*/  IMAD R0, R10, R0, R6 ;  /* 0x000000000a007224 */ /* 0x000fe400078e0206 */
[----:B------:R-:W-:-:S03]  /*12d20*/  IMAD.IADD R3, R3, 0x1, R7 ;  /* 0x0000000103037824 */ /* 0x000fc600078e0207 */
[----:B------:R-:W-:Y:S01]  /*12d30*/  SHF.R.S32.HI R7, RZ, 0x1f, R0 ;  /* 0x0000001fff077819 */ /* 0x000fe20000011400 */
[----:B------:R-:W-:-:S04]  /*12d40*/  IMAD.WIDE.U32 R8, R0, UR6, R2 ;  /* 0x0000000600087c25 */ /* 0x000fc8000f8e0002 */
[----:B------:R-:W-:Y:S01]  /*12d50*/  IMAD R7, R7, UR6, RZ ;  /* 0x0000000607077c24 */ /* 0x000fe2000f8e02ff */
[----:B------:R-:W-:Y:S01]  /*12d60*/  LEA R2, P1, R8, UR8, 0x1 ;  /* 0x0000000808027c11 */ /* 0x000fe2000f8208ff */
[----:B------:R-:W-:Y:S02]  /*12d70*/  VIADD R3, R6, 0x80 ;  /* 0x0000008006037836 */ /* 0x000fe40000000000 */
[----:B------:R-:W-:Y:S02]  /*12d80*/  IMAD R0, R0, UR7, R7 ;  /* 0x0000000700007c24 */ /* 0x000fe4000f8e0207 */
[----:B------:R-:W1:Y:S01]  /*12d90*/  @P0 LDC R7, c[0x0][0x44c] ;  /* 0x00011300ff070b82 */ /* 0x000e620000000800 */
[----:B------:R-:W-:Y:S01]  /*12da0*/  MOV R6, R3 ;  /* 0x0000000300067202 */ /* 0x000fe20000000f00 */
[----:B------:R-:W-:Y:S02]  /*12db0*/  IMAD.IADD R0, R9, 0x1, R0 ;  /* 0x0000000109007824 */ /* 0x000fe400078e0200 */
[C---:B0-----:R-:W-:Y:S01]  /*12dc0*/  IMAD.SHL.U32 R21, R11.reuse, 0x8, RZ ;  /* 0x000000080b157824 */ /* 0x041fe200078e00ff */
[----:B------:R-:W-:-:S02]  /*12dd0*/  LOP3.LUT R11, R11, 0x7f, RZ, 0xc0, !PT ;  /* 0x0000007f0b0b7812 */ /* 0x000fc400078ec0ff */
[----:B------:R-:W-:Y:S02]  /*12de0*/  LEA.HI.X R0, R8, UR9, R0, 0x1, P1 ;  /* 0x0000000908007c11 */ /* 0x000fe400088f0c00 */
[----:B------:R-:W0:Y:S01]  /*12df0*/  @P0 LDC R8, c[0x0][0x450] ;  /* 0x00011400ff080b82 */ /* 0x000e220000000800 */
[----:B------:R-:W-:Y:S02]  /*12e00*/  LOP3.LUT R21, R21, 0x38, RZ, 0xc0, !PT ;  /* 0x0000003815157812 */ /* 0x000fe400078ec0ff */
[----:B------:R-:W-:Y:S01]  /*12e10*/  SHF.R.U32.HI R9, RZ, 0x3, R11 ;  /* 0x00000003ff097819 */ /* 0x000fe2000001160b */
[----:B-1----:R-:W-:-:S05]  /*12e20*/  @P0 IMAD.HI.U32 R7, R3, R7, RZ ;  /* 0x0000000703070227 */ /* 0x002fca00078e00ff */
[----:B0-----:R-:W-:-:S05]  /*12e30*/  @P0 SHF.R.U32.HI R6, RZ, R8, R7 ;  /* 0x00000008ff060219 */ /* 0x001fca0000011607 */
[----:B------:R-:W-:Y:S02]  /*12e40*/  IMAD.MOV R7, RZ, RZ, -R6 ;  /* 0x000000ffff077224 */ /* 0x000fe400078e0a06 */
[----:B------:R-:W-:-:S04]  /*12e50*/  IMAD.WIDE.U32 R4, R6, UR4, R4 ;  /* 0x0000000406047c25 */ /* 0x000fc8000f8e0004 */
[----:B------:R-:W-:Y:S01]  /*12e60*/  IMAD R3, R10, R7, R3 ;  /* 0x000000070a037224 */ /* 0x000fe200078e0203 */
[----:B------:R-:W-:-:S04]  /*12e70*/  SHF.R.S32.HI R7, RZ, 0x1f, R6 ;  /* 0x0000001fff077819 */ /* 0x000fc80000011406 */
[----:B------:R-:W-:Y:S01]  /*12e80*/  SHF.R.S32.HI R8, RZ, 0x1f, R3 ;  /* 0x0000001fff087819 */ /* 0x000fe20000011403 */
[----:B------:R-:W-:Y:S01]  /*12e90*/  IMAD R7, R7, UR4, RZ ;  /* 0x0000000407077c24 */ /* 0x000fe2000f8e02ff */
[----:B------:R-:W-:Y:S02]  /*12ea0*/  ULDC UR4, c[0x0][0x2b8] ;  /* 0x0000ae0000047ab9 */ /* 0x000fe40000000800 */
[----:B------:R-:W-:Y:S01]  /*12eb0*/  ISETP.GE.AND P0, PT, R21, UR4, PT ;  /* 0x0000000415007c0c */ /* 0x000fe2000bf06270 */
[----:B------:R-:W-:Y:S01]  /*12ec0*/  IMAD R7, R6, UR5, R7 ;  /* 0x0000000506077c24 */ /* 0x000fe2000f8e0207 */
[----:B------:R-:W-:Y:S01]  /*12ed0*/  UMOV UR4, 0xffffffff ;  /* 0xffffffff00047882 */ /* 0x000fe20000000000 */
[----:B------:R-:W-:Y:S02]  /*12ee0*/  IMAD R8, R8, UR6, RZ ;  /* 0x0000000608087c24 */ /* 0x000fe4000f8e02ff */
[----:B------:R-:W-:Y:S02]  /*12ef0*/  IMAD.IADD R5, R5, 0x1, R7 ;  /* 0x0000000105057824 */ /* 0x000fe400078e0207 */
[----:B------:R-:W-:-:S02]  /*12f00*/  IMAD R8, R3, UR7, R8 ;  /* 0x0000000703087c24 */ /* 0x000fc4000f8e0208 */
[----:B------:R-:W-:-:S04]  /*12f10*/  IMAD.WIDE.U32 R6, R3, UR6, R4 ;  /* 0x0000000603067c25 */ /* 0x000fc8000f8e0004 */
[----:B------:R-:W-:Y:S01]  /*12f20*/  IMAD.IADD R4, R7, 0x1, R8 ;  /* 0x0000000107047824 */ /* 0x000fe200078e0208 */
[----:B------:R-:W-:-:S04]  /*12f30*/  LEA R5, P1, R6, UR8, 0x1 ;  /* 0x0000000806057c11 */ /* 0x000fc8000f8208ff */
[----:B------:R-:W-:Y:S01]  /*12f40*/  LEA.HI.X R4, R6, UR9, R4, 0x1, P1 ;  /* 0x0000000906047c11 */ /* 0x000fe200088f0c04 */
[----:B--2---:R-:W-:Y:S08]  /*12f50*/  BRA.DIV UR4, `(.L_x_666) ;  /* 0x0000004e04fc7947 */ /* 0x004ff0000b800000 */
[----:B------:R-:W2:Y:S01]  /*12f60*/  LDL.LU R6, [R1+0x34] ;  /* 0x0000340001067983 */ /* 0x000ea20000300800 */
[----:B------:R-:W-:-:S03]  /*12f70*/  IMAD R17, R17, 0xc0, R9 ;  /* 0x000000c011117824 */ /* 0x000fc600078e0209 */
[----:B------:R-:W0:Y:S04]  /*12f80*/  SHFL.IDX PT, R7, R2, RZ, 0x181f ;  /* 0x00181fff02077589 */ /* 0x000e2800000e0000 */
[----:B------:R-:W-:Y:S01]  /*12f90*/  SHFL.IDX PT, R8, R5, RZ, 0x181f ;  /* 0x00181fff05087589 */ /* 0x000fe200000e0000 */
[----:B--2---:R-:W-:-:S03]  /*12fa0*/  IMAD R3, R6, R10, RZ ;  /* 0x0000000a06037224 */ /* 0x004fc600078e02ff */
[----:B------:R-:W1:Y:S02]  /*12fb0*/  SHFL.IDX PT, R6, R0, RZ, 0x181f ;  /* 0x00181fff00067589 */ /* 0x000e6400000e0000 */
[----:B------:R-:W-:-:S13]  /*12fc0*/  ISETP.GE.AND P1, PT, R17, R3, PT ;  /* 0x000000031100720c */ /* 0x000fda0003f26270 */
[----:B0-----:R-:W-:-:S05]  /*12fd0*/  @!P1 LEA R7, P2, R21, R7, 0x1 ;  /* 0x0000000715079211 */ /* 0x001fca00078408ff */
[----:B-1----:R-:W-:-:S05]  /*12fe0*/  @!P1 IMAD.X R6, RZ, RZ, R6, P2 ;  /* 0x000000ffff069224 */ /* 0x002fca00010e0606 */
[----:B------:R-:W-:-:S04]  /*12ff0*/  @!P1 LOP3.LUT R7, R7, R6, RZ, 0x3c, !PT ;  /* 0x0000000607079212 */ /* 0x000fc800078e3cff */
[----:B------:R-:W-:-:S04]  /*13000*/  @!P1 LOP3.LUT R6, R7, R6, RZ, 0x3c, !PT ;  /* 0x0000000607069212 */ /* 0x000fc800078e3cff */
[----:B------:R-:W-:-:S05]  /*13010*/  @!P1 LOP3.LUT R7, R7, R6, RZ, 0x3c, !PT ;  /* 0x0000000607079212 */ /* 0x000fca00078e3cff */
[----:B-----5:R0:W-:Y:S02]  /*13020*/  @!P1 LDGSTS.E.BYPASS.LTC128B.128 [R20+0x8400], desc[UR42][R6.64], !P0 ;  /* 0x0840000006149fae */ /* 0x0201e4000c101d6a */
        /* <DEDUP_REMOVED lines=66> */
[----:B------:R-:W0:Y:S11]  /*13450*/  SHFL.IDX PT, R2, R4, RZ, 0x181f ;  /* 0x00181fff04027589 */ /* 0x000e3600000e0000 */
[----:B-1----:R-:W-:-:S05]  /*13460*/  @!P3 LEA R6, P2, R21, R6, 0x1 ;  /* 0x000000061506b211 */ /* 0x002fca00078408ff */
[----:B------:R-:W-:-:S04]  /*13470*/  @!P3 IMAD.X R0, RZ, RZ, R0, P2 ;  /* 0x000000ffff00b224 */ /* 0x000fc800010e0600 */
[----:B------:R-:W-:Y:S01]  /*13480*/  @!P3 IMAD.MOV.U32 R7, RZ, RZ, R0 ;  /* 0x000000ffff07b224 */ /* 0x000fe200078e0000 */
[----:B------:R-:W-:-:S04]  /*13490*/  IADD3 R0, R17, 0x90, RZ ;  /* 0x0000009011007810 */ /* 0x000fc80007ffe0ff */
[----:B------:R1:W-:Y:S02]  /*134a0*/  @!P3 LDGSTS.E.BYPASS.LTC128B.128 [R20+0xbc00], desc[UR42][R6.64], !P0 ;  /* 0x0bc000000614bfae */ /* 0x0003e4000c101d6a */
[----:B-1----:R-:W-:-:S05]  /*134b0*/  @!P1 LEA R6, P2, R21, R8, 0x1 ;  /* 0x0000000815069211 */ /* 0x002fca00078408ff */
[----:B0-----:R-:W-:-:S04]  /*134c0*/  @!P1 IMAD.X R2, RZ, RZ, R2, P2 ;  /* 0x000000ffff029224 */ /* 0x001fc800010e0602 */
[----:B------:R-:W-:Y:S02]  /*134d0*/  @!P1 IMAD.MOV.U32 R7, RZ, RZ, R2 ;  /* 0x000000ffff079224 */ /* 0x000fe400078e0002 */
[----:B------:R-:W-:Y:S04]  /*134e0*/  SHFL.IDX PT, R2, R5, 0x3, 0x181f ;  /* 0x00781f0005027f89 */ /* 0x000fe800000e0000 */
        /* <DEDUP_REMOVED lines=11> */
[----:B------:R-:W-:Y:S04]  /*135a0*/  SHFL.IDX PT, R4, R4, 0x3, 0x181f ;  /* 0x00781f0004047f89 */ /* 0x000fe800000e0000 */
[----:B0-----:R-:W0:Y:S03]  /*135b0*/  SHFL.IDX PT, R6, R5, 0x2, 0x181f ;  /* 0x00581f0005067f89 */ /* 0x001e2600000e0000 */
[----:B0-----:R-:W-:-:S05]  /*135c0*/  @!P1 LEA R6, P2, R21, R6, 0x1 ;  /* 0x0000000615069211 */ /* 0x001fca00078408ff */
[----:B------:R-:W-:-:S04]  /*135d0*/  @!P1 IMAD.X R0, RZ, RZ, R0, P2 ;  /* 0x000000ffff009224 */ /* 0x000fc800010e0600 */
[----:B------:R-:W-:-:S05]  /*135e0*/  @!P1 IMAD.MOV.U32 R7, RZ, RZ, R0 ;  /* 0x000000ffff079224 */ /* 0x000fca00078e0000 */
[----:B------:R0:W-:Y:S02]  /*135f0*/  @!P1 LDGSTS.E.BYPASS.LTC128B.128 [R20+0xd400], desc[UR42][R6.64], !P0 ;  /* 0x0d40000006149fae */ /* 0x0001e4000c101d6a */
.L_x_828:
[----:B------:R-:W-:-:S04]  /*13600*/  IADD3 R17, R17, 0xb0, RZ ;  /* 0x000000b011117810 */ /* 0x000fc80007ffe0ff */
[----:B------:R-:W-:-:S13]  /*13610*/  ISETP.GE.AND P1, PT, R17, R3, PT ;  /* 0x000000031100720c */ /* 0x000fda0003f26270 */
[----:B------:R-:W-:-:S05]  /*13620*/  @!P1 LEA R2, P2, R21, R2, 0x1 ;  /* 0x0000000215029211 */ /* 0x000fca00078408ff */
[----:B------:R-:W-:-:S05]  /*13630*/  @!P1 IMAD.X R3, RZ, RZ, R4, P2 ;  /* 0x000000ffff039224 */ /* 0x000fca00010e0604 */
[----:B------:R-:W-:Y:S01]  /*13640*/  @!PT LDS RZ, [RZ] ;  /* 0x00000000fffff984 */ /* 0x000fe20000000800 */
[----:B------:R-:W-:Y:S01]  /*13650*/  @!PT LDS RZ, [RZ] ;  /* 0x00000000fffff984 */ /* 0x000fe20000000800 */
[----:B------:R-:W-:Y:S01]  /*13660*/  @!PT LDS RZ, [RZ] ;  /* 0x00000000fffff984 */ /* 0x000fe20000000800 */
[----:B------:R1:W-:Y:S01]  /*13670*/  @!P1 LDGSTS.E.BYPASS.LTC128B.128 [R20+0xdc00], desc[UR42][R2.64], !P0 ;  /* 0x0dc0000002149fae */ /* 0x0003e2000c101d6a */
[----:B------:R-:W-:Y:S01]  /*13680*/  PLOP3.LUT P0, PT, PT, PT, PT, 0x80, 0x0 ;  /* 0x000000000000781c */ /* 0x000fe20003f0f070 */
[----:B------:R-:W-:-:S12]  /*13690*/  NOP ;  /* 0x0000000000007918 */ /* 0x000fd80000000000 */
.L_x_667:
[----:B------:R-:W-:Y:S02]  /*136a0*/  PLOP3.LUT P1, PT, P1, P0, PT, 0xa2, 0x0 ;  /* 0x000000000000781c */ /* 0x000fe40000f21472 */
[----:B------:R-:W-:-:S08]  /*136b0*/  @P0 R2UR P1, UR4, R22 ;  /* 0x00000000160402ca */ /* 0x000fd00000020000 */
[----:B------:R-:W-:-:S05]  /*136c0*/  @P0 PLOP3.LUT P0, PT, P1, PT, PT, 0x80, 0x0 ;  /* 0x000000000000081c */ /* 0x000fca0000f0f070 */
[----:B------:R-:W-:Y:S01]  /*136d0*/  @!P1 SYNCS.ARRIVE.TRANS64.RED.A0T1 RZ, [UR4+0x16800], RZ ;  /* 0x016800ffffff99a7 */ /* 0x000fe20008200404 */
[----:B------:R-:W-:Y:S07]  /*136e0*/  @!P1 ARRIVES.LDGSTSBAR.64.TRANSCNT [UR4+0x16800] ;  /* 0x01680000ff0099b0 */ /* 0x000fee0008000a84 */
[----:B------:R-:W-:Y:S05]  /*136f0*/  @P0 BRA.U.ANY `(.L_x_667) ;  /* 0xfffffffd00e80947 */ /* 0x000fea000393ffff */
[----:B-1----:R-:W2:Y:S02]  /*13700*/  LDL.LU R2, [R1+0x40] ;  /* 0x0000400001027983 */ /* 0x002ea40000300800 */
[----:B--2---:R-:W-:-:S05]  /*13710*/  VIADD R2, R2, 0x1 ;  /* 0x0000000102027836 */ /* 0x004fca0000000000 */
[----:B------:R1:W-:Y:S01]  /*13720*/  STL [R1+0x40], R2 ;  /* 0x0000400201007387 */ /* 0x0003e20000100800 */
[----:B------:R-:W-:-:S04]  /*13730*/  LEA.HI R0, R2, R2, RZ, 0x1 ;  /* 0x0000000202007211 */ /* 0x000fc800078f08ff */
[----:B------:R-:W-:-:S05]  /*13740*/  LOP3.LUT R0, R0, 0xfffffffe, RZ, 0xc0, !PT ;  /* 0xfffffffe00007812 */ /* 0x000fca00078ec0ff */
[----:B------:R-:W-:-:S05]  /*13750*/  IMAD.IADD R0, R2, 0x1, -R0 ;  /* 0x0000000102007824 */ /* 0x000fca00078e0a00 */
[----:B------:R-:W-:Y:S01]  /*13760*/  SHF.L.U32 R0, R0, 0x1f, RZ ;  /* 0x0000001f00007819 */ /* 0x000fe200000006ff */
[----:B------:R-:W-:Y:S01]  /*13770*/  NOP ;  /* 0x0000000000007918 */ /* 0x000fe20000000000 */
[----:B------:R1:W-:Y:S01]  /*13780*/  SYNCS.ARRIVE.TRANS64.A1T0 RZ, [R22+URZ+0x16800], RZ ;  /* 0x016800ff16ff79a7 */ /* 0x0003e2000810003f */
[----:B------:R-:W-:Y:S01]  /*13790*/  BSSY B0, `(.L_x_668) ;  /* 0x0000003000007945 */ /* 0x000fe20003800000 */
[----:B------:R-:W2:Y:S03]  /*137a0*/  SYNCS.PHASECHK.TRANS64.TRYWAIT P0, [R22+URZ+0x16820], R0 ;  /* 0x01682000160075a7 */ /* 0x000ea6000800017f */
[----:B-12---:R-:W-:Y:S05]  /*137b0*/  @!P0 BRA `(.L_x_669) ;  /* 0x0000005400cc8947 */ /* 0x006fea0003800000 */
.L_x_829:
[----:B------:R-:W-:Y:S05]  /*137c0*/  BSYNC B0 ;  /* 0x0000000000007941 */ /* 0x000fea0003800000 */
.L_x_668:
[----:B------:R-:W2:Y:S01]  /*137d0*/  LDL R2, [R1+0x18] ;  /* 0x0000180001027983 */ /* 0x000ea20000100800 */
[----:B------:R-:W-:Y:S01]  /*137e0*/  BSSY B0, `(.L_x_670) ;  /* 0x0000110000007945 */ /* 0x000fe20003800000 */
[----:B--2---:R-:W-:-:S13]  /*137f0*/  ISETP.GE.AND P0, PT, R2, 0x81, PT ;  /* 0x000000810200780c */ /* 0x004fda0003f06270 */
[----:B------:R-:W-:Y:S05]  /*13800*/  @!P0 BRA `(.L_x_671) ;  /* 0x0000001000348947 */ /* 0x000fea0003800000 */
[----:B------:R-:W2:Y:S01]  /*13810*/  S2R R2, SR_TID.X ;  /* 0x0000000000027919 */ /* 0x000ea20000002100 */
[----:B------:R-:W-:Y:S01]  /*13820*/  ULDC UR4, c[0x0][0x2f4] ;  /* 0x0000bd0000047ab9 */ /* 0x000fe20000000800 */
[----:B--2---:R-:W-:Y:S02]  /*13830*/  IMAD.SHL.U32 R3, R2, 0x8, RZ ;  /* 0x0000000802037824 */ /* 0x004fe400078e00ff */
[----:B------:R-:W2:Y:S03]  /*13840*/  LDL.LU R2, [R1+0x3c] ;  /* 0x00003c0001027983 */ /* 0x000ea60000300800 */
[----:B------:R-:W-:Y:S01]  /*13850*/  LOP3.LUT R3, R3, 0x38, RZ, 0xc0, !PT ;  /* 0x0000003803037812 */ /* 0x000fe200078ec0ff */
[----:B------:R3:W-:Y:S01]  /*13860*/  STL [R1+0x8], R26 ;  /* 0x0000081a01007387 */ /* 0x0007e20000100800 */
[----:B------:R-:W-:Y:S01]  /*13870*/  IMAD.MOV.U32 R17, RZ, RZ, R28 ;  /* 0x000000ffff117224 */ /* 0x000fe200078e001c */
[----:B0-----:R-:W-:-:S02]  /*13880*/  MOV R6, R25 ;  /* 0x0000001900067202 */ /* 0x001fc40000000f00 */
[----:B------:R-:W-:Y:S02]  /*13890*/  ISETP.GE.AND P1, PT, R3, UR4, PT ;  /* 0x0000000403007c0c */ /* 0x000fe4000bf26270 */
[----:B--23--:R-:W-:-:S11]  /*138a0*/  LEA.HI.SX32 R7, R2, 0xfffffffe, 0x19 ;  /* 0xfffffffe02077811 */ /* 0x00cfd600078fcaff */
.L_x_684:
[----:B------:R-:W2:Y:S01]  /*138b0*/  LDL R10, [R1+0x1c] ;  /* 0x00001c00010a7983 */ /* 0x000ea20000100800 */
[----:B-1----:R-:W0:Y:S03]  /*138c0*/  LDC R0, c[0x0][0x430] ;  /* 0x00010c00ff007b82 */ /* 0x002e260000000800 */
        /* <DEDUP_REMOVED lines=8> */
[----:B------:R-:W-:Y:S02]  /*13950*/  IMAD.SHL.U32 R2, R2, 0x10, RZ ;  /* 0x0000001002027824 */ /* 0x000fe400078e00ff */
[----:B------:R-:W-:-:S03]  /*13960*/  IMAD R4, R7, 0x80, R4 ;  /* 0x0000008007047824 */ /* 0x000fc600078e0204 */
[----:B------:R-:W-:Y:S01]  /*13970*/  LOP3.LUT R2, R2, 0x70, RZ, 0xc0, !PT ;  /* 0x0000007002027812 */ /* 0x000fe200078ec0ff */
[----:B------:R-:W-:Y:S05]  /*13980*/  YIELD ;  /* 0x0000000000007946 */ /* 0x000fea0003800000 */
[----:B------:R-:W-:Y:S01]  /*13990*/  ULDC.64 UR4, c[0x0][0x428] ;  /* 0x00010a0000047ab9 */ /* 0x000fe20000000a00 */
[----:B--2---:R-:W-:-:S05]  /*139a0*/  IADD3 R4, R2, R4, R10 ;  /* 0x0000000402047210 */ /* 0x004fca0007ffe00a */
[----:B0-----:R-:W-:-:S04]  /*139b0*/  @P0 IMAD.HI.U32 R5, R4, R5, RZ ;  /* 0x0000000504050227 */ /* 0x001fc800078e00ff */
[----:B------:R-:W-:Y:S01]  /*139c0*/  IMAD.MOV.U32 R2, RZ, RZ, R4 ;  /* 0x000000ffff027224 */ /* 0x000fe200078e0004 */
[----:B-1----:R-:W-:-:S05]  /*139d0*/  @P0 SHF.R.U32.HI R2, RZ, R3, R5 ;  /* 0x00000003ff020219 */ /* 0x002fca0000011605 */
[----:B------:R-:W-:-:S04]  /*139e0*/  IMAD.MOV R3, RZ, RZ, -R2 ;  /* 0x000000ffff037224 */ /* 0x000fc800078e0a02 */
[----:B------:R-:W-:Y:S01]  /*139f0*/  IMAD R0, R0, R3, R4 ;  /* 0x0000000300007224 */ /* 0x000fe200078e0204 */
        /* <DEDUP_REMOVED lines=9> */
[----:B------:R-:W-:Y:S01]  /*13a90*/  IMAD.U32 R8, RZ, RZ, UR38 ;  /* 0x00000026ff087e24 */ /* 0x000fe2000f8e00ff */
[----:B------:R-:W-:-:S04]  /*13aa0*/  IADD3 R25, R6, 0x1, RZ ;  /* 0x0000000106197810 */ /* 0x000fc80007ffe0ff */
        /* <DEDUP_REMOVED lines=9> */
.L_x_672:
[----:B------:R-:W-:Y:S01]  /*13b40*/  IMAD R5, R25, 0x8, R22 ;  /* 0x0000000819057824 */ /* 0x000fe200078e0216 */
[----:B------:R-:W-:Y:S01]  /*13b50*/  SHF.L.U32 R2, R28, 0x1f, RZ ;  /* 0x0000001f1c027819 */ /* 0x000fe200000006ff */
[----:B------:R-:W-:Y:S03]  /*13b60*/  BSSY B1, `(.L_x_673) ;  /* 0x0000003000017945 */ /* 0x000fe60003800000 */
[----:B------:R-:W0:Y:S02]  /*13b70*/  SYNCS.PHASECHK.TRANS64.TRYWAIT P0, [R5+URZ+0x16840], R2 ;  /* 0x01684002050075a7 */ /* 0x000e24000800017f */
[----:B0-----:R-:W-:Y:S05]  /*13b80*/  @!P0 BRA `(.L_x_674) ;  /* 0x0000005000ec8947 */ /* 0x001fea0003800000 */
.L_x_830:
[----:B------:R-:W-:Y:S05]  /*13b90*/  BSYNC B1 ;  /* 0x0000000000017941 */ /* 0x000fea0003800000 */
.L_x_673:
[----:B------:R-:W2:Y:S04]  /*13ba0*/  LDL R3, [R1] ;  /* 0x0000000001037983 */ /* 0x000ea80000100800 */
[----:B------:R-:W3:Y:S01]  /*13bb0*/  LDL R9, [R1+0x10] ;  /* 0x0000100001097983 */ /* 0x000ee20000100800 */
[----:B------:R-:W-:Y:S01]  /*13bc0*/  SHF.R.S32.HI R20, RZ, 0x1f, R0 ;  /* 0x0000001fff147819 */ /* 0x000fe20000011400 */
[----:B------:R-:W-:Y:S01]  /*13bd0*/  ULDC.64 UR4, c[0x0][0x300] ;  /* 0x0000c00000047ab9 */ /* 0x000fe20000000a00 */
[----:B------:R-:W1:Y:S03]  /*13be0*/  S2R R8, SR_TID.X ;  /* 0x0000000000087919 */ /* 0x000e660000002100 */
[----:B------:R-:W-:-:S04]  /*13bf0*/  IMAD R7, R20, UR4, RZ ;  /* 0x0000000414077c24 */ /* 0x000fc8000f8e02ff */
[----:B------:R-:W-:Y:S01]  /*13c00*/  IMAD R7, R0, UR5, R7 ;  /* 0x0000000500077c24 */ /* 0x000fe2000f8e0207 */
[----:B-1----:R-:W-:-:S04]  /*13c10*/  LOP3.LUT R8, R8, 0x7f, RZ, 0xc0, !PT ;  /* 0x0000007f08087812 */ /* 0x002fc800078ec0ff */
[----:B------:R-:W-:Y:S02]  /*13c20*/  SHF.L.U32 R11, R8, 0x3, RZ ;  /* 0x00000003080b7819 */ /* 0x000fe400000006ff */
        /* <DEDUP_REMOVED lines=10> */
[----:B------:R-:W0:Y:S01]  /*13cd0*/  S2R R9, SR_TID.X ;  /* 0x0000000000097919 */ /* 0x000e220000002100 */
[----:B------:R-:W-:-:S04]  /*13ce0*/  IMAD.WIDE.U32 R2, R18, UR4, R2 ;  /* 0x0000000412027c25 */ /* 0x000fc8000f8e0002 */
[----:B------:R-:W-:Y:S01]  /*13cf0*/  IMAD R7, R18, UR5, R7 ;  /* 0x0000000512077c24 */ /* 0x000fe2000f8e0207 */
[----:B------:R-:W-:-:S03]  /*13d00*/  ULDC.64 UR4, c[0x0][0x2e8] ;  /* 0x0000ba0000047ab9 */ /* 0x000fc60000000a00 */
[----:B------:R-:W-:Y:S02]  /*13d10*/  IMAD.IADD R7, R7, 0x1, R3 ;  /* 0x0000000107077824 */ /* 0x000fe400078e0203 */
[----:B0-----:R-:W-:-:S05]  /*13d20*/  IMAD.SHL.U32 R8, R9, 0x8, RZ ;  /* 0x0000000809087824 */ /* 0x001fca00078e00ff */
[----:B------:R-:W-:-:S04]  /*13d30*/  LOP3.LUT R8, R8, 0x1f8, RZ, 0xc0, !PT ;  /* 0x000001f808087812 */ /* 0x000fc800078ec0ff */
[----:B------:R-:W-:Y:S02]  /*13d40*/  LOP3.LUT R8, R8, 0x38, R9, 0x78, !PT ;  /* 0x0000003808087812 */ /* 0x000fe400078e7809 */
[----:B------:R-:W-:Y:S01]  /*13d50*/  LEA R9, P0, R2, UR4, 0x1 ;  /* 0x0000000402097c11 */ /* 0x000fe2000f8008ff */
[----:B------:R-:W-:Y:S01]  /*13d60*/  UMOV UR4, 0xffffffff ;  /* 0xffffffff00047882 */ /* 0x000fe20000000000 */
[----:B------:R-:W-:Y:S02]  /*13d70*/  LOP3.LUT R8, R8, 0x200, R11, 0xf8, !PT ;  /* 0x0000020008087812 */ /* 0x000fe400078ef80b */
[----:B------:R-:W-:-:S03]  /*13d80*/  LEA.HI.X R10, R2, UR5, R7, 0x1, P0 ;  /* 0x00000005020a7c11 */ /* 0x000fc600080f0c07 */
[----:B------:R-:W-:Y:S01]  /*13d90*/  IMAD R8, R25, 0x2000, R8 ;  /* 0x0000200019087824 */ /* 0x000fe200078e0208 */
[----:B------:R-:W-:Y:S06]  /*13da0*/  BRA.DIV UR4, `(.L_x_675) ;  /* 0x0000005204787947 */ /* 0x000fec000b800000 */
[----:B------:R-:W0:Y:S01]  /*13db0*/  S2R R3, SR_TID.X ;  /* 0x0000000000037919 */ /* 0x000e220000002100 */
[----:B------:R-:W-:Y:S01]  /*13dc0*/  IMAD R8, R8, 0x2, R22 ;  /* 0x0000000208087824 */ /* 0x000fe200078e0216 */
[----:B------:R-:W1:Y:S01]  /*13dd0*/  SHFL.IDX PT, R2, R9, RZ, 0x181f ;  /* 0x00181fff09027589 */ /* 0x000e6200000e0000 */
[----:B0-----:R-:W-:-:S03]  /*13de0*/  IMAD.SHL.U32 R11, R3, 0x8, RZ ;  /* 0x00000008030b7824 */ /* 0x001fc600078e00ff */
[----:B------:R-:W0:Y:S02]  /*13df0*/  SHFL.IDX PT, R3, R10, RZ, 0x181f ;  /* 0x00181fff0a037589 */ /* 0x000e2400000e0000 */
[----:B------:R-:W-:-:S05]  /*13e00*/  LOP3.LUT R11, R11, 0x38, RZ, 0xc0, !PT ;  /* 0x000000380b0b7812 */ /* 0x000fca00078ec0ff */
[----:B------:R-:W-:-:S05]  /*13e10*/  IMAD.SHL.U32 R7, R11, 0x2, RZ ;  /* 0x000000020b077824 */ /* 0x000fca00078e00ff */
[----:B-1----:R-:W-:-:S04]  /*13e20*/  IADD3 R2, P0, R2, R7, RZ ;  /* 0x0000000702027210 */ /* 0x002fc80007f1e0ff */
[----:B0-----:R-:W-:-:S05]  /*13e30*/  IADD3.X R3, RZ, R3, RZ, P0, !PT ;  /* 0x00000003ff037210 */ /* 0x001fca00007fe4ff */
        /* <DEDUP_REMOVED lines=34> */
.L_x_848:
        /* <DEDUP_REMOVED lines=8> */
.L_x_676:
        /* <DEDUP_REMOVED lines=11> */
.L_x_677:
[----:B------:R1:W-:Y:S01]  /*14190*/  SYNCS.ARRIVE.TRANS64.A1T0 RZ, [R5+URZ+0x16830], RZ ;  /* 0x016830ff05ff79a7 */ /* 0x0003e2000810003f */
[----:B------:R-:W-:Y:S05]  /*141a0*/  @!P3 BRA `(.L_x_678) ;  /* 0x000000000004b947 */ /* 0x000fea0003800000 */
[----:B------:R-:W-:Y:S01]  /*141b0*/  BPT.TRAP 0x1 ;  /* 0x000000040000795c */ /* 0x000fe20000300000 */
.L_x_678:
[----:B------:R-:W-:Y:S01]  /*141c0*/  SHF.L.U32 R2, R17, 0x1f, RZ ;  /* 0x0000001f11027819 */ /* 0x000fe200000006ff */
[----:B-1----:R-:W-:Y:S01]  /*141d0*/  IMAD R5, R6, 0x8, R22 ;  /* 0x0000000806057824 */ /* 0x002fe200078e0216 */
[----:B------:R-:W-:Y:S03]  /*141e0*/  BSSY B1, `(.L_x_679) ;  /* 0x0000003000017945 */ /* 0x000fe60003800000 */
[----:B------:R-:W1:Y:S02]  /*141f0*/  SYNCS.PHASECHK.TRANS64.TRYWAIT P0, [R5+URZ+0x16860], R2 ;  /* 0x01686002050075a7 */ /* 0x000e64000800017f */
[----:B-1----:R-:W-:Y:S05]  /*14200*/  @!P0 BRA `(.L_x_680) ;  /* 0x00000054009c8947 */ /* 0x002fea0003800000 */
.L_x_849:
[----:B------:R-:W-:Y:S05]  /*14210*/  BSYNC B1 ;  /* 0x0000000000017941 */ /* 0x000fea0003800000 */
.L_x_679:
[----:B------:R-:W2:Y:S04]  /*14220*/  LDL R11, [R1+0x18] ;  /* 0x00001800010b7983 */ /* 0x000ea80000100800 */
[----:B------:R-:W2:Y:S01]  /*14230*/  LDL.LU R8, [R1+0x8] ;  /* 0x0000080001087983 */ /* 0x000ea20000300800 */
[----:B------:R-:W0:Y:S01]  /*14240*/  S2R R12, SR_TID.X ;  /* 0x00000000000c7919 */ /* 0x000e220000002100 */
[----:B------:R-:W-:Y:S01]  /*14250*/  UMOV UR4, 0xffffffff ;  /* 0xffffffff00047882 */ /* 0x000fe20000000000 */
[C---:B0-----:R-:W-:Y:S02]  /*14260*/  SHF.L.U32 R9, R12.reuse, 0x3, RZ ;  /* 0x000000030c097819 */ /* 0x041fe400000006ff */
[----:B------:R-:W-:Y:S02]  /*14270*/  LOP3.LUT R3, R12, 0x7f, RZ, 0xc0, !PT ;  /* 0x0000007f0c037812 */ /* 0x000fe400078ec0ff */
[----:B------:R-:W-:-:S03]  /*14280*/  LOP3.LUT R9, R9, 0x1f8, RZ, 0xc0, !PT ;  /* 0x000001f809097812 */ /* 0x000fc600078ec0ff */
[----:B------:R-:W-:Y:S01]  /*14290*/  IMAD.SHL.U32 R10, R3, 0x8, RZ ;  /* 0x00000008030a7824 */ /* 0x000fe200078e00ff */
        /* <DEDUP_REMOVED lines=11> */
[----:B0-----:R-:W-:-:S05]  /*14350*/  IADD3 R2, P2, R2, R7, RZ ;  /* 0x0000000702027210 */ /* 0x001fca0007f5e0ff */
[----:B-1----:R-:W-:-:S05]  /*14360*/  IMAD.X R3, RZ, RZ, R3, P2 ;  /* 0x000000ffff037224 */ /* 0x002fca00010e0603 */
        /* <DEDUP_REMOVED lines=40> */
.L_x_867:
[----:B------:R-:W2:Y:S01]  /*145f0*/  LDL R9, [R1+0x10] ;  /* 0x0000100001097983 */ /* 0x000ea20000100800 */
        /* <DEDUP_REMOVED lines=13> */
[----:B------:R-:W-:-:S03]  /*146d0*/  NOP ;  /* 0x0000000000007918 */ /* 0x000fc60000000000 */
[----:B------:R-:W-:-:S03]  /*146e0*/  IADD3 R3, R3, R6, RZ ;  /* 0x0000000603037210 */ /* 0x000fc60007ffe0ff */
[----:B------:R-:W-:-:S04]  /*146f0*/  IMAD.WIDE.U32 R2, R4, UR4, R2 ;  /* 0x0000000404027c25 */ /* 0x000fc8000f8e0002 */
[----:B------:R-:W-:-:S04]  /*14700*/  IMAD R0, R21, UR4, RZ ;  /* 0x0000000415007c24 */ /* 0x000fc8000f8e02ff */
[----:B------:R-:W-:Y:S01]  /*14710*/  IMAD R0, R4, UR5, R0 ;  /* 0x0000000504007c24 */ /* 0x000fe2000f8e0200 */
[----:B------:R-:W-:-:S03]  /*14720*/  ULDC.64 UR4, c[0x0][0x330] ;  /* 0x0000cc0000047ab9 */ /* 0x000fc60000000a00 */
[----:B------:R-:W-:Y:S02]  /*14730*/  IMAD.IADD R3, R3, 0x1, R0 ;  /* 0x0000000103037824 */ /* 0x000fe400078e0200 */
[----:B------:R-:W-:-:S04]  /*14740*/  IMAD.WIDE.U32 R2, R18, UR4, R2 ;  /* 0x0000000412027c25 */ /* 0x000fc8000f8e0002 */
[----:B--2---:R-:W-:-:S04]  /*14750*/  IMAD R0, R9, UR4, RZ ;  /* 0x0000000409007c24 */ /* 0x004fc8000f8e02ff */
[----:B------:R-:W-:Y:S01]  /*14760*/  IMAD R0, R18, UR5, R0 ;  /* 0x0000000512007c24 */ /* 0x000fe2000f8e0200 */
[----:B------:R-:W-:Y:S02]  /*14770*/  ULDC.64 UR4, c[0x0][0x318] ;  /* 0x0000c60000047ab9 */ /* 0x000fe40000000a00 */
[----:B0-----:R-:W-:Y:S01]  /*14780*/  LEA R23, P2, R2, UR4, 0x1 ;  /* 0x0000000402177c11 */ /* 0x001fe2000f8408ff */
[----:B------:R-:W-:-:S05]  /*14790*/  IMAD.IADD R0, R0, 0x1, R3 ;  /* 0x0000000100007824 */ /* 0x000fca00078e0203 */
[----:B------:R-:W-:-:S07]  /*147a0*/  LEA.HI.X R0, R2, UR5, R0, 0x1, P2 ;  /* 0x0000000502007c11 */ /* 0x000fce00090f0c00 */
.L_x_682:
[----:B------:R-:W-:Y:S02]  /*147b0*/  PLOP3.LUT P2, PT, P2, P0, PT, 0xa2, 0x0 ;  /* 0x000000000000781c */ /* 0x000fe40001741472 */
[----:B------:R-:W-:-:S08]  /*147c0*/  @P0 R2UR P2, UR4, R5 ;  /* 0x00000000050402ca */ /* 0x000fd00000040000 */
[----:B------:R-:W-:-:S05]  /*147d0*/  @P0 PLOP3.LUT P0, PT, P2, PT, PT, 0x80, 0x0 ;  /* 0x000000000000081c */ /* 0x000fca000170f070 */
[----:B------:R-:W-:Y:S01]  /*147e0*/  @!P2 SYNCS.ARRIVE.TRANS64.RED.A0T1 RZ, [UR4+0x16850], RZ ;  /* 0x016850ffffffa9a7 */ /* 0x000fe20008200404 */
[----:B------:R-:W-:Y:S07]  /*147f0*/  @!P2 ARRIVES.LDGSTSBAR.64.TRANSCNT [UR4+0x16850] ;  /* 0x01685000ff00a9b0 */ /* 0x000fee0008000a84 */
[----:B------:R-:W-:Y:S05]  /*14800*/  @P0 BRA.U.ANY `(.L_x_682) ;  /* 0xfffffffd00e80947 */ /* 0x000fea000393ffff */
[----:B------:R-:W-:Y:S01]  /*14810*/  NOP ;  /* 0x0000000000007918 */ /* 0x000fe20000000000 */
[----:B------:R-:W-:Y:S02]  /*14820*/  IMAD.U32 R2, RZ, RZ, UR38 ;  /* 0x00000026ff027e24 */ /* 0x000fe4000f8e00ff */
[----:B------:R-:W-:-:S03]  /*14830*/  IMAD.MOV.U32 R24, RZ, RZ, R0 ;  /* 0x000000ffff187224 */ /* 0x000fc600078e0000 */
[----:B------:R-:W-:-:S13]  /*14840*/  ISETP.NE.AND P3, PT, R2, 0x3, PT ;  /* 0x000000030200780c */ /* 0x000fda0003f65270 */
[----:B------:R-:W-:Y:S05]  /*14850*/  @!P3 BRA `(.L_x_683) ;  /* 0x000000000004b947 */ /* 0x000fea0003800000 */
[----:B------:R-:W-:Y:S01]  /*14860*/  BPT.TRAP 0x1 ;  /* 0x000000040000795c */ /* 0x000fe20000300000 */
.L_x_683:
[----:B------:R2:W-:Y:S01]  /*14870*/  STL [R1+0x8], R26 ;  /* 0x0000081a01007387 */ /* 0x0005e20000100800 */
[C---:B------:R-:W-:Y:S01]  /*14880*/  ISETP.GT.AND P0, PT, R26.reuse, RZ, PT ;  /* 0x000000ff1a00720c */ /* 0x040fe20003f04270 */
[----:B------:R2:W-:Y:S01]  /*14890*/  SYNCS.ARRIVE.TRANS64.A1T0 RZ, [R5+URZ+0x16850], RZ ;  /* 0x016850ff05ff79a7 */ /* 0x0005e2000810003f */
[----:B------:R-:W-:Y:S01]  /*148a0*/  VIADD R7, R26, 0xffffffff ;  /* 0xffffffff1a077836 */ /* 0x000fe20000000000 */
[----:B------:R-:W-:Y:S01]  /*148b0*/  MOV R17, R28 ;  /* 0x0000001c00117202 */ /* 0x000fe20000000f00 */
[----:B------:R-:W-:-:S09]  /*148c0*/  IMAD.MOV.U32 R6, RZ, RZ, R25 ;  /* 0x000000ffff067224 */ /* 0x000fd200078e0019 */
[----:B--2---:R-:W-:Y:S05]  /*148d0*/  @P0 BRA `(.L_x_684) ;  /* 0xffffffec00f40947 */ /* 0x004fea000383ffff */
.L_x_671:
[----:B------:R-:W-:Y:S05]  /*148e0*/  BSYNC B0 ;  /* 0x0000000000007941 */ /* 0x000fea0003800000 */
.L_x_670:
[----:B-1----:R-:W1:Y:S01]  /*148f0*/  S2R R0, SR_TID.X ;  /* 0x0000000000007919 */ /* 0x002e620000002100 */
[----:B------:R-:W-:Y:S01]  /*14900*/  BSSY B0, `(.L_x_685) ;  /* 0x0000010000007945 */ /* 0x000fe20003800000 */
[----:B-1----:R-:W-:-:S04]  /*14910*/  LOP3.LUT R0, R0, 0x7f, RZ, 0xc0, !PT ;  /* 0x0000007f00007812 */ /* 0x002fc800078ec0ff */
[----:B------:R-:W-:-:S13]  /*14920*/  ISETP.NE.AND P0, PT, R0, RZ, PT ;  /* 0x000000ff0000720c */ /* 0x000fda0003f05270 */
[----:B------:R-:W-:Y:S05]  /*14930*/  @P0 BRA `(.L_x_686) ;  /* 0x0000000000300947 */ /* 0x000fea0003800000 */
[----:B------:R-:W1:Y:S01]  /*14940*/  S2R R5, SR_LANEID ;  /* 0x0000000000057919 */ /* 0x000e620000000000 */
[----:B------:R-:W-:Y:S01]  /*14950*/  VOTEU.ANY UR4, UPT, PT ;  /* 0x0000000000047886 */ /* 0x000fe200038e0100 */
[----:B------:R-:W2:Y:S01]  /*14960*/  LDC.64 R2, c[0x0][0xc60] ;  /* 0x00031800ff027b82 */ /* 0x000ea20000000a00 */
[----:B------:R-:W1:Y:S02]  /*14970*/  FLO.U32 R0, UR4 ;  /* 0x0000000400007d00 */ /* 0x000e6400080e0000 */
[----:B-1----:R-:W-:-:S06]  /*14980*/  ISETP.EQ.U32.AND P0, PT, R0, R5, PT ;  /* 0x000000050000720c */ /* 0x002fcc0003f02070 */
[----:B------:R-:W2:Y:S07]  /*14990*/  POPC R5, UR4 ;  /* 0x0000000400057d09 */ /* 0x000eae0008000000 */
[----:B--2---:R-:W2:Y:S01]  /*149a0*/  @P0 ATOMG.E.ADD.STRONG.GPU PT, R3, desc[UR42][R2.64], R5 ;  /* 0x00000005020309a8 */ /* 0x004ea200081ee1ea */
[----:B------:R-:W1:Y:S02]  /*149b0*/  S2R R4, SR_LTMASK ;  /* 0x0000000000047919 */ /* 0x000e640000003900 */
[----:B-1----:R-:W-:-:S04]  /*149c0*/  LOP3.LUT R4, R4, UR4, RZ, 0xc0, !PT ;  /* 0x0000000404047c12 */ /* 0x002fc8000f8ec0ff */
[----:B0-----:R-:W0:Y:S01]  /*149d0*/  POPC R7, R4 ;  /* 0x0000000400077309 */ /* 0x001e220000000000 */
[----:B--2---:R-:W0:Y:S02]  /*149e0*/  SHFL.IDX PT, R0, R3, R0, 0x1f ;  /* 0x00001f0003007589 */ /* 0x004e2400000e0000 */
[----:B0-----:R-:W-:-:S07]  /*149f0*/  IADD3 R16, R0, UR37, R7 ;  /* 0x0000002500107c10 */ /* 0x001fce000fffe007 */
.L_x_686:
[----:B------:R-:W-:Y:S05]  /*14a00*/  BSYNC B0 ;  /* 0x0000000000007941 */ /* 0x000fea0003800000 */
.L_x_685:
[----:B------:R-:W-:-:S05]  /*14a10*/  IMAD.U32 R0, RZ, RZ, UR38 ;  /* 0x00000026ff007e24 */ /* 0x000fca000f8e00ff */
[----:B------:R-:W-:-:S13]  /*14a20*/  ISETP.NE.AND P0, PT, R0, 0x3, PT ;  /* 0x000000030000780c */ /* 0x000fda0003f05270 */
[----:B------:R-:W-:Y:S05]  /*14a30*/  @!P0 BRA `(.L_x_687) ;  /* 0x0000000000048947 */ /* 0x000fea0003800000 */
[----:B------:R-:W-:Y:S01]  /*14a40*/  BPT.TRAP 0x1 ;  /* 0x000000040000795c */ /* 0x000fe20000300000 */
.L_x_687:
[----:B------:R-:W0:Y:S01]  /*14a50*/  LDL.LU R2, [R1+0x18] ;  /* 0x0000180001027983 */ /* 0x000e220000300800 */
[----:B------:R-:W-:Y:S01]  /*14a60*/  IMAD R0, R25, 0x8, R22 ;  /* 0x0000000819007824 */ /* 0x000fe200078e0216 */
[----:B------:R-:W-:Y:S01]  /*14a70*/  SHF.L.U32 R3, R28, 0x1f, RZ ;  /* 0x0000001f1c037819 */ /* 0x000fe200000006ff */
[----:B------:R-:W-:Y:S03]  /*14a80*/  BSSY B0, `(.L_x_688) ;  /* 0x0000004000007945 */ /* 0x000fe60003800000 */
[----:B------:R-:W1:Y:S01]  /*14a90*/  SYNCS.PHASECHK.TRANS64.TRYWAIT P0, [R0+URZ+0x16860], R3 ;  /* 0x01686003000075a7 */ /* 0x000e62000800017f */
[----:B0-----:R-:W-:Y:S01]  /*14aa0*/  IMAD R6, R26, -0x80, R2 ;  /* 0xffffff801a067824 */ /* 0x001fe200078e0202 */
[----:B-1----:R-:W-:Y:S06]  /*14ab0*/  @!P0 BRA `(.L_x_689) ;  /* 0x0000005400cc8947 */ /* 0x002fec0003800000 */
.L_x_868:
[----:B------:R-:W-:Y:S05]  /*14ac0*/  BSYNC B0 ;  /* 0x0000000000007941 */ /* 0x000fea0003800000 */
.L_x_688:
[----:B------:R-:W1:Y:S01]  /*14ad0*/  S2R R8, SR_TID.X ;  /* 0x0000000000087919 */ /* 0x000e620000002100 */
[----:B------:R-:W-:Y:S01]  /*14ae0*/  ULDC UR4, c[0x0][0x2f4] ;  /* 0x0000bd0000047ab9 */ /* 0x000fe20000000800 */
[C---:B-1----:R-:W-:Y:S01]  /*14af0*/  SHF.L.U32 R2, R8.reuse, 0x3, RZ ;  /* 0x0000000308027819 */ /* 0x042fe200000006ff */
[C---:B------:R-:W-:Y:S01]  /*14b00*/  IMAD.SHL.U32 R7, R8.reuse, 0x8, RZ ;  /* 0x0000000808077824 */ /* 0x040fe200078e00ff */
[----:B------:R-:W-:Y:S02]  /*14b10*/  LOP3.LUT R5, R8, 0x7f, RZ, 0xc0, !PT ;  /* 0x0000007f08057812 */ /* 0x000fe400078ec0ff */
[----:B------:R-:W-:Y:S02]  /*14b20*/  LOP3.LUT R2, R2, 0x1f8, RZ, 0xc0, !PT ;  /* 0x000001f802027812 */ /* 0x000fe400078ec0ff */
[----:B------:R-:W-:Y:S01]  /*14b30*/  LOP3.LUT R7, R7, 0x38, RZ, 0xc0, !PT ;  /* 0x0000003807077812 */ /* 0x000fe200078ec0ff */
[----:B------:R-:W-:Y:S01]  /*14b40*/  IMAD.SHL.U32 R4, R5, 0x8, RZ ;  /* 0x0000000805047824 */ /* 0x000fe200078e00ff */
[----:B------:R-:W-:-:S02]  /*14b50*/  LOP3.LUT R2, R2, 0x38, R8, 0x78, !PT ;  /* 0x0000003802027812 */ /* 0x000fc400078e7808 */
[----:B------:R-:W-:Y:S01]  /*14b60*/  ISETP.GE.AND P0, PT, R7, UR4, PT ;  /* 0x0000000407007c0c */ /* 0x000fe2000bf06270 */
[----:B------:R-:W-:Y:S01]  /*14b70*/  UMOV UR4, 0xffffffff ;  /* 0xffffffff00047882 */ /* 0x000fe20000000000 */
[----:B------:R-:W-:Y:S02]  /*14b80*/  SHF.R.U32.HI R5, RZ, 0x3, R5 ;  /* 0x00000003ff057819 */ /* 0x000fe40000011605 */
[----:B------:R-:W-:-:S03]  /*14b90*/  LOP3.LUT R2, R2, 0x200, R4, 0xf8, !PT ;  /* 0x0000020002027812 */ /* 0x000fc600078ef804 */
[----:B------:R-:W-:Y:S02]  /*14ba0*/  IMAD.IADD R6, R6, 0x1, -R5 ;  /* 0x0000000106067824 */ /* 0x000fe400078e0a05 */
[----:B------:R-:W-:Y:S01]  /*14bb0*/  IMAD R4, R25, 0x2000, R2 ;  /* 0x0000200019047824 */ /* 0x000fe200078e0202 */
[----:B------:R-:W-:Y:S06]  /*14bc0*/  BRA.DIV UR4, `(.L_x_690) ;  /* 0x00000056049c7947 */ /* 0x000fec000b800000 */
[----:B------:R-:W1:Y:S01]  /*14bd0*/  SHFL.IDX PT, R14, R23, RZ, 0x181f ;  /* 0x00181fff170e7589 */ /* 0x000e6200000e0000 */
[----:B------:R-:W-:Y:S01]  /*14be0*/  IMAD.SHL.U32 R5, R7, 0x2, RZ ;  /* 0x0000000207057824 */ /* 0x000fe200078e00ff */
[----:B------:R-:W-:Y:S01]  /*14bf0*/  ISETP.LT.OR P1, PT, R6, 0x1, P0 ;  /* 0x000000010600780c */ /* 0x000fe20000721670 */
[----:B------:R-:W-:Y:S01]  /*14c00*/  IMAD R4, R4, 0x2, R22 ;  /* 0x0000000204047824 */ /* 0x000fe200078e0216 */
[----:B0-----:R-:W0:Y:S02]  /*14c10*/  SHFL.IDX PT, R3, R24, RZ, 0x181f ;  /* 0x00181fff18037589 */ /* 0x001e2400000e0000 */
[----:B-1----:R-:W-:Y:S02]  /*14c20*/  IADD3 R2, P2, R14, R5, RZ ;  /* 0x000000050e027210 */ /* 0x002fe40007f5e0ff */
[----:B------:R-:W1:Y:S03]  /*14c30*/  SHFL.IDX PT, R14, R23, 0x1, 0x181f ;  /* 0x00381f00170e7f89 */ /* 0x000e6600000e0000 */
[----:B0-----:R-:W-:-:S05]  /*14c40*/  IMAD.X R3, RZ, RZ, R3, P2 ;  /* 0x000000ffff037224 */ /* 0x001fca00010e0603 */
[----:B------:R0:W-:Y:S01]  /*14c50*/  LDGSTS.E.BYPASS.LTC128B.128 [R4+0x400], desc[UR42][R2.64], !P1 ;  /* 0x0040000002047fae */ /* 0x0001e2000c901d6a */
[----:B------:R-:W-:-:S03]  /*14c60*/  ISETP.LT.OR P1, PT, R6, 0x11, P0 ;  /* 0x000000110600780c */ /* 0x000fc60000721670 */
[----:B0-----:R-:W0:Y:S01]  /*14c70*/  SHFL.IDX PT, R3, R24, 0x1, 0x181f ;  /* 0x00381f0018037f89 */ /* 0x001e2200000e0000 */
[----:B-1----:R-:W-:-:S03]  /*14c80*/  IADD3 R2, P2, R14, R5, RZ ;  /* 0x000000050e027210 */ /* 0x002fc60007f5e0ff */
[----:B------:R-:W1:Y:S01]  /*14c90*/  SHFL.IDX PT, R14, R23, 0x2, 0x181f ;  /* 0x00581f00170e7f89 */ /* 0x000e6200000e0000 */
[----:B0-----:R-:W-:-:S05]  /*14ca0*/  IADD3.X R3, RZ, R3, RZ, P2, !PT ;  /* 0x00000003ff037210 */ /* 0x001fca00017fe4ff */
[----:B------:R0:W-:Y:S01]  /*14cb0*/  LDGSTS.E.BYPASS.LTC128B.128 [R4+0xc00], desc[UR42][R2.64], !P1 ;  /* 0x00c0000002047fae */ /* 0x0001e2000c901d6a */
[----:B------:R-:W-:-:S03]  /*14cc0*/  ISETP.LT.OR P1, PT, R6, 0x21, P0 ;  /* 0x000000210600780c */ /* 0x000fc60000721670 */
[----:B0-----:R-:W0:Y:S01]  /*14cd0*/  SHFL.IDX PT, R3, R24, 0x2, 0x181f ;  /* 0x00581f0018037f89 */ /* 0x001e2200000e0000 */
[----:B-1----:R-:W-:-:S03]  /*14ce0*/  IADD3 R2, P2, R14, R5, RZ ;  /* 0x000000050e027210 */ /* 0x002fc60007f5e0ff */
[----:B------:R-:W1:Y:S02]  /*14cf0*/  SHFL.IDX PT, R14, R23, 0x3, 0x181f ;  /* 0x00781f00170e7f89 */ /* 0x000e6400000e0000 */
[----:B0-----:R-:W-:-:S05]  /*14d00*/  IMAD.X R3, RZ, RZ, R3, P2 ;  /* 0x000000ffff037224 */ /* 0x001fca00010e0603 */
        /* <DEDUP_REMOVED lines=22> */
[----:B------:R-:W1:Y:S04]  /*14e70*/  SHFL.IDX PT, R24, R24, 0x7, 0x181f ;  /* 0x00f81f0018187f89 */ /* 0x000e6800000e0000 */
[----:B------:R2:W3:Y:S01]  /*14e80*/  SHFL.IDX PT, R14, R23, 0x7, 0x181f ;  /* 0x00f81f00170e7f89 */ /* 0x0004e200000e0000 */
[----:B0-----:R-:W-:-:S05]  /*14e90*/  IMAD.X R3, RZ, RZ, R3, P2 ;  /* 0x000000ffff037224 */ /* 0x001fca00010e0603 */
[----:B-1----:R2:W-:Y:S02]  /*14ea0*/  LDGSTS.E.BYPASS.LTC128B.128 [R4+0x3400], desc[UR42][R2.64], !P1 ;  /* 0x0340000002047fae */ /* 0x0025e4000c901d6a */
.L_x_886:
[----:B------:R-:W-:Y:S02]  /*14eb0*/  ISETP.LT.OR P0, PT, R6, 0x71, P0 ;  /* 0x000000710600780c */ /* 0x000fe40000701670 */
[----:B--23--:R-:W-:-:S04]  /*14ec0*/  IADD3 R2, P1, R14, R5, RZ ;  /* 0x000000050e027210 */ /* 0x00cfc80007f3e0ff */
[----:B------:R-:W-:-:S07]  /*14ed0*/  IADD3.X R3, RZ, R24, RZ, P1, !PT ;  /* 0x00000018ff037210 */ /* 0x000fce0000ffe4ff */
[----:B------:R-:W-:Y:S01]  /*14ee0*/  @!PT LDS RZ, [RZ] ;  /* 0x00000000fffff984 */ /* 0x000fe20000000800 */
[----:B------:R-:W-:Y:S01]  /*14ef0*/  @!PT LDS RZ, [RZ] ;  /* 0x00000000fffff984 */ /* 0x000fe20000000800 */
[----:B------:R-:W-:Y:S01]  /*14f00*/  @!PT LDS RZ, [RZ] ;  /* 0x00000000fffff984 */ /* 0x000fe20000000800 */
[----:B------:R0:W-:Y:S01]  /*14f10*/  LDGSTS.E.BYPASS.LTC128B.128 [R4+0x3c00], desc[UR42][R2.64], !P0 ;  /* 0x03c0000002047fae */ /* 0x0001e2000c101d6a */
[----:B------:R-:W-:Y:S01]  /*14f20*/  PLOP3.LUT P0, PT, PT, PT, PT, 0x80, 0x0 ;  /* 0x000000000000781c */ /* 0x000fe20003f0f070 */
[----:B------:R-:W-:-:S12]  /*14f30*/  NOP ;  /* 0x0000000000007918 */ /* 0x000fd80000000000 */
.L_x_691:
        /* <DEDUP_REMOVED lines=11> */
.L_x_692:
[----:B------:R0:W-:Y:S01]  /*14ff0*/  SYNCS.ARRIVE.TRANS64.A1T0 RZ, [R0+URZ+0x16850], RZ ;  /* 0x016850ff00ff79a7 */ /* 0x0001e2000810003f */
[----:B------:R-:W-:-:S05]  /*15000*/  VIADD R25, R25, 0x1 ;  /* 0x0000000119197836 */ /* 0x000fca0000000000 */
[----:B------:R-:W-:-:S04]  /*15010*/  ISETP.NE.AND P0, PT, R25, 0x2, PT ;  /* 0x000000021900780c */ /* 0x000fc80003f05270 */
[----:B------:R-:W-:Y:S02]  /*15020*/  SEL R3, RZ, 0x1, P0 ;  /* 0x00000001ff037807 */ /* 0x000fe40000000000 */
[----:B------:R-:W-:Y:S02]  /*15030*/  SEL R25, R25, RZ, P0 ;  /* 0x000000ff19197207 */ /* 0x000fe40000000000 */
[----:B0-----:R-:W-:-:S07]  /*15040*/  LOP3.LUT R28, R28, R3, RZ, 0x3c, !PT ;  /* 0x000000031c1c7212 */ /* 0x001fce00078e3cff */
.L_x_651:
[----:B------:R-:W-:Y:S05]  /*15050*/  BSYNC B7 ;  /* 0x0000000000077941 */ /* 0x000fea0003800000 */
.L_x_649:
[----:B------:R-:W2:Y:S02]  /*15060*/  LDL R0, [R1] ;  /* 0x0000000001007983 */ /* 0x000ea40000100800 */
[----:B--2---:R-:W-:-:S13]  /*15070*/  LOP3.LUT P0, RZ, R0, 0x4, RZ, 0xc0, !PT ;  /* 0x0000000400ff7812 */ /* 0x004fda000780c0ff */
[----:B------:R-:W-:Y:S05]  /*15080*/  @!P0 BRA `(.L_x_693) ;  /* 0x0000000000248947 */ /* 0x000fea0003800000 */
[----:B------:R-:W-:Y:S05]  /*15090*/  WARPSYNC.ALL ;  /* 0x0000000000007948 */ /* 0x000fea0003800000 */
[----:B------:R-:W0:Y:S08]  /*150a0*/  S2UR UR5, SR_CgaCtaId ;  /* 0x00000000000579c3 */ /* 0x000e300000008800 */
[----:B------:R-:W-:Y:S06]  /*150b0*/  BAR.SYNC.DEFER_BLOCKING 0x5, 0x200 ;  /* 0x0148000000007b1d */ /* 0x000fec0000010000 */
[----:B------:R-:W-:-:S02]  /*150c0*/  UMOV UR4, 0x400 ;  /* 0x0000040000047882 */ /* 0x000fc40000000000 */
[----:B0-----:R-:W-:-:S06]  /*150d0*/  ULEA UR4, UR5, UR4, 0x18 ;  /* 0x0000000405047291 */ /* 0x001fcc000f8ec03f */
[----:B------:R-:W-:-:S05]  /*150e0*/  IMAD.U32 R22, RZ, RZ, UR4 ;  /* 0x00000004ff167e24 */ /* 0x000fca000f8e00ff */
[----:B------:R0:W1:Y:S01]  /*150f0*/  LDS.128 R16, [R22+0x168d0] ;  /* 0x0168d00016107984 */ /* 0x0000620000000c00 */
[----:B------:R-:W-:Y:S06]  /*15100*/  BAR.ARV 0x4, 0x200 ;  /* 0x0108000000007b1d */ /* 0x000fec0000002000 */
[----:B------:R-:W-:Y:S05]  /*15110*/  BRA `(.L_x_694) ;  /* 0x0000000800407947 */ /* 0x000fea0003800000 */
.L_x_693:
        /* <DEDUP_REMOVED lines=10> */
[----:B------:R0:W2:Y:S01]  /*151c0*/  @!P1 LDG.E R3, desc[UR42][R2.64] ;  /* 0x0000002a02039981 */ /* 0x0000a2000c1e1900 */
[C---:B------:R-:W-:Y:S02]  /*151d0*/  ISETP.GE.U32.AND P2, PT, R8.reuse, 0x2, PT ;  /* 0x000000020800780c */ /* 0x040fe40003f46070 */
[C---:B------:R-:W-:Y:S01]  /*151e0*/  ISETP.GE.U32.AND P3, PT, R8.reuse, 0x4, PT ;  /* 0x000000040800780c */ /* 0x040fe20003f66070 */
[----:B------:R-:W-:Y:S01]  /*151f0*/  SHFL.IDX PT, R0, R16, RZ, 0x1f ;  /* 0x00001fff10007589 */ /* 0x000fe200000e0000 */
[C---:B------:R-:W-:Y:S02]  /*15200*/  ISETP.GE.U32.AND P4, PT, R8.reuse, 0x8, PT ;  /* 0x000000080800780c */ /* 0x040fe40003f86070 */
[----:B------:R-:W-:Y:S01]  /*15210*/  ISETP.GE.U32.AND P5, PT, R8, 0x10, PT ;  /* 0x000000100800780c */ /* 0x000fe20003fa6070 */
[----:B------:R-:W-:Y:S01]  /*15220*/  SHFL.IDX PT, R4, R16, 0x1, 0x1f ;  /* 0x00201f0010047f89 */ /* 0x000fe200000e0000 */
[----:B0-----:R-:W-:Y:S01]  /*15230*/  IMAD.MOV.U32 R2, RZ, RZ, RZ ;  /* 0x000000ffff027224 */ /* 0x001fe200078e00ff */
[----:B--2---:R-:W-:-:S02]  /*15240*/  @!P1 MOV R2, R3 ;  /* 0x0000000300029202 */ /* 0x004fc40000000f00 */
[----:B------:R-:W-:-:S03]  /*15250*/  ISETP.NE.AND P1, PT, R8, RZ, PT ;  /* 0x000000ff0800720c */ /* 0x000fc60003f25270 */
        /* <DEDUP_REMOVED lines=16> */
.L_x_896:
[----:B------:R-:W-:Y:S02]  /*15360*/  ULDC UR4, c[0x0][0xc38] ;  /* 0x00030e0000047ab9 */ /* 0x000fe40000000800 */
[----:B------:R-:W-:-:S05]  /*15370*/  MOV R16, UR4 ;  /* 0x0000000400107c02 */ /* 0x000fca0008000f00 */
[----:B-1----:R-:W-:-:S04]  /*15380*/  IMAD R5, R14, R16, RZ ;  /* 0x000000100e057224 */ /* 0x002fc800078e02ff */
[----:B------:R-:W-:-:S05]  /*15390*/  IMAD.IADD R4, R4, 0x1, R5 ;  /* 0x0000000104047824 */ /* 0x000fca00078e0205 */
[----:B------:R-:W-:-:S13]  /*153a0*/  ISETP.GT.AND P6, PT, R4, R0, PT ;  /* 0x000000000400720c */ /* 0x000fda0003fc4270 */
[----:B------:R-:W-:Y:S05]  /*153b0*/  @P6 BRA `(.L_x_696) ;  /* 0x00000000009c6947 */ /* 0x000fea0003800000 */
.L_x_701:
[----:B------:R-:W1:Y:S01]  /*153c0*/  LDC R6, c[0x0][0xc3c] ;  /* 0x00030f00ff067b82 */ /* 0x000e620000000800 */
[----:B------:R-:W-:-:S05]  /*153d0*/  VIADD R19, R19, 0x1f ;  /* 0x0000001f13137836 */ /* 0x000fca0000000000 */
[----:B-1----:R-:W-:-:S13]  /*153e0*/  ISETP.GE.AND P6, PT, R19, R6, PT ;  /* 0x000000061300720c */ /* 0x002fda0003fc6270 */
[----:B------:R-:W-:Y:S05]  /*153f0*/  @P6 BRA `(.L_x_697) ;  /* 0x0000000400446947 */ /* 0x000fea0003800000 */
[----:B------:R-:W1:Y:S01]  /*15400*/  S2R R2, SR_TID.X ;  /* 0x0000000000027919 */ /* 0x000e620000002100 */
[----:B------:R-:W-:Y:S01]  /*15410*/  BSSY B0, `(.L_x_698) ;  /* 0x0000009000007945 */ /* 0x000fe20003800000 */
[----:B-1----:R-:W-:-:S05]  /*15420*/  LOP3.LUT R2, R2, 0x1f, RZ, 0xc0, !PT ;  /* 0x0000001f02027812 */ /* 0x002fca00078ec0ff */
[----:B------:R-:W-:Y:S02]  /*15430*/  IMAD.IADD R5, R19, 0x1, R2 ;  /* 0x0000000113057824 */ /* 0x000fe400078e0202 */
[----:B------:R-:W-:-:S03]  /*15440*/  IMAD.MOV.U32 R2, RZ, RZ, RZ ;  /* 0x000000ffff027224 */ /* 0x000fc600078e00ff */
[----:B------:R-:W-:-:S13]  /*15450*/  ISETP.GE.OR P6, PT, R5, R6, !P0 ;  /* 0x000000060500720c */ /* 0x000fda00047c6670 */
[----:B------:R-:W-:Y:S05]  /*15460*/  @P6 BRA `(.L_x_699) ;  /* 0x00000000000c6947 */ /* 0x000fea0003800000 */
[----:B0-----:R-:W0:Y:S02]  /*15470*/  LDC.64 R2, c[0x0][0xc80] ;  /* 0x00032000ff027b82 */ /* 0x001e240000000a00 */
[----:B0-----:R-:W-:-:S06]  /*15480*/  IMAD.WIDE R2, R5, 0x4, R2 ;  /* 0x0000000405027825 */ /* 0x001fcc00078e0202 */
[----:B------:R1:W5:Y:S02]  /*15490*/  LDG.E R2, desc[UR42][R2.64] ;  /* 0x0000002a02027981 */ /* 0x000364000c1e1900 */
.L_x_699:
[----:B------:R-:W-:Y:S05]  /*154a0*/  BSYNC B0 ;  /* 0x0000000000007941 */ /* 0x000fea0003800000 */
.L_x_698:
[----:B------:R-:W-:-:S03]  /*154b0*/  UMOV UR4, 0xffffffff ;  /* 0xffffffff00047882 */ /* 0x000fc60000000000 */
[----:B------:R-:W-:Y:S05]  /*154c0*/  BRA.DIV UR4, `(.L_x_700) ;  /* 0x0000005a04ac7947 */ /* 0x000fea000b800000 */
[----:B-----5:R-:W2:Y:S02]  /*154d0*/  SHFL.UP PT, R14, R2, 0x1, RZ ;  /* 0x04200000020e7989 */ /* 0x020ea400000e00ff */
[----:B--2---:R-:W-:-:S05]  /*154e0*/  SEL R13, R14, RZ, P1 ;  /* 0x000000ff0e0d7207 */ /* 0x004fca0000800000 */
[----:B------:R-:W-:-:S05]  /*154f0*/  IMAD.IADD R13, R2, 0x1, R13 ;  /* 0x00000001020d7824 */ /* 0x000fca00078e020d */
[----:B------:R-:W2:Y:S02]  /*15500*/  SHFL.UP PT, R14, R13, 0x2, RZ ;  /* 0x044000000d0e7989 */ /* 0x000ea400000e00ff */
[----:B--2---:R-:W-:-:S04]  /*15510*/  SEL R14, R14, RZ, P2 ;  /* 0x000000ff0e0e7207 */ /* 0x004fc80001000000 */
[----:B01----:R-:W-:-:S05]  /*15520*/  IADD3 R3, R13, R14, RZ ;  /* 0x0000000e0d037210 */ /* 0x003fca0007ffe0ff */
        /* <DEDUP_REMOVED lines=10> */
.L_x_904:
[----:B------:R-:W-:Y:S02]  /*155d0*/  ULDC UR4, c[0x0][0xc38] ;  /* 0x00030e0000047ab9 */ /* 0x000fe40000000800 */
[----:B------:R-:W-:-:S04]  /*155e0*/  IMAD.U32 R16, RZ, RZ, UR4 ;  /* 0x00000004ff107e24 */ /* 0x000fc8000f8e00ff */
[----:B-1----:R-:W-:-:S04]  /*155f0*/  IMAD R5, R14, R16, RZ ;  /* 0x000000100e057224 */ /* 0x002fc800078e02ff */
[----:B------:R-:W-:-:S05]  /*15600*/  IMAD.IADD R4, R5, 0x1, R4 ;  /* 0x0000000105047824 */ /* 0x000fca00078e0204 */
[----:B------:R-:W-:-:S13]  /*15610*/  ISETP.GT.AND P6, PT, R4, R0, PT ;  /* 0x000000000400720c */ /* 0x000fda0003fc4270 */
[----:B------:R-:W-:Y:S05]  /*15620*/  @!P6 BRA `(.L_x_701) ;  /* 0xfffffffc0064e947 */ /* 0x000fea000383ffff */
.L_x_696:
[----:B------:R-:W-:Y:S01]  /*15630*/  IADD3 R5, -R5, R4, RZ ;  /* 0x0000000405057210 */ /* 0x000fe20007ffe1ff */
[----:B------:R-:W-:-:S04]  /*15640*/  UMOV UR4, 0xffffffff ;  /* 0xffffffff00047882 */ /* 0x000fc80000000000 */
[----:B------:R-:W-:-:S05]  /*15650*/  IMAD R7, R3, R16, R5 ;  /* 0x0000001003077224 */ /* 0x000fca00078e0205 */
[----:B------:R-:W-:Y:S01]  /*15660*/  ISETP.GT.AND P6, PT, R7, R0, PT ;  /* 0x000000000700720c */ /* 0x000fe20003fc4270 */
[----:B------:R-:W-:-:S12]  /*15670*/  BRA.DIV UR4, `(.L_x_702) ;  /* 0x0000005a04fc7947 */ /* 0x000fd8000b800000 */
[----:B------:R-:W-:-:S04]  /*15680*/  VOTE.ANY R6, PT, !P6 ;  /* 0x0000000000067806 */ /* 0x000fc800070e0100 */
[----:B------:R-:W1:Y:S02]  /*15690*/  POPC R4, R6 ;  /* 0x0000000600047309 */ /* 0x000e640000000000 */
[----:B-1----:R1:W2:Y:S02]  /*156a0*/  SHFL.IDX PT, R17, R2, R4, 0x1f ;  /* 0x00001f0402117589 */ /* 0x0022a400000e0000 */
.L_x_908:
[----:B------:R-:W-:Y:S01]  /*156b0*/  ISETP.NE.AND P0, PT, R6, RZ, PT ;  /* 0x000000ff0600720c */ /* 0x000fe20003f05270 */
[----:B------:R-:W-:-:S12]  /*156c0*/  IMAD.MOV.U32 R14, RZ, RZ, RZ ;  /* 0x000000ffff0e7224 */ /* 0x000fd800078e00ff */
[----:B------:R-:W-:Y:S05]  /*156d0*/  @!P0 BRA `(.L_x_703) ;  /* 0x0000000000108947 */ /* 0x000fea0003800000 */
[----:B------:R-:W-:Y:S01]  /*156e0*/  UMOV UR4, 0xffffffff ;  /* 0xffffffff00047882 */ /* 0x000fe20000000000 */
[----:B------:R-:W-:Y:S02]  /*156f0*/  VIADD R12, R4, 0xffffffff ;  /* 0xffffffff040c7836 */ /* 0x000fe40000000000 */
[----:B------:R-:W-:Y:S05]  /*15700*/  BRA.DIV UR4, `(.L_x_704) ;  /* 0x0000005e04207947 */ /* 0x000fea000b800000 */
[----:B------:R3:W4:Y:S02]  /*15710*/  SHFL.IDX PT, R14, R3, R12, 0x1f ;  /* 0x00001f0c030e7589 */ /* 0x00072400000e0000 */
.L_x_703:
[----:B--2---:R-:W-:Y:S01]  /*15720*/  IABS R6, R17 ;  /* 0x0000001100067213 */ /* 0x004fe20000000000 */
[----:B----4-:R-:W-:Y:S02]  /*15730*/  IMAD R16, R14, R16, R5 ;  /* 0x000000100e107224 */ /* 0x010fe400078e0205 */
[----:B------:R-:W-:Y:S01]  /*15740*/  IMAD.IADD R19, R4, 0x1, R19 ;  /* 0x0000000104137824 */ /* 0x000fe200078e0213 */
[----:B------:R-:W2:Y:S02]  /*15750*/  I2F.RP R7, R6 ;  /* 0x0000000600077306 */ /* 0x000ea40000209400 */
[----:B------:R-:W-:-:S06]  /*15760*/  IADD3 R0, R0, -R16, RZ ;  /* 0x8000001000007210 */ /* 0x000fcc0007ffe0ff */
[----:B--2---:R-:W1:Y:S02]  /*15770*/  MUFU.RCP R7, R7 ;  /* 0x0000000700077308 */ /* 0x004e640000001000 */
[----:B-1----:R-:W-:-:S06]  /*15780*/  VIADD R2, R7, 0xffffffe ;  /* 0x0ffffffe07027836 */ /* 0x002fcc0000000000 */
[----:B0--3--:R0:W1:Y:S02]  /*15790*/  F2I.FTZ.U32.TRUNC.NTZ R3, R2 ;  /* 0x0000000200037305 */ /* 0x009064000021f000 */
[----:B0-----:R-:W-:Y:S02]  /*157a0*/  IMAD.MOV.U32 R2, RZ, RZ, RZ ;  /* 0x000000ffff027224 */ /* 0x001fe400078e00ff */
[----:B-1----:R-:W-:-:S04]  /*157b0*/  IMAD.MOV R5, RZ, RZ, -R3 ;  /* 0x000000ffff057224 */ /* 0x002fc800078e0a03 */
        /* <DEDUP_REMOVED lines=10> */
[----:B------:R-:W-:Y:S02]  /*15860*/  @!P1 IMAD.IADD R5, R5, 0x1, -R6 ;  /* 0x0000000105059824 */ /* 0x000fe400078e0a06 */
[----:B------:R-:W-:Y:S01]  /*15870*/  @!P1 VIADD R3, R3, 0x1 ;  /* 0x0000000103039836 */ /* 0x000fe20000000000 */
[----:B------:R-:W-:Y:S02]  /*15880*/  ISETP.NE.AND P1, PT, R17, RZ, PT ;  /* 0x000000ff1100720c */ /* 0x000fe40003f25270 */
[----:B------:R-:W-:-:S13]  /*15890*/  ISETP.GE.U32.AND P0, PT, R5, R6, PT ;  /* 0x000000060500720c */ /* 0x000fda0003f06070 */
[----:B------:R-:W-:-:S04]  /*158a0*/  @P0 VIADD R3, R3, 0x1 ;  /* 0x0000000103030836 */ /* 0x000fc80000000000 */
[----:B------:R-:W-:Y:S01]  /*158b0*/  @!P2 IMAD.MOV R3, RZ, RZ, -R3 ;  /* 0x000000ffff03a224 */ /* 0x000fe200078e0a03 */
[----:B------:R-:W-:-:S04]  /*158c0*/  @!P1 LOP3.LUT R3, RZ, R17, RZ, 0x33, !PT ;  /* 0x00000011ff039212 */ /* 0x000fc800078e33ff */
[----:B------:R-:W-:Y:S01]  /*158d0*/  IADD3 R2, -R3, RZ, RZ ;  /* 0x000000ff03027210 */ /* 0x000fe20007ffe1ff */
[----:B------:R-:W-:-:S04]  /*158e0*/  IMAD.MOV.U32 R18, RZ, RZ, R3 ;  /* 0x000000ffff127224 */ /* 0x000fc800078e0003 */
[----:B------:R-:W-:Y:S01]  /*158f0*/  IMAD R17, R17, R2, R0 ;  /* 0x0000000211117224 */ /* 0x000fe200078e0200 */
[----:B------:R-:W-:Y:S06]  /*15900*/  BRA `(.L_x_705) ;  /* 0x00000000001c7947 */ /* 0x000fec0003800000 */
.L_x_697:
[----:B------:R-:W-:Y:S01]  /*15910*/  UMOV UR4, URZ ;  /* 0x0000003f00047c82 */ /* 0x000fe20008000000 */
[----:B------:R-:W-:Y:S01]  /*15920*/  UMOV UR5, URZ ;  /* 0x0000003f00057c82 */ /* 0x000fe20008000000 */
[----:B------:R-:W-:Y:S01]  /*15930*/  ULDC UR6, c[0x0][0xc3c] ;  /* 0x00030f0000067ab9 */ /* 0x000fe20000000800 */
[----:B------:R-:W-:Y:S01]  /*15940*/  IMAD.MOV.U32 R16, RZ, RZ, R0 ;  /* 0x000000ffff107224 */ /* 0x000fe200078e0000 */
[----:B------:R-:W-:Y:S01]  /*15950*/  MOV R19, UR6 ;  /* 0x0000000600137c02 */ /* 0x000fe20008000f00 */
[----:B------:R-:W-:Y:S02]  /*15960*/  IMAD.U32 R17, RZ, RZ, UR4 ;  /* 0x00000004ff117e24 */ /* 0x000fe4000f8e00ff */
[----:B------:R-:W-:-:S07]  /*15970*/  IMAD.U32 R18, RZ, RZ, UR5 ;  /* 0x00000005ff127e24 */ /* 0x000fce000f8e00ff */
.L_x_705:
[----:B------:R-:W1:Y:S01]  /*15980*/  S2R R0, SR_TID.X ;  /* 0x0000000000007919 */ /* 0x000e620000002100 */
[----:B------:R-:W-:Y:S05]  /*15990*/  WARPSYNC.ALL ;  /* 0x0000000000007948 */ /* 0x000fea0003800000 */
[----:B------:R-:W-:Y:S01]  /*159a0*/  BAR.SYNC.DEFER_BLOCKING 0x4, 0x200 ;  /* 0x0108000000007b1d */ /* 0x000fe20000010000 */
[----:B-1----:R-:W-:-:S04]  /*159b0*/  LOP3.LUT R0, R0, 0x1f, RZ, 0xc0, !PT ;  /* 0x0000001f00007812 */ /* 0x002fc800078ec0ff */
[----:B------:R-:W-:-:S13]  /*159c0*/  ISETP.NE.AND P0, PT, R0, RZ, PT ;  /* 0x000000ff0000720c */ /* 0x000fda0003f05270 */
[----:B0-----:R-:W0:Y:S01]  /*159d0*/  @!P0 S2R R3, SR_CgaCtaId ;  /* 0x0000000000038919 */ /* 0x001e220000008800 */
[----:B------:R-:W-:-:S04]  /*159e0*/  @!P0 MOV R0, 0x400 ;  /* 0x0000040000008802 */ /* 0x000fc80000000f00 */
[----:B0-----:R-:W-:-:S05]  /*159f0*/  @!P0 LEA R22, R3, R0, 0x18 ;  /* 0x0000000003168211 */ /* 0x001fca00078ec0ff */
[----:B------:R2:W-:Y:S01]  /*15a00*/  @!P0 STS.128 [R22+0x168d0], R16 ;  /* 0x0168d01016008388 */ /* 0x0005e20000000c00 */
[----:B------:R-:W-:Y:S06]  /*15a10*/  BAR.ARV 0x5, 0x200 ;  /* 0x0148000000007b1d */ /* 0x000fec0000002000 */
.L_x_694:
[----:B------:R-:W-:Y:S02]  /*15a20*/  ULDC UR4, c[0x0][0xc3c] ;  /* 0x00030f0000047ab9 */ /* 0x000fe40000000800 */
[----:B-1----:R-:W-:-:S13]  /*15a30*/  ISETP.GE.AND P0, PT, R19, UR4, PT ;  /* 0x0000000413007c0c */ /* 0x002fda000bf06270 */
[----:B------:R-:W-:Y:S05]  /*15a40*/  @!P0 BRA `(.L_x_706) ;  /* 0xffffffa8000c8947 */ /* 0x000fea000383ffff */
[----:B------:R-:W-:Y:S05]  /*15a50*/  BSYNC B8 ;  /* 0x0000000000087941 */ /* 0x000fea0003800000 */
.L_x_613:
[----:B--2---:R-:W2:Y:S01]  /*15a60*/  LDL.LU R0, [R1+0x40] ;  /* 0x0000400001007983 */ /* 0x004ea20000300800 */
[----:B------:R-:W-:Y:S01]  /*15a70*/  BSSY B0, `(.L_x_707) ;  /* 0x000000b000007945 */ /* 0x000fe20003800000 */
[----:B------:R-:W1:Y:S01]  /*15a80*/  S2R R5, SR_CgaCtaId ;  /* 0x0000000000057919 */ /* 0x000e620000008800 */
[----:B--2---:R-:W-:-:S05]  /*15a90*/  VIADD R0, R0, 0x1 ;  /* 0x0000000100007836 */ /* 0x004fca0000000000 */
[----:B0-----:R-:W-:-:S04]  /*15aa0*/  LEA.HI R2, R0, R0, RZ, 0x1 ;  /* 0x0000000000027211 */ /* 0x001fc800078f08ff */
[----:B------:R-:W-:Y:S02]  /*15ab0*/  LOP3.LUT R3, R2, 0xfffffffe, RZ, 0xc0, !PT ;  /* 0xfffffffe02037812 */ /* 0x000fe400078ec0ff */
[----:B------:R-:W-:-:S03]  /*15ac0*/  MOV R2, 0x400 ;  /* 0x0000040000027802 */ /* 0x000fc60000000f00 */
[----:B------:R-:W-:Y:S01]  /*15ad0*/  IMAD.IADD R0, R0, 0x1, -R3 ;  /* 0x0000000100007824 */ /* 0x000fe200078e0a03 */
[----:B-1----:R-:W-:-:S04]  /*15ae0*/  LEA R4, R5, R2, 0x18 ;  /* 0x0000000205047211 */ /* 0x002fc800078ec0ff */
[----:B------:R-:W-:-:S04]  /*15af0*/  SHF.L.U32 R0, R0, 0x1f, RZ ;  /* 0x0000001f00007819 */ /* 0x000fc800000006ff */
[----:B------:R-:W0:Y:S02]  /*15b00*/  SYNCS.PHASECHK.TRANS64.TRYWAIT P0, [R4+URZ+0x16820], R0 ;  /* 0x01682000040075a7 */ /* 0x000e24000800017f */
[----:B0-----:R-:W-:Y:S05]  /*15b10*/  @!P0 BRA `(.L_x_708) ;  /* 0x0000005800408947 */ /* 0x001fea0003800000 */
.L_x_911:
[----:B------:R-:W-:Y:S05]  /*15b20*/  BSYNC B0 ;  /* 0x0000000000007941 */ /* 0x000fea0003800000 */
.L_x_707:
[----:B------:R-:W-:-:S03]  /*15b30*/  UMOV UR4, 0xffffffff ;  /* 0xffffffff00047882 */ /* 0x000fc60000000000 */
[----:B------:R-:W-:Y:S05]  /*15b40*/  BRA.DIV UR4, `(.L_x_709) ;  /* 0x0000005a04487947 */ /* 0x000fea000b800000 */
[----:B0-----:R-:W0:Y:S02]  /*15b50*/  S2R R0, SR_TID.X ;  /* 0x0000000000007919 */ /* 0x001e240000002100 */
[----:B0-----:R-:W-:-:S04]  /*15b60*/  SHF.R.U32.HI R0, RZ, 0x5, R0 ;  /* 0x00000005ff007819 */ /* 0x001fc80000011600 */
[----:B------:R-:W-:-:S05]  /*15b70*/  LOP3.LUT R0, R0, 0x3, RZ, 0xc0, !PT ;  /* 0x0000000300007812 */ /* 0x000fca00078ec0ff */
[----:B------:R0:W1:Y:S02]  /*15b80*/  SHFL.IDX PT, R14, R0, RZ, 0x1f ;  /* 0x00001fff000e7589 */ /* 0x00006400000e0000 */
.L_x_914:
[----:B-1----:R-:W-:-:S13]  /*15b90*/  ISETP.NE.AND P0, PT, R14, RZ, PT ;  /* 0x000000ff0e00720c */ /* 0x002fda0003f05270 */
[----:B------:R-:W-:Y:S05]  /*15ba0*/  @P0 BRA `(.L_x_474) ;  /* 0x0000000000880947 */ /* 0x000fea0003800000 */
[----:B------:R-:W-:-:S03]  /*15bb0*/  UMOV UR4, 0xffffffff ;  /* 0xffffffff00047882 */ /* 0x000fc60000000000 */
[----:B------:R-:W-:Y:S05]  /*15bc0*/  BRA.DIV UR4, `(.L_x_710) ;  /* 0x0000005a045c7947 */ /* 0x000fea000b800000 */
[----:B------:R-:W-:-:S13]  /*15bd0*/  ELECT P6, URZ, PT ;  /* 0x00000000003f782f */ /* 0x000fda00038c0000 */
.L_x_917:
[----:B------:R-:W-:Y:S05]  /*15be0*/  @!P6 BRA `(.L_x_474) ;  /* 0x000000000078e947 */ /* 0x000fea0003800000 */
[----:B------:R-:W-:-:S06]  /*15bf0*/  ULOP3.LUT UR4, UR36, 0x2, URZ, 0xfc, !UPT ;  /* 0x0000000224047892 */ /* 0x000fcc000f8efc3f */
[----:B0-----:R-:W-:-:S05]  /*15c00*/  IMAD.U32 R0, RZ, RZ, UR4 ;  /* 0x00000004ff007e24 */ /* 0x001fca000f8e00ff */
[----:B------:R-:W-:-:S13]  /*15c10*/  ISETP.NE.AND P0, PT, R0, 0x3, PT ;  /* 0x000000030000780c */ /* 0x000fda0003f05270 */
[----:B------:R-:W-:Y:S05]  /*15c20*/  @!P0 BRA `(.L_x_711) ;  /* 0x0000000000048947 */ /* 0x000fea0003800000 */
[----:B------:R-:W-:Y:S01]  /*15c30*/  BPT.TRAP 0x1 ;  /* 0x000000040000795c */ /* 0x000fe20000300000 */
.L_x_711:
[C---:B------:R-:W-:Y:S01]  /*15c40*/  IMAD R5, R25.reuse, 0x8, R4 ;  /* 0x0000000819057824 */ /* 0x040fe200078e0204 */
[----:B------:R-:W-:Y:S01]  /*15c50*/  SHF.L.U32 R0, R28, 0x1f, RZ ;  /* 0x0000001f1c007819 */ /* 0x000fe200000006ff */
[----:B------:R-:W-:-:S03]  /*15c60*/  VIADD R25, R25, 0x1 ;  /* 0x0000000119197836 */ /* 0x000fc60000000000 */
[----:B------:R-:W0:Y:S02]  /*15c70*/  SYNCS.PHASECHK.TRANS64.TRYWAIT P1, [R5+URZ+0x16840], R0 ;  /* 0x01684000050075a7 */ /* 0x000e24000802017f */
[----:B------:R-:W-:-:S04]  /*15c80*/  ISETP.NE.AND P2, PT, R25, 0x2, PT ;  /* 0x000000021900780c */ /* 0x000fc80003f45270 */
[----:B------:R-:W-:Y:S01]  /*15c90*/  SEL R3, RZ, 0x1, P2 ;  /* 0x00000001ff037807 */ /* 0x000fe20001000000 */
[----:B0-----:R-:W-:Y:S08]  /*15ca0*/  @!P1 BRA `(.L_x_712) ;  /* 0x0000005800449947 */ /* 0x001ff00003800000 */
.L_x_918:
[----:B------:R-:W-:Y:S02]  /*15cb0*/  SEL R25, R25, RZ, P2 ;  /* 0x000000ff19197207 */ /* 0x000fe40001000000 */
[----:B------:R-:W-:Y:S01]  /*15cc0*/  LOP3.LUT R2, R28, R3, RZ, 0x3c, !PT ;  /* 0x000000031c027212 */ /* 0x000fe200078e3cff */
[----:B------:R-:W-:Y:S06]  /*15cd0*/  @!P0 BRA `(.L_x_713) ;  /* 0x0000000000048947 */ /* 0x000fec0003800000 */
[----:B------:R-:W-:Y:S01]  /*15ce0*/  BPT.TRAP 0x1 ;  /* 0x000000040000795c */ /* 0x000fe20000300000 */
.L_x_713:
[----:B------:R-:W-:Y:S02]  /*15cf0*/  LEA R25, R25, R4, 0x3 ;  /* 0x0000000419197211 */ /* 0x000fe400078e18ff */
[----:B------:R-:W-:-:S04]  /*15d00*/  SHF.L.U32 R2, R2, 0x1f, RZ ;  /* 0x0000001f02027819 */ /* 0x000fc800000006ff */
[----:B------:R-:W1:Y:S02]  /*15d10*/  SYNCS.PHASECHK.TRANS64.TRYWAIT P1, [R25+URZ+0x16840], R2 ;  /* 0x01684002190075a7 */ /* 0x000e64000802017f */
[----:B-1----:R-:W-:Y:S05]  /*15d20*/  @!P1 BRA `(.L_x_714) ;  /* 0x0000005800389947 */ /* 0x002fea0003800000 */
.L_x_919:
[----:B------:R-:W-:Y:S05]  /*15d30*/  @!P0 BRA `(.L_x_715) ;  /* 0x0000000000048947 */ /* 0x000fea0003800000 */
[----:B------:R-:W-:Y:S01]  /*15d40*/  BPT.TRAP 0x1 ;  /* 0x000000040000795c */ /* 0x000fe20000300000 */
.L_x_715:
[----:B------:R-:W2:Y:S02]  /*15d50*/  SYNCS.PHASECHK.TRANS64.TRYWAIT P1, [R5+URZ+0x16860], R0 ;  /* 0x01686000050075a7 */ /* 0x000ea4000802017f */
[----:B--2---:R-:W-:Y:S05]  /*15d60*/  @!P1 BRA `(.L_x_716) ;  /* 0x00000058003c9947 */ /* 0x004fea0003800000 */
.L_x_920:
[----:B------:R-:W-:Y:S05]  /*15d70*/  @!P0 BRA `(.L_x_717) ;  /* 0x0000000000048947 */ /* 0x000fea0003800000 */
[----:B------:R-:W-:Y:S01]  /*15d80*/  BPT.TRAP 0x1 ;  /* 0x000000040000795c */ /* 0x000fe20000300000 */
.L_x_717:
[----:B---3--:R3:W4:Y:S02]  /*15d90*/  SYNCS.PHASECHK.TRANS64.TRYWAIT P0, [R25+URZ+0x16860], R2 ;  /* 0x01686002190075a7 */ /* 0x008724000800017f */
[----:B----4-:R-:W-:Y:S05]  /*15da0*/  @!P0 NANOSLEEP.SYNCS 0x989680 ;  /* 0x009896800000895d */ /* 0x010fea0003900000 */
[----:B------:R-:W4:Y:S02]  /*15db0*/  @!P0 SYNCS.PHASECHK.TRANS64 P0, [R25+URZ+0x16860], R2 ;  /* 0x01686002190085a7 */ /* 0x000f24000800007f */
[----:B----4-:R-:W-:Y:S05]  /*15dc0*/  @!P0 BRA `(.L_x_717) ;  /* 0xfffffffc00f08947 */ /* 0x010fea000383ffff */
.L_x_474:
[----:B------:R-:W-:Y:S05]  /*15dd0*/  BSYNC B9 ;  /* 0x0000000000097941 */ /* 0x000fea0003800000 */
.L_x_471:
[----:B------:R-:W-:Y:S05]  /*15de0*/  EXIT ;  /* 0x000000000000794d */ /* 0x000fea0003800000 */
.L_x_492:
[----:B0-----:R0:W1:Y:S02]  /*15df0*/  SYNCS.PHASECHK.TRANS64.TRYWAIT P6, [R71+URZ+0x16890], R79 ;  /* 0x0168904f470075a7 */ /* 0x00106400080c017f */
[----:B-1----:R-:W-:Y:S05]  /*15e00*/  @!P6 NANOSLEEP.SYNCS 0x989680 ;  /* 0x009896800000e95d */ /* 0x002fea0003900000 */
[----:B------:R-:W1:Y:S02]  /*15e10*/  @!P6 SYNCS.PHASECHK.TRANS64 P6, [R71+URZ+0x16890], R79 ;  /* 0x0168904f4700e5a7 */ /* 0x000e6400080c007f */
[----:B-1----:R-:W-:Y:S05]  /*15e20*/  @!P6 BRA `(.L_x_492) ;  /* 0xfffffffc00f0e947 */ /* 0x002fea000383ffff */
[----:B------:R-:W-:Y:S05]  /*15e30*/  BRA `(.L_x_718) ;  /* 0xfffffecc00387947 */ /* 0x000fea000383ffff */
.L_x_493:
[----:B------:R-:W-:Y:S01]  /*15e40*/  BSSY B1, `(.L_x_719) ;  /* 0x0000008000017945 */ /* 0x000fe20003800000 */
[----:B------:R-:W-:Y:S02]  /*15e50*/  IMAD.MOV.U32 R13, RZ, RZ, R85 ;  /* 0x000000ffff0d7224 */ /* 0x000fe400078e0055 */
[----:B------:R-:W-:Y:S02]  /*15e60*/  IMAD.MOV.U32 R12, RZ, RZ, RZ ;  /* 0x000000ffff0c7224 */ /* 0x000fe400078e00ff */
[----:B------:R-:W-:Y:S02]  /*15e70*/  IMAD.MOV.U32 R11, RZ, RZ, 0x1c1f ;  /* 0x00001c1fff0b7424 */ /* 0x000fe400078e00ff */
[----:B------:R-:W-:-:S07]  /*15e80*/  IMAD.MOV.U32 R15, RZ, RZ, -0x1 ;  /* 0xffffffffff0f7424 */ /* 0x000fce00078e00ff */
[----:B0-----:R-:W-:Y:S05]  /*15e90*/  WARPSYNC.COLLECTIVE R15, `(.L_x_720) ;  /* 0x000000000f087348 */ /* 0x001fea0003c00000 */
[----:B------:R1:W2:Y:S02]  /*15ea0*/  SHFL.IDX P6, R14, R13, R12, R11 ;  /* 0x0000000c0d0e7389 */ /* 0x0002a400000c000b */
[----:B012---:R-:W-:Y:S01]  /*15eb0*/  ENDCOLLECTIVE ;  /* 0x000000000000791b */ /* 0x007fe20003800000 */
.L_x_720:
[----:B------:R-:W-:Y:S05]  /*15ec0*/  BSYNC B1 ;  /* 0x0000000000017941 */ /* 0x000fea0003800000 */
.L_x_719:
[----:B------:R-:W-:Y:S01]  /*15ed0*/  MOV R13, R84 ;  /* 0x00000054000d7202 */ /* 0x000fe20000000f00 */
[----:B------:R-:W-:Y:S02]  /*15ee0*/  IMAD.MOV.U32 R12, RZ, RZ, RZ ;  /* 0x000000ffff0c7224 */ /* 0x000fe400078e00ff */
[----:B------:R-:W-:Y:S02]  /*15ef0*/  IMAD.MOV.U32 R11, RZ, RZ, 0x1c1f ;  /* 0x00001c1fff0b7424 */ /* 0x000fe400078e00ff */
[----:B------:R-:W-:Y:S02]  /*15f00*/  IMAD.MOV.U32 R15, RZ, RZ, -0x1 ;  /* 0xffffffffff0f7424 */ /* 0x000fe400078e00ff */
[----:B------:R-:W-:-:S07]  /*15f10*/  IMAD.MOV.U32 R81, RZ, RZ, R14 ;  /* 0x000000ffff517224 */ /* 0x000fce00078e000e */
[----:B------:R-:W-:Y:S05]  /*15f20*/  WARPSYNC.COLLECTIVE R15, `(.L_x_721) ;  /* 0x000000000f087348 */ /* 0x000fea0003c00000 */
[----:B------:R0:W1:Y:S02]  /*15f30*/  SHFL.IDX P6, R14, R13, R12, R11 ;  /* 0x0000000c0d0e7389 */ /* 0x00006400000c000b */
[----:B01----:R-:W-:Y:S01]  /*15f40*/  ENDCOLLECTIVE ;  /* 0x000000000000791b */ /* 0x003fe20003800000 */
.L_x_721:
[----:B------:R-:W-:Y:S05]  /*15f50*/  BRA `(.L_x_722) ;  /* 0xfffffecc00047947 */ /* 0x000fea000383ffff */
.L_x_502:
[----:B------:R-:W-:Y:S01]  /*15f60*/  BSSY B1, `(.L_x_723) ;  /* 0x0000008000017945 */ /* 0x000fe20003800000 */
[----:B0---4-:R-:W-:Y:S01]  /*15f70*/  IMAD.MOV.U32 R13, RZ, RZ, R85 ;  /* 0x000000ffff0d7224 */ /* 0x011fe200078e0055 */
[----:B------:R-:W-:Y:S01]  /*15f80*/  MOV R11, 0x1c1f ;  /* 0x00001c1f000b7802 */ /* 0x000fe20000000f00 */
[----:B------:R-:W-:Y:S02]  /*15f90*/  IMAD.MOV.U32 R12, RZ, RZ, 0x1 ;  /* 0x00000001ff0c7424 */ /* 0x000fe400078e00ff */
[----:B------:R-:W-:-:S07]  /*15fa0*/  IMAD.MOV.U32 R15, RZ, RZ, -0x1 ;  /* 0xffffffffff0f7424 */ /* 0x000fce00078e00ff */
[----:B-123--:R-:W-:Y:S05]  /*15fb0*/  WARPSYNC.COLLECTIVE R15, `(.L_x_724) ;  /* 0x000000000f087348 */ /* 0x00efea0003c00000 */
[----:B---3--:R0:W3:Y:S02]  /*15fc0*/  SHFL.IDX P6, R14, R13, R12, R11 ;  /* 0x0000000c0d0e7389 */ /* 0x0080e400000c000b */
[----:B0123--:R-:W-:Y:S01]  /*15fd0*/  ENDCOLLECTIVE ;  /* 0x000000000000791b */ /* 0x00ffe20003800000 */
.L_x_724:
[----:B------:R-:W-:Y:S05]  /*15fe0*/  BSYNC B1 ;  /* 0x0000000000017941 */ /* 0x000fea0003800000 */
.L_x_723:
[----:B------:R-:W-:Y:S01]  /*15ff0*/  IMAD.MOV.U32 R13, RZ, RZ, R84 ;  /* 0x000000ffff0d7224 */ /* 0x000fe200078e0054 */
[----:B------:R-:W-:Y:S01]  /*16000*/  MOV R15, 0xffffffff ;  /* 0xffffffff000f7802 */ /* 0x000fe20000000f00 */
[----:B------:R-:W-:Y:S02]  /*16010*/  IMAD.MOV.U32 R12, RZ, RZ, 0x1 ;  /* 0x00000001ff0c7424 */ /* 0x000fe400078e00ff */
[----:B------:R-:W-:Y:S02]  /*16020*/  IMAD.MOV.U32 R11, RZ, RZ, 0x1c1f ;  /* 0x00001c1fff0b7424 */ /* 0x000fe400078e00ff */
[----:B------:R-:W-:-:S07]  /*16030*/  IMAD.MOV.U32 R85, RZ, RZ, R14 ;  /* 0x000000ffff557224 */ /* 0x000fce00078e000e */
[----:B------:R-:W-:Y:S05]  /*16040*/  WARPSYNC.COLLECTIVE R15, `(.L_x_725) ;  /* 0x000000000f087348 */ /* 0x000fea0003c00000 */
[----:B------:R0:W1:Y:S02]  /*16050*/  SHFL.IDX P6, R14, R13, R12, R11 ;  /* 0x0000000c0d0e7389 */ /* 0x00006400000c000b */
[----:B01----:R-:W-:Y:S01]  /*16060*/  ENDCOLLECTIVE ;  /* 0x000000000000791b */ /* 0x003fe20003800000 */
.L_x_725:
[----:B------:R-:W-:Y:S05]  /*16070*/  BRA `(.L_x_726) ;  /* 0xfffffed000907947 */ /* 0x000fea000383ffff */
.L_x_514:
[----:B--2---:R2:W3:Y:S02]  /*16080*/  SYNCS.PHASECHK.TRANS64.TRYWAIT P4, [R71+URZ+0x16890], R79 ;  /* 0x0168904f470075a7 */ /* 0x0044e4000808017f */
[----:B---3--:R-:W-:Y:S05]  /*16090*/  @!P4 NANOSLEEP.SYNCS 0x989680 ;  /* 0x009896800000c95d */ /* 0x008fea0003900000 */
[----:B------:R-:W3:Y:S02]  /*160a0*/  @!P4 SYNCS.PHASECHK.TRANS64 P4, [R71+URZ+0x16890], R79 ;  /* 0x0168904f4700c5a7 */ /* 0x000ee4000808007f */
[----:B---3--:R-:W-:Y:S05]  /*160b0*/  @!P4 BRA `(.L_x_514) ;  /* 0xfffffffc00f0c947 */ /* 0x008fea000383ffff */
[----:B------:R-:W-:Y:S05]  /*160c0*/  BRA `(.L_x_727) ;  /* 0xfffffedc00b07947 */ /* 0x000fea000383ffff */
.L_x_515:
[----:B------:R-:W-:Y:S01]  /*160d0*/  BSSY B1, `(.L_x_728) ;  /* 0x0000008000017945 */ /* 0x000fe20003800000 */
[----:B0-----:R-:W-:Y:S02]  /*160e0*/  IMAD.MOV.U32 R13, RZ, RZ, R85 ;  /* 0x000000ffff0d7224 */ /* 0x001fe400078e0055 */
[----:B------:R-:W-:Y:S02]  /*160f0*/  IMAD.MOV.U32 R12, RZ, RZ, RZ ;  /* 0x000000ffff0c7224 */ /* 0x000fe400078e00ff */
[----:B------:R-:W-:Y:S02]  /*16100*/  IMAD.MOV.U32 R11, RZ, RZ, 0x1c1f ;  /* 0x00001c1fff0b7424 */ /* 0x000fe400078e00ff */
[----:B------:R-:W-:-:S07]  /*16110*/  IMAD.MOV.U32 R15, RZ, RZ, -0x1 ;  /* 0xffffffffff0f7424 */ /* 0x000fce00078e00ff */
[----:B--2---:R-:W-:Y:S05]  /*16120*/  WARPSYNC.COLLECTIVE R15, `(.L_x_729) ;  /* 0x000000000f087348 */ /* 0x004fea0003c00000 */
[----:B------:R0:W1:Y:S02]  /*16130*/  SHFL.IDX P6, R14, R13, R12, R11 ;  /* 0x0000000c0d0e7389 */ /* 0x00006400000c000b */
[----:B012---:R-:W-:Y:S01]  /*16140*/  ENDCOLLECTIVE ;  /* 0x000000000000791b */ /* 0x007fe20003800000 */
.L_x_729:
[----:B------:R-:W-:Y:S05]  /*16150*/  BSYNC B1 ;  /* 0x0000000000017941 */ /* 0x000fea0003800000 */
.L_x_728:
        /* <DEDUP_REMOVED lines=8> */
.L_x_730:
[----:B------:R-:W-:Y:S01]  /*161e0*/  IMAD.MOV.U32 R82, RZ, RZ, R14 ;  /* 0x000000ffff527224 */ /* 0x000fe200078e000e */
[----:B------:R-:W-:Y:S06]  /*161f0*/  BRA `(.L_x_731) ;  /* 0xfffffedc007c7947 */ /* 0x000fec000383ffff */
.L_x_520:
[----:B------:R-:W-:Y:S01]  /*16200*/  BSSY B1, `(.L_x_732) ;  /* 0x0000008000017945 */ /* 0x000fe20003800000 */
[----:B0-----:R-:W-:Y:S01]  /*16210*/  IMAD.MOV.U32 R13, RZ, RZ, R85 ;  /* 0x000000ffff0d7224 */ /* 0x001fe200078e0055 */
[----:B------:R-:W-:Y:S01]  /*16220*/  MOV R12, 0x1 ;  /* 0x00000001000c7802 */ /* 0x000fe20000000f00 */
[----:B------:R-:W-:Y:S02]  /*16230*/  IMAD.MOV.U32 R11, RZ, RZ, 0x1c1f ;  /* 0x00001c1fff0b7424 */ /* 0x000fe400078e00ff */
[----:B------:R-:W-:-:S07]  /*16240*/  IMAD.MOV.U32 R15, RZ, RZ, -0x1 ;  /* 0xffffffffff0f7424 */ /* 0x000fce00078e00ff */
[----:B-1234-:R-:W-:Y:S05]  /*16250*/  WARPSYNC.COLLECTIVE R15, `(.L_x_733) ;  /* 0x000000000f087348 */ /* 0x01efea0003c00000 */
[----:B------:R0:W0:Y:S02]  /*16260*/  SHFL.IDX P6, R14, R13, R12, R11 ;  /* 0x0000000c0d0e7389 */ /* 0x00002400000c000b */
[----:B01234-:R-:W-:Y:S01]  /*16270*/  ENDCOLLECTIVE ;  /* 0x000000000000791b */ /* 0x01ffe20003800000 */
.L_x_733:
[----:B------:R-:W-:Y:S05]  /*16280*/  BSYNC B1 ;  /* 0x0000000000017941 */ /* 0x000fea0003800000 */
.L_x_732:
[----:B------:R-:W-:Y:S01]  /*16290*/  IMAD.MOV.U32 R13, RZ, RZ, R84 ;  /* 0x000000ffff0d7224 */ /* 0x000fe200078e0054 */
[----:B------:R-:W-:Y:S01]  /*162a0*/  MOV R11, 0x1c1f ;  /* 0x00001c1f000b7802 */ /* 0x000fe20000000f00 */
[----:B------:R-:W-:Y:S02]  /*162b0*/  IMAD.MOV.U32 R12, RZ, RZ, 0x1 ;  /* 0x00000001ff0c7424 */ /* 0x000fe400078e00ff */
[----:B------:R-:W-:Y:S02]  /*162c0*/  IMAD.MOV.U32 R15, RZ, RZ, -0x1 ;  /* 0xffffffffff0f7424 */ /* 0x000fe400078e00ff */
[----:B------:R-:W-:-:S07]  /*162d0*/  IMAD.MOV.U32 R85, RZ, RZ, R14 ;  /* 0x000000ffff557224 */ /* 0x000fce00078e000e */
[----:B------:R-:W-:Y:S05]  /*162e0*/  WARPSYNC.COLLECTIVE R15, `(.L_x_734) ;  /* 0x000000000f087348 */ /* 0x000fea0003c00000 */
[----:B------:R0:W1:Y:S02]  /*162f0*/  SHFL.IDX P6, R14, R13, R12, R11 ;  /* 0x0000000c0d0e7389 */ /* 0x00006400000c000b */
[----:B01----:R-:W-:Y:S01]  /*16300*/  ENDCOLLECTIVE ;  /* 0x000000000000791b */ /* 0x003fe20003800000 */
.L_x_734:
[----:B------:R-:W-:Y:S01]  /*16310*/  IMAD.MOV.U32 R84, RZ, RZ, R14 ;  /* 0x000000ffff547224 */ /* 0x000fe200078e000e */
[----:B------:R-:W-:Y:S06]  /*16320*/  BRA `(.L_x_735) ;  /* 0xfffffee400387947 */ /* 0x000fec000383ffff */
.L_x_525:
[----:B0-----:R0:W1:Y:S02]  /*16330*/  SYNCS.PHASECHK.TRANS64.TRYWAIT P3, [R71+URZ+0x16890], R79 ;  /* 0x0168904f470075a7 */ /* 0x001064000806017f */
[----:B-1----:R-:W-:Y:S05]  /*16340*/  @!P3 NANOSLEEP.SYNCS 0x989680 ;  /* 0x009896800000b95d */ /* 0x002fea0003900000 */
[----:B------:R-:W1:Y:S02]  /*16350*/  @!P3 SYNCS.PHASECHK.TRANS64 P3, [R71+URZ+0x16890], R79 ;  /* 0x0168904f4700b5a7 */ /* 0x000e64000806007f */
[----:B-1----:R-:W-:Y:S05]  /*16360*/  @!P3 BRA `(.L_x_525) ;  /* 0xfffffffc00f0b947 */ /* 0x002fea000383ffff */
[----:B------:R-:W-:Y:S05]  /*16370*/  BRA `(.L_x_736) ;  /* 0xfffffeec00587947 */ /* 0x000fea000383ffff */
.L_x_526:
        /* <DEDUP_REMOVED lines=8> */
.L_x_738:
[----:B------:R-:W-:Y:S05]  /*16400*/  BSYNC B1 ;  /* 0x0000000000017941 */ /* 0x000fea0003800000 */
.L_x_737:
[----:B------:R-:W-:Y:S02]  /*16410*/  IMAD.MOV.U32 R13, RZ, RZ, R36 ;  /* 0x000000ffff0d7224 */ /* 0x000fe400078e0024 */
[----:B------:R-:W-:Y:S02]  /*16420*/  IMAD.MOV.U32 R12, RZ, RZ, RZ ;  /* 0x000000ffff0c7224 */ /* 0x000fe400078e00ff */
[----:B------:R-:W-:Y:S02]  /*16430*/  IMAD.MOV.U32 R11, RZ, RZ, 0x1c1f ;  /* 0x00001c1fff0b7424 */ /* 0x000fe400078e00ff */
[----:B------:R-:W-:Y:S02]  /*16440*/  IMAD.MOV.U32 R15, RZ, RZ, -0x1 ;  /* 0xffffffffff0f7424 */ /* 0x000fe400078e00ff */
[----:B------:R-:W-:-:S07]  /*16450*/  IMAD.MOV.U32 R9, RZ, RZ, R14 ;  /* 0x000000ffff097224 */ /* 0x000fce00078e000e */
[----:B------:R-:W-:Y:S05]  /*16460*/  WARPSYNC.COLLECTIVE R15, `(.L_x_739) ;  /* 0x000000000f087348 */ /* 0x000fea0003c00000 */
[----:B------:R0:W1:Y:S02]  /*16470*/  SHFL.IDX P6, R14, R13, R12, R11 ;  /* 0x0000000c0d0e7389 */ /* 0x00006400000c000b */
[----:B01----:R-:W-:Y:S01]  /*16480*/  ENDCOLLECTIVE ;  /* 0x000000000000791b */ /* 0x003fe20003800000 */
.L_x_739:
[----:B------:R-:W-:Y:S01]  /*16490*/  MOV R37, R14 ;  /* 0x0000000e00257202 */ /* 0x000fe20000000f00 */
[----:B------:R-:W-:Y:S06]  /*164a0*/  BRA `(.L_x_740) ;  /* 0xfffffeec007c7947 */ /* 0x000fec000383ffff */
.L_x_529:
[----:B------:R-:W-:Y:S01]  /*164b0*/  BSSY B1, `(.L_x_741) ;  /* 0x0000008000017945 */ /* 0x000fe20003800000 */
[----:B----4-:R-:W-:Y:S02]  /*164c0*/  IMAD.MOV.U32 R13, RZ, RZ, R38 ;  /* 0x000000ffff0d7224 */ /* 0x010fe400078e0026 */
[----:B------:R-:W-:Y:S02]  /*164d0*/  IMAD.MOV.U32 R12, RZ, RZ, 0x1 ;  /* 0x00000001ff0c7424 */ /* 0x000fe400078e00ff */
[----:B------:R-:W-:Y:S02]  /*164e0*/  IMAD.MOV.U32 R11, RZ, RZ, 0x1c1f ;  /* 0x00001c1fff0b7424 */ /* 0x000fe400078e00ff */
[----:B------:R-:W-:-:S07]  /*164f0*/  IMAD.MOV.U32 R15, RZ, RZ, -0x1 ;  /* 0xffffffffff0f7424 */ /* 0x000fce00078e00ff */
[----:B0123--:R-:W-:Y:S05]  /*16500*/  WARPSYNC.COLLECTIVE R15, `(.L_x_742) ;  /* 0x000000000f087348 */ /* 0x00ffea0003c00000 */
[----:B------:R4:W0:Y:S02]  /*16510*/  SHFL.IDX P6, R14, R13, R12, R11 ;  /* 0x0000000c0d0e7389 */ /* 0x00082400000c000b */
[----:B01234-:R-:W-:Y:S01]  /*16520*/  ENDCOLLECTIVE ;  /* 0x000000000000791b */ /* 0x01ffe20003800000 */
.L_x_742:
[----:B------:R-:W-:Y:S05]  /*16530*/  BSYNC B1 ;  /* 0x0000000000017941 */ /* 0x000fea0003800000 */
.L_x_741:
[----:B------:R-:W-:Y:S01]  /*16540*/  MOV R13, R36 ;  /* 0x00000024000d7202 */ /* 0x000fe20000000f00 */
[----:B------:R-:W-:Y:S02]  /*16550*/  IMAD.MOV.U32 R12, RZ, RZ, 0x1 ;  /* 0x00000001ff0c7424 */ /* 0x000fe400078e00ff */
[----:B------:R-:W-:Y:S02]  /*16560*/  IMAD.MOV.U32 R11, RZ, RZ, 0x1c1f ;  /* 0x00001c1fff0b7424 */ /* 0x000fe400078e00ff */
[----:B------:R-:W-:Y:S02]  /*16570*/  IMAD.MOV.U32 R15, RZ, RZ, -0x1 ;  /* 0xffffffffff0f7424 */ /* 0x000fe400078e00ff */
[----:B------:R-:W-:-:S07]  /*16580*/  IMAD.MOV.U32 R9, RZ, RZ, R14 ;  /* 0x000000ffff097224 */ /* 0x000fce00078e000e */
[----:B------:R-:W-:Y:S05]  /*16590*/  WARPSYNC.COLLECTIVE R15, `(.L_x_743) ;  /* 0x000000000f087348 */ /* 0x000fea0003c00000 */
[----:B------:R0:W1:Y:S02]  /*165a0*/  SHFL.IDX P6, R14, R13, R12, R11 ;  /* 0x0000000c0d0e7389 */ /* 0x00006400000c000b */
[----:B01----:R-:W-:Y:S01]  /*165b0*/  ENDCOLLECTIVE ;  /* 0x000000000000791b */ /* 0x003fe20003800000 */
.L_x_743:
[----:B------:R-:W-:Y:S01]  /*165c0*/  IMAD.MOV.U32 R37, RZ, RZ, R14 ;  /* 0x000000ffff257224 */ /* 0x000fe200078e000e */
[----:B------:R-:W-:Y:S06]  /*165d0*/  BRA `(.L_x_744) ;  /* 0xfffffeec00787947 */ /* 0x000fec000383ffff */
.L_x_533:
[----:B0-----:R0:W4:Y:S02]  /*165e0*/  SYNCS.PHASECHK.TRANS64.TRYWAIT P4, [R71+URZ+0x168b0], R79 ;  /* 0x0168b04f470075a7 */ /* 0x001124000808017f */
[----:B----4-:R-:W-:Y:S05]  /*165f0*/  @!P4 NANOSLEEP.SYNCS 0x989680 ;  /* 0x009896800000c95d */ /* 0x010fea0003900000 */
[----:B------:R-:W4:Y:S02]  /*16600*/  @!P4 SYNCS.PHASECHK.TRANS64 P4, [R71+URZ+0x168b0], R79 ;  /* 0x0168b04f4700c5a7 */ /* 0x000f24000808007f */
[----:B----4-:R-:W-:Y:S05]  /*16610*/  @!P4 BRA `(.L_x_533) ;  /* 0xfffffffc00f0c947 */ /* 0x010fea000383ffff */
[----:B------:R-:W-:Y:S05]  /*16620*/  BRA `(.L_x_745) ;  /* 0xfffffeec00f07947 */ /* 0x000fea000383ffff */
.L_x_541:
[----:B------:R-:W0:Y:S01]  /*16630*/  S2R R4, SR_TID.X ;  /* 0x0000000000047919 */ /* 0x000e220000002100 */
[----:B------:R-:W-:Y:S01]  /*16640*/  BSSY B0, `(.L_x_746) ;  /* 0x000000c000007945 */ /* 0x000fe20003800000 */
[----:B------:R-:W-:Y:S02]  /*16650*/  IMAD.MOV.U32 R12, RZ, RZ, RZ ;  /* 0x000000ffff0c7224 */ /* 0x000fe400078e00ff */
[----:B------:R-:W-:Y:S02]  /*16660*/  IMAD.MOV.U32 R11, RZ, RZ, 0x1f ;  /* 0x0000001fff0b7424 */ /* 0x000fe400078e00ff */
[----:B------:R-:W-:Y:S02]  /*16670*/  IMAD.MOV.U32 R15, RZ, RZ, -0x1 ;  /* 0xffffffffff0f7424 */ /* 0x000fe400078e00ff */
[----:B0-----:R-:W-:-:S05]  /*16680*/  VIADD R5, R4, 0xffffff80 ;  /* 0xffffff8004057836 */ /* 0x001fca0000000000 */
[----:B------:R-:W-:-:S04]  /*16690*/  SHF.R.S32.HI R4, RZ, 0x1f, R5 ;  /* 0x0000001fff047819 */ /* 0x000fc80000011405 */
[----:B------:R-:W-:-:S04]  /*166a0*/  LEA.HI R4, R4, R5, RZ, 0x7 ;  /* 0x0000000504047211 */ /* 0x000fc800078f38ff */
[----:B------:R-:W-:-:S04]  /*166b0*/  SHF.R.S32.HI R4, RZ, 0x7, R4 ;  /* 0x00000007ff047819 */ /* 0x000fc80000011404 */
[----:B------:R-:W-:-:S07]  /*166c0*/  MOV R13, R4 ;  /* 0x00000004000d7202 */ /* 0x000fce0000000f00 */
[----:B-----5:R-:W-:Y:S05]  /*166d0*/  WARPSYNC.COLLECTIVE R15, `(.L_x_747) ;  /* 0x000000000f087348 */ /* 0x020fea0003c00000 */
[----:B------:R0:W1:Y:S02]  /*166e0*/  SHFL.IDX P6, R14, R13, R12, R11 ;  /* 0x0000000c0d0e7389 */ /* 0x00006400000c000b */
[----:B01---5:R-:W-:Y:S01]  /*166f0*/  ENDCOLLECTIVE ;  /* 0x000000000000791b */ /* 0x023fe20003800000 */
.L_x_747:
[----:B------:R-:W-:Y:S05]  /*16700*/  BSYNC B0 ;  /* 0x0000000000007941 */ /* 0x000fea0003800000 */
.L_x_746:
[----:B------:R1:W-:Y:S01]  /*16710*/  STL [R1+0x18], R14 ;  /* 0x0000180e01007387 */ /* 0x0003e20000100800 */
[----:B------:R-:W-:Y:S05]  /*16720*/  BRA `(.L_x_748) ;  /* 0xfffffef400707947 */ /* 0x000fea000383ffff */
.L_x_553:
[----:B------:R-:W-:Y:S01]  /*16730*/  BSSY B1, `(.L_x_749) ;  /* 0x0000008000017945 */ /* 0x000fe20003800000 */
[----:B------:R-:W-:Y:S01]  /*16740*/  IMAD.MOV.U32 R13, RZ, RZ, R26 ;  /* 0x000000ffff0d7224 */ /* 0x000fe200078e001a */
[----:B------:R-:W-:Y:S01]  /*16750*/  MOV R11, 0x1c1f ;  /* 0x00001c1f000b7802 */ /* 0x000fe20000000f00 */
[----:B------:R-:W-:Y:S02]  /*16760*/  IMAD.MOV.U32 R12, RZ, RZ, RZ ;  /* 0x000000ffff0c7224 */ /* 0x000fe400078e00ff */
[----:B------:R-:W-:-:S07]  /*16770*/  IMAD.MOV.U32 R15, RZ, RZ, -0x1 ;  /* 0xffffffffff0f7424 */ /* 0x000fce00078e00ff */
[----:B-1----:R-:W-:Y:S05]  /*16780*/  WARPSYNC.COLLECTIVE R15, `(.L_x_750) ;  /* 0x000000000f087348 */ /* 0x002fea0003c00000 */
[----:B-1----:R0:W1:Y:S02]  /*16790*/  SHFL.IDX P6, R14, R13, R12, R11 ;  /* 0x0000000c0d0e7389 */ /* 0x00206400000c000b */
[----:B01----:R-:W-:Y:S01]  /*167a0*/  ENDCOLLECTIVE ;  /* 0x000000000000791b */ /* 0x003fe20003800000 */
.L_x_750:
[----:B------:R-:W-:Y:S05]  /*167b0*/  BSYNC B1 ;  /* 0x0000000000017941 */ /* 0x000fea0003800000 */
.L_x_749:
[----:B------:R-:W-:Y:S01]  /*167c0*/  IMAD.MOV.U32 R13, RZ, RZ, R24 ;  /* 0x000000ffff0d7224 */ /* 0x000fe200078e0018 */
[----:B------:R-:W-:Y:S01]  /*167d0*/  MOV R15, 0xffffffff ;  /* 0xffffffff000f7802 */ /* 0x000fe20000000f00 */
[----:B------:R-:W-:Y:S02]  /*167e0*/  IMAD.MOV.U32 R12, RZ, RZ, RZ ;  /* 0x000000ffff0c7224 */ /* 0x000fe400078e00ff */
[----:B------:R-:W-:Y:S02]  /*167f0*/  IMAD.MOV.U32 R11, RZ, RZ, 0x1c1f ;  /* 0x00001c1fff0b7424 */ /* 0x000fe400078e00ff */
[----:B------:R-:W-:-:S07]  /*16800*/  IMAD.MOV.U32 R3, RZ, RZ, R14 ;  /* 0x000000ffff037224 */ /* 0x000fce00078e000e */
[----:B------:R-:W-:Y:S05]  /*16810*/  WARPSYNC.COLLECTIVE R15, `(.L_x_751) ;  /* 0x000000000f087348 */ /* 0x000fea0003c00000 */
[----:B------:R0:W1:Y:S02]  /*16820*/  SHFL.IDX P6, R14, R13, R12, R11 ;  /* 0x0000000c0d0e7389 */ /* 0x00006400000c000b */
[----:B01----:R-:W-:Y:S01]  /*16830*/  ENDCOLLECTIVE ;  /* 0x000000000000791b */ /* 0x003fe20003800000 */
.L_x_751:
[----:B------:R-:W-:Y:S02]  /*16840*/  IMAD.MOV.U32 R13, RZ, RZ, R28 ;  /* 0x000000ffff0d7224 */ /* 0x000fe400078e001c */
[----:B------:R-:W-:-:S07]  /*16850*/  IMAD.MOV.U32 R0, RZ, RZ, R14 ;  /* 0x000000ffff007224 */ /* 0x000fce00078e000e */
[----:B------:R-:W-:Y:S05]  /*16860*/  WARPSYNC.COLLECTIVE R15, `(.L_x_752) ;  /* 0x000000000f087348 */ /* 0x000fea0003c00000 */
[----:B------:R0:W1:Y:S02]  /*16870*/  SHFL.IDX P6, R14, R13, R12, R11 ;  /* 0x0000000c0d0e7389 */ /* 0x00006400000c000b */
[----:B01----:R-:W-:Y:S01]  /*16880*/  ENDCOLLECTIVE ;  /* 0x000000000000791b */ /* 0x003fe20003800000 */
.L_x_752:
[----:B------:R-:W-:Y:S02]  /*16890*/  IMAD.MOV.U32 R13, RZ, RZ, R27 ;  /* 0x000000ffff0d7224 */ /* 0x000fe400078e001b */
[----:B------:R-:W-:-:S07]  /*168a0*/  IMAD.MOV.U32 R5, RZ, RZ, R14 ;  /* 0x000000ffff057224 */ /* 0x000fce00078e000e */
[----:B------:R-:W-:Y:S05]  /*168b0*/  WARPSYNC.COLLECTIVE R15, `(.L_x_753) ;  /* 0x000000000f087348 */ /* 0x000fea0003c00000 */
[----:B------:R0:W1:Y:S02]  /*168c0*/  SHFL.IDX P6, R14, R13, R12, R11 ;  /* 0x0000000c0d0e7389 */ /* 0x00006400000c000b */
[----:B01----:R-:W-:Y:S01]  /*168d0*/  ENDCOLLECTIVE ;  /* 0x000000000000791b */ /* 0x003fe20003800000 */
.L_x_753:
[----:B------:R-:W-:Y:S05]  /*168e0*/  BRA `(.L_x_754) ;  /* 0xfffffef800807947 */ /* 0x000fea000383ffff */
.L_x_557:
[----:B0-----:R0:W1:Y:S02]  /*168f0*/  SYNCS.PHASECHK.TRANS64.TRYWAIT P0, [R18+URZ+0x16800], R5 ;  /* 0x01680005120075a7 */ /* 0x001064000800017f */
[----:B-1----:R-:W-:Y:S05]  /*16900*/  @!P0 NANOSLEEP.SYNCS 0x989680 ;  /* 0x009896800000895d */ /* 0x002fea0003900000 */
[----:B------:R-:W1:Y:S02]  /*16910*/  @!P0 SYNCS.PHASECHK.TRANS64 P0, [R18+URZ+0x16800], R5 ;  /* 0x01680005120085a7 */ /* 0x000e64000800007f */
[----:B-1----:R-:W-:Y:S05]  /*16920*/  @!P0 BRA `(.L_x_557) ;  /* 0xfffffffc00f08947 */ /* 0x002fea000383ffff */
[----:B------:R-:W-:Y:S05]  /*16930*/  BRA `(.L_x_755) ;  /* 0xfffffefc00ac7947 */ /* 0x000fea000383ffff */
.L_x_565:
[----:B------:R-:W-:Y:S01]  /*16940*/  BSSY B1, `(.L_x_756) ;  /* 0x0000008000017945 */ /* 0x000fe20003800000 */
[----:B------:R-:W-:Y:S01]  /*16950*/  IMAD.MOV.U32 R13, RZ, RZ, R26 ;  /* 0x000000ffff0d7224 */ /* 0x000fe200078e001a */
[----:B------:R-:W-:Y:S01]  /*16960*/  MOV R12, RZ ;  /* 0x000000ff000c7202 */ /* 0x000fe20000000f00 */
[----:B------:R-:W-:Y:S02]  /*16970*/  IMAD.MOV.U32 R11, RZ, RZ, 0x1c1f ;  /* 0x00001c1fff0b7424 */ /* 0x000fe400078e00ff */
[----:B------:R-:W-:-:S07]  /*16980*/  IMAD.MOV.U32 R15, RZ, RZ, -0x1 ;  /* 0xffffffffff0f7424 */ /* 0x000fce00078e00ff */
[----:B-1----:R-:W-:Y:S05]  /*16990*/  WARPSYNC.COLLECTIVE R15, `(.L_x_757) ;  /* 0x000000000f087348 */ /* 0x002fea0003c00000 */
[----:B-1----:R0:W1:Y:S02]  /*169a0*/  SHFL.IDX P6, R14, R13, R12, R11 ;  /* 0x0000000c0d0e7389 */ /* 0x00206400000c000b */
[----:B01----:R-:W-:Y:S01]  /*169b0*/  ENDCOLLECTIVE ;  /* 0x000000000000791b */ /* 0x003fe20003800000 */
.L_x_757:
[----:B------:R-:W-:Y:S05]  /*169c0*/  BSYNC B1 ;  /* 0x0000000000017941 */ /* 0x000fea0003800000 */
.L_x_756:
[----:B------:R-:W-:Y:S01]  /*169d0*/  IMAD.MOV.U32 R13, RZ, RZ, R24 ;  /* 0x000000ffff0d7224 */ /* 0x000fe200078e0018 */
[----:B------:R-:W-:Y:S01]  /*169e0*/  MOV R11, 0x1c1f ;  /* 0x00001c1f000b7802 */ /* 0x000fe20000000f00 */
[----:B------:R-:W-:Y:S02]  /*169f0*/  IMAD.MOV.U32 R12, RZ, RZ, RZ ;  /* 0x000000ffff0c7224 */ /* 0x000fe400078e00ff */
[----:B------:R-:W-:Y:S02]  /*16a00*/  IMAD.MOV.U32 R15, RZ, RZ, -0x1 ;  /* 0xffffffffff0f7424 */ /* 0x000fe400078e00ff */
[----:B------:R-:W-:-:S07]  /*16a10*/  IMAD.MOV.U32 R0, RZ, RZ, R14 ;  /* 0x000000ffff007224 */ /* 0x000fce00078e000e */
[----:B------:R-:W-:Y:S05]  /*16a20*/  WARPSYNC.COLLECTIVE R15, `(.L_x_758) ;  /* 0x000000000f087348 */ /* 0x000fea0003c00000 */
[----:B------:R0:W1:Y:S02]  /*16a30*/  SHFL.IDX P6, R14, R13, R12, R11 ;  /* 0x0000000c0d0e7389 */ /* 0x00006400000c000b */
[----:B01----:R-:W-:Y:S01]  /*16a40*/  ENDCOLLECTIVE ;  /* 0x000000000000791b */ /* 0x003fe20003800000 */
.L_x_758:
[----:B------:R-:W-:Y:S02]  /*16a50*/  IMAD.MOV.U32 R13, RZ, RZ, R28 ;  /* 0x000000ffff0d7224 */ /* 0x000fe400078e001c */
[----:B------:R-:W-:-:S07]  /*16a60*/  IMAD.MOV.U32 R3, RZ, RZ, R14 ;  /* 0x000000ffff037224 */ /* 0x000fce00078e000e */
[----:B------:R-:W-:Y:S05]  /*16a70*/  WARPSYNC.COLLECTIVE R15, `(.L_x_759) ;  /* 0x000000000f087348 */ /* 0x000fea0003c00000 */
[----:B------:R0:W1:Y:S02]  /*16a80*/  SHFL.IDX P6, R14, R13, R12, R11 ;  /* 0x0000000c0d0e7389 */ /* 0x00006400000c000b */
[----:B01----:R-:W-:Y:S01]  /*16a90*/  ENDCOLLECTIVE ;  /* 0x000000000000791b */ /* 0x003fe20003800000 */
.L_x_759:
[----:B------:R-:W-:Y:S02]  /*16aa0*/  IMAD.MOV.U32 R13, RZ, RZ, R27 ;  /* 0x000000ffff0d7224 */ /* 0x000fe400078e001b */
[----:B------:R-:W-:-:S07]  /*16ab0*/  IMAD.MOV.U32 R20, RZ, RZ, R14 ;  /* 0x000000ffff147224 */ /* 0x000fce00078e000e */
[----:B------:R-:W-:Y:S05]  /*16ac0*/  WARPSYNC.COLLECTIVE R15, `(.L_x_760) ;  /* 0x000000000f087348 */ /* 0x000fea0003c00000 */
[----:B------:R0:W1:Y:S02]  /*16ad0*/  SHFL.IDX P6, R14, R13, R12, R11 ;  /* 0x0000000c0d0e7389 */ /* 0x00006400000c000b */
[----:B01----:R-:W-:Y:S01]  /*16ae0*/  ENDCOLLECTIVE ;  /* 0x000000000000791b */ /* 0x003fe20003800000 */
.L_x_760:
[----:B------:R-:W-:Y:S05]  /*16af0*/  BRA `(.L_x_761) ;  /* 0xffffff08001c7947 */ /* 0x000fea000383ffff */
.L_x_569:
[----:B0-----:R0:W1:Y:S02]  /*16b00*/  SYNCS.PHASECHK.TRANS64.TRYWAIT P1, [R18+URZ+0x16800], R27 ;  /* 0x0168001b120075a7 */ /* 0x001064000802017f */
[----:B-1----:R-:W-:Y:S05]  /*16b10*/  @!P1 NANOSLEEP.SYNCS 0x989680 ;  /* 0x009896800000995d */ /* 0x002fea0003900000 */
[----:B------:R-:W1:Y:S02]  /*16b20*/  @!P1 SYNCS.PHASECHK.TRANS64 P1, [R18+URZ+0x16800], R27 ;  /* 0x0168001b120095a7 */ /* 0x000e64000802007f */
[----:B-1----:R-:W-:Y:S05]  /*16b30*/  @!P1 BRA `(.L_x_569) ;  /* 0xfffffffc00f09947 */ /* 0x002fea000383ffff */
[----:B------:R-:W-:Y:S05]  /*16b40*/  BRA `(.L_x_762) ;  /* 0xffffff0800fc7947 */ /* 0x000fea000383ffff */
.L_x_575:
[----:B-1----:R1:W3:Y:S02]  /*16b50*/  SYNCS.PHASECHK.TRANS64.TRYWAIT P1, [R0+URZ+0x16830], R5 ;  /* 0x01683005000075a7 */ /* 0x0022e4000802017f */
[----:B---3--:R-:W-:Y:S05]  /*16b60*/  @!P1 NANOSLEEP.SYNCS 0x989680 ;  /* 0x009896800000995d */ /* 0x008fea0003900000 */
[----:B------:R-:W3:Y:S02]  /*16b70*/  @!P1 SYNCS.PHASECHK.TRANS64 P1, [R0+URZ+0x16830], R5 ;  /* 0x01683005000095a7 */ /* 0x000ee4000802007f */
[----:B---3--:R-:W-:Y:S05]  /*16b80*/  @!P1 BRA `(.L_x_575) ;  /* 0xfffffffc00f09947 */ /* 0x008fea000383ffff */
[----:B------:R-:W-:Y:S05]  /*16b90*/  BRA `(.L_x_574) ;  /* 0xffffff18004c7947 */ /* 0x000fea000383ffff */
.L_x_582:
[----:B-1----:R1:W2:Y:S02]  /*16ba0*/  SYNCS.PHASECHK.TRANS64.TRYWAIT P2, [R5+URZ+0x16830], R6 ;  /* 0x01683006050075a7 */ /* 0x0022a4000804017f */
[----:B--2---:R-:W-:Y:S05]  /*16bb0*/  @!P2 NANOSLEEP.SYNCS 0x989680 ;  /* 0x009896800000a95d */ /* 0x004fea0003900000 */
[----:B------:R-:W2:Y:S02]  /*16bc0*/  @!P2 SYNCS.PHASECHK.TRANS64 P2, [R5+URZ+0x16830], R6 ;  /* 0x016830060500a5a7 */ /* 0x000ea4000804007f */
[----:B--2---:R-:W-:Y:S05]  /*16bd0*/  @!P2 BRA `(.L_x_582) ;  /* 0xfffffffc00f0a947 */ /* 0x004fea000383ffff */
[----:B------:R-:W-:Y:S05]  /*16be0*/  BRA `(.L_x_581) ;  /* 0xffffff4000807947 */ /* 0x000fea000383ffff */
.L_x_586:
[----:B-1----:R1:W2:Y:S02]  /*16bf0*/  SYNCS.PHASECHK.TRANS64.TRYWAIT P1, [R5+URZ+0x16850], R4 ;  /* 0x01685004050075a7 */ /* 0x0022a4000802017f */
[----:B--2---:R-:W-:Y:S05]  /*16c00*/  @!P1 NANOSLEEP.SYNCS 0x989680 ;  /* 0x009896800000995d */ /* 0x004fea0003900000 */
[----:B------:R-:W2:Y:S02]  /*16c10*/  @!P1 SYNCS.PHASECHK.TRANS64 P1, [R5+URZ+0x16850], R4 ;  /* 0x01685004050095a7 */ /* 0x000ea4000802007f */
[----:B--2---:R-:W-:Y:S05]  /*16c20*/  @!P1 BRA `(.L_x_586) ;  /* 0xfffffffc00f09947 */ /* 0x004fea000383ffff */
[----:B------:R-:W-:Y:S05]  /*16c30*/  BRA `(.L_x_583) ;  /* 0xffffff4400507947 */ /* 0x000fea000383ffff */
.L_x_593:
[----:B-1----:R1:W2:Y:S02]  /*16c40*/  SYNCS.PHASECHK.TRANS64.TRYWAIT P1, [R11+URZ+0x16850], R4 ;  /* 0x016850040b0075a7 */ /* 0x0022a4000802017f */
[----:B--2---:R-:W-:Y:S05]  /*16c50*/  @!P1 NANOSLEEP.SYNCS 0x989680 ;  /* 0x009896800000995d */ /* 0x004fea0003900000 */
[----:B------:R-:W2:Y:S02]  /*16c60*/  @!P1 SYNCS.PHASECHK.TRANS64 P1, [R11+URZ+0x16850], R4 ;  /* 0x016850040b0095a7 */ /* 0x000ea4000802007f */
[----:B--2---:R-:W-:Y:S05]  /*16c70*/  @!P1 BRA `(.L_x_593) ;  /* 0xfffffffc00f09947 */ /* 0x004fea000383ffff */
[----:B------:R-:W-:Y:S05]  /*16c80*/  BRA `(.L_x_592) ;  /* 0xffffff6800187947 */ /* 0x000fea000383ffff */
.L_x_602:
[----:B------:R-:W-:Y:S01]  /*16c90*/  MOV R13, R20 ;  /* 0x00000014000d7202 */ /* 0x000fe20000000f00 */
[----:B------:R-:W-:Y:S02]  /*16ca0*/  IMAD.MOV.U32 R12, RZ, RZ, RZ ;  /* 0x000000ffff0c7224 */ /* 0x000fe400078e00ff */
[----:B------:R-:W-:Y:S02]  /*16cb0*/  IMAD.MOV.U32 R11, RZ, RZ, 0x181f ;  /* 0x0000181fff0b7424 */ /* 0x000fe400078e00ff */
[----:B------:R-:W-:Y:S02]  /*16cc0*/  IMAD.MOV.U32 R15, RZ, RZ, -0x1 ;  /* 0xffffffffff0f7424 */ /* 0x000fe400078e00ff */
[----:B------:R-:W-:Y:S02]  /*16cd0*/  IMAD R24, R28, 0xc0, R29 ;  /* 0x000000c01c187824 */ /* 0x000fe400078e021d */
[----:B------:R-:W-:-:S07]  /*16ce0*/  IMAD R21, R8, R25, RZ ;  /* 0x0000001908157224 */ /* 0x000fce00078e02ff */
[----:B-1----:R-:W-:Y:S05]  /*16cf0*/  WARPSYNC.COLLECTIVE R15, `(.L_x_763) ;  /* 0x000000000f087348 */ /* 0x002fea0003c00000 */
[----:B------:R0:W2:Y:S02]  /*16d00*/  SHFL.IDX P6, R14, R13, R12, R11 ;  /* 0x0000000c0d0e7389 */ /* 0x0000a400000c000b */
[----:B012---:R-:W-:Y:S01]  /*16d10*/  ENDCOLLECTIVE ;  /* 0x000000000000791b */ /* 0x007fe20003800000 */
.L_x_763:
[C---:B------:R-:W-:Y:S01]  /*16d20*/  VIADD R8, R24.reuse, 0x30 ;  /* 0x0000003018087836 */ /* 0x040fe20000000000 */
[----:B------:R-:W-:-:S04]  /*16d30*/  ISETP.GE.OR P3, PT, R24, R21, P0 ;  /* 0x000000151800720c */ /* 0x000fc80000766670 */
[----:B------:R-:W-:Y:S01]  /*16d40*/  ISETP.GE.OR P4, PT, R8, R21, P0 ;  /* 0x000000150800720c */ /* 0x000fe20000786670 */
[----:B------:R-:W-:-:S05]  /*16d50*/  VIADD R8, R24, 0x60 ;  /* 0x0000006018087836 */ /* 0x000fca0000000000 */
[----:B------:R-:W-:Y:S01]  /*16d60*/  ISETP.GE.OR P2, PT, R8, R21, P0 ;  /* 0x000000150800720c */ /* 0x000fe20000746670 */
[----:B------:R-:W-:Y:S02]  /*16d70*/  IMAD.MOV.U32 R13, RZ, RZ, R7 ;  /* 0x000000ffff0d7224 */ /* 0x000fe400078e0007 */
[----:B------:R-:W-:-:S10]  /*16d80*/  IMAD.MOV.U32 R0, RZ, RZ, R14 ;  /* 0x000000ffff007224 */ /* 0x000fd400078e000e */
[----:B------:R-:W-:Y:S05]  /*16d90*/  WARPSYNC.COLLECTIVE R15, `(.L_x_764) ;  /* 0x000000000f087348 */ /* 0x000fea0003c00000 */
[----:B------:R0:W1:Y:S02]  /*16da0*/  SHFL.IDX P6, R14, R13, R12, R11 ;  /* 0x0000000c0d0e7389 */ /* 0x00006400000c000b */
[----:B01----:R-:W-:Y:S01]  /*16db0*/  ENDCOLLECTIVE ;  /* 0x000000000000791b */ /* 0x003fe20003800000 */
.L_x_764:
[----:B------:R-:W-:Y:S02]  /*16dc0*/  IMAD.MOV.U32 R13, RZ, RZ, R20 ;  /* 0x000000ffff0d7224 */ /* 0x000fe400078e0014 */
[----:B------:R-:W-:Y:S01]  /*16dd0*/  IMAD.MOV.U32 R12, RZ, RZ, 0x1 ;  /* 0x00000001ff0c7424 */ /* 0x000fe200078e00ff */
[----:B------:R-:W-:-:S07]  /*16de0*/  MOV R3, R14 ;  /* 0x0000000e00037202 */ /* 0x000fce0000000f00 */
[----:B------:R-:W-:Y:S05]  /*16df0*/  WARPSYNC.COLLECTIVE R15, `(.L_x_765) ;  /* 0x000000000f087348 */ /* 0x000fea0003c00000 */
[----:B------:R0:W1:Y:S02]  /*16e00*/  SHFL.IDX P6, R14, R13, R12, R11 ;  /* 0x0000000c0d0e7389 */ /* 0x00006400000c000b */
[----:B01----:R-:W-:Y:S01]  /*16e10*/  ENDCOLLECTIVE ;  /* 0x000000000000791b */ /* 0x003fe20003800000 */
.L_x_765:
[----:B------:R-:W-:-:S04]  /*16e20*/  @!P3 LEA R10, P5, R26, R3, 0x1 ;  /* 0x000000031a0ab211 */ /* 0x000fc800078a08ff */
[----:B------:R-:W-:Y:S01]  /*16e30*/  @!P3 LEA.HI.X R3, R26, R0, R27, 0x1, P5 ;  /* 0x000000001a03b211 */ /* 0x000fe200028f0c1b */
[----:B------:R-:W-:Y:S02]  /*16e40*/  IMAD.MOV.U32 R13, RZ, RZ, R7 ;  /* 0x000000ffff0d7224 */ /* 0x000fe400078e0007 */
[----:B------:R-:W-:-:S07]  /*16e50*/  IMAD.MOV.U32 R4, RZ, RZ, R14 ;  /* 0x000000ffff047224 */ /* 0x000fce00078e000e */
[----:B------:R-:W-:Y:S05]  /*16e60*/  WARPSYNC.COLLECTIVE R15, `(.L_x_766) ;  /* 0x000000000f087348 */ /* 0x000fea0003c00000 */
[----:B------:R0:W1:Y:S02]  /*16e70*/  SHFL.IDX P6, R14, R13, R12, R11 ;  /* 0x0000000c0d0e7389 */ /* 0x00006400000c000b */
[----:B01----:R-:W-:Y:S01]  /*16e80*/  ENDCOLLECTIVE ;  /* 0x000000000000791b */ /* 0x003fe20003800000 */
.L_x_766:
[----:B------:R-:W-:Y:S01]  /*16e90*/  MOV R13, R20 ;  /* 0x00000014000d7202 */ /* 0x000fe20000000f00 */
[----:B------:R-:W-:Y:S02]  /*16ea0*/  IMAD.MOV.U32 R12, RZ, RZ, 0x2 ;  /* 0x00000002ff0c7424 */ /* 0x000fe400078e00ff */
[----:B------:R-:W-:-:S07]  /*16eb0*/  IMAD.MOV.U32 R5, RZ, RZ, R14 ;  /* 0x000000ffff057224 */ /* 0x000fce00078e000e */
[----:B------:R-:W-:Y:S05]  /*16ec0*/  WARPSYNC.COLLECTIVE R15, `(.L_x_767) ;  /* 0x000000000f087348 */ /* 0x000fea0003c00000 */
[----:B------:R0:W1:Y:S02]  /*16ed0*/  SHFL.IDX P6, R14, R13, R12, R11 ;  /* 0x0000000c0d0e7389 */ /* 0x00006400000c000b */
[----:B01----:R-:W-:Y:S01]  /*16ee0*/  ENDCOLLECTIVE ;  /* 0x000000000000791b */ /* 0x003fe20003800000 */
.L_x_767:
[----:B------:R-:W-:-:S04]  /*16ef0*/  @!P4 LEA R8, P1, R26, R5, 0x1 ;  /* 0x000000051a08c211 */ /* 0x000fc800078208ff */
[----:B------:R-:W-:Y:S01]  /*16f00*/  @!P4 LEA.HI.X R9, R26, R4, R27, 0x1, P1 ;  /* 0x000000041a09c211 */ /* 0x000fe200008f0c1b */
[----:B------:R-:W-:Y:S02]  /*16f10*/  IMAD.MOV.U32 R13, RZ, RZ, R7 ;  /* 0x000000ffff0d7224 */ /* 0x000fe400078e0007 */
[----:B------:R-:W-:-:S07]  /*16f20*/  IMAD.MOV.U32 R6, RZ, RZ, R14 ;  /* 0x000000ffff067224 */ /* 0x000fce00078e000e */
[----:B------:R-:W-:Y:S05]  /*16f30*/  WARPSYNC.COLLECTIVE R15, `(.L_x_768) ;  /* 0x000000000f087348 */ /* 0x000fea0003c00000 */
[----:B------:R0:W1:Y:S02]  /*16f40*/  SHFL.IDX P6, R14, R13, R12, R11 ;  /* 0x0000000c0d0e7389 */ /* 0x00006400000c000b */
[----:B01----:R-:W-:Y:S01]  /*16f50*/  ENDCOLLECTIVE ;  /* 0x000000000000791b */ /* 0x003fe20003800000 */
.L_x_768:
[----:B------:R-:W-:Y:S01]  /*16f60*/  @!P3 MOV R11, R3 ;  /* 0x00000003000bb202 */ /* 0x000fe20000000f00 */
[----:B------:R-:W-:Y:S02]  /*16f70*/  IMAD.MOV.U32 R13, RZ, RZ, R20 ;  /* 0x000000ffff0d7224 */ /* 0x000fe400078e0014 */
[----:B------:R-:W-:Y:S02]  /*16f80*/  IMAD.MOV.U32 R12, RZ, RZ, 0x3 ;  /* 0x00000003ff0c7424 */ /* 0x000fe400078e00ff */
[----:B------:R0:W-:Y:S04]  /*16f90*/  @!P3 ST.E.128 desc[UR42][R10.64], RZ ;  /* 0x000000ff0a00b985 */ /* 0x0001e8000c101d2a */
[----:B------:R1:W-:Y:S01]  /*16fa0*/  @!P4 ST.E.128 desc[UR42][R8.64], RZ ;  /* 0x000000ff0800c985 */ /* 0x0003e2000c101d2a */
[----:B------:R-:W-:-:S04]  /*16fb0*/  @!P2 LEA R25, P5, R26, R14, 0x1 ;  /* 0x0000000e1a19a211 */ /* 0x000fc800078a08ff */
[----:B------:R-:W-:Y:S01]  /*16fc0*/  @!P2 LEA.HI.X R5, R26, R6, R27, 0x1, P5 ;  /* 0x000000061a05a211 */ /* 0x000fe200028f0c1b */
[----:B0-----:R-:W-:Y:S01]  /*16fd0*/  IMAD.MOV.U32 R11, RZ, RZ, 0x181f ;  /* 0x0000181fff0b7424 */ /* 0x001fe200078e00ff */
[----:B------:R-:W-:-:S07]  /*16fe0*/  @!P2 MOV R4, R25 ;  /* 0x000000190004a202 */ /* 0x000fce0000000f00 */
[----:B-1----:R-:W-:Y:S05]  /*16ff0*/  WARPSYNC.COLLECTIVE R15, `(.L_x_769) ;  /* 0x000000000f087348 */ /* 0x002fea0003c00000 */
[----:B------:R0:W2:Y:S02]  /*17000*/  SHFL.IDX P6, R14, R13, R12, R11 ;  /* 0x0000000c0d0e7389 */ /* 0x0000a400000c000b */
[----:B012---:R-:W-:Y:S01]  /*17010*/  ENDCOLLECTIVE ;  /* 0x000000000000791b */ /* 0x007fe20003800000 */
.L_x_769:
[----:B------:R0:W-:Y:S01]  /*17020*/  @!P2 ST.E.128 desc[UR42][R4.64], RZ ;  /* 0x000000ff0400a985 */ /* 0x0001e2000c101d2a */
[----:B------:R-:W-:Y:S02]  /*17030*/  IMAD.MOV.U32 R13, RZ, RZ, R7 ;  /* 0x000000ffff0d7224 */ /* 0x000fe400078e0007 */
[----:B------:R-:W-:-:S07]  /*17040*/  IMAD.MOV.U32 R0, RZ, RZ, R14 ;  /* 0x000000ffff007224 */ /* 0x000fce00078e000e */
[----:B0-----:R-:W-:Y:S05]  /*17050*/  WARPSYNC.COLLECTIVE R15, `(.L_x_770) ;  /* 0x000000000f087348 */ /* 0x001fea0003c00000 */
[----:B------:R1:W2:Y:S02]  /*17060*/  SHFL.IDX P6, R14, R13, R12, R11 ;  /* 0x0000000c0d0e7389 */ /* 0x0002a400000c000b */
[----:B012---:R-:W-:Y:S01]  /*17070*/  ENDCOLLECTIVE ;  /* 0x000000000000791b */ /* 0x007fe20003800000 */
.L_x_770:
[----:B------:R-:W-:Y:S05]  /*17080*/  BRA `(.L_x_771) ;  /* 0xffffff84008c7947 */ /* 0x000fea000383ffff */
.L_x_619:
[----:B------:R-:W0:Y:S01]  /*17090*/  S2R R8, SR_TID.X ;  /* 0x0000000000087919 */ /* 0x000e220000002100 */
[----:B------:R-:W-:Y:S01]  /*170a0*/  BSSY B1, `(.L_x_772) ;  /* 0x000000a000017945 */ /* 0x000fe20003800000 */
[----:B------:R-:W-:Y:S02]  /*170b0*/  IMAD.MOV.U32 R12, RZ, RZ, RZ ;  /* 0x000000ffff0c7224 */ /* 0x000fe400078e00ff */
[----:B------:R-:W-:Y:S02]  /*170c0*/  IMAD.MOV.U32 R11, RZ, RZ, 0x1f ;  /* 0x0000001fff0b7424 */ /* 0x000fe400078e00ff */
[----:B------:R-:W-:Y:S01]  /*170d0*/  IMAD.MOV.U32 R15, RZ, RZ, -0x1 ;  /* 0xffffffffff0f7424 */ /* 0x000fe200078e00ff */
[----:B0-----:R-:W-:-:S04]  /*170e0*/  SHF.R.U32.HI R8, RZ, 0x5, R8 ;  /* 0x00000005ff087819 */ /* 0x001fc80000011608 */
[----:B------:R-:W-:-:S05]  /*170f0*/  LOP3.LUT R8, R8, 0x3, RZ, 0xc0, !PT ;  /* 0x0000000308087812 */ /* 0x000fca00078ec0ff */
[----:B------:R-:W-:-:S07]  /*17100*/  IMAD.MOV.U32 R13, RZ, RZ, R8 ;  /* 0x000000ffff0d7224 */ /* 0x000fce00078e0008 */
[----:B------:R-:W-:Y:S05]  /*17110*/  WARPSYNC.COLLECTIVE R15, `(.L_x_773) ;  /* 0x000000000f087348 */ /* 0x000fea0003c00000 */
[----:B------:R0:W1:Y:S02]  /*17120*/  SHFL.IDX P6, R14, R13, R12, R11 ;  /* 0x0000000c0d0e7389 */ /* 0x00006400000c000b */
[----:B01----:R-:W-:Y:S01]  /*17130*/  ENDCOLLECTIVE ;  /* 0x000000000000791b */ /* 0x003fe20003800000 */
.L_x_773:
[----:B------:R-:W-:Y:S05]  /*17140*/  BSYNC B1 ;  /* 0x0000000000017941 */ /* 0x000fea0003800000 */
.L_x_772:
[----:B------:R-:W-:Y:S05]  /*17150*/  BRA `(.L_x_774) ;  /* 0xffffff9400f87947 */ /* 0x000fea000383ffff */
.L_x_621:
[----:B------:R-:W-:Y:S01]  /*17160*/  BSSY B1, `(.L_x_775) ;  /* 0x0000006000017945 */ /* 0x000fe20003800000 */
[----:B------:R-:W-:-:S07]  /*17170*/  IMAD.MOV.U32 R15, RZ, RZ, -0x1 ;  /* 0xffffffffff0f7424 */ /* 0x000fce00078e00ff */
[----:B0-----:R-:W-:Y:S05]  /*17180*/  WARPSYNC.COLLECTIVE R15, `(.L_x_776) ;  /* 0x000000000f0c7348 */ /* 0x001fea0003c00000 */
[----:B------:R-:W-:Y:S02]  /*17190*/  ELECT P6, UR62, PT ;  /* 0x00000000003e782f */ /* 0x000fe400038c0000 */
[----:B------:R-:W-:Y:S01]  /*171a0*/  MOV R14, UR62 ;  /* 0x0000003e000e7c02 */ /* 0x000fe20008000f00 */
[----:B0-----:R-:W-:Y:S10]  /*171b0*/  ENDCOLLECTIVE ;  /* 0x000000000000791b */ /* 0x001ff40003800000 */
.L_x_776:
[----:B------:R-:W-:Y:S05]  /*171c0*/  BSYNC B1 ;  /* 0x0000000000017941 */ /* 0x000fea0003800000 */
.L_x_775:
[----:B------:R-:W-:Y:S05]  /*171d0*/  BRA `(.L_x_620) ;  /* 0xffffff9400f07947 */ /* 0x000fea000383ffff */
.L_x_623:
[----:B0-----:R0:W1:Y:S02]  /*171e0*/  SYNCS.PHASECHK.TRANS64.TRYWAIT P0, [R22+URZ+0x16820], R5 ;  /* 0x01682005160075a7 */ /* 0x001064000800017f */
[----:B-1----:R-:W-:Y:S05]  /*171f0*/  @!P0 NANOSLEEP.SYNCS 0x989680 ;  /* 0x009896800000895d */ /* 0x002fea0003900000 */
[----:B------:R-:W1:Y:S02]  /*17200*/  @!P0 SYNCS.PHASECHK.TRANS64 P0, [R22+URZ+0x16820], R5 ;  /* 0x01682005160085a7 */ /* 0x000e64000800007f */
[----:B-1----:R-:W-:Y:S05]  /*17210*/  @!P0 BRA `(.L_x_623) ;  /* 0xfffffffc00f08947 */ /* 0x002fea000383ffff */
[----:B------:R-:W-:Y:S05]  /*17220*/  BRA `(.L_x_777) ;  /* 0xffffff9800007947 */ /* 0x000fea000383ffff */
.L_x_627:
[----:B0-----:R0:W1:Y:S02]  /*17230*/  SYNCS.PHASECHK.TRANS64.TRYWAIT P0, [R5+URZ+0x168a0], R6 ;  /* 0x0168a006050075a7 */ /* 0x001064000800017f */
[----:B-1----:R-:W-:Y:S05]  /*17240*/  @!P0 NANOSLEEP.SYNCS 0x989680 ;  /* 0x009896800000895d */ /* 0x002fea0003900000 */
[----:B------:R-:W1:Y:S02]  /*17250*/  @!P0 SYNCS.PHASECHK.TRANS64 P0, [R5+URZ+0x168a0], R6 ;  /* 0x0168a006050085a7 */ /* 0x000e64000800007f */
[----:B-1----:R-:W-:Y:S05]  /*17260*/  @!P0 BRA `(.L_x_627) ;  /* 0xfffffffc00f08947 */ /* 0x002fea000383ffff */
[----:B------:R-:W-:Y:S05]  /*17270*/  BRA `(.L_x_778) ;  /* 0xffffff9800187947 */ /* 0x000fea000383ffff */
.L_x_632:
[----:B-1----:R1:W2:Y:S02]  /*17280*/  SYNCS.PHASECHK.TRANS64.TRYWAIT P0, [R5+URZ+0x168c0], R6 ;  /* 0x0168c006050075a7 */ /* 0x0022a4000800017f */
[----:B--2---:R-:W-:Y:S05]  /*17290*/  @!P0 NANOSLEEP.SYNCS 0x989680 ;  /* 0x009896800000895d */ /* 0x004fea0003900000 */
[----:B------:R-:W2:Y:S02]  /*172a0*/  @!P0 SYNCS.PHASECHK.TRANS64 P0, [R5+URZ+0x168c0], R6 ;  /* 0x0168c006050085a7 */ /* 0x000ea4000800007f */
[----:B--2---:R-:W-:Y:S05]  /*172b0*/  @!P0 BRA `(.L_x_632) ;  /* 0xfffffffc00f08947 */ /* 0x004fea000383ffff */
[----:B------:R-:W-:Y:S05]  /*172c0*/  BRA `(.L_x_779) ;  /* 0xffffff9800987947 */ /* 0x000fea000383ffff */
.L_x_639:
[----:B0-----:R0:W1:Y:S02]  /*172d0*/  SYNCS.PHASECHK.TRANS64.TRYWAIT P1, [R5+URZ+0x168a0], R6 ;  /* 0x0168a006050075a7 */ /* 0x001064000802017f */
[----:B-1----:R-:W-:Y:S05]  /*172e0*/  @!P1 NANOSLEEP.SYNCS 0x989680 ;  /* 0x009896800000995d */ /* 0x002fea0003900000 */
[----:B------:R-:W1:Y:S02]  /*172f0*/  @!P1 SYNCS.PHASECHK.TRANS64 P1, [R5+URZ+0x168a0], R6 ;  /* 0x0168a006050095a7 */ /* 0x000e64000802007f */
[----:B-1----:R-:W-:Y:S05]  /*17300*/  @!P1 BRA `(.L_x_639) ;  /* 0xfffffffc00f09947 */ /* 0x002fea000383ffff */
[----:B------:R-:W-:Y:S05]  /*17310*/  BRA `(.L_x_780) ;  /* 0xffffff9c00587947 */ /* 0x000fea000383ffff */
.L_x_644:
[----:B-1----:R1:W2:Y:S02]  /*17320*/  SYNCS.PHASECHK.TRANS64.TRYWAIT P1, [R5+URZ+0x168c0], R6 ;  /* 0x0168c006050075a7 */ /* 0x0022a4000802017f */
[----:B--2---:R-:W-:Y:S05]  /*17330*/  @!P1 NANOSLEEP.SYNCS 0x989680 ;  /* 0x009896800000995d */ /* 0x004fea0003900000 */
[----:B------:R-:W2:Y:S02]  /*17340*/  @!P1 SYNCS.PHASECHK.TRANS64 P1, [R5+URZ+0x168c0], R6 ;  /* 0x0168c006050095a7 */ /* 0x000ea4000802007f */
[----:B--2---:R-:W-:Y:S05]  /*17350*/  @!P1 BRA `(.L_x_644) ;  /* 0xfffffffc00f09947 */ /* 0x004fea000383ffff */
[----:B------:R-:W-:Y:S05]  /*17360*/  BRA `(.L_x_781) ;  /* 0xffffff9c00d07947 */ /* 0x000fea000383ffff */
.L_x_657:
[----:B------:R-:W0:Y:S01]  /*17370*/  S2R R20, SR_TID.X ;  /* 0x0000000000147919 */ /* 0x000e220000002100 */
        /* <DEDUP_REMOVED lines=10> */
.L_x_783:
[----:B------:R-:W-:Y:S05]  /*17420*/  BSYNC B0 ;  /* 0x0000000000007941 */ /* 0x000fea0003800000 */
.L_x_782:
[----:B------:R-:W-:Y:S05]  /*17430*/  BRA `(.L_x_784) ;  /* 0xffffffa800507947 */ /* 0x000fea000383ffff */
.L_x_660:
[----:B-1----:R1:W2:Y:S02]  /*17440*/  SYNCS.PHASECHK.TRANS64.TRYWAIT P0, [R3+URZ+0x16840], R4 ;  /* 0x01684004030075a7 */ /* 0x0022a4000800017f */
[----:B--2---:R-:W-:Y:S05]  /*17450*/  @!P0 NANOSLEEP.SYNCS 0x989680 ;  /* 0x009896800000895d */ /* 0x004fea0003900000 */
[----:B------:R-:W2:Y:S02]  /*17460*/  @!P0 SYNCS.PHASECHK.TRANS64 P0, [R3+URZ+0x16840], R4 ;  /* 0x01684004030085a7 */ /* 0x000ea4000800007f */
[----:B--2---:R-:W-:Y:S05]  /*17470*/  @!P0 BRA `(.L_x_660) ;  /* 0xfffffffc00f08947 */ /* 0x004fea000383ffff */
[----:B------:R-:W-:Y:S05]  /*17480*/  BRA `(.L_x_785) ;  /* 0xffffffa800b07947 */ /* 0x000fea000383ffff */
.L_x_661:
[----:B------:R-:W-:Y:S01]  /*17490*/  BSSY B0, `(.L_x_786) ;  /* 0x0000008000007945 */ /* 0x000fe20003800000 */
[----:B------:R-:W-:Y:S01]  /*174a0*/  IMAD.MOV.U32 R13, RZ, RZ, R2 ;  /* 0x000000ffff0d7224 */ /* 0x000fe200078e0002 */
[----:B------:R-:W-:Y:S01]  /*174b0*/  MOV R11, 0x181f ;  /* 0x0000181f000b7802 */ /* 0x000fe20000000f00 */
[----:B------:R-:W-:Y:S02]  /*174c0*/  IMAD.MOV.U32 R12, RZ, RZ, RZ ;  /* 0x000000ffff0c7224 */ /* 0x000fe400078e00ff */
[----:B------:R-:W-:-:S07]  /*174d0*/  IMAD.MOV.U32 R15, RZ, RZ, -0x1 ;  /* 0xffffffffff0f7424 */ /* 0x000fce00078e00ff */
[----:B0-----:R-:W-:Y:S05]  /*174e0*/  WARPSYNC.COLLECTIVE R15, `(.L_x_787) ;  /* 0x000000000f087348 */ /* 0x001fea0003c00000 */
[----:B------:R1:W2:Y:S02]  /*174f0*/  SHFL.IDX P6, R14, R13, R12, R11 ;  /* 0x0000000c0d0e7389 */ /* 0x0002a400000c000b */
[----:B012---:R-:W-:Y:S01]  /*17500*/  ENDCOLLECTIVE ;  /* 0x000000000000791b */ /* 0x007fe20003800000 */
.L_x_787:
[----:B------:R-:W-:Y:S05]  /*17510*/  BSYNC B0 ;  /* 0x0000000000007941 */ /* 0x000fea0003800000 */
.L_x_786:
[----:B------:R-:W-:Y:S01]  /*17520*/  IMAD.MOV.U32 R13, RZ, RZ, R0 ;  /* 0x000000ffff0d7224 */ /* 0x000fe200078e0000 */
[----:B------:R-:W-:Y:S01]  /*17530*/  MOV R15, 0xffffffff ;  /* 0xffffffff000f7802 */ /* 0x000fe20000000f00 */
[----:B------:R-:W-:Y:S02]  /*17540*/  IMAD.MOV.U32 R12, RZ, RZ, RZ ;  /* 0x000000ffff0c7224 */ /* 0x000fe400078e00ff */
[----:B------:R-:W-:Y:S02]  /*17550*/  IMAD.MOV.U32 R11, RZ, RZ, 0x181f ;  /* 0x0000181fff0b7424 */ /* 0x000fe400078e00ff */
[----:B------:R-:W-:Y:S02]  /*17560*/  IMAD.MOV.U32 R6, RZ, RZ, R14 ;  /* 0x000000ffff067224 */ /* 0x000fe400078e000e */
[----:B------:R-:W-:-:S07]  /*17570*/  @P0 IMAD R8, R5, 0x2, R22 ;  /* 0x0000000205080824 */ /* 0x000fce00078e0216 */
[----:B------:R-:W-:Y:S05]  /*17580*/  WARPSYNC.COLLECTIVE R15, `(.L_x_788) ;  /* 0x000000000f087348 */ /* 0x000fea0003c00000 */
[----:B------:R0:W1:Y:S02]  /*17590*/  SHFL.IDX P6, R14, R13, R12, R11 ;  /* 0x0000000c0d0e7389 */ /* 0x00006400000c000b */
[----:B01----:R-:W-:Y:S01]  /*175a0*/  ENDCOLLECTIVE ;  /* 0x000000000000791b */ /* 0x003fe20003800000 */
.L_x_788:
[----:B------:R-:W-:Y:S02]  /*175b0*/  IMAD.MOV.U32 R13, RZ, RZ, R2 ;  /* 0x000000ffff0d7224 */ /* 0x000fe400078e0002 */
[----:B------:R-:W-:Y:S02]  /*175c0*/  IMAD.MOV.U32 R12, RZ, RZ, 0x1 ;  /* 0x00000001ff0c7424 */ /* 0x000fe400078e00ff */
[----:B------:R-:W-:-:S07]  /*175d0*/  IMAD.MOV.U32 R7, RZ, RZ, R14 ;  /* 0x000000ffff077224 */ /* 0x000fce00078e000e */
[----:B------:R-:W-:Y:S05]  /*175e0*/  WARPSYNC.COLLECTIVE R15, `(.L_x_789) ;  /* 0x000000000f087348 */ /* 0x000fea0003c00000 */
[----:B------:R0:W1:Y:S02]  /*175f0*/  SHFL.IDX P6, R14, R13, R12, R11 ;  /* 0x0000000c0d0e7389 */ /* 0x00006400000c000b */
[----:B01----:R-:W-:Y:S01]  /*17600*/  ENDCOLLECTIVE ;  /* 0x000000000000791b */ /* 0x003fe20003800000 */
.L_x_789:
        /* <DEDUP_REMOVED lines=15> */
.L_x_790:
[----:B------:R-:W-:Y:S02]  /*17700*/  @P0 IMAD R8, R5, 0x2, R22 ;  /* 0x0000000205080824 */ /* 0x000fe400078e0216 */
[----:B------:R-:W-:Y:S01]  /*17710*/  IMAD.MOV.U32 R13, RZ, RZ, R2 ;  /* 0x000000ffff0d7224 */ /* 0x000fe200078e0002 */
[----:B------:R-:W-:Y:S01]  /*17720*/  MOV R12, 0x2 ;  /* 0x00000002000c7802 */ /* 0x000fe20000000f00 */
[----:B------:R-:W-:-:S07]  /*17730*/  IMAD.MOV.U32 R7, RZ, RZ, R14 ;  /* 0x000000ffff077224 */ /* 0x000fce00078e000e */
[----:B------:R-:W-:Y:S05]  /*17740*/  WARPSYNC.COLLECTIVE R15, `(.L_x_791) ;  /* 0x000000000f087348 */ /* 0x000fea0003c00000 */
[----:B------:R0:W1:Y:S02]  /*17750*/  SHFL.IDX P6, R14, R13, R12, R11 ;  /* 0x0000000c0d0e7389 */ /* 0x00006400000c000b */
[----:B01----:R-:W-:Y:S01]  /*17760*/  ENDCOLLECTIVE ;  /* 0x000000000000791b */ /* 0x003fe20003800000 */
.L_x_791:
        /* <DEDUP_REMOVED lines=15> */
.L_x_792:
[----:B------:R-:W-:Y:S01]  /*17860*/  @P0 IMAD R8, R5, 0x2, R22 ;  /* 0x0000000205080824 */ /* 0x000fe200078e0216 */
[----:B------:R-:W-:Y:S01]  /*17870*/  MOV R13, R2 ;  /* 0x00000002000d7202 */ /* 0x000fe20000000f00 */
[----:B------:R-:W-:Y:S02]  /*17880*/  IMAD.MOV.U32 R12, RZ, RZ, 0x3 ;  /* 0x00000003ff0c7424 */ /* 0x000fe400078e00ff */
[----:B------:R-:W-:-:S07]  /*17890*/  IMAD.MOV.U32 R7, RZ, RZ, R14 ;  /* 0x000000ffff077224 */ /* 0x000fce00078e000e */
[----:B------:R-:W-:Y:S05]  /*178a0*/  WARPSYNC.COLLECTIVE R15, `(.L_x_793) ;  /* 0x000000000f087348 */ /* 0x000fea0003c00000 */
[----:B------:R0:W1:Y:S02]  /*178b0*/  SHFL.IDX P6, R14, R13, R12, R11 ;  /* 0x0000000c0d0e7389 */ /* 0x00006400000c000b */
[----:B01----:R-:W-:Y:S01]  /*178c0*/  ENDCOLLECTIVE ;  /* 0x000000000000791b */ /* 0x003fe20003800000 */
.L_x_793:
        /* <DEDUP_REMOVED lines=15> */
.L_x_794:
[----:B------:R-:W-:Y:S01]  /*179c0*/  @P0 LEA R8, R5, R22, 0x1 ;  /* 0x0000001605080211 */ /* 0x000fe200078e08ff */
[----:B------:R-:W-:Y:S02]  /*179d0*/  IMAD.MOV.U32 R13, RZ, RZ, R2 ;  /* 0x000000ffff0d7224 */ /* 0x000fe400078e0002 */
[----:B------:R-:W-:Y:S02]  /*179e0*/  IMAD.MOV.U32 R12, RZ, RZ, 0x4 ;  /* 0x00000004ff0c7424 */ /* 0x000fe400078e00ff */
[----:B------:R-:W-:-:S07]  /*179f0*/  IMAD.MOV.U32 R7, RZ, RZ, R14 ;  /* 0x000000ffff077224 */ /* 0x000fce00078e000e */
[----:B------:R-:W-:Y:S05]  /*17a00*/  WARPSYNC.COLLECTIVE R15, `(.L_x_795) ;  /* 0x000000000f087348 */ /* 0x000fea0003c00000 */
[----:B------:R0:W1:Y:S02]  /*17a10*/  SHFL.IDX P6, R14, R13, R12, R11 ;  /* 0x0000000c0d0e7389 */ /* 0x00006400000c000b */
[----:B01----:R-:W-:Y:S01]  /*17a20*/  ENDCOLLECTIVE ;  /* 0x000000000000791b */ /* 0x003fe20003800000 */
.L_x_795:
        /* <DEDUP_REMOVED lines=15> */
.L_x_796:
[----:B------:R-:W-:Y:S02]  /*17b20*/  @P0 IMAD R8, R5, 0x2, R22 ;  /* 0x0000000205080824 */ /* 0x000fe400078e0216 */
[----:B------:R-:W-:Y:S02]  /*17b30*/  IMAD.MOV.U32 R13, RZ, RZ, R2 ;  /* 0x000000ffff0d7224 */ /* 0x000fe400078e0002 */
[----:B------:R-:W-:Y:S02]  /*17b40*/  IMAD.MOV.U32 R12, RZ, RZ, 0x5 ;  /* 0x00000005ff0c7424 */ /* 0x000fe400078e00ff */
[----:B------:R-:W-:-:S07]  /*17b50*/  IMAD.MOV.U32 R7, RZ, RZ, R14 ;  /* 0x000000ffff077224 */ /* 0x000fce00078e000e */
[----:B------:R-:W-:Y:S05]  /*17b60*/  WARPSYNC.COLLECTIVE R15, `(.L_x_797) ;  /* 0x000000000f087348 */ /* 0x000fea0003c00000 */
[----:B------:R0:W1:Y:S02]  /*17b70*/  SHFL.IDX P6, R14, R13, R12, R11 ;  /* 0x0000000c0d0e7389 */ /* 0x00006400000c000b */
[----:B01----:R-:W-:Y:S01]  /*17b80*/  ENDCOLLECTIVE ;  /* 0x000000000000791b */ /* 0x003fe20003800000 */
.L_x_797:
        /* <DEDUP_REMOVED lines=15> */
.L_x_798:
[----:B------:R-:W-:Y:S02]  /*17c80*/  @P0 IMAD R8, R5, 0x2, R22 ;  /* 0x0000000205080824 */ /* 0x000fe400078e0216 */
[----:B------:R-:W-:Y:S02]  /*17c90*/  IMAD.MOV.U32 R13, RZ, RZ, R2 ;  /* 0x000000ffff0d7224 */ /* 0x000fe400078e0002 */
[----:B------:R-:W-:Y:S01]  /*17ca0*/  IMAD.MOV.U32 R12, RZ, RZ, 0x6 ;  /* 0x00000006ff0c7424 */ /* 0x000fe200078e00ff */
[----:B------:R-:W-:-:S07]  /*17cb0*/  MOV R7, R14 ;  /* 0x0000000e00077202 */ /* 0x000fce0000000f00 */
[----:B------:R-:W-:Y:S05]  /*17cc0*/  WARPSYNC.COLLECTIVE R15, `(.L_x_799) ;  /* 0x000000000f087348 */ /* 0x000fea0003c00000 */
[----:B------:R0:W1:Y:S02]  /*17cd0*/  SHFL.IDX P6, R14, R13, R12, R11 ;  /* 0x0000000c0d0e7389 */ /* 0x00006400000c000b */
[----:B01----:R-:W-:Y:S01]  /*17ce0*/  ENDCOLLECTIVE ;  /* 0x000000000000791b */ /* 0x003fe20003800000 */
.L_x_799:
        /* <DEDUP_REMOVED lines=15> */
.L_x_800:
[----:B------:R-:W-:Y:S02]  /*17de0*/  @P0 IMAD R8, R5, 0x2, R22 ;  /* 0x0000000205080824 */ /* 0x000fe400078e0216 */
[----:B------:R-:W-:Y:S02]  /*17df0*/  IMAD.MOV.U32 R13, RZ, RZ, R2 ;  /* 0x000000ffff0d7224 */ /* 0x000fe400078e0002 */
[----:B------:R-:W-:Y:S02]  /*17e00*/  IMAD.MOV.U32 R12, RZ, RZ, 0x7 ;  /* 0x00000007ff0c7424 */ /* 0x000fe400078e00ff */
[----:B------:R-:W-:-:S07]  /*17e10*/  IMAD.MOV.U32 R7, RZ, RZ, R14 ;  /* 0x000000ffff077224 */ /* 0x000fce00078e000e */
[----:B------:R-:W-:Y:S05]  /*17e20*/  WARPSYNC.COLLECTIVE R15, `(.L_x_801) ;  /* 0x000000000f087348 */ /* 0x000fea0003c00000 */
[----:B------:R0:W1:Y:S02]  /*17e30*/  SHFL.IDX P6, R14, R13, R12, R11 ;  /* 0x0000000c0d0e7389 */ /* 0x00006400000c000b */
[----:B01----:R-:W-:Y:S01]  /*17e40*/  ENDCOLLECTIVE ;  /* 0x000000000000791b */ /* 0x003fe20003800000 */
.L_x_801:
[----:B------:R-:W-:-:S05]  /*17e50*/  @P0 LEA R7, P1, R9, R7, 0x1 ;  /* 0x0000000709070211 */ /* 0x000fca00078208ff */
[----:B------:R-:W-:-:S05]  /*17e60*/  @P0 IMAD.X R6, RZ, RZ, R6, P1 ;  /* 0x000000ffff060224 */ /* 0x000fca00008e0606 */
[----:B------:R-:W-:Y:S01]  /*17e70*/  @P0 LOP3.LUT R7, R7, R6, RZ, 0x3c, !PT ;  /* 0x0000000607070212 */ /* 0x000fe200078e3cff */
[----:B------:R-:W-:-:S03]  /*17e80*/  IMAD.MOV.U32 R13, RZ, RZ, R0 ;  /* 0x000000ffff0d7224 */ /* 0x000fc600078e0000 */
[----:B------:R-:W-:-:S04]  /*17e90*/  @P0 LOP3.LUT R6, R7, R6, RZ, 0x3c, !PT ;  /* 0x0000000607060212 */ /* 0x000fc800078e3cff */
[----:B------:R-:W-:Y:S02]  /*17ea0*/  @P0 LOP3.LUT R7, R7, R6, RZ, 0x3c, !PT ;  /* 0x0000000607070212 */ /* 0x000fe400078e3cff */
[----:B------:R-:W-:-:S07]  /*17eb0*/  MOV R2, R14 ;  /* 0x0000000e00027202 */ /* 0x000fce0000000f00 */
[----:B------:R-:W-:Y:S05]  /*17ec0*/  WARPSYNC.COLLECTIVE R15, `(.L_x_802) ;  /* 0x000000000f087348 */ /* 0x000fea0003c00000 */
[----:B------:R0:W1:Y:S02]  /*17ed0*/  SHFL.IDX P6, R14, R13, R12, R11 ;  /* 0x0000000c0d0e7389 */ /* 0x00006400000c000b */
[----:B01----:R-:W-:Y:S01]  /*17ee0*/  ENDCOLLECTIVE ;  /* 0x000000000000791b */ /* 0x003fe20003800000 */
.L_x_802:
[----:B------:R-:W-:Y:S01]  /*17ef0*/  @!PT LDS RZ, [RZ] ;  /* 0x00000000fffff984 */ /* 0x000fe20000000800 */
[----:B------:R-:W-:Y:S01]  /*17f00*/  @!PT LDS RZ, [RZ] ;  /* 0x00000000fffff984 */ /* 0x000fe20000000800 */
[----:B------:R-:W-:Y:S01]  /*17f10*/  @!PT LDS RZ, [RZ] ;  /* 0x00000000fffff984 */ /* 0x000fe20000000800 */
[----:B------:R2:W-:Y:S01]  /*17f20*/  @P0 LDGSTS.E.BYPASS.LTC128B.128 [R8+0x11400], desc[UR42][R6.64], !P2 ;  /* 0x1140000006080fae */ /* 0x0005e2000d101d6a */
[----:B------:R-:W-:Y:S01]  /*17f30*/  IMAD.MOV.U32 R0, RZ, RZ, R14 ;  /* 0x000000ffff007224 */ /* 0x000fe200078e000e */
[----:B------:R-:W-:Y:S06]  /*17f40*/  BRA `(.L_x_803) ;  /* 0xffffffa400cc7947 */ /* 0x000fec000383ffff */
.L_x_666:
[----:B------:R-:W2:Y:S01]  /*17f50*/  LDL.LU R11, [R1+0x34] ;  /* 0x00003400010b7983 */ /* 0x000ea20000300800 */
[----:B------:R-:W-:Y:S01]  /*17f60*/  IMAD.MOV.U32 R13, RZ, RZ, R0 ;  /* 0x000000ffff0d7224 */ /* 0x000fe200078e0000 */
[----:B------:R-:W-:Y:S01]  /*17f70*/  MOV R15, 0xffffffff ;  /* 0xffffffff000f7802 */ /* 0x000fe20000000f00 */
[----:B------:R-:W-:Y:S02]  /*17f80*/  IMAD.MOV.U32 R12, RZ, RZ, RZ ;  /* 0x000000ffff0c7224 */ /* 0x000fe400078e00ff */
[----:B------:R-:W-:-:S04]  /*17f90*/  IMAD R17, R17, 0xc0, R9 ;  /* 0x000000c011117824 */ /* 0x000fc800078e0209 */
[----:B------:R-:W-:Y:S02]  /*17fa0*/  VIADD R8, R17, 0x10 ;  /* 0x0000001011087836 */ /* 0x000fe40000000000 */
[----:B--2---:R-:W-:Y:S02]  /*17fb0*/  IMAD R3, R11, R10, RZ ;  /* 0x0000000a0b037224 */ /* 0x004fe400078e02ff */
[----:B------:R-:W-:-:S03]  /*17fc0*/  IMAD.MOV.U32 R11, RZ, RZ, 0x181f ;  /* 0x0000181fff0b7424 */ /* 0x000fc600078e00ff */
[----:B------:R-:W-:-:S13]  /*17fd0*/  ISETP.GE.AND P1, PT, R17, R3, PT ;  /* 0x000000031100720c */ /* 0x000fda0003f26270 */
[----:B-----5:R-:W-:Y:S05]  /*17fe0*/  WARPSYNC.COLLECTIVE R15, `(.L_x_804) ;  /* 0x000000000f087348 */ /* 0x020fea0003c00000 */
[----:B------:R0:W1:Y:S02]  /*17ff0*/  SHFL.IDX P6, R14, R13, R12, R11 ;  /* 0x0000000c0d0e7389 */ /* 0x00006400000c000b */
[----:B01---5:R-:W-:Y:S01]  /*18000*/  ENDCOLLECTIVE ;  /* 0x000000000000791b */ /* 0x023fe20003800000 */
.L_x_804:
[----:B------:R-:W-:Y:S02]  /*18010*/  IMAD.MOV.U32 R13, RZ, RZ, R2 ;  /* 0x000000ffff0d7224 */ /* 0x000fe400078e0002 */
[----:B------:R-:W-:-:S07]  /*18020*/  IMAD.MOV.U32 R6, RZ, RZ, R14 ;  /* 0x000000ffff067224 */ /* 0x000fce00078e000e */
[----:B------:R-:W-:Y:S05]  /*18030*/  WARPSYNC.COLLECTIVE R15, `(.L_x_805) ;  /* 0x000000000f087348 */ /* 0x000fea0003c00000 */
[----:B------:R0:W1:Y:S02]  /*18040*/  SHFL.IDX P6, R14, R13, R12, R11 ;  /* 0x0000000c0d0e7389 */ /* 0x00006400000c000b */
[----:B01----:R-:W-:Y:S01]  /*18050*/  ENDCOLLECTIVE ;  /* 0x000000000000791b */ /* 0x003fe20003800000 */
.L_x_805:
[----:B------:R-:W-:Y:S01]  /*18060*/  MOV R13, R0 ;  /* 0x00000000000d7202 */ /* 0x000fe20000000f00 */
[----:B------:R-:W-:Y:S02]  /*18070*/  IMAD.MOV.U32 R12, RZ, RZ, 0x1 ;  /* 0x00000001ff0c7424 */ /* 0x000fe400078e00ff */
[----:B------:R-:W-:-:S07]  /*18080*/  IMAD.MOV.U32 R7, RZ, RZ, R14 ;  /* 0x000000ffff077224 */ /* 0x000fce00078e000e */
[----:B------:R-:W-:Y:S05]  /*18090*/  WARPSYNC.COLLECTIVE R15, `(.L_x_806) ;  /* 0x000000000f087348 */ /* 0x000fea0003c00000 */
[----:B------:R0:W1:Y:S02]  /*180a0*/  SHFL.IDX P6, R14, R13, R12, R11 ;  /* 0x0000000c0d0e7389 */ /* 0x00006400000c000b */
[----:B01----:R-:W-:Y:S01]  /*180b0*/  ENDCOLLECTIVE ;  /* 0x000000000000791b */ /* 0x003fe20003800000 */
.L_x_806:
        /* <DEDUP_REMOVED lines=10> */
[----:B------:R-:W-:Y:S01]  /*18160*/  ISETP.GE.AND P1, PT, R8, R3, PT ;  /* 0x000000030800720c */ /* 0x000fe20003f26270 */
[----:B0-----:R-:W-:-:S12]  /*18170*/  IMAD.MOV.U32 R6, RZ, RZ, R14 ;  /* 0x000000ffff067224 */ /* 0x001fd800078e000e */
[----:B------:R-:W-:Y:S05]  /*18180*/  WARPSYNC.COLLECTIVE R15, `(.L_x_807) ;  /* 0x000000000f087348 */ /* 0x000fea0003c00000 */
[----:B------:R0:W1:Y:S02]  /*18190*/  SHFL.IDX P6, R14, R13, R12, R11 ;  /* 0x0000000c0d0e7389 */ /* 0x00006400000c000b */
[----:B01----:R-:W-:Y:S01]  /*181a0*/  ENDCOLLECTIVE ;  /* 0x000000000000791b */ /* 0x003fe20003800000 */
.L_x_807:
[----:B------:R-:W-:Y:S02]  /*181b0*/  IMAD.MOV.U32 R13, RZ, RZ, R0 ;  /* 0x000000ffff0d7224 */ /* 0x000fe400078e0000 */
[----:B------:R-:W-:Y:S02]  /*181c0*/  IMAD.MOV.U32 R12, RZ, RZ, 0x2 ;  /* 0x00000002ff0c7424 */ /* 0x000fe400078e00ff */
[----:B------:R-:W-:-:S07]  /*181d0*/  IMAD.MOV.U32 R7, RZ, RZ, R14 ;  /* 0x000000ffff077224 */ /* 0x000fce00078e000e */
[----:B------:R-:W-:Y:S05]  /*181e0*/  WARPSYNC.COLLECTIVE R15, `(.L_x_808) ;  /* 0x000000000f087348 */ /* 0x000fea0003c00000 */
[----:B------:R0:W1:Y:S02]  /*181f0*/  SHFL.IDX P6, R14, R13, R12, R11 ;  /* 0x0000000c0d0e7389 */ /* 0x00006400000c000b */
[----:B01----:R-:W-:Y:S01]  /*18200*/  ENDCOLLECTIVE ;  /* 0x000000000000791b */ /* 0x003fe20003800000 */
.L_x_808:
        /* <DEDUP_REMOVED lines=16> */
.L_x_809:
[----:B------:R-:W-:Y:S02]  /*18310*/  IMAD.MOV.U32 R13, RZ, RZ, R0 ;  /* 0x000000ffff0d7224 */ /* 0x000fe400078e0000 */
[----:B------:R-:W-:Y:S02]  /*18320*/  IMAD.MOV.U32 R12, RZ, RZ, 0x3 ;  /* 0x00000003ff0c7424 */ /* 0x000fe400078e00ff */
[----:B------:R-:W-:-:S07]  /*18330*/  IMAD.MOV.U32 R7, RZ, RZ, R14 ;  /* 0x000000ffff077224 */ /* 0x000fce00078e000e */
[----:B------:R-:W-:Y:S05]  /*18340*/  WARPSYNC.COLLECTIVE R15, `(.L_x_810) ;  /* 0x000000000f087348 */ /* 0x000fea0003c00000 */
[----:B------:R0:W1:Y:S02]  /*18350*/  SHFL.IDX P6, R14, R13, R12, R11 ;  /* 0x0000000c0d0e7389 */ /* 0x00006400000c000b */
[----:B01----:R-:W-:Y:S01]  /*18360*/  ENDCOLLECTIVE ;  /* 0x000000000000791b */ /* 0x003fe20003800000 */
.L_x_810:
        /* <DEDUP_REMOVED lines=16> */
.L_x_811:
[----:B------:R-:W-:Y:S02]  /*18470*/  IMAD.MOV.U32 R13, RZ, RZ, R0 ;  /* 0x000000ffff0d7224 */ /* 0x000fe400078e0000 */
[----:B------:R-:W-:Y:S01]  /*18480*/  IMAD.MOV.U32 R12, RZ, RZ, 0x4 ;  /* 0x00000004ff0c7424 */ /* 0x000fe200078e00ff */
[----:B------:R-:W-:-:S07]  /*18490*/  MOV R7, R14 ;  /* 0x0000000e00077202 */ /* 0x000fce0000000f00 */
[----:B------:R-:W-:Y:S05]  /*184a0*/  WARPSYNC.COLLECTIVE R15, `(.L_x_812) ;  /* 0x000000000f087348 */ /* 0x000fea0003c00000 */
[----:B------:R0:W1:Y:S02]  /*184b0*/  SHFL.IDX P6, R14, R13, R12, R11 ;  /* 0x0000000c0d0e7389 */ /* 0x00006400000c000b */
[----:B01----:R-:W-:Y:S01]  /*184c0*/  ENDCOLLECTIVE ;  /* 0x000000000000791b */ /* 0x003fe20003800000 */
.L_x_812:
        /* <DEDUP_REMOVED lines=16> */
.L_x_813:
[----:B------:R-:W-:Y:S02]  /*185d0*/  IMAD.MOV.U32 R13, RZ, RZ, R0 ;  /* 0x000000ffff0d7224 */ /* 0x000fe400078e0000 */
[----:B------:R-:W-:Y:S02]  /*185e0*/  IMAD.MOV.U32 R12, RZ, RZ, 0x5 ;  /* 0x00000005ff0c7424 */ /* 0x000fe400078e00ff */
[----:B------:R-:W-:-:S07]  /*185f0*/  IMAD.MOV.U32 R7, RZ, RZ, R14 ;  /* 0x000000ffff077224 */ /* 0x000fce00078e000e */
[----:B------:R-:W-:Y:S05]  /*18600*/  WARPSYNC.COLLECTIVE R15, `(.L_x_814) ;  /* 0x000000000f087348 */ /* 0x000fea0003c00000 */
[----:B------:R0:W1:Y:S02]  /*18610*/  SHFL.IDX P6, R14, R13, R12, R11 ;  /* 0x0000000c0d0e7389 */ /* 0x00006400000c000b */
[----:B01----:R-:W-:Y:S01]  /*18620*/  ENDCOLLECTIVE ;  /* 0x000000000000791b */ /* 0x003fe20003800000 */
.L_x_814:
        /* <DEDUP_REMOVED lines=16> */
.L_x_815:
[----:B------:R-:W-:Y:S01]  /*18730*/  IMAD.MOV.U32 R13, RZ, RZ, R0 ;  /* 0x000000ffff0d7224 */ /* 0x000fe200078e0000 */
[----:B------:R-:W-:Y:S01]  /*18740*/  MOV R12, 0x6 ;  /* 0x00000006000c7802 */ /* 0x000fe20000000f00 */
[----:B------:R-:W-:-:S07]  /*18750*/  IMAD.MOV.U32 R7, RZ, RZ, R14 ;  /* 0x000000ffff077224 */ /* 0x000fce00078e000e */
[----:B------:R-:W-:Y:S05]  /*18760*/  WARPSYNC.COLLECTIVE R15, `(.L_x_816) ;  /* 0x000000000f087348 */ /* 0x000fea0003c00000 */
[----:B------:R0:W1:Y:S02]  /*18770*/  SHFL.IDX P6, R14, R13, R12, R11 ;  /* 0x0000000c0d0e7389 */ /* 0x00006400000c000b */
[----:B01----:R-:W-:Y:S01]  /*18780*/  ENDCOLLECTIVE ;  /* 0x000000000000791b */ /* 0x003fe20003800000 */
.L_x_816:
        /* <DEDUP_REMOVED lines=16> */
.L_x_817:
[----:B------:R-:W-:Y:S01]  /*18890*/  IMAD.MOV.U32 R13, RZ, RZ, R0 ;  /* 0x000000ffff0d7224 */ /* 0x000fe200078e0000 */
[----:B------:R-:W-:Y:S01]  /*188a0*/  MOV R12, 0x7 ;  /* 0x00000007000c7802 */ /* 0x000fe20000000f00 */
[----:B------:R-:W-:-:S07]  /*188b0*/  IMAD.MOV.U32 R7, RZ, RZ, R14 ;  /* 0x000000ffff077224 */ /* 0x000fce00078e000e */
[----:B------:R-:W-:Y:S05]  /*188c0*/  WARPSYNC.COLLECTIVE R15, `(.L_x_818) ;  /* 0x000000000f087348 */ /* 0x000fea0003c00000 */
[----:B------:R0:W1:Y:S02]  /*188d0*/  SHFL.IDX P6, R14, R13, R12, R11 ;  /* 0x0000000c0d0e7389 */ /* 0x00006400000c000b */
[----:B01----:R-:W-:Y:S01]  /*188e0*/  ENDCOLLECTIVE ;  /* 0x000000000000791b */ /* 0x003fe20003800000 */
.L_x_818:
[----:B------:R-:W-:-:S05]  /*188f0*/  @!P1 LEA R7, P2, R21, R7, 0x1 ;  /* 0x0000000715079211 */ /* 0x000fca00078408ff */
[----:B------:R-:W-:-:S05]  /*18900*/  @!P1 IMAD.X R6, RZ, RZ, R6, P2 ;  /* 0x000000ffff069224 */ /* 0x000fca00010e0606 */
[-C--:B------:R-:W-:Y:S01]  /*18910*/  @!P1 LOP3.LUT R7, R7, R6.reuse, RZ, 0x3c, !PT ;  /* 0x0000000607079212 */ /* 0x080fe200078e3cff */
[----:B------:R-:W-:Y:S02]  /*18920*/  IMAD.MOV.U32 R13, RZ, RZ, R2 ;  /* 0x000000ffff0d7224 */ /* 0x000fe400078e0002 */
[----:B------:R-:W-:Y:S01]  /*18930*/  VIADD R2, R17, 0x70 ;  /* 0x0000007011027836 */ /* 0x000fe20000000000 */
[----:B------:R-:W-:-:S04]  /*18940*/  @!P1 LOP3.LUT R6, R7, R6, RZ, 0x3c, !PT ;  /* 0x0000000607069212 */ /* 0x000fc800078e3cff */
[----:B------:R-:W-:Y:S01]  /*18950*/  @!P1 LOP3.LUT R7, R7, R6, RZ, 0x3c, !PT ;  /* 0x0000000607079212 */ /* 0x000fe200078e3cff */
[----:B------:R-:W-:-:S07]  /*18960*/  IMAD.MOV.U32 R0, RZ, RZ, R14 ;  /* 0x000000ffff007224 */ /* 0x000fce00078e000e */
[----:B------:R-:W-:Y:S05]  /*18970*/  WARPSYNC.COLLECTIVE R15, `(.L_x_819) ;  /* 0x000000000f087348 */ /* 0x000fea0003c00000 */
[----:B------:R0:W1:Y:S02]  /*18980*/  SHFL.IDX P6, R14, R13, R12, R11 ;  /* 0x0000000c0d0e7389 */ /* 0x00006400000c000b */
[----:B01----:R-:W-:Y:S01]  /*18990*/  ENDCOLLECTIVE ;  /* 0x000000000000791b */ /* 0x003fe20003800000 */
.L_x_819:
[----:B------:R-:W-:Y:S01]  /*189a0*/  @!PT LDS RZ, [RZ] ;  /* 0x00000000fffff984 */ /* 0x000fe20000000800 */
[----:B------:R-:W-:Y:S01]  /*189b0*/  @!PT LDS RZ, [RZ] ;  /* 0x00000000fffff984 */ /* 0x000fe20000000800 */
[----:B------:R-:W-:Y:S01]  /*189c0*/  @!PT LDS RZ, [RZ] ;  /* 0x00000000fffff984 */ /* 0x000fe20000000800 */
[----:B------:R0:W-:Y:S01]  /*189d0*/  @!P1 LDGSTS.E.BYPASS.LTC128B.128 [R20+0xb400], desc[UR42][R6.64], !P0 ;  /* 0x0b40000006149fae */ /* 0x0001e2000c101d6a */
[----:B------:R-:W-:Y:S01]  /*189e0*/  ISETP.GE.AND P1, PT, R2, R3, PT ;  /* 0x000000030200720c */ /* 0x000fe20003f26270 */
[----:B------:R-:W-:Y:S02]  /*189f0*/  IMAD.MOV.U32 R13, RZ, RZ, R4 ;  /* 0x000000ffff0d7224 */ /* 0x000fe400078e0004 */
[----:B------:R-:W-:Y:S02]  /*18a00*/  IMAD.MOV.U32 R12, RZ, RZ, RZ ;  /* 0x000000ffff0c7224 */ /* 0x000fe400078e00ff */
[----:B0-----:R-:W-:-:S08]  /*18a10*/  IMAD.MOV.U32 R6, RZ, RZ, R14 ;  /* 0x000000ffff067224 */ /* 0x001fd000078e000e */
[----:B------:R-:W-:Y:S05]  /*18a20*/  WARPSYNC.COLLECTIVE R15, `(.L_x_820) ;  /* 0x000000000f087348 */ /* 0x000fea0003c00000 */
[----:B------:R0:W1:Y:S02]  /*18a30*/  SHFL.IDX P6, R14, R13, R12, R11 ;  /* 0x0000000c0d0e7389 */ /* 0x00006400000c000b */
[----:B01----:R-:W-:Y:S01]  /*18a40*/  ENDCOLLECTIVE ;  /* 0x000000000000791b */ /* 0x003fe20003800000 */
.L_x_820:
[----:B------:R-:W-:-:S05]  /*18a50*/  @!P1 LEA R6, P2, R21, R6, 0x1 ;  /* 0x0000000615069211 */ /* 0x000fca00078408ff */
[----:B------:R-:W-:-:S05]  /*18a60*/  @!P1 IMAD.X R0, RZ, RZ, R0, P2 ;  /* 0x000000ffff009224 */ /* 0x000fca00010e0600 */
[----:B------:R-:W-:Y:S01]  /*18a70*/  @!P1 MOV R7, R0 ;  /* 0x0000000000079202 */ /* 0x000fe20000000f00 */
[----:B------:R-:W-:Y:S02]  /*18a80*/  IMAD.MOV.U32 R13, RZ, RZ, R5 ;  /* 0x000000ffff0d7224 */ /* 0x000fe400078e0005 */
[C---:B------:R-:W-:Y:S02]  /*18a90*/  VIADD R0, R17.reuse, 0x80 ;  /* 0x0000008011007836 */ /* 0x040fe40000000000 */
[----:B------:R-:W-:Y:S01]  /*18aa0*/  @!PT LDS RZ, [RZ] ;  /* 0x00000000fffff984 */ /* 0x000fe20000000800 */
[----:B------:R-:W-:Y:S01]  /*18ab0*/  @!PT LDS RZ, [RZ] ;  /* 0x00000000fffff984 */ /* 0x000fe20000000800 */
[----:B------:R-:W-:Y:S01]  /*18ac0*/  @!PT LDS RZ, [RZ] ;  /* 0x00000000fffff984 */ /* 0x000fe20000000800 */
[----:B------:R0:W-:Y:S03]  /*18ad0*/  @!P1 LDGSTS.E.BYPASS.LTC128B.128 [R20+0xbc00], desc[UR42][R6.64], !P0 ;  /* 0x0bc0000006149fae */ /* 0x0001e6000c101d6a */
[----:B------:R-:W-:Y:S01]  /*18ae0*/  ISETP.GE.AND P1, PT, R0, R3, PT ;  /* 0x000000030000720c */ /* 0x000fe20003f26270 */
[----:B------:R-:W-:Y:S02]  /*18af0*/  VIADD R0, R17, 0x90 ;  /* 0x0000009011007836 */ /* 0x000fe40000000000 */
[----:B------:R-:W-:-:S10]  /*18b00*/  IMAD.MOV.U32 R2, RZ, RZ, R14 ;  /* 0x000000ffff027224 */ /* 0x000fd400078e000e */
[----:B0-----:R-:W-:Y:S05]  /*18b10*/  WARPSYNC.COLLECTIVE R15, `(.L_x_821) ;  /* 0x000000000f087348 */ /* 0x001fea0003c00000 */
[----:B------:R1:W2:Y:S02]  /*18b20*/  SHFL.IDX P6, R14, R13, R12, R11 ;  /* 0x0000000c0d0e7389 */ /* 0x0002a400000c000b */
[----:B012---:R-:W-:Y:S01]  /*18b30*/  ENDCOLLECTIVE ;  /* 0x000000000000791b */ /* 0x007fe20003800000 */
.L_x_821:
[----:B------:R-:W-:Y:S02]  /*18b40*/  IMAD.MOV.U32 R13, RZ, RZ, R4 ;  /* 0x000000ffff0d7224 */ /* 0x000fe400078e0004 */
[----:B------:R-:W-:Y:S01]  /*18b50*/  IMAD.MOV.U32 R12, RZ, RZ, 0x1 ;  /* 0x00000001ff0c7424 */ /* 0x000fe200078e00ff */
[----:B------:R-:W-:-:S07]  /*18b60*/  MOV R8, R14 ;  /* 0x0000000e00087202 */ /* 0x000fce0000000f00 */
[----:B------:R-:W-:Y:S05]  /*18b70*/  WARPSYNC.COLLECTIVE R15, `(.L_x_822) ;  /* 0x000000000f087348 */ /* 0x000fea0003c00000 */
[----:B------:R0:W1:Y:S02]  /*18b80*/  SHFL.IDX P6, R14, R13, R12, R11 ;  /* 0x0000000c0d0e7389 */ /* 0x00006400000c000b */
[----:B01----:R-:W-:Y:S01]  /*18b90*/  ENDCOLLECTIVE ;  /* 0x000000000000791b */ /* 0x003fe20003800000 */
.L_x_822:
[----:B------:R-:W-:-:S05]  /*18ba0*/  @!P1 LEA R6, P2, R21, R8, 0x1 ;  /* 0x0000000815069211 */ /* 0x000fca00078408ff */
[----:B------:R-:W-:-:S04]  /*18bb0*/  @!P1 IMAD.X R2, RZ, RZ, R2, P2 ;  /* 0x000000ffff029224 */ /* 0x000fc800010e0602 */
[----:B------:R-:W-:Y:S02]  /*18bc0*/  @!P1 IMAD.MOV.U32 R7, RZ, RZ, R2 ;  /* 0x000000ffff079224 */ /* 0x000fe400078e0002 */
[----:B------:R-:W-:Y:S02]  /*18bd0*/  VIADD R2, R17, 0xa0 ;  /* 0x000000a011027836 */ /* 0x000fe40000000000 */
[----:B------:R-:W-:Y:S01]  /*18be0*/  IMAD.MOV.U32 R13, RZ, RZ, R5 ;  /* 0x000000ffff0d7224 */ /* 0x000fe200078e0005 */
[----:B------:R-:W-:Y:S01]  /*18bf0*/  @!PT LDS RZ, [RZ] ;  /* 0x00000000fffff984 */ /* 0x000fe20000000800 */
[----:B------:R-:W-:Y:S01]  /*18c00*/  @!PT LDS RZ, [RZ] ;  /* 0x00000000fffff984 */ /* 0x000fe20000000800 */
[----:B------:R-:W-:Y:S01]  /*18c10*/  @!PT LDS RZ, [RZ] ;  /* 0x00000000fffff984 */ /* 0x000fe20000000800 */
[----:B------:R0:W-:Y:S01]  /*18c20*/  @!P1 LDGSTS.E.BYPASS.LTC128B.128 [R20+0xc400], desc[UR42][R6.64], !P0 ;  /* 0x0c40000006149fae */ /* 0x0001e2000c101d6a */
[----:B------:R-:W-:Y:S02]  /*18c30*/  ISETP.GE.AND P1, PT, R0, R3, PT ;  /* 0x000000030000720c */ /* 0x000fe40003f26270 */
[----:B------:R-:W-:-:S11]  /*18c40*/  MOV R0, R14 ;  /* 0x0000000e00007202 */ /* 0x000fd60000000f00 */
[----:B0-----:R-:W-:Y:S05]  /*18c50*/  WARPSYNC.COLLECTIVE R15, `(.L_x_823) ;  /* 0x000000000f087348 */ /* 0x001fea0003c00000 */
[----:B------:R1:W2:Y:S02]  /*18c60*/  SHFL.IDX P6, R14, R13, R12, R11 ;  /* 0x0000000c0d0e7389 */ /* 0x0002a400000c000b */
[----:B012---:R-:W-:Y:S01]  /*18c70*/  ENDCOLLECTIVE ;  /* 0x000000000000791b */ /* 0x007fe20003800000 */
.L_x_823:
[----:B------:R-:W-:Y:S01]  /*18c80*/  IMAD.MOV.U32 R13, RZ, RZ, R4 ;  /* 0x000000ffff0d7224 */ /* 0x000fe200078e0004 */
[----:B------:R-:W-:Y:S01]  /*18c90*/  MOV R12, 0x2 ;  /* 0x00000002000c7802 */ /* 0x000fe20000000f00 */
[----:B------:R-:W-:-:S07]  /*18ca0*/  IMAD.MOV.U32 R6, RZ, RZ, R14 ;  /* 0x000000ffff067224 */ /* 0x000fce00078e000e */
[----:B------:R-:W-:Y:S05]  /*18cb0*/  WARPSYNC.COLLECTIVE R15, `(.L_x_824) ;  /* 0x000000000f087348 */ /* 0x000fea0003c00000 */
[----:B------:R0:W1:Y:S02]  /*18cc0*/  SHFL.IDX P6, R14, R13, R12, R11 ;  /* 0x0000000c0d0e7389 */ /* 0x00006400000c000b */
[----:B01----:R-:W-:Y:S01]  /*18cd0*/  ENDCOLLECTIVE ;  /* 0x000000000000791b */ /* 0x003fe20003800000 */
.L_x_824:
[----:B------:R-:W-:-:S05]  /*18ce0*/  @!P1 LEA R6, P2, R21, R6, 0x1 ;  /* 0x0000000615069211 */ /* 0x000fca00078408ff */
[----:B------:R-:W-:-:S04]  /*18cf0*/  @!P1 IMAD.X R0, RZ, RZ, R0, P2 ;  /* 0x000000ffff009224 */ /* 0x000fc800010e0600 */
[----:B------:R-:W-:Y:S02]  /*18d00*/  @!P1 IMAD.MOV.U32 R7, RZ, RZ, R0 ;  /* 0x000000ffff079224 */ /* 0x000fe400078e0000 */
[----:B------:R-:W-:-:S03]  /*18d10*/  IMAD.MOV.U32 R13, RZ, RZ, R5 ;  /* 0x000000ffff0d7224 */ /* 0x000fc600078e0005 */
[----:B------:R-:W-:Y:S01]  /*18d20*/  @!PT LDS RZ, [RZ] ;  /* 0x00000000fffff984 */ /* 0x000fe20000000800 */
[----:B------:R-:W-:Y:S01]  /*18d30*/  @!PT LDS RZ, [RZ] ;  /* 0x00000000fffff984 */ /* 0x000fe20000000800 */
[----:B------:R-:W-:Y:S01]  /*18d40*/  @!PT LDS RZ, [RZ] ;  /* 0x00000000fffff984 */ /* 0x000fe20000000800 */
[----:B------:R0:W-:Y:S01]  /*18d50*/  @!P1 LDGSTS.E.BYPASS.LTC128B.128 [R20+0xcc00], desc[UR42][R6.64], !P0 ;  /* 0x0cc0000006149fae */ /* 0x0001e2000c101d6a */
[----:B------:R-:W-:Y:S01]  /*18d60*/  ISETP.GE.AND P1, PT, R2, R3, PT ;  /* 0x000000030200720c */ /* 0x000fe20003f26270 */
[----:B------:R-:W-:-:S12]  /*18d70*/  IMAD.MOV.U32 R0, RZ, RZ, R14 ;  /* 0x000000ffff007224 */ /* 0x000fd800078e000e */
[----:B0-----:R-:W-:Y:S05]  /*18d80*/  WARPSYNC.COLLECTIVE R15, `(.L_x_825) ;  /* 0x000000000f087348 */ /* 0x001fea0003c00000 */
[----:B------:R1:W2:Y:S02]  /*18d90*/  SHFL.IDX P6, R14, R13, R12, R11 ;  /* 0x0000000c0d0e7389 */ /* 0x0002a400000c000b */
[----:B012---:R-:W-:Y:S01]  /*18da0*/  ENDCOLLECTIVE ;  /* 0x000000000000791b */ /* 0x007fe20003800000 */
.L_x_825:
[----:B------:R-:W-:Y:S02]  /*18db0*/  IMAD.MOV.U32 R13, RZ, RZ, R4 ;  /* 0x000000ffff0d7224 */ /* 0x000fe400078e0004 */
[----:B------:R-:W-:Y:S02]  /*18dc0*/  IMAD.MOV.U32 R12, RZ, RZ, 0x3 ;  /* 0x00000003ff0c7424 */ /* 0x000fe400078e00ff */
[----:B------:R-:W-:-:S07]  /*18dd0*/  IMAD.MOV.U32 R6, RZ, RZ, R14 ;  /* 0x000000ffff067224 */ /* 0x000fce00078e000e */
[----:B------:R-:W-:Y:S05]  /*18de0*/  WARPSYNC.COLLECTIVE R15, `(.L_x_826) ;  /* 0x000000000f087348 */ /* 0x000fea0003c00000 */
[----:B------:R0:W1:Y:S02]  /*18df0*/  SHFL.IDX P6, R14, R13, R12, R11 ;  /* 0x0000000c0d0e7389 */ /* 0x00006400000c000b */
[----:B01----:R-:W-:Y:S01]  /*18e00*/  ENDCOLLECTIVE ;  /* 0x000000000000791b */ /* 0x003fe20003800000 */
.L_x_826:
[----:B------:R-:W-:-:S05]  /*18e10*/  @!P1 LEA R6, P2, R21, R6, 0x1 ;  /* 0x0000000615069211 */ /* 0x000fca00078408ff */
[----:B------:R-:W-:-:S05]  /*18e20*/  @!P1 IMAD.X R0, RZ, RZ, R0, P2 ;  /* 0x000000ffff009224 */ /* 0x000fca00010e0600 */
[----:B------:R-:W-:Y:S01]  /*18e30*/  @!P1 MOV R7, R0 ;  /* 0x0000000000079202 */ /* 0x000fe20000000f00 */
[----:B------:R-:W-:-:S04]  /*18e40*/  IMAD.MOV.U32 R13, RZ, RZ, R5 ;  /* 0x000000ffff0d7224 */ /* 0x000fc800078e0005 */
        /* <DEDUP_REMOVED lines=8> */
.L_x_827:
[----:B------:R-:W-:Y:S01]  /*18ed0*/  IMAD.MOV.U32 R2, RZ, RZ, R14 ;  /* 0x000000ffff027224 */ /* 0x000fe200078e000e */
[----:B------:R-:W-:Y:S06]  /*18ee0*/  BRA `(.L_x_828) ;  /* 0xffffffa400c47947 */ /* 0x000fec000383ffff */
.L_x_669:
[----:B-1----:R1:W2:Y:S02]  /*18ef0*/  SYNCS.PHASECHK.TRANS64.TRYWAIT P0, [R22+URZ+0x16820], R0 ;  /* 0x01682000160075a7 */ /* 0x0022a4000800017f */
[----:B--2---:R-:W-:Y:S05]  /*18f00*/  @!P0 NANOSLEEP.SYNCS 0x989680 ;  /* 0x009896800000895d */ /* 0x004fea0003900000 */
[----:B------:R-:W2:Y:S02]  /*18f10*/  @!P0 SYNCS.PHASECHK.TRANS64 P0, [R22+URZ+0x16820], R0 ;  /* 0x01682000160085a7 */ /* 0x000ea4000800007f */
[----:B--2---:R-:W-:Y:S05]  /*18f20*/  @!P0 BRA `(.L_x_669) ;  /* 0xfffffffc00f08947 */ /* 0x004fea000383ffff */
[----:B------:R-:W-:Y:S05]  /*18f30*/  BRA `(.L_x_829) ;  /* 0xffffffa800207947 */ /* 0x000fea000383ffff */
.L_x_674:
[----:B0-----:R0:W1:Y:S02]  /*18f40*/  SYNCS.PHASECHK.TRANS64.TRYWAIT P0, [R5+URZ+0x16840], R2 ;  /* 0x01684002050075a7 */ /* 0x001064000800017f */
[----:B-1----:R-:W-:Y:S05]  /*18f50*/  @!P0 NANOSLEEP.SYNCS 0x989680 ;  /* 0x009896800000895d */ /* 0x002fea0003900000 */
[----:B------:R-:W1:Y:S02]  /*18f60*/  @!P0 SYNCS.PHASECHK.TRANS64 P0, [R5+URZ+0x16840], R2 ;  /* 0x01684002050085a7 */ /* 0x000e64000800007f */
[----:B-1----:R-:W-:Y:S05]  /*18f70*/  @!P0 BRA `(.L_x_674) ;  /* 0xfffffffc00f08947 */ /* 0x002fea000383ffff */
[----:B------:R-:W-:Y:S05]  /*18f80*/  BRA `(.L_x_830) ;  /* 0xffffffac00007947 */ /* 0x000fea000383ffff */
.L_x_675:
        /* <DEDUP_REMOVED lines=8> */
.L_x_832:
[----:B------:R-:W-:Y:S05]  /*19010*/  BSYNC B1 ;  /* 0x0000000000017941 */ /* 0x000fea0003800000 */
.L_x_831:
[----:B------:R-:W0:Y:S01]  /*19020*/  S2R R7, SR_TID.X ;  /* 0x0000000000077919 */ /* 0x000e220000002100 */
[----:B------:R-:W-:Y:S01]  /*19030*/  IMAD.MOV.U32 R13, RZ, RZ, R9 ;  /* 0x000000ffff0d7224 */ /* 0x000fe200078e0009 */
[----:B------:R-:W-:Y:S01]  /*19040*/  MOV R12, RZ ;  /* 0x000000ff000c7202 */ /* 0x000fe20000000f00 */
[----:B------:R-:W-:Y:S02]  /*19050*/  IMAD.MOV.U32 R11, RZ, RZ, 0x181f ;  /* 0x0000181fff0b7424 */ /* 0x000fe400078e00ff */
[----:B------:R-:W-:Y:S02]  /*19060*/  IMAD.MOV.U32 R15, RZ, RZ, -0x1 ;  /* 0xffffffffff0f7424 */ /* 0x000fe400078e00ff */
[----:B------:R-:W-:Y:S02]  /*19070*/  IMAD.MOV.U32 R3, RZ, RZ, R14 ;  /* 0x000000ffff037224 */ /* 0x000fe400078e000e */
[----:B------:R-:W-:-:S07]  /*19080*/  IMAD R8, R8, 0x2, R22 ;  /* 0x0000000208087824 */ /* 0x000fce00078e0216 */
[----:B0-----:R-:W-:Y:S05]  /*19090*/  WARPSYNC.COLLECTIVE R15, `(.L_x_833) ;  /* 0x000000000f087348 */ /* 0x001fea0003c00000 */
[----:B------:R1:W2:Y:S02]  /*190a0*/  SHFL.IDX P6, R14, R13, R12, R11 ;  /* 0x0000000c0d0e7389 */ /* 0x0002a400000c000b */
[----:B012---:R-:W-:Y:S01]  /*190b0*/  ENDCOLLECTIVE ;  /* 0x000000000000791b */ /* 0x007fe20003800000 */
.L_x_833:
[----:B------:R-:W-:Y:S02]  /*190c0*/  IMAD.MOV.U32 R13, RZ, RZ, R10 ;  /* 0x000000ffff0d7224 */ /* 0x000fe400078e000a */
[----:B------:R-:W-:Y:S02]  /*190d0*/  IMAD.MOV.U32 R12, RZ, RZ, 0x1 ;  /* 0x00000001ff0c7424 */ /* 0x000fe400078e00ff */
[----:B------:R-:W-:Y:S02]  /*190e0*/  IMAD.SHL.U32 R7, R7, 0x8, RZ ;  /* 0x0000000807077824 */ /* 0x000fe400078e00ff */
[----:B------:R-:W-:-:S07]  /*190f0*/  IMAD.MOV.U32 R2, RZ, RZ, R14 ;  /* 0x000000ffff027224 */ /* 0x000fce00078e000e */
[----:B------:R-:W-:Y:S05]  /*19100*/  WARPSYNC.COLLECTIVE R15, `(.L_x_834) ;  /* 0x000000000f087348 */ /* 0x000fea0003c00000 */
[----:B------:R0:W1:Y:S02]  /*19110*/  SHFL.IDX P6, R14, R13, R12, R11 ;  /* 0x0000000c0d0e7389 */ /* 0x00006400000c000b */
[----:B01----:R-:W-:Y:S01]  /*19120*/  ENDCOLLECTIVE ;  /* 0x000000000000791b */ /* 0x003fe20003800000 */
.L_x_834:
[----:B------:R-:W-:-:S05]  /*19130*/  LOP3.LUT R7, R7, 0x38, RZ, 0xc0, !PT ;  /* 0x0000003807077812 */ /* 0x000fca00078ec0ff */
[----:B------:R-:W-:-:S05]  /*19140*/  IMAD.SHL.U32 R7, R7, 0x2, RZ ;  /* 0x0000000207077824 */ /* 0x000fca00078e00ff */
[----:B------:R-:W-:Y:S01]  /*19150*/  IADD3 R2, P0, R2, R7, RZ ;  /* 0x0000000702027210 */ /* 0x000fe20007f1e0ff */
[----:B------:R-:W-:-:S03]  /*19160*/  IMAD.MOV.U32 R13, RZ, RZ, R9 ;  /* 0x000000ffff0d7224 */ /* 0x000fc600078e0009 */
[----:B------:R-:W-:-:S05]  /*19170*/  IADD3.X R3, RZ, R3, RZ, P0, !PT ;  /* 0x00000003ff037210 */ /* 0x000fca00007fe4ff */
        /* <DEDUP_REMOVED lines=8> */
.L_x_835:
[----:B------:R-:W-:Y:S02]  /*19200*/  IMAD.MOV.U32 R13, RZ, RZ, R10 ;  /* 0x000000ffff0d7224 */ /* 0x000fe400078e000a */
[----:B------:R-:W-:Y:S01]  /*19210*/  IMAD.MOV.U32 R12, RZ, RZ, 0x2 ;  /* 0x00000002ff0c7424 */ /* 0x000fe200078e00ff */
[----:B------:R-:W-:-:S07]  /*19220*/  MOV R2, R14 ;  /* 0x0000000e00027202 */ /* 0x000fce0000000f00 */
[----:B------:R-:W-:Y:S05]  /*19230*/  WARPSYNC.COLLECTIVE R15, `(.L_x_836) ;  /* 0x000000000f087348 */ /* 0x000fea0003c00000 */
[----:B------:R0:W1:Y:S02]  /*19240*/  SHFL.IDX P6, R14, R13, R12, R11 ;  /* 0x0000000c0d0e7389 */ /* 0x00006400000c000b */
[----:B01----:R-:W-:Y:S01]  /*19250*/  ENDCOLLECTIVE ;  /* 0x000000000000791b */ /* 0x003fe20003800000 */
.L_x_836:
        /* <DEDUP_REMOVED lines=11> */
.L_x_837:
[----:B------:R-:W-:Y:S02]  /*19310*/  IMAD.MOV.U32 R13, RZ, RZ, R10 ;  /* 0x000000ffff0d7224 */ /* 0x000fe400078e000a */
[----:B------:R-:W-:Y:S01]  /*19320*/  IMAD.MOV.U32 R12, RZ, RZ, 0x3 ;  /* 0x00000003ff0c7424 */ /* 0x000fe200078e00ff */
[----:B------:R-:W-:-:S07]  /*19330*/  MOV R2, R14 ;  /* 0x0000000e00027202 */ /* 0x000fce0000000f00 */
[----:B------:R-:W-:Y:S05]  /*19340*/  WARPSYNC.COLLECTIVE R15, `(.L_x_838) ;  /* 0x000000000f087348 */ /* 0x000fea0003c00000 */
[----:B------:R0:W1:Y:S02]  /*19350*/  SHFL.IDX P6, R14, R13, R12, R11 ;  /* 0x0000000c0d0e7389 */ /* 0x00006400000c000b */
[----:B01----:R-:W-:Y:S01]  /*19360*/  ENDCOLLECTIVE ;  /* 0x000000000000791b */ /* 0x003fe20003800000 */
.L_x_838:
        /* <DEDUP_REMOVED lines=11> */
.L_x_839:
[----:B------:R-:W-:Y:S02]  /*19420*/  IMAD.MOV.U32 R13, RZ, RZ, R10 ;  /* 0x000000ffff0d7224 */ /* 0x000fe400078e000a */
[----:B------:R-:W-:Y:S01]  /*19430*/  IMAD.MOV.U32 R12, RZ, RZ, 0x4 ;  /* 0x00000004ff0c7424 */ /* 0x000fe200078e00ff */
[----:B------:R-:W-:-:S07]  /*19440*/  MOV R2, R14 ;  /* 0x0000000e00027202 */ /* 0x000fce0000000f00 */
[----:B------:R-:W-:Y:S05]  /*19450*/  WARPSYNC.COLLECTIVE R15, `(.L_x_840) ;  /* 0x000000000f087348 */ /* 0x000fea0003c00000 */
[----:B------:R0:W1:Y:S02]  /*19460*/  SHFL.IDX P6, R14, R13, R12, R11 ;  /* 0x0000000c0d0e7389 */ /* 0x00006400000c000b */
[----:B01----:R-:W-:Y:S01]  /*19470*/  ENDCOLLECTIVE ;  /* 0x000000000000791b */ /* 0x003fe20003800000 */
.L_x_840:
        /* <DEDUP_REMOVED lines=11> */
.L_x_841:
[----:B------:R-:W-:Y:S02]  /*19530*/  IMAD.MOV.U32 R13, RZ, RZ, R10 ;  /* 0x000000ffff0d7224 */ /* 0x000fe400078e000a */
[----:B------:R-:W-:Y:S01]  /*19540*/  IMAD.MOV.U32 R12, RZ, RZ, 0x5 ;  /* 0x00000005ff0c7424 */ /* 0x000fe200078e00ff */
[----:B------:R-:W-:-:S07]  /*19550*/  MOV R2, R14 ;  /* 0x0000000e00027202 */ /* 0x000fce0000000f00 */
[----:B------:R-:W-:Y:S05]  /*19560*/  WARPSYNC.COLLECTIVE R15, `(.L_x_842) ;  /* 0x000000000f087348 */ /* 0x000fea0003c00000 */
[----:B------:R0:W1:Y:S02]  /*19570*/  SHFL.IDX P6, R14, R13, R12, R11 ;  /* 0x0000000c0d0e7389 */ /* 0x00006400000c000b */
[----:B01----:R-:W-:Y:S01]  /*19580*/  ENDCOLLECTIVE ;  /* 0x000000000000791b */ /* 0x003fe20003800000 */
.L_x_842:
        /* <DEDUP_REMOVED lines=11> */
.L_x_843:
[----:B------:R-:W-:Y:S02]  /*19640*/  IMAD.MOV.U32 R13, RZ, RZ, R10 ;  /* 0x000000ffff0d7224 */ /* 0x000fe400078e000a */
[----:B------:R-:W-:Y:S01]  /*19650*/  IMAD.MOV.U32 R12, RZ, RZ, 0x6 ;  /* 0x00000006ff0c7424 */ /* 0x000fe200078e00ff */
[----:B------:R-:W-:-:S07]  /*19660*/  MOV R2, R14 ;  /* 0x0000000e00027202 */ /* 0x000fce0000000f00 */
[----:B------:R-:W-:Y:S05]  /*19670*/  WARPSYNC.COLLECTIVE R15, `(.L_x_844) ;  /* 0x000000000f087348 */ /* 0x000fea0003c00000 */
[----:B------:R0:W1:Y:S02]  /*19680*/  SHFL.IDX P6, R14, R13, R12, R11 ;  /* 0x0000000c0d0e7389 */ /* 0x00006400000c000b */
[----:B01----:R-:W-:Y:S01]  /*19690*/  ENDCOLLECTIVE ;  /* 0x000000000000791b */ /* 0x003fe20003800000 */
.L_x_844:
        /* <DEDUP_REMOVED lines=11> */
.L_x_845:
[----:B------:R-:W-:Y:S02]  /*19750*/  IMAD.MOV.U32 R13, RZ, RZ, R10 ;  /* 0x000000ffff0d7224 */ /* 0x000fe400078e000a */
[----:B------:R-:W-:Y:S01]  /*19760*/  IMAD.MOV.U32 R12, RZ, RZ, 0x7 ;  /* 0x00000007ff0c7424 */ /* 0x000fe200078e00ff */
[----:B------:R-:W-:-:S07]  /*19770*/  MOV R2, R14 ;  /* 0x0000000e00027202 */ /* 0x000fce0000000f00 */
[----:B------:R-:W-:Y:S05]  /*19780*/  WARPSYNC.COLLECTIVE R15, `(.L_x_846) ;  /* 0x000000000f087348 */ /* 0x000fea0003c00000 */
[----:B------:R0:W1:Y:S02]  /*19790*/  SHFL.IDX P6, R14, R13, R12, R11 ;  /* 0x0000000c0d0e7389 */ /* 0x00006400000c000b */
[----:B01----:R-:W-:Y:S01]  /*197a0*/  ENDCOLLECTIVE ;  /* 0x000000000000791b */ /* 0x003fe20003800000 */
.L_x_846:
        /* <DEDUP_REMOVED lines=11> */
.L_x_847:
[----:B------:R-:W-:Y:S01]  /*19860*/  MOV R2, R14 ;  /* 0x0000000e00027202 */ /* 0x000fe20000000f00 */
[----:B------:R-:W-:Y:S06]  /*19870*/  BRA `(.L_x_848) ;  /* 0xffffffa400f87947 */ /* 0x000fec000383ffff */
.L_x_680:
[----:B-1----:R1:W2:Y:S02]  /*19880*/  SYNCS.PHASECHK.TRANS64.TRYWAIT P0, [R5+URZ+0x16860], R2 ;  /* 0x01686002050075a7 */ /* 0x0022a4000800017f */
[----:B--2---:R-:W-:Y:S05]  /*19890*/  @!P0 NANOSLEEP.SYNCS 0x989680 ;  /* 0x009896800000895d */ /* 0x004fea0003900000 */
[----:B------:R-:W2:Y:S02]  /*198a0*/  @!P0 SYNCS.PHASECHK.TRANS64 P0, [R5+URZ+0x16860], R2 ;  /* 0x01686002050085a7 */ /* 0x000ea4000800007f */
[----:B--2---:R-:W-:Y:S05]  /*198b0*/  @!P0 BRA `(.L_x_680) ;  /* 0xfffffffc00f08947 */ /* 0x004fea000383ffff */
[----:B------:R-:W-:Y:S05]  /*198c0*/  BRA `(.L_x_849) ;  /* 0xffffffa800507947 */ /* 0x000fea000383ffff */
.L_x_681:
[----:B------:R-:W-:Y:S01]  /*198d0*/  BSSY B1, `(.L_x_850) ;  /* 0x0000008000017945 */ /* 0x000fe20003800000 */
[----:B------:R-:W-:Y:S02]  /*198e0*/  IMAD.MOV.U32 R13, RZ, RZ, R24 ;  /* 0x000000ffff0d7224 */ /* 0x000fe400078e0018 */
[----:B------:R-:W-:Y:S02]  /*198f0*/  IMAD.MOV.U32 R12, RZ, RZ, RZ ;  /* 0x000000ffff0c7224 */ /* 0x000fe400078e00ff */
[----:B------:R-:W-:Y:S02]  /*19900*/  IMAD.MOV.U32 R11, RZ, RZ, 0x181f ;  /* 0x0000181fff0b7424 */ /* 0x000fe400078e00ff */
[----:B------:R-:W-:-:S07]  /*19910*/  IMAD.MOV.U32 R15, RZ, RZ, -0x1 ;  /* 0xffffffffff0f7424 */ /* 0x000fce00078e00ff */
[----:B-1----:R-:W-:Y:S05]  /*19920*/  WARPSYNC.COLLECTIVE R15, `(.L_x_851) ;  /* 0x000000000f087348 */ /* 0x002fea0003c00000 */
[----:B------:R0:W2:Y:S02]  /*19930*/  SHFL.IDX P6, R14, R13, R12, R11 ;  /* 0x0000000c0d0e7389 */ /* 0x0000a400000c000b */
[----:B012---:R-:W-:Y:S01]  /*19940*/  ENDCOLLECTIVE ;  /* 0x000000000000791b */ /* 0x007fe20003800000 */
.L_x_851:
[----:B------:R-:W-:Y:S05]  /*19950*/  BSYNC B1 ;  /* 0x0000000000017941 */ /* 0x000fea0003800000 */
.L_x_850:
[----:B------:R-:W-:Y:S01]  /*19960*/  MOV R13, R23 ;  /* 0x00000017000d7202 */ /* 0x000fe20000000f00 */
[----:B------:R-:W-:Y:S01]  /*19970*/  IMAD.MOV.U32 R12, RZ, RZ, RZ ;  /* 0x000000ffff0c7224 */ /* 0x000fe200078e00ff */
[----:B------:R-:W-:Y:S01]  /*19980*/  ISETP.LT.OR P2, PT, R8, 0x1, P1 ;  /* 0x000000010800780c */ /* 0x000fe20000f41670 */
[----:B------:R-:W-:Y:S01]  /*19990*/  IMAD.MOV.U32 R11, RZ, RZ, 0x181f ;  /* 0x0000181fff0b7424 */ /* 0x000fe200078e00ff */
[----:B------:R-:W-:Y:S01]  /*199a0*/  LEA R6, R6, R22, 0x1 ;  /* 0x0000001606067211 */ /* 0x000fe200078e08ff */
[----:B------:R-:W-:Y:S02]  /*199b0*/  IMAD.MOV.U32 R15, RZ, RZ, -0x1 ;  /* 0xffffffffff0f7424 */ /* 0x000fe400078e00ff */
[----:B------:R-:W-:-:S08]  /*199c0*/  IMAD.MOV.U32 R3, RZ, RZ, R14 ;  /* 0x000000ffff037224 */ /* 0x000fd000078e000e */
[----:B------:R-:W-:Y:S05]  /*199d0*/  WARPSYNC.COLLECTIVE R15, `(.L_x_852) ;  /* 0x000000000f087348 */ /* 0x000fea0003c00000 */
[----:B------:R0:W1:Y:S02]  /*199e0*/  SHFL.IDX P6, R14, R13, R12, R11 ;  /* 0x0000000c0d0e7389 */ /* 0x00006400000c000b */
[----:B01----:R-:W-:Y:S01]  /*199f0*/  ENDCOLLECTIVE ;  /* 0x000000000000791b */ /* 0x003fe20003800000 */
.L_x_852:
[----:B------:R-:W-:Y:S02]  /*19a00*/  IMAD.MOV.U32 R13, RZ, RZ, R24 ;  /* 0x000000ffff0d7224 */ /* 0x000fe400078e0018 */
[----:B------:R-:W-:Y:S02]  /*19a10*/  IMAD.MOV.U32 R12, RZ, RZ, 0x1 ;  /* 0x00000001ff0c7424 */ /* 0x000fe400078e00ff */
[----:B------:R-:W-:-:S07]  /*19a20*/  IMAD.MOV.U32 R2, RZ, RZ, R14 ;  /* 0x000000ffff027224 */ /* 0x000fce00078e000e */
[----:B------:R-:W-:Y:S05]  /*19a30*/  WARPSYNC.COLLECTIVE R15, `(.L_x_853) ;  /* 0x000000000f087348 */ /* 0x000fea0003c00000 */
[----:B------:R0:W1:Y:S02]  /*19a40*/  SHFL.IDX P6, R14, R13, R12, R11 ;  /* 0x0000000c0d0e7389 */ /* 0x00006400000c000b */
[----:B01----:R-:W-:Y:S01]  /*19a50*/  ENDCOLLECTIVE ;  /* 0x000000000000791b */ /* 0x003fe20003800000 */
.L_x_853:
        /* <DEDUP_REMOVED lines=12> */
.L_x_854:
[----:B------:R-:W-:Y:S02]  /*19b20*/  IMAD.MOV.U32 R13, RZ, RZ, R24 ;  /* 0x000000ffff0d7224 */ /* 0x000fe400078e0018 */
[----:B------:R-:W-:Y:S02]  /*19b30*/  IMAD.MOV.U32 R12, RZ, RZ, 0x2 ;  /* 0x00000002ff0c7424 */ /* 0x000fe400078e00ff */
[----:B------:R-:W-:-:S07]  /*19b40*/  IMAD.MOV.U32 R2, RZ, RZ, R14 ;  /* 0x000000ffff027224 */ /* 0x000fce00078e000e */
[----:B------:R-:W-:Y:S05]  /*19b50*/  WARPSYNC.COLLECTIVE R15, `(.L_x_855) ;  /* 0x000000000f087348 */ /* 0x000fea0003c00000 */
[----:B------:R0:W1:Y:S02]  /*19b60*/  SHFL.IDX P6, R14, R13, R12, R11 ;  /* 0x0000000c0d0e7389 */ /* 0x00006400000c000b */
[----:B01----:R-:W-:Y:S01]  /*19b70*/  ENDCOLLECTIVE ;  /* 0x000000000000791b */ /* 0x003fe20003800000 */
.L_x_855:
[----:B------:R-:W-:-:S04]  /*19b80*/  IADD3 R2, P0, R2, R7, RZ ;  /* 0x0000000702027210 */ /* 0x000fc80007f1e0ff */
[----:B------:R-:W-:-:S05]  /*19b90*/  IADD3.X R3, RZ, R3, RZ, P0, !PT ;  /* 0x00000003ff037210 */ /* 0x000fca00007fe4ff */
[----:B------:R-:W-:Y:S01]  /*19ba0*/  @!PT LDS RZ, [RZ] ;  /* 0x00000000fffff984 */ /* 0x000fe20000000800 */
[----:B------:R-:W-:Y:S01]  /*19bb0*/  @!PT LDS RZ, [RZ] ;  /* 0x00000000fffff984 */ /* 0x000fe20000000800 */
[----:B------:R-:W-:Y:S01]  /*19bc0*/  @!PT LDS RZ, [RZ] ;  /* 0x00000000fffff984 */ /* 0x000fe20000000800 */
[----:B------:R0:W-:Y:S01]  /*19bd0*/  LDGSTS.E.BYPASS.LTC128B.128 [R6+0xc00], desc[UR42][R2.64], !P2 ;  /* 0x00c0000002067fae */ /* 0x0001e2000d101d6a */
[----:B------:R-:W-:Y:S01]  /*19be0*/  ISETP.LT.OR P2, PT, R8, 0x21, P1 ;  /* 0x000000210800780c */ /* 0x000fe20000f41670 */
[----:B------:R-:W-:Y:S02]  /*19bf0*/  IMAD.MOV.U32 R13, RZ, RZ, R23 ;  /* 0x000000ffff0d7224 */ /* 0x000fe400078e0017 */
[----:B0-----:R-:W-:-:S10]  /*19c00*/  IMAD.MOV.U32 R3, RZ, RZ, R14 ;  /* 0x000000ffff037224 */ /* 0x001fd400078e000e */
[----:B------:R-:W-:Y:S05]  /*19c10*/  WARPSYNC.COLLECTIVE R15, `(.L_x_856) ;  /* 0x000000000f087348 */ /* 0x000fea0003c00000 */
[----:B------:R0:W1:Y:S02]  /*19c20*/  SHFL.IDX P6, R14, R13, R12, R11 ;  /* 0x0000000c0d0e7389 */ /* 0x00006400000c000b */
[----:B01----:R-:W-:Y:S01]  /*19c30*/  ENDCOLLECTIVE ;  /* 0x000000000000791b */ /* 0x003fe20003800000 */
.L_x_856:
[----:B------:R-:W-:Y:S02]  /*19c40*/  IMAD.MOV.U32 R13, RZ, RZ, R24 ;  /* 0x000000ffff0d7224 */ /* 0x000fe400078e0018 */
[----:B------:R-:W-:Y:S02]  /*19c50*/  IMAD.MOV.U32 R12, RZ, RZ, 0x3 ;  /* 0x00000003ff0c7424 */ /* 0x000fe400078e00ff */
[----:B------:R-:W-:-:S07]  /*19c60*/  IMAD.MOV.U32 R2, RZ, RZ, R14 ;  /* 0x000000ffff027224 */ /* 0x000fce00078e000e */
[----:B------:R-:W-:Y:S05]  /*19c70*/  WARPSYNC.COLLECTIVE R15, `(.L_x_857) ;  /* 0x000000000f087348 */ /* 0x000fea0003c00000 */
[----:B------:R0:W1:Y:S02]  /*19c80*/  SHFL.IDX P6, R14, R13, R12, R11 ;  /* 0x0000000c0d0e7389 */ /* 0x00006400000c000b */
[----:B01----:R-:W-:Y:S01]  /*19c90*/  ENDCOLLECTIVE ;  /* 0x000000000000791b */ /* 0x003fe20003800000 */
.L_x_857:
        /* <DEDUP_REMOVED lines=12> */
.L_x_858:
[----:B------:R-:W-:Y:S02]  /*19d60*/  IMAD.MOV.U32 R13, RZ, RZ, R24 ;  /* 0x000000ffff0d7224 */ /* 0x000fe400078e0018 */
[----:B------:R-:W-:Y:S02]  /*19d70*/  IMAD.MOV.U32 R12, RZ, RZ, 0x4 ;  /* 0x00000004ff0c7424 */ /* 0x000fe400078e00ff */
[----:B------:R-:W-:-:S07]  /*19d80*/  IMAD.MOV.U32 R2, RZ, RZ, R14 ;  /* 0x000000ffff027224 */ /* 0x000fce00078e000e */
[----:B------:R-:W-:Y:S05]  /*19d90*/  WARPSYNC.COLLECTIVE R15, `(.L_x_859) ;  /* 0x000000000f087348 */ /* 0x000fea0003c00000 */
[----:B------:R0:W1:Y:S02]  /*19da0*/  SHFL.IDX P6, R14, R13, R12, R11 ;  /* 0x0000000c0d0e7389 */ /* 0x00006400000c000b */
[----:B01----:R-:W-:Y:S01]  /*19db0*/  ENDCOLLECTIVE ;  /* 0x000000000000791b */ /* 0x003fe20003800000 */
.L_x_859:
        /* <DEDUP_REMOVED lines=12> */
.L_x_860:
[----:B------:R-:W-:Y:S02]  /*19e80*/  IMAD.MOV.U32 R13, RZ, RZ, R24 ;  /* 0x000000ffff0d7224 */ /* 0x000fe400078e0018 */
[----:B------:R-:W-:Y:S02]  /*19e90*/  IMAD.MOV.U32 R12, RZ, RZ, 0x5 ;  /* 0x00000005ff0c7424 */ /* 0x000fe400078e00ff */
[----:B------:R-:W-:-:S07]  /*19ea0*/  IMAD.MOV.U32 R2, RZ, RZ, R14 ;  /* 0x000000ffff027224 */ /* 0x000fce00078e000e */
[----:B------:R-:W-:Y:S05]  /*19eb0*/  WARPSYNC.COLLECTIVE R15, `(.L_x_861) ;  /* 0x000000000f087348 */ /* 0x000fea0003c00000 */
[----:B------:R0:W1:Y:S02]  /*19ec0*/  SHFL.IDX P6, R14, R13, R12, R11 ;  /* 0x0000000c0d0e7389 */ /* 0x00006400000c000b */
[----:B01----:R-:W-:Y:S01]  /*19ed0*/  ENDCOLLECTIVE ;  /* 0x000000000000791b */ /* 0x003fe20003800000 */
.L_x_861:
        /* <DEDUP_REMOVED lines=12> */
.L_x_862:
[----:B------:R-:W-:Y:S02]  /*19fa0*/  IMAD.MOV.U32 R13, RZ, RZ, R24 ;  /* 0x000000ffff0d7224 */ /* 0x000fe400078e0018 */
[----:B------:R-:W-:Y:S02]  /*19fb0*/  IMAD.MOV.U32 R12, RZ, RZ, 0x6 ;  /* 0x00000006ff0c7424 */ /* 0x000fe400078e00ff */
[----:B------:R-:W-:-:S07]  /*19fc0*/  IMAD.MOV.U32 R2, RZ, RZ, R14 ;  /* 0x000000ffff027224 */ /* 0x000fce00078e000e */
[----:B------:R-:W-:Y:S05]  /*19fd0*/  WARPSYNC.COLLECTIVE R15, `(.L_x_863) ;  /* 0x000000000f087348 */ /* 0x000fea0003c00000 */
[----:B------:R0:W1:Y:S02]  /*19fe0*/  SHFL.IDX P6, R14, R13, R12, R11 ;  /* 0x0000000c0d0e7389 */ /* 0x00006400000c000b */
[----:B01----:R-:W-:Y:S01]  /*19ff0*/  ENDCOLLECTIVE ;  /* 0x000000000000791b */ /* 0x003fe20003800000 */
.L_x_863:
        /* <DEDUP_REMOVED lines=12> */
.L_x_864:
[----:B------:R-:W-:Y:S02]  /*1a0c0*/  IMAD.MOV.U32 R13, RZ, RZ, R24 ;  /* 0x000000ffff0d7224 */ /* 0x000fe400078e0018 */
[----:B------:R-:W-:Y:S02]  /*1a0d0*/  IMAD.MOV.U32 R12, RZ, RZ, 0x7 ;  /* 0x00000007ff0c7424 */ /* 0x000fe400078e00ff */
[----:B------:R-:W-:-:S07]  /*1a0e0*/  IMAD.MOV.U32 R2, RZ, RZ, R14 ;  /* 0x000000ffff027224 */ /* 0x000fce00078e000e */
[----:B------:R-:W-:Y:S05]  /*1a0f0*/  WARPSYNC.COLLECTIVE R15, `(.L_x_865) ;  /* 0x000000000f087348 */ /* 0x000fea0003c00000 */
[----:B------:R0:W1:Y:S02]  /*1a100*/  SHFL.IDX P6, R14, R13, R12, R11 ;  /* 0x0000000c0d0e7389 */ /* 0x00006400000c000b */
[----:B01----:R-:W-:Y:S01]  /*1a110*/  ENDCOLLECTIVE ;  /* 0x000000000000791b */ /* 0x003fe20003800000 */
.L_x_865:
[----:B------:R-:W-:-:S04]  /*1a120*/  IADD3 R2, P0, R2, R7, RZ ;  /* 0x0000000702027210 */ /* 0x000fc80007f1e0ff */
[----:B------:R-:W-:-:S05]  /*1a130*/  IADD3.X R3, RZ, R3, RZ, P0, !PT ;  /* 0x00000003ff037210 */ /* 0x000fca00007fe4ff */
        /* <DEDUP_REMOVED lines=9> */
.L_x_866:
[----:B------:R-:W-:Y:S01]  /*1a1d0*/  IMAD.MOV.U32 R2, RZ, RZ, R14 ;  /* 0x000000ffff027224 */ /* 0x000fe200078e000e */
[----:B------:R-:W-:Y:S06]  /*1a1e0*/  BRA `(.L_x_867) ;  /* 0xffffffa400007947 */ /* 0x000fec000383ffff */
.L_x_689:
[----:B0-----:R0:W1:Y:S02]  /*1a1f0*/  SYNCS.PHASECHK.TRANS64.TRYWAIT P0, [R0+URZ+0x16860], R3 ;  /* 0x01686003000075a7 */ /* 0x001064000800017f */
[----:B-1----:R-:W-:Y:S05]  /*1a200*/  @!P0 NANOSLEEP.SYNCS 0x989680 ;  /* 0x009896800000895d */ /* 0x002fea0003900000 */
[----:B------:R-:W1:Y:S02]  /*1a210*/  @!P0 SYNCS.PHASECHK.TRANS64 P0, [R0+URZ+0x16860], R3 ;  /* 0x01686003000085a7 */ /* 0x000e64000800007f */
[----:B-1----:R-:W-:Y:S05]  /*1a220*/  @!P0 BRA `(.L_x_689) ;  /* 0xfffffffc00f08947 */ /* 0x002fea000383ffff */
[----:B------:R-:W-:Y:S05]  /*1a230*/  BRA `(.L_x_868) ;  /* 0xffffffa800207947 */ /* 0x000fea000383ffff */
.L_x_690:
        /* <DEDUP_REMOVED lines=8> */
.L_x_870:
[----:B------:R-:W-:Y:S05]  /*1a2c0*/  BSYNC B0 ;  /* 0x0000000000007941 */ /* 0x000fea0003800000 */
.L_x_869:
[----:B------:R-:W-:Y:S01]  /*1a2d0*/  IMAD.MOV.U32 R13, RZ, RZ, R23 ;  /* 0x000000ffff0d7224 */ /* 0x000fe200078e0017 */
[----:B------:R-:W-:Y:S01]  /*1a2e0*/  MOV R12, RZ ;  /* 0x000000ff000c7202 */ /* 0x000fe20000000f00 */
[----:B------:R-:W-:Y:S01]  /*1a2f0*/  IMAD.MOV.U32 R11, RZ, RZ, 0x181f ;  /* 0x0000181fff0b7424 */ /* 0x000fe200078e00ff */
[----:B------:R-:W-:Y:S01]  /*1a300*/  ISETP.LT.OR P2, PT, R6, 0x1, P0 ;  /* 0x000000010600780c */ /* 0x000fe20000741670 */
[----:B------:R-:W-:Y:S02]  /*1a310*/  IMAD.MOV.U32 R15, RZ, RZ, -0x1 ;  /* 0xffffffffff0f7424 */ /* 0x000fe400078e00ff */
[----:B------:R-:W-:Y:S02]  /*1a320*/  IMAD.MOV.U32 R3, RZ, RZ, R14 ;  /* 0x000000ffff037224 */ /* 0x000fe400078e000e */
[----:B------:R-:W-:-:S08]  /*1a330*/  IMAD.SHL.U32 R5, R7, 0x2, RZ ;  /* 0x0000000207057824 */ /* 0x000fd000078e00ff */
[----:B------:R-:W-:Y:S05]  /*1a340*/  WARPSYNC.COLLECTIVE R15, `(.L_x_871) ;  /* 0x000000000f087348 */ /* 0x000fea0003c00000 */
[----:B------:R0:W1:Y:S02]  /*1a350*/  SHFL.IDX P6, R14, R13, R12, R11 ;  /* 0x0000000c0d0e7389 */ /* 0x00006400000c000b */
[----:B01----:R-:W-:Y:S01]  /*1a360*/  ENDCOLLECTIVE ;  /* 0x000000000000791b */ /* 0x003fe20003800000 */
.L_x_871:
[----:B------:R-:W-:Y:S01]  /*1a370*/  IMAD R4, R4, 0x2, R22 ;  /* 0x0000000204047824 */ /* 0x000fe200078e0216 */
[----:B------:R-:W-:Y:S01]  /*1a380*/  MOV R13, R24 ;  /* 0x00000018000d7202 */ /* 0x000fe20000000f00 */
[----:B------:R-:W-:Y:S01]  /*1a390*/  IMAD.MOV.U32 R12, RZ, RZ, 0x1 ;  /* 0x00000001ff0c7424 */ /* 0x000fe200078e00ff */
[----:B------:R-:W-:-:S13]  /*1a3a0*/  IADD3 R2, P1, R14, R5, RZ ;  /* 0x000000050e027210 */ /* 0x000fda0007f3e0ff */
[----:B------:R-:W-:Y:S05]  /*1a3b0*/  WARPSYNC.COLLECTIVE R15, `(.L_x_872) ;  /* 0x000000000f087348 */ /* 0x000fea0003c00000 */
[----:B------:R0:W1:Y:S02]  /*1a3c0*/  SHFL.IDX P6, R14, R13, R12, R11 ;  /* 0x0000000c0d0e7389 */ /* 0x00006400000c000b */
[----:B01----:R-:W-:Y:S01]  /*1a3d0*/  ENDCOLLECTIVE ;  /* 0x000000000000791b */ /* 0x003fe20003800000 */
.L_x_872:
[----:B------:R-:W-:-:S05]  /*1a3e0*/  IMAD.X R3, RZ, RZ, R3, P1 ;  /* 0x000000ffff037224 */ /* 0x000fca00008e0603 */
        /* <DEDUP_REMOVED lines=10> */
.L_x_873:
[----:B------:R-:W-:Y:S01]  /*1a490*/  IMAD.MOV.U32 R13, RZ, RZ, R24 ;  /* 0x000000ffff0d7224 */ /* 0x000fe200078e0018 */
[----:B------:R-:W-:Y:S02]  /*1a4a0*/  MOV R12, 0x2 ;  /* 0x00000002000c7802 */ /* 0x000fe40000000f00 */
[----:B------:R-:W-:-:S13]  /*1a4b0*/  IADD3 R2, P1, R14, R5, RZ ;  /* 0x000000050e027210 */ /* 0x000fda0007f3e0ff */
[----:B------:R-:W-:Y:S05]  /*1a4c0*/  WARPSYNC.COLLECTIVE R15, `(.L_x_874) ;  /* 0x000000000f087348 */ /* 0x000fea0003c00000 */
[----:B------:R0:W1:Y:S02]  /*1a4d0*/  SHFL.IDX P6, R14, R13, R12, R11 ;  /* 0x0000000c0d0e7389 */ /* 0x00006400000c000b */
[----:B01----:R-:W-:Y:S01]  /*1a4e0*/  ENDCOLLECTIVE ;  /* 0x000000000000791b */ /* 0x003fe20003800000 */
.L_x_874:
        /* <DEDUP_REMOVED lines=11> */
.L_x_875:
[----:B------:R-:W-:Y:S02]  /*1a5a0*/  IMAD.MOV.U32 R13, RZ, RZ, R24 ;  /* 0x000000ffff0d7224 */ /* 0x000fe400078e0018 */
[----:B------:R-:W-:Y:S01]  /*1a5b0*/  IMAD.MOV.U32 R12, RZ, RZ, 0x3 ;  /* 0x00000003ff0c7424 */ /* 0x000fe200078e00ff */
[----:B------:R-:W-:-:S13]  /*1a5c0*/  IADD3 R2, P1, R14, R5, RZ ;  /* 0x000000050e027210 */ /* 0x000fda0007f3e0ff */
[----:B------:R-:W-:Y:S05]  /*1a5d0*/  WARPSYNC.COLLECTIVE R15, `(.L_x_876) ;  /* 0x000000000f087348 */ /* 0x000fea0003c00000 */
[----:B------:R0:W1:Y:S02]  /*1a5e0*/  SHFL.IDX P6, R14, R13, R12, R11 ;  /* 0x0000000c0d0e7389 */ /* 0x00006400000c000b */
[----:B01----:R-:W-:Y:S01]  /*1a5f0*/  ENDCOLLECTIVE ;  /* 0x000000000000791b */ /* 0x003fe20003800000 */
.L_x_876:
        /* <DEDUP_REMOVED lines=11> */
.L_x_877:
[----:B------:R-:W-:Y:S02]  /*1a6b0*/  IMAD.MOV.U32 R13, RZ, RZ, R24 ;  /* 0x000000ffff0d7224 */ /* 0x000fe400078e0018 */
[----:B------:R-:W-:Y:S01]  /*1a6c0*/  IMAD.MOV.U32 R12, RZ, RZ, 0x4 ;  /* 0x00000004ff0c7424 */ /* 0x000fe200078e00ff */
[----:B------:R-:W-:-:S13]  /*1a6d0*/  IADD3 R2, P1, R14, R5, RZ ;  /* 0x000000050e027210 */ /* 0x000fda0007f3e0ff */
[----:B------:R-:W-:Y:S05]  /*1a6e0*/  WARPSYNC.COLLECTIVE R15, `(.L_x_878) ;  /* 0x000000000f087348 */ /* 0x000fea0003c00000 */
[----:B------:R0:W1:Y:S02]  /*1a6f0*/  SHFL.IDX P6, R14, R13, R12, R11 ;  /* 0x0000000c0d0e7389 */ /* 0x00006400000c000b */
[----:B01----:R-:W-:Y:S01]  /*1a700*/  ENDCOLLECTIVE ;  /* 0x000000000000791b */ /* 0x003fe20003800000 */
.L_x_878:
[----:B------:R-:W-:-:S05]  /*1a710*/  IMAD.X R3, RZ, RZ, R3, P1 ;  /* 0x000000ffff037224 */ /* 0x000fca00008e0603 */
        /* <DEDUP_REMOVED lines=10> */
.L_x_879:
[----:B------:R-:W-:Y:S02]  /*1a7c0*/  IMAD.MOV.U32 R13, RZ, RZ, R24 ;  /* 0x000000ffff0d7224 */ /* 0x000fe400078e0018 */
[----:B------:R-:W-:Y:S01]  /*1a7d0*/  IMAD.MOV.U32 R12, RZ, RZ, 0x5 ;  /* 0x00000005ff0c7424 */ /* 0x000fe200078e00ff */
[----:B------:R-:W-:-:S13]  /*1a7e0*/  IADD3 R2, P1, R14, R5, RZ ;  /* 0x000000050e027210 */ /* 0x000fda0007f3e0ff */
[----:B------:R-:W-:Y:S05]  /*1a7f0*/  WARPSYNC.COLLECTIVE R15, `(.L_x_880) ;  /* 0x000000000f087348 */ /* 0x000fea0003c00000 */
[----:B------:R0:W1:Y:S02]  /*1a800*/  SHFL.IDX P6, R14, R13, R12, R11 ;  /* 0x0000000c0d0e7389 */ /* 0x00006400000c000b */
[----:B01----:R-:W-:Y:S01]  /*1a810*/  ENDCOLLECTIVE ;  /* 0x000000000000791b */ /* 0x003fe20003800000 */
.L_x_880:
        /* <DEDUP_REMOVED lines=11> */
.L_x_881:
[----:B------:R-:W-:Y:S02]  /*1a8d0*/  IMAD.MOV.U32 R13, RZ, RZ, R24 ;  /* 0x000000ffff0d7224 */ /* 0x000fe400078e0018 */
[----:B------:R-:W-:Y:S01]  /*1a8e0*/  IMAD.MOV.U32 R12, RZ, RZ, 0x6 ;  /* 0x00000006ff0c7424 */ /* 0x000fe200078e00ff */
[----:B------:R-:W-:-:S13]  /*1a8f0*/  IADD3 R2, P1, R14, R5, RZ ;  /* 0x000000050e027210 */ /* 0x000fda0007f3e0ff */
[----:B------:R-:W-:Y:S05]  /*1a900*/  WARPSYNC.COLLECTIVE R15, `(.L_x_882) ;  /* 0x000000000f087348 */ /* 0x000fea0003c00000 */
[----:B------:R0:W1:Y:S02]  /*1a910*/  SHFL.IDX P6, R14, R13, R12, R11 ;  /* 0x0000000c0d0e7389 */ /* 0x00006400000c000b */
[----:B01----:R-:W-:Y:S01]  /*1a920*/  ENDCOLLECTIVE ;  /* 0x000000000000791b */ /* 0x003fe20003800000 */
.L_x_882:
        /* <DEDUP_REMOVED lines=11> */
.L_x_883:
[----:B------:R-:W-:Y:S01]  /*1a9e0*/  MOV R13, R24 ;  /* 0x00000018000d7202 */ /* 0x000fe20000000f00 */
[----:B------:R-:W-:Y:S01]  /*1a9f0*/  IMAD.MOV.U32 R12, RZ, RZ, 0x7 ;  /* 0x00000007ff0c7424 */ /* 0x000fe200078e00ff */
[----:B------:R-:W-:-:S13]  /*1aa00*/  IADD3 R2, P1, R14, R5, RZ ;  /* 0x000000050e027210 */ /* 0x000fda0007f3e0ff */
[----:B------:R-:W-:Y:S05]  /*1aa10*/  WARPSYNC.COLLECTIVE R15, `(.L_x_884) ;  /* 0x000000000f087348 */ /* 0x000fea0003c00000 */
[----:B------:R0:W1:Y:S02]  /*1aa20*/  SHFL.IDX P6, R14, R13, R12, R11 ;  /* 0x0000000c0d0e7389 */ /* 0x00006400000c000b */
[----:B01----:R-:W-:Y:S01]  /*1aa30*/  ENDCOLLECTIVE ;  /* 0x000000000000791b */ /* 0x003fe20003800000 */
.L_x_884:
        /* <DEDUP_REMOVED lines=10> */
.L_x_885:
[----:B------:R-:W-:Y:S05]  /*1aae0*/  BRA `(.L_x_886) ;  /* 0xffffffa000f07947 */ /* 0x000fea000383ffff */
.L_x_695:
        /* <DEDUP_REMOVED lines=8> */
.L_x_888:
[----:B------:R-:W-:Y:S05]  /*1ab70*/  BSYNC B0 ;  /* 0x0000000000007941 */ /* 0x000fea0003800000 */
.L_x_887:
[----:B------:R-:W-:Y:S01]  /*1ab80*/  IMAD.MOV.U32 R13, RZ, RZ, R16 ;  /* 0x000000ffff0d7224 */ /* 0x000fe200078e0010 */
[----:B------:R-:W-:Y:S01]  /*1ab90*/  MOV R15, 0xffffffff ;  /* 0xffffffff000f7802 */ /* 0x000fe20000000f00 */
[----:B------:R-:W-:Y:S02]  /*1aba0*/  IMAD.MOV.U32 R12, RZ, RZ, 0x1 ;  /* 0x00000001ff0c7424 */ /* 0x000fe400078e00ff */
[----:B------:R-:W-:Y:S02]  /*1abb0*/  IMAD.MOV.U32 R11, RZ, RZ, 0x1f ;  /* 0x0000001fff0b7424 */ /* 0x000fe400078e00ff */
[----:B------:R-:W-:Y:S02]  /*1abc0*/  IMAD.IADD R5, R19, 0x1, R8 ;  /* 0x0000000113057824 */ /* 0x000fe400078e0208 */
[----:B------:R-:W-:-:S07]  /*1abd0*/  IMAD.MOV.U32 R0, RZ, RZ, R14 ;  /* 0x000000ffff007224 */ /* 0x000fce00078e000e */
[----:B------:R-:W-:Y:S05]  /*1abe0*/  WARPSYNC.COLLECTIVE R15, `(.L_x_889) ;  /* 0x000000000f087348 */ /* 0x000fea0003c00000 */
[----:B------:R0:W1:Y:S02]  /*1abf0*/  SHFL.IDX P6, R14, R13, R12, R11 ;  /* 0x0000000c0d0e7389 */ /* 0x00006400000c000b */
[----:B01----:R-:W-:Y:S01]  /*1ac00*/  ENDCOLLECTIVE ;  /* 0x000000000000791b */ /* 0x003fe20003800000 */
.L_x_889:
[----:B------:R-:W-:Y:S02]  /*1ac10*/  ULDC UR4, c[0x0][0xc3c] ;  /* 0x00030f0000047ab9 */ /* 0x000fe40000000800 */
[----:B------:R-:W-:-:S13]  /*1ac20*/  ISETP.GE.OR P1, PT, R5, UR4, !P0 ;  /* 0x0000000405007c0c */ /* 0x000fda000c726670 */
[----:B------:R-:W0:Y:S01]  /*1ac30*/  @!P1 LDC.64 R2, c[0x0][0xc80] ;  /* 0x00032000ff029b82 */ /* 0x000e220000000a00 */
[----:B------:R-:W-:Y:S01]  /*1ac40*/  MOV R11, RZ ;  /* 0x000000ff000b7202 */ /* 0x000fe20000000f00 */
[----:B------:R-:W-:Y:S02]  /*1ac50*/  IMAD.MOV.U32 R4, RZ, RZ, R14 ;  /* 0x000000ffff047224 */ /* 0x000fe400078e000e */
[----:B0-----:R-:W-:-:S06]  /*1ac60*/  @!P1 IMAD.WIDE R2, R5, 0x4, R2 ;  /* 0x0000000405029825 */ /* 0x001fcc00078e0202 */
[----:B------:R0:W2:Y:S01]  /*1ac70*/  @!P1 LDG.E R3, desc[UR42][R2.64] ;  /* 0x0000002a02039981 */ /* 0x0000a2000c1e1900 */
[C---:B------:R-:W-:Y:S02]  /*1ac80*/  ISETP.GE.U32.AND P2, PT, R8.reuse, 0x2, PT ;  /* 0x000000020800780c */ /* 0x040fe40003f46070 */
[C---:B------:R-:W-:Y:S02]  /*1ac90*/  ISETP.GE.U32.AND P3, PT, R8.reuse, 0x4, PT ;  /* 0x000000040800780c */ /* 0x040fe40003f66070 */
[C---:B------:R-:W-:Y:S02]  /*1aca0*/  ISETP.GE.U32.AND P4, PT, R8.reuse, 0x8, PT ;  /* 0x000000080800780c */ /* 0x040fe40003f86070 */
[C---:B------:R-:W-:Y:S01]  /*1acb0*/  ISETP.GE.U32.AND P5, PT, R8.reuse, 0x10, PT ;  /* 0x000000100800780c */ /* 0x040fe20003fa6070 */
[----:B0-----:R-:W-:Y:S02]  /*1acc0*/  IMAD.MOV.U32 R2, RZ, RZ, RZ ;  /* 0x000000ffff027224 */ /* 0x001fe400078e00ff */
[----:B--2---:R-:W-:Y:S01]  /*1acd0*/  @!P1 IMAD.MOV.U32 R2, RZ, RZ, R3 ;  /* 0x000000ffff029224 */ /* 0x004fe200078e0003 */
[----:B------:R-:W-:-:S03]  /*1ace0*/  ISETP.NE.AND P1, PT, R8, RZ, PT ;  /* 0x000000ff0800720c */ /* 0x000fc60003f25270 */
[----:B------:R-:W-:-:S10]  /*1acf0*/  IMAD.MOV.U32 R13, RZ, RZ, R2 ;  /* 0x000000ffff0d7224 */ /* 0x000fd400078e0002 */
[----:B------:R-:W-:Y:S05]  /*1ad00*/  WARPSYNC.COLLECTIVE R15, `(.L_x_890) ;  /* 0x000000000f087348 */ /* 0x000fea0003c00000 */
[----:B------:R0:W1:Y:S02]  /*1ad10*/  SHFL.UP P6, R14, R13, R12, R11 ;  /* 0x0400000c0d0e7389 */ /* 0x00006400000c000b */
[----:B01----:R-:W-:Y:S01]  /*1ad20*/  ENDCOLLECTIVE ;  /* 0x000000000000791b */ /* 0x003fe20003800000 */
.L_x_890:
[----:B------:R-:W-:Y:S01]  /*1ad30*/  IMAD.MOV.U32 R12, RZ, RZ, 0x2 ;  /* 0x00000002ff0c7424 */ /* 0x000fe200078e00ff */
[----:B------:R-:W-:-:S05]  /*1ad40*/  SEL R5, R14, RZ, P1 ;  /* 0x000000ff0e057207 */ /* 0x000fca0000800000 */
[----:B------:R-:W-:-:S04]  /*1ad50*/  IMAD.IADD R5, R2, 0x1, R5 ;  /* 0x0000000102057824 */ /* 0x000fc800078e0205 */
[----:B------:R-:W-:-:S07]  /*1ad60*/  IMAD.MOV.U32 R13, RZ, RZ, R5 ;  /* 0x000000ffff0d7224 */ /* 0x000fce00078e0005 */
[----:B------:R-:W-:Y:S05]  /*1ad70*/  WARPSYNC.COLLECTIVE R15, `(.L_x_891) ;  /* 0x000000000f087348 */ /* 0x000fea0003c00000 */
[----:B------:R0:W1:Y:S02]  /*1ad80*/  SHFL.UP P6, R14, R13, R12, R11 ;  /* 0x0400000c0d0e7389 */ /* 0x00006400000c000b */
[----:B01----:R-:W-:Y:S01]  /*1ad90*/  ENDCOLLECTIVE ;  /* 0x000000000000791b */ /* 0x003fe20003800000 */
.L_x_891:
[----:B------:R-:W-:Y:S02]  /*1ada0*/  MOV R12, 0x4 ;  /* 0x00000004000c7802 */ /* 0x000fe40000000f00 */
[----:B------:R-:W-:-:S05]  /*1adb0*/  SEL R6, R14, RZ, P2 ;  /* 0x000000ff0e067207 */ /* 0x000fca0001000000 */
[----:B------:R-:W-:-:S04]  /*1adc0*/  IMAD.IADD R6, R5, 0x1, R6 ;  /* 0x0000000105067824 */ /* 0x000fc800078e0206 */
[----:B------:R-:W-:-:S07]  /*1add0*/  IMAD.MOV.U32 R13, RZ, RZ, R6 ;  /* 0x000000ffff0d7224 */ /* 0x000fce00078e0006 */
[----:B------:R-:W-:Y:S05]  /*1ade0*/  WARPSYNC.COLLECTIVE R15, `(.L_x_892) ;  /* 0x000000000f087348 */ /* 0x000fea0003c00000 */
[----:B------:R0:W1:Y:S02]  /*1adf0*/  SHFL.UP P6, R14, R13, R12, R11 ;  /* 0x0400000c0d0e7389 */ /* 0x00006400000c000b */
[----:B01----:R-:W-:Y:S01]  /*1ae00*/  ENDCOLLECTIVE ;  /* 0x000000000000791b */ /* 0x003fe20003800000 */
.L_x_892:
[----:B------:R-:W-:Y:S01]  /*1ae10*/  IMAD.MOV.U32 R12, RZ, RZ, 0x8 ;  /* 0x00000008ff0c7424 */ /* 0x000fe200078e00ff */
[----:B------:R-:W-:-:S05]  /*1ae20*/  SEL R7, R14, RZ, P3 ;  /* 0x000000ff0e077207 */ /* 0x000fca0001800000 */
[----:B------:R-:W-:-:S04]  /*1ae30*/  IMAD.IADD R7, R6, 0x1, R7 ;  /* 0x0000000106077824 */ /* 0x000fc800078e0207 */
[----:B------:R-:W-:-:S07]  /*1ae40*/  IMAD.MOV.U32 R13, RZ, RZ, R7 ;  /* 0x000000ffff0d7224 */ /* 0x000fce00078e0007 */
[----:B------:R-:W-:Y:S05]  /*1ae50*/  WARPSYNC.COLLECTIVE R15, `(.L_x_893) ;  /* 0x000000000f087348 */ /* 0x000fea0003c00000 */
[----:B------:R0:W1:Y:S02]  /*1ae60*/  SHFL.UP P6, R14, R13, R12, R11 ;  /* 0x0400000c0d0e7389 */ /* 0x00006400000c000b */
[----:B01----:R-:W-:Y:S01]  /*1ae70*/  ENDCOLLECTIVE ;  /* 0x000000000000791b */ /* 0x003fe20003800000 */
.L_x_893:
[----:B------:R-:W-:Y:S02]  /*1ae80*/  MOV R12, 0x10 ;  /* 0x00000010000c7802 */ /* 0x000fe40000000f00 */
[----:B------:R-:W-:-:S05]  /*1ae90*/  SEL R14, R14, RZ, P4 ;  /* 0x000000ff0e0e7207 */ /* 0x000fca0002000000 */
[----:B------:R-:W-:-:S04]  /*1aea0*/  IMAD.IADD R5, R7, 0x1, R14 ;  /* 0x0000000107057824 */ /* 0x000fc800078e020e */
[----:B------:R-:W-:-:S07]  /*1aeb0*/  IMAD.MOV.U32 R13, RZ, RZ, R5 ;  /* 0x000000ffff0d7224 */ /* 0x000fce00078e0005 */
[----:B------:R-:W-:Y:S05]  /*1aec0*/  WARPSYNC.COLLECTIVE R15, `(.L_x_894) ;  /* 0x000000000f087348 */ /* 0x000fea0003c00000 */
[----:B------:R0:W1:Y:S02]  /*1aed0*/  SHFL.UP P6, R14, R13, R12, R11 ;  /* 0x0400000c0d0e7389 */ /* 0x00006400000c000b */
[----:B01----:R-:W-:Y:S01]  /*1aee0*/  ENDCOLLECTIVE ;  /* 0x000000000000791b */ /* 0x003fe20003800000 */
.L_x_894:
[----:B------:R-:W-:Y:S02]  /*1aef0*/  IMAD.MOV.U32 R12, RZ, RZ, 0x1f ;  /* 0x0000001fff0c7424 */ /* 0x000fe400078e00ff */
[----:B------:R-:W-:Y:S01]  /*1af00*/  IMAD.MOV.U32 R11, RZ, RZ, 0x1f ;  /* 0x0000001fff0b7424 */ /* 0x000fe200078e00ff */
[----:B------:R-:W-:-:S05]  /*1af10*/  SEL R14, R14, RZ, P5 ;  /* 0x000000ff0e0e7207 */ /* 0x000fca0002800000 */
[----:B------:R-:W-:-:S04]  /*1af20*/  IMAD.IADD R3, R5, 0x1, R14 ;  /* 0x0000000105037824 */ /* 0x000fc800078e020e */
[----:B------:R-:W-:-:S07]  /*1af30*/  IMAD.MOV.U32 R13, RZ, RZ, R3 ;  /* 0x000000ffff0d7224 */ /* 0x000fce00078e0003 */
[----:B------:R-:W-:Y:S05]  /*1af40*/  WARPSYNC.COLLECTIVE R15, `(.L_x_895) ;  /* 0x000000000f087348 */ /* 0x000fea0003c00000 */
[----:B------:R0:W1:Y:S02]  /*1af50*/  SHFL.IDX P6, R14, R13, R12, R11 ;  /* 0x0000000c0d0e7389 */ /* 0x00006400000c000b */
[----:B01----:R-:W-:Y:S01]  /*1af60*/  ENDCOLLECTIVE ;  /* 0x000000000000791b */ /* 0x003fe20003800000 */
.L_x_895:
[----:B------:R-:W-:Y:S05]  /*1af70*/  BRA `(.L_x_896) ;  /* 0xffffffa000f87947 */ /* 0x000fea000383ffff */
.L_x_700:
[----:B------:R-:W-:Y:S01]  /*1af80*/  BSSY B0, `(.L_x_897) ;  /* 0x0000008000007945 */ /* 0x000fe20003800000 */
[----:B-----5:R-:W-:Y:S01]  /*1af90*/  IMAD.MOV.U32 R13, RZ, RZ, R2 ;  /* 0x000000ffff0d7224 */ /* 0x020fe200078e0002 */
[----:B------:R-:W-:Y:S01]  /*1afa0*/  MOV R12, 0x1 ;  /* 0x00000001000c7802 */ /* 0x000fe20000000f00 */
[----:B------:R-:W-:Y:S02]  /*1afb0*/  IMAD.MOV.U32 R11, RZ, RZ, RZ ;  /* 0x000000ffff0b7224 */ /* 0x000fe400078e00ff */
[----:B------:R-:W-:-:S07]  /*1afc0*/  IMAD.MOV.U32 R15, RZ, RZ, -0x1 ;  /* 0xffffffffff0f7424 */ /* 0x000fce00078e00ff */
[----:B01----:R-:W-:Y:S05]  /*1afd0*/  WARPSYNC.COLLECTIVE R15, `(.L_x_898) ;  /* 0x000000000f087348 */ /* 0x003fea0003c00000 */
[----:B------:R2:W3:Y:S02]  /*1afe0*/  SHFL.UP P6, R14, R13, R12, R11 ;  /* 0x0400000c0d0e7389 */ /* 0x0004e400000c000b */
[----:B0123--:R-:W-:Y:S01]  /*1aff0*/  ENDCOLLECTIVE ;  /* 0x000000000000791b */ /* 0x00ffe20003800000 */
.L_x_898:
[----:B------:R-:W-:Y:S05]  /*1b000*/  BSYNC B0 ;  /* 0x0000000000007941 */ /* 0x000fea0003800000 */
.L_x_897:
[----:B------:R-:W-:Y:S01]  /*1b010*/  SEL R13, R14, RZ, P1 ;  /* 0x000000ff0e0d7207 */ /* 0x000fe20000800000 */
[----:B------:R-:W-:Y:S01]  /*1b020*/  IMAD.MOV.U32 R12, RZ, RZ, 0x2 ;  /* 0x00000002ff0c7424 */ /* 0x000fe200078e00ff */
[----:B------:R-:W-:Y:S01]  /*1b030*/  MOV R15, 0xffffffff ;  /* 0xffffffff000f7802 */ /* 0x000fe20000000f00 */
[----:B------:R-:W-:Y:S02]  /*1b040*/  IMAD.MOV.U32 R11, RZ, RZ, RZ ;  /* 0x000000ffff0b7224 */ /* 0x000fe400078e00ff */
[----:B------:R-:W-:-:S07]  /*1b050*/  IMAD.IADD R13, R2, 0x1, R13 ;  /* 0x00000001020d7824 */ /* 0x000fce00078e020d */
[----:B------:R-:W-:Y:S05]  /*1b060*/  WARPSYNC.COLLECTIVE R15, `(.L_x_899) ;  /* 0x000000000f087348 */ /* 0x000fea0003c00000 */
[----:B------:R0:W1:Y:S02]  /*1b070*/  SHFL.UP P6, R14, R13, R12, R11 ;  /* 0x0400000c0d0e7389 */ /* 0x00006400000c000b */
[----:B01----:R-:W-:Y:S01]  /*1b080*/  ENDCOLLECTIVE ;  /* 0x000000000000791b */ /* 0x003fe20003800000 */
.L_x_899:
[----:B------:R-:W-:Y:S01]  /*1b090*/  IMAD.MOV.U32 R12, RZ, RZ, 0x4 ;  /* 0x00000004ff0c7424 */ /* 0x000fe200078e00ff */
[----:B------:R-:W-:-:S05]  /*1b0a0*/  SEL R14, R14, RZ, P2 ;  /* 0x000000ff0e0e7207 */ /* 0x000fca0001000000 */
[----:B------:R-:W-:-:S04]  /*1b0b0*/  IMAD.IADD R3, R13, 0x1, R14 ;  /* 0x000000010d037824 */ /* 0x000fc800078e020e */
[----:B------:R-:W-:-:S07]  /*1b0c0*/  IMAD.MOV.U32 R13, RZ, RZ, R3 ;  /* 0x000000ffff0d7224 */ /* 0x000fce00078e0003 */
[----:B------:R-:W-:Y:S05]  /*1b0d0*/  WARPSYNC.COLLECTIVE R15, `(.L_x_900) ;  /* 0x000000000f087348 */ /* 0x000fea0003c00000 */
[----:B------:R0:W1:Y:S02]  /*1b0e0*/  SHFL.UP P6, R14, R13, R12, R11 ;  /* 0x0400000c0d0e7389 */ /* 0x00006400000c000b */
[----:B01----:R-:W-:Y:S01]  /*1b0f0*/  ENDCOLLECTIVE ;  /* 0x000000000000791b */ /* 0x003fe20003800000 */
.L_x_900:
[----:B------:R-:W-:Y:S02]  /*1b100*/  MOV R12, 0x8 ;  /* 0x00000008000c7802 */ /* 0x000fe40000000f00 */
[----:B------:R-:W-:-:S05]  /*1b110*/  SEL R14, R14, RZ, P3 ;  /* 0x000000ff0e0e7207 */ /* 0x000fca0001800000 */
[----:B------:R-:W-:-:S04]  /*1b120*/  IMAD.IADD R5, R3, 0x1, R14 ;  /* 0x0000000103057824 */ /* 0x000fc800078e020e */
[----:B------:R-:W-:-:S07]  /*1b130*/  IMAD.MOV.U32 R13, RZ, RZ, R5 ;  /* 0x000000ffff0d7224 */ /* 0x000fce00078e0005 */
[----:B------:R-:W-:Y:S05]  /*1b140*/  WARPSYNC.COLLECTIVE R15, `(.L_x_901) ;  /* 0x000000000f087348 */ /* 0x000fea0003c00000 */
[----:B------:R0:W1:Y:S02]  /*1b150*/  SHFL.UP P6, R14, R13, R12, R11 ;  /* 0x0400000c0d0e7389 */ /* 0x00006400000c000b */
[----:B01----:R-:W-:Y:S01]  /*1b160*/  ENDCOLLECTIVE ;  /* 0x000000000000791b */ /* 0x003fe20003800000 */
.L_x_901:
[----:B------:R-:W-:Y:S01]  /*1b170*/  IMAD.MOV.U32 R12, RZ, RZ, 0x10 ;  /* 0x00000010ff0c7424 */ /* 0x000fe200078e00ff */
[----:B------:R-:W-:-:S05]  /*1b180*/  SEL R6, R14, RZ, P4 ;  /* 0x000000ff0e067207 */ /* 0x000fca0002000000 */
[----:B------:R-:W-:-:S04]  /*1b190*/  IMAD.IADD R6, R5, 0x1, R6 ;  /* 0x0000000105067824 */ /* 0x000fc800078e0206 */
[----:B------:R-:W-:-:S07]  /*1b1a0*/  IMAD.MOV.U32 R13, RZ, RZ, R6 ;  /* 0x000000ffff0d7224 */ /* 0x000fce00078e0006 */
[----:B------:R-:W-:Y:S05]  /*1b1b0*/  WARPSYNC.COLLECTIVE R15, `(.L_x_902) ;  /* 0x000000000f087348 */ /* 0x000fea0003c00000 */
[----:B------:R0:W1:Y:S02]  /*1b1c0*/  SHFL.UP P6, R14, R13, R12, R11 ;  /* 0x0400000c0d0e7389 */ /* 0x00006400000c000b */
[----:B01----:R-:W-:Y:S01]  /*1b1d0*/  ENDCOLLECTIVE ;  /* 0x000000000000791b */ /* 0x003fe20003800000 */
.L_x_902:
[----:B------:R-:W-:Y:S01]  /*1b1e0*/  MOV R12, 0x1f ;  /* 0x0000001f000c7802 */ /* 0x000fe20000000f00 */
[----:B------:R-:W-:Y:S01]  /*1b1f0*/  IMAD.MOV.U32 R11, RZ, RZ, 0x1f ;  /* 0x0000001fff0b7424 */ /* 0x000fe200078e00ff */
[----:B------:R-:W-:-:S05]  /*1b200*/  SEL R3, R14, RZ, P5 ;  /* 0x000000ff0e037207 */ /* 0x000fca0002800000 */
[----:B------:R-:W-:-:S04]  /*1b210*/  IMAD.IADD R3, R6, 0x1, R3 ;  /* 0x0000000106037824 */ /* 0x000fc800078e0203 */
[----:B------:R-:W-:-:S07]  /*1b220*/  IMAD.MOV.U32 R13, RZ, RZ, R3 ;  /* 0x000000ffff0d7224 */ /* 0x000fce00078e0003 */
[----:B------:R-:W-:Y:S05]  /*1b230*/  WARPSYNC.COLLECTIVE R15, `(.L_x_903) ;  /* 0x000000000f087348 */ /* 0x000fea0003c00000 */
[----:B------:R0:W1:Y:S02]  /*1b240*/  SHFL.IDX P6, R14, R13, R12, R11 ;  /* 0x0000000c0d0e7389 */ /* 0x00006400000c000b */
[----:B01----:R-:W-:Y:S01]  /*1b250*/  ENDCOLLECTIVE ;  /* 0x000000000000791b */ /* 0x003fe20003800000 */
.L_x_903:
[----:B------:R-:W-:Y:S05]  /*1b260*/  BRA `(.L_x_904) ;  /* 0xffffffa000d87947 */ /* 0x000fea000383ffff */
.L_x_702:
[----:B------:R-:W-:Y:S01]  /*1b270*/  BSSY B0, `(.L_x_905) ;  /* 0x0000006000007945 */ /* 0x000fe20003800000 */
[----:B------:R-:W-:Y:S01]  /*1b280*/  PLOP3.LUT P6, PT, P6, PT, PT, 0x8, 0x0 ;  /* 0x000000000000781c */ /* 0x000fe200037ce170 */
[----:B------:R-:W-:-:S12]  /*1b290*/  IMAD.MOV.U32 R15, RZ, RZ, -0x1 ;  /* 0xffffffffff0f7424 */ /* 0x000fd800078e00ff */
[----:B0-----:R-:W-:Y:S05]  /*1b2a0*/  WARPSYNC.COLLECTIVE R15, `(.L_x_906) ;  /* 0x000000000f087348 */ /* 0x001fea0003c00000 */
[----:B------:R-:W-:Y:S01]  /*1b2b0*/  VOTE.ANY R14, PT, P6 ;  /* 0x00000000000e7806 */ /* 0x000fe200030e0100 */
[----:B0-----:R-:W-:Y:S06]  /*1b2c0*/  ENDCOLLECTIVE ;  /* 0x000000000000791b */ /* 0x001fec0003800000 */
.L_x_906:
[----:B------:R-:W-:Y:S05]  /*1b2d0*/  BSYNC B0 ;  /* 0x0000000000007941 */ /* 0x000fea0003800000 */
.L_x_905:
        /* <DEDUP_REMOVED lines=9> */
.L_x_907:
[----:B------:R-:W-:Y:S01]  /*1b370*/  IMAD.MOV.U32 R17, RZ, RZ, R14 ;  /* 0x000000ffff117224 */ /* 0x000fe200078e000e */
[----:B------:R-:W-:Y:S06]  /*1b380*/  BRA `(.L_x_908) ;  /* 0xffffffa000c87947 */ /* 0x000fec000383ffff */
.L_x_704:
[----:B------:R-:W-:Y:S01]  /*1b390*/  BSSY B0, `(.L_x_909) ;  /* 0x0000007000007945 */ /* 0x000fe20003800000 */
[----:B------:R-:W-:Y:S02]  /*1b3a0*/  IMAD.MOV.U32 R13, RZ, RZ, R3 ;  /* 0x000000ffff0d7224 */ /* 0x000fe400078e0003 */
[----:B------:R-:W-:Y:S02]  /*1b3b0*/  IMAD.MOV.U32 R11, RZ, RZ, 0x1f ;  /* 0x0000001fff0b7424 */ /* 0x000fe400078e00ff */
[----:B------:R-:W-:-:S07]  /*1b3c0*/  IMAD.MOV.U32 R15, RZ, RZ, -0x1 ;  /* 0xffffffffff0f7424 */ /* 0x000fce00078e00ff */
[----:B012---:R-:W-:Y:S05]  /*1b3d0*/  WARPSYNC.COLLECTIVE R15, `(.L_x_910) ;  /* 0x000000000f087348 */ /* 0x007fea0003c00000 */
[----:B------:R3:W4:Y:S02]  /*1b3e0*/  SHFL.IDX P6, R14, R13, R12, R11 ;  /* 0x0000000c0d0e7389 */ /* 0x00072400000c000b */
[----:B01234-:R-:W-:Y:S01]  /*1b3f0*/  ENDCOLLECTIVE ;  /* 0x000000000000791b */ /* 0x01ffe20003800000 */
.L_x_910:
[----:B------:R-:W-:Y:S05]  /*1b400*/  BSYNC B0 ;  /* 0x0000000000007941 */ /* 0x000fea0003800000 */
.L_x_909:
[----:B------:R-:W-:Y:S05]  /*1b410*/  BRA `(.L_x_703) ;  /* 0xffffffa000c07947 */ /* 0x000fea000383ffff */
.L_x_708:
[----:B0-----:R0:W1:Y:S02]  /*1b420*/  SYNCS.PHASECHK.TRANS64.TRYWAIT P0, [R4+URZ+0x16820], R0 ;  /* 0x01682000040075a7 */ /* 0x001064000800017f */
[----:B-1----:R-:W-:Y:S05]  /*1b430*/  @!P0 NANOSLEEP.SYNCS 0x989680 ;  /* 0x009896800000895d */ /* 0x002fea0003900000 */
[----:B------:R-:W1:Y:S02]  /*1b440*/  @!P0 SYNCS.PHASECHK.TRANS64 P0, [R4+URZ+0x16820], R0 ;  /* 0x01682000040085a7 */ /* 0x000e64000800007f */
[----:B-1----:R-:W-:Y:S05]  /*1b450*/  @!P0 BRA `(.L_x_708) ;  /* 0xfffffffc00f08947 */ /* 0x002fea000383ffff */
[----:B------:R-:W-:Y:S05]  /*1b460*/  BRA `(.L_x_911) ;  /* 0xffffffa400ac7947 */ /* 0x000fea000383ffff */
.L_x_709:
        /* <DEDUP_REMOVED lines=8> */
[----:B0-----:R-:W-:Y:S05]  /*1b4f0*/  WARPSYNC.COLLECTIVE R15, `(.L_x_913) ;  /* 0x000000000f087348 */ /* 0x001fea0003c00000 */
[----:B------:R1:W2:Y:S02]  /*1b500*/  SHFL.IDX P6, R14, R13, R12, R11 ;  /* 0x0000000c0d0e7389 */ /* 0x0002a400000c000b */
[----:B012---:R-:W-:Y:S01]  /*1b510*/  ENDCOLLECTIVE ;  /* 0x000000000000791b */ /* 0x007fe20003800000 */
.L_x_913:
[----:B------:R-:W-:Y:S05]  /*1b520*/  BSYNC B0 ;  /* 0x0000000000007941 */ /* 0x000fea0003800000 */
.L_x_912:
[----:B------:R-:W-:Y:S05]  /*1b530*/  BRA `(.L_x_914) ;  /* 0xffffffa400947947 */ /* 0x000fea000383ffff */
.L_x_710:
[----:B------:R-:W-:Y:S01]  /*1b540*/  BSSY B0, `(.L_x_915) ;  /* 0x0000006000007945 */ /* 0x000fe20003800000 */
[----:B------:R-:W-:-:S07]  /*1b550*/  IMAD.MOV.U32 R15, RZ, RZ, -0x1 ;  /* 0xffffffffff0f7424 */ /* 0x000fce00078e00ff */
[----:B0-----:R-:W-:Y:S05]  /*1b560*/  WARPSYNC.COLLECTIVE R15, `(.L_x_916) ;  /* 0x000000000f0c7348 */ /* 0x001fea0003c00000 */
[----:B------:R-:W-:Y:S02]  /*1b570*/  ELECT P6, UR62, PT ;  /* 0x00000000003e782f */ /* 0x000fe400038c0000 */
[----:B------:R-:W-:Y:S01]  /*1b580*/  MOV R14, UR62 ;  /* 0x0000003e000e7c02 */ /* 0x000fe20008000f00 */
[----:B0-----:R-:W-:Y:S10]  /*1b590*/  ENDCOLLECTIVE ;  /* 0x000000000000791b */ /* 0x001ff40003800000 */
.L_x_916:
[----:B------:R-:W-:Y:S05]  /*1b5a0*/  BSYNC B0 ;  /* 0x0000000000007941 */ /* 0x000fea0003800000 */
.L_x_915:
[----:B------:R-:W-:Y:S05]  /*1b5b0*/  BRA `(.L_x_917) ;  /* 0xffffffa400887947 */ /* 0x000fea000383ffff */
.L_x_712:
[----:B0-----:R0:W1:Y:S02]  /*1b5c0*/  SYNCS.PHASECHK.TRANS64.TRYWAIT P1, [R5+URZ+0x16840], R0 ;  /* 0x01684000050075a7 */ /* 0x001064000802017f */
[----:B-1----:R-:W-:Y:S05]  /*1b5d0*/  @!P1 NANOSLEEP.SYNCS 0x989680 ;  /* 0x009896800000995d */ /* 0x002fea0003900000 */
[----:B------:R-:W1:Y:S02]  /*1b5e0*/  @!P1 SYNCS.PHASECHK.TRANS64 P1, [R5+URZ+0x16840], R0 ;  /* 0x01684000050095a7 */ /* 0x000e64000802007f */
[----:B-1----:R-:W-:Y:S05]  /*1b5f0*/  @!P1 BRA `(.L_x_712) ;  /* 0xfffffffc00f09947 */ /* 0x002fea000383ffff */
[----:B------:R-:W-:Y:S05]  /*1b600*/  BRA `(.L_x_918) ;  /* 0xffffffa400a87947 */ /* 0x000fea000383ffff */
.L_x_714:
[----:B-1----:R1:W2:Y:S02]  /*1b610*/  SYNCS.PHASECHK.TRANS64.TRYWAIT P1, [R25+URZ+0x16840], R2 ;  /* 0x01684002190075a7 */ /* 0x0022a4000802017f */
[----:B--2---:R-:W-:Y:S05]  /*1b620*/  @!P1 NANOSLEEP.SYNCS 0x989680 ;  /* 0x009896800000995d */ /* 0x004fea0003900000 */
[----:B------:R-:W2:Y:S02]  /*1b630*/  @!P1 SYNCS.PHASECHK.TRANS64 P1, [R25+URZ+0x16840], R2 ;  /* 0x01684002190095a7 */ /* 0x000ea4000802007f */
[----:B--2---:R-:W-:Y:S05]  /*1b640*/  @!P1 BRA `(.L_x_714) ;  /* 0xfffffffc00f09947 */ /* 0x004fea000383ffff */
[----:B------:R-:W-:Y:S05]  /*1b650*/  BRA `(.L_x_919) ;  /* 0xffffffa400b47947 */ /* 0x000fea000383ffff */
.L_x_716:
[----:B--2---:R2:W3:Y:S02]  /*1b660*/  SYNCS.PHASECHK.TRANS64.TRYWAIT P1, [R5+URZ+0x16860], R0 ;  /* 0x01686000050075a7 */ /* 0x0044e4000802017f */
[----:B---3--:R-:W-:Y:S05]  /*1b670*/  @!P1 NANOSLEEP.SYNCS 0x989680 ;  /* 0x009896800000995d */ /* 0x008fea0003900000 */
[----:B------:R-:W3:Y:S02]  /*1b680*/  @!P1 SYNCS.PHASECHK.TRANS64 P1, [R5+URZ+0x16860], R0 ;  /* 0x01686000050095a7 */ /* 0x000ee4000802007f */
[----:B---3--:R-:W-:Y:S05]  /*1b690*/  @!P1 BRA `(.L_x_716) ;  /* 0xfffffffc00f09947 */ /* 0x008fea000383ffff */
[----:B------:R-:W-:Y:S05]  /*1b6a0*/  BRA `(.L_x_920) ;  /* 0xffffffa400b07947 */ /* 0x000fea000383ffff */
.L_x_921:
        /* <DEDUP_REMOVED lines=13> */
.L_x_3107:


//--------------------- .text._ZN7cutlass13device_kernelIN5flash11enable_sm90INS1_16FlashAttnFwdSm90INS1_25CollectiveMainloopFwdSm90ILi2EN4cute5tupleIJNS5_1CILi1EEES8_S8_EEENS6_IJNS7_ILi192EEENS7_ILi128EEENS7_ILi64EEEEEELi64ENS_10bfloat16_tEfNS_4arch4Sm90ELb0ELb1ELb1ELb0ELb1ELb0ELb0ELb1ELb1ELb1ELb0ELb0EEENS1_21CollectiveEpilogueFwdINS6_IJSA_SC_SB_EEES9_SE_SG_Li384ELb0ELb1ELb0ELb0EEENS1_30DynamicPersistentTileSchedulerILi384ELi128ELb0ELb1ELb1EEEEEEEEEvNT_6ParamsE --------------------------
	.section	.text._ZN7cutlass13device_kernelIN5flash11enable_sm90INS1_16FlashAttnFwdSm90INS1_25CollectiveMainloopFwdSm90ILi2EN4cute5tupleIJNS5_1CILi1EEES8_S8_EEENS6_IJNS7_ILi192EEENS7_ILi128EEENS7_ILi64EEEEEELi64ENS_10bfloat16_tEfNS_4arch4Sm90ELb0ELb1ELb1ELb0ELb1ELb0ELb0ELb1ELb1ELb1ELb0ELb0EEENS1_21CollectiveEpilogueFwdINS6_IJSA_SC_SB_EEES9_SE_SG_Li384ELb0ELb1ELb0ELb0EEENS1_30DynamicPersistentTileSchedulerILi384ELi128ELb0ELb1ELb1EEEEEEEEEvNT_6ParamsE,"ax",@progbits
	.align	128
.text._ZN7cutlass13device_kernelIN5flash11enable_sm90INS1_16FlashAttnFwdSm90INS1_25CollectiveMainloopFwdSm90ILi2EN4cute5tupleIJNS5_1CILi1EEES8_S8_EEENS6_IJNS7_ILi192EEENS7_ILi128EEENS7_ILi64EEEEEELi64ENS_10bfloat16_tEfNS_4arch4Sm90ELb0ELb1ELb1ELb0ELb1ELb0ELb0ELb1ELb1ELb1ELb0ELb0EEENS1_21CollectiveEpilogueFwdINS6_IJSA_SC_SB_EEES9_SE_SG_Li384ELb0ELb1ELb0ELb0EEENS1_30DynamicPersistentTileSchedulerILi384ELi128ELb0ELb1ELb1EEEEEEEEEvNT_6ParamsE:
        .type           _ZN7cutlass13device_kernelIN5flash11enable_sm90INS1_16FlashAttnFwdSm90INS1_25CollectiveMainloopFwdSm90ILi2EN4cute5tupleIJNS5_1CILi1EEES8_S8_EEENS6_IJNS7_ILi192EEENS7_ILi128EEENS7_ILi64EEEEEELi64ENS_10bfloat16_tEfNS_4arch4Sm90ELb0ELb1ELb1ELb0ELb1ELb0ELb0ELb1ELb1ELb1ELb0ELb0EEENS1_21CollectiveEpilogueFwdINS6_IJSA_SC_SB_EEES9_SE_SG_Li384ELb0ELb1ELb0ELb0EEENS1_30DynamicPersistentTileSchedulerILi384ELi128ELb0ELb1ELb1EEEEEEEEEvNT_6ParamsE,@function
        .size           _ZN7cutlass13device_kernelIN5flash11enable_sm90INS1_16FlashAttnFwdSm90INS1_25CollectiveMainloopFwdSm90ILi2EN4cute5tupleIJNS5_1CILi1EEES8_S8_EEENS6_IJNS7_ILi192EEENS7_ILi128EEENS7_ILi64EEEEEELi64ENS_10bfloat16_tEfNS_4arch4Sm90ELb0ELb1ELb1ELb0ELb1ELb0ELb0ELb1ELb1ELb1ELb0ELb0EEENS1_21CollectiveEpilogueFwdINS6_IJSA_SC_SB_EEES9_SE_SG_Li384ELb0ELb1ELb0ELb0EEENS1_30DynamicPersistentTileSchedulerILi384ELi128ELb0ELb1ELb1EEEEEEEEEvNT_6ParamsE,(.L_x_3108 - _ZN7cutlass13device_kernelIN5flash11enable_sm90INS1_16FlashAttnFwdSm90INS1_25CollectiveMainloopFwdSm90ILi2EN4cute5tupleIJNS5_1CILi1EEES8_S8_EEENS6_IJNS7_ILi192EEENS7_ILi128EEENS7_ILi64EEEEEELi64ENS_10bfloat16_tEfNS_4arch4Sm90ELb0ELb1ELb1ELb0ELb1ELb0ELb0ELb1ELb1ELb1ELb0ELb0EEENS1_21CollectiveEpilogueFwdINS6_IJSA_SC_SB_EEES9_SE_SG_Li384ELb0ELb1ELb0ELb0EEENS1_30DynamicPersistentTileSchedulerILi384ELi128ELb0ELb1ELb1EEEEEEEEEvNT_6ParamsE)
        .other          _ZN7cutlass13device_kernelIN5flash11enable_sm90INS1_16FlashAttnFwdSm90INS1_25CollectiveMainloopFwdSm90ILi2EN4cute5tupleIJNS5_1CILi1EEES8_S8_EEENS6_IJNS7_ILi192EEENS7_ILi128EEENS7_ILi64EEEEEELi64ENS_10bfloat16_tEfNS_4arch4Sm90ELb0ELb1ELb1ELb0ELb1ELb0ELb0ELb1ELb1ELb1ELb0ELb0EEENS1_21CollectiveEpilogueFwdINS6_IJSA_SC_SB_EEES9_SE_SG_Li384ELb0ELb1ELb0ELb0EEENS1_30DynamicPersistentTileSchedulerILi384ELi128ELb0ELb1ELb1EEEEEEEEEvNT_6ParamsE,@"STO_CUDA_ENTRY STV_DEFAULT"
_ZN7cutlass13device_kernelIN5flash11enable_sm90INS1_16FlashAttnFwdSm90INS1_25CollectiveMainloopFwdSm90ILi2EN4cute5tupleIJNS5_1CILi1EEES8_S8_EEENS6_IJNS7_ILi192EEENS7_ILi128EEENS7_ILi64EEEEEELi64ENS_10bfloat16_tEfNS_4arch4Sm90ELb0ELb1ELb1ELb0ELb1ELb0ELb0ELb1ELb1ELb1ELb0ELb0EEENS1_21CollectiveEpilogueFwdINS6_IJSA_SC_SB_EEES9_SE_SG_Li384ELb0ELb1ELb0ELb0EEENS1_30DynamicPersistentTileSchedulerILi384ELi128ELb0ELb1ELb1EEEEEEEEEvNT_6ParamsE:
        /* <DEDUP_REMOVED lines=45> */
.L_x_922:
        /* <DEDUP_REMOVED lines=22> */
.L_x_923:
        /* <DEDUP_REMOVED lines=18> */
.L_x_924:
        /* <DEDUP_REMOVED lines=22> */
.L_x_925:
        /* <DEDUP_REMOVED lines=23> */
.L_x_926:
        /* <DEDUP_REMOVED lines=8> */
.L_x_928:
[----:B------:R-:W-:-:S08]  /*08a0*/  NOP ;  /* 0x0000000000007918 */ /* 0x000fd00000000000 */
[----:B------:R-:W0:Y:S02]  /*08b0*/  USETMAXREG.TRY_ALLOC.CTAPOOL UP0, 0xa0 ;  /* 0x000000a0000079c8 */ /* 0x000e240008000600 */
[----:B0-----:R-:W-:-:S13]  /*08c0*/  PLOP3.LUT P0, PT, PT, PT, UP0, 0x80, 0x0 ;  /* 0x000000000000781c */ /* 0x001fda0003f0f008 */
[----:B------:R-:W-:Y:S05]  /*08d0*/  @!P0 BRA `(.L_x_928) ;  /* 0xfffffffc00f08947 */ /* 0x000fea000383ffff */
[----:B------:R-:W0:Y:S01]  /*08e0*/  S2R R2, SR_TID.X ;  /* 0x0000000000027919 */ /* 0x000e220000002100 */
[----:B-1----:R-:W1:Y:S08]  /*08f0*/  S2UR UR4, SR_CTAID.X ;  /* 0x00000000000479c3 */ /* 0x002e700000002500 */
[----:B------:R-:W-:Y:S08]  /*0900*/  BAR.ARV 0x4, 0x200 ;  /* 0x0108000000007b1d */ /* 0x000ff00000002000 */
[----:B------:R-:W-:Y:S06]  /*0910*/  BAR.ARV 0x8, 0x200 ;  /* 0x0208000000007b1d */ /* 0x000fec0000002000 */
[----:B0-----:R-:W-:-:S04]  /*0920*/  LOP3.LUT R0, R2, 0xffffff80, RZ, 0xc0, !PT ;  /* 0xffffff8002007812 */ /* 0x001fc800078ec0ff */
[----:B------:R-:W-:Y:S02]  /*0930*/  ISETP.NE.AND P0, PT, R0, 0x80, PT ;  /* 0x000000800000780c */ /* 0x000fe40003f05270 */
[----:B------:R-:W1:Y:S11]  /*0940*/  LDC R0, c[0x0][0xc38] ;  /* 0x00030e00ff007b82 */ /* 0x000e760000000800 */
[----:B------:R-:W-:Y:S06]  /*0950*/  @!P0 BAR.ARV 0x9, 0x100 ;  /* 0x0244000000008b1d */ /* 0x000fec0000002000 */
[----:B-1----:R-:W-:-:S13]  /*0960*/  ISETP.LE.AND P0, PT, R0, UR4, PT ;  /* 0x0000000400007c0c */ /* 0x002fda000bf03270 */
[----:B------:R-:W-:Y:S05]  /*0970*/  @P0 EXIT ;  /* 0x000000000000094d */ /* 0x000fea0003800000 */
[----:B------:R-:W-:Y:S01]  /*0980*/  VIADD R10, R2, 0xffffff80 ;  /* 0xffffff80020a7836 */ /* 0x000fe20000000000 */
[----:B------:R-:W-:Y:S01]  /*0990*/  ULOP3.LUT UR48, UR37, 0x1, URZ, 0xfc, !UPT ;  /* 0x0000000125307892 */ /* 0x000fe2000f8efc3f */
[----:B------:R-:W-:Y:S01]  /*09a0*/  UMOV UR47, URZ ;  /* 0x0000003f002f7c82 */ /* 0x000fe20008000000 */
[----:B------:R-:W-:Y:S02]  /*09b0*/  UMOV UR46, URZ ;  /* 0x0000003f002e7c82 */ /* 0x000fe40008000000 */
[----:B------:R-:W-:Y:S01]  /*09c0*/  SHF.R.S32.HI R0, RZ, 0x1f, R10 ;  /* 0x0000001fff007819 */ /* 0x000fe2000001140a */
[----:B------:R-:W-:-:S03]  /*09d0*/  UMOV UR36, URZ ;  /* 0x0000003f00247c82 */ /* 0x000fc60008000000 */
[CC--:B------:R-:W-:Y:S02]  /*09e0*/  LEA.HI R154, R0.reuse, R10.reuse, RZ, 0x7 ;  /* 0x0000000a009a7211 */ /* 0x0c0fe400078f38ff */
[CC--:B------:R-:W-:Y:S02]  /*09f0*/  LEA.HI R3, R0.reuse, R10.reuse, RZ, 0x5 ;  /* 0x0000000a00037211 */ /* 0x0c0fe400078f28ff */
[----:B------:R-:W-:Y:S02]  /*0a00*/  LEA.HI R2, R0, R10, RZ, 0x4 ;  /* 0x0000000a00027211 */ /* 0x000fe400078f20ff */
[----:B------:R-:W-:Y:S01]  /*0a10*/  LOP3.LUT R153, R154, 0xffffff80, RZ, 0xc0, !PT ;  /* 0xffffff809a997812 */ /* 0x000fe200078ec0ff */
[----:B------:R-:W-:Y:S01]  /*0a20*/  IMAD.SHL.U32 R4, R3, 0x20, RZ ;  /* 0x0000002003047824 */ /* 0x000fe200078e00ff */
[----:B------:R-:W-:Y:S02]  /*0a30*/  SHF.R.S32.HI R5, RZ, 0x4, R2 ;  /* 0x00000004ff057819 */ /* 0x000fe40000011402 */
[----:B------:R-:W-:Y:S01]  /*0a40*/  LOP3.LUT R3, R2, 0x3fffff0, RZ, 0xc0, !PT ;  /* 0x03fffff002037812 */ /* 0x000fe200078ec0ff */
[----:B------:R-:W-:Y:S01]  /*0a50*/  IMAD.IADD R153, R10, 0x1, -R153 ;  /* 0x000000010a997824 */ /* 0x000fe200078e0a99 */
[----:B------:R-:W-:-:S02]  /*0a60*/  LEA.HI R2, R2, R5, RZ, 0x1 ;  /* 0x0000000502027211 */ /* 0x000fc400078f08ff */
[----:B------:R-:W-:Y:S01]  /*0a70*/  LOP3.LUT R4, R4, 0xfffffc00, RZ, 0xc0, !PT ;  /* 0xfffffc0004047812 */ /* 0x000fe200078ec0ff */
[----:B------:R-:W-:Y:S01]  /*0a80*/  IMAD.IADD R3, R10, 0x1, -R3 ;  /* 0x000000010a037824 */ /* 0x000fe200078e0a03 */
[----:B------:R-:W-:Y:S02]  /*0a90*/  SHF.R.S32.HI R6, RZ, 0x1f, R153 ;  /* 0x0000001fff067819 */ /* 0x000fe40000011499 */
[----:B------:R-:W-:Y:S01]  /*0aa0*/  LOP3.LUT R2, R2, 0x1ffffffe, RZ, 0xc0, !PT ;  /* 0x1ffffffe02027812 */ /* 0x000fe200078ec0ff */
[----:B------:R-:W-:Y:S01]  /*0ab0*/  IMAD R3, R3, 0x40, R4 ;  /* 0x0000004003037824 */ /* 0x000fe200078e0204 */
[----:B------:R-:W-:Y:S02]  /*0ac0*/  LEA.HI R4, R6, R153, RZ, 0x2 ;  /* 0x0000009906047211 */ /* 0x000fe400078f10ff */
[----:B------:R-:W-:Y:S01]  /*0ad0*/  LEA.HI R7, R0, R10, RZ, 0x2 ;  /* 0x0000000a00077211 */ /* 0x000fe200078f10ff */
[----:B------:R-:W-:Y:S01]  /*0ae0*/  IMAD.IADD R2, R5, 0x1, -R2 ;  /* 0x0000000105027824 */ /* 0x000fe200078e0a02 */
[----:B------:R-:W-:-:S02]  /*0af0*/  SHF.R.S32.HI R5, RZ, 0x2, R4 ;  /* 0x00000002ff057819 */ /* 0x000fc40000011404 */
[----:B------:R-:W-:Y:S01]  /*0b00*/  SHF.R.S32.HI R8, RZ, 0x1f, R4 ;  /* 0x0000001fff087819 */ /* 0x000fe20000011404 */
[----:B------:R-:W-:Y:S01]  /*0b10*/  IMAD R156, R2, 0x8, R3 ;  /* 0x00000008029c7824 */ /* 0x000fe200078e0203 */
[----:B------:R-:W-:Y:S02]  /*0b20*/  SHF.R.S32.HI R154, RZ, 0x7, R154 ;  /* 0x00000007ff9a7819 */ /* 0x000fe4000001149a */
[----:B------:R-:W-:Y:S02]  /*0b30*/  LOP3.LUT R7, R7, 0xfffffffc, RZ, 0xc0, !PT ;  /* 0xfffffffc07077812 */ /* 0x000fe400078ec0ff */
[----:B------:R-:W-:Y:S01]  /*0b40*/  LEA.HI R8, R8, R5, RZ, 0x3 ;  /* 0x0000000508087211 */ /* 0x000fe200078f18ff */
[----:B------:R-:W-:Y:S01]  /*0b50*/  IMAD.HI R2, R154, 0x55555556, RZ ;  /* 0x555555569a027827 */ /* 0x000fe200078e02ff */
[----:B------:R-:W-:Y:S02]  /*0b60*/  LEA.HI R0, R0, R10, RZ, 0x3 ;  /* 0x0000000a00007211 */ /* 0x000fe400078f18ff */
[----:B------:R-:W-:Y:S01]  /*0b70*/  LOP3.LUT R8, R8, 0xfffffff8, RZ, 0xc0, !PT ;  /* 0xfffffff808087812 */ /* 0x000fe200078ec0ff */
[----:B------:R-:W-:Y:S01]  /*0b80*/  IMAD.IADD R7, R10, 0x1, -R7 ;  /* 0x000000010a077824 */ /* 0x000fe200078e0a07 */
[----:B------:R-:W-:-:S02]  /*0b90*/  LEA.HI R6, R6, R153, RZ, 0x5 ;  /* 0x0000009906067211 */ /* 0x000fc400078f28ff */
[----:B------:R-:W-:Y:S01]  /*0ba0*/  LOP3.LUT R18, R0, 0xfffffff8, RZ, 0xc0, !PT ;  /* 0xfffffff800127812 */ /* 0x000fe200078ec0ff */
[----:B------:R-:W-:Y:S01]  /*0bb0*/  IMAD.IADD R5, R5, 0x1, -R8 ;  /* 0x0000000105057824 */ /* 0x000fe200078e0a08 */
[----:B------:R-:W-:Y:S02]  /*0bc0*/  LEA.HI R9, R7, R7, RZ, 0x1 ;  /* 0x0000000707097211 */ /* 0x000fe400078f08ff */
[----:B------:R-:W-:Y:S01]  /*0bd0*/  LEA.HI R3, R2, R2, RZ, 0x1 ;  /* 0x0000000202037211 */ /* 0x000fe200078f08ff */
[----:B------:R-:W-:Y:S01]  /*0be0*/  IMAD.IADD R18, R10, 0x1, -R18 ;  /* 0x000000010a127824 */ /* 0x000fe200078e0a12 */
[----:B------:R-:W-:Y:S02]  /*0bf0*/  SHF.R.S32.HI R6, RZ, 0x5, R6 ;  /* 0x00000005ff067819 */ /* 0x000fe40000011406 */
[----:B------:R-:W-:Y:S01]  /*0c00*/  LOP3.LUT R2, R9, 0x1ffffffe, RZ, 0xc0, !PT ;  /* 0x1ffffffe09027812 */ /* 0x000fe200078ec0ff */
[----:B------:R-:W-:Y:S01]  /*0c10*/  IMAD R3, R3, -0x3, R154 ;  /* 0xfffffffd03037824 */ /* 0x000fe200078e029a */
[----:B------:R-:W-:Y:S01]  /*0c20*/  LOP3.LUT R16, R4, 0x7ffffffc, RZ, 0xc0, !PT ;  /* 0x7ffffffc04107812 */ /* 0x000fe200078ec0ff */
[----:B------:R-:W-:Y:S01]  /*0c30*/  IMAD R6, R6, 0x10, R5 ;  /* 0x0000001006067824 */ /* 0x000fe200078e0205 */
[----:B------:R-:W-:Y:S01]  /*0c40*/  SHF.R.S32.HI R152, RZ, 0x3, R0 ;  /* 0x00000003ff987819 */ /* 0x000fe20000011400 */
[----:B------:R-:W-:-:S02]  /*0c50*/  IMAD.SHL.U32 R22, R18, 0x8, RZ ;  /* 0x0000000812167824 */ /* 0x000fc400078e00ff */
[----:B------:R-:W-:Y:S02]  /*0c60*/  IMAD.IADD R2, R7, 0x1, -R2 ;  /* 0x0000000107027824 */ /* 0x000fe400078e0a02 */
[----:B------:R-:W-:Y:S01]  /*0c70*/  IMAD R155, R3, 0x40, R6 ;  /* 0x00000040039b7824 */ /* 0x000fe200078e0206 */
[----:B------:R-:W-:Y:S01]  /*0c80*/  SHF.R.S32.HI R157, RZ, 0x1f, R22 ;  /* 0x0000001fff9d7819 */ /* 0x000fe20000011416 */
[----:B------:R-:W-:Y:S02]  /*0c90*/  IMAD.IADD R16, R153, 0x1, -R16 ;  /* 0x0000000199107824 */ /* 0x000fe400078e0a10 */
[----:B------:R-:W-:-:S07]  /*0ca0*/  IMAD R17, R2, 0x8, R155 ;  /* 0x0000000802117824 */ /* 0x000fce00078e029b */
.L_x_1021:
[----:B------:R-:W-:Y:S01]  /*0cb0*/  ULDC UR5, c[0x0][0xc60] ;  /* 0x0003180000057ab9 */ /* 0x000fe20000000800 */
[----:B------:R-:W-:Y:S01]  /*0cc0*/  UMOV UR8, UR4 ;  /* 0x0000000400087c82 */ /* 0x000fe20008000000 */
[----:B------:R-:W-:-:S11]  /*0cd0*/  UISETP.NE.AND UP0, UPT, UR5, 0x1, UPT ;  /* 0x000000010500788c */ /* 0x000fd6000bf05270 */
[----:B------:R-:W-:Y:S01]  /*0ce0*/  @UP0 ULDC UR6, c[0x0][0xc64] ;  /* 0x0003190000060ab9 */ /* 0x000fe20000000800 */
[----:B------:R-:W-:Y:S01]  /*0cf0*/  @UP0 ULDC UR9, c[0x0][0xc68] ;  /* 0x00031a0000090ab9 */ /* 0x000fe20000000800 */
[----:B------:R-:W-:-:S04]  /*0d00*/  UIMAD.WIDE.U32 UR6, UR4, UR6, URZ ;  /* 0x00000006040672a5 */ /* 0x000fc8000f8e003f */
[----:B------:R-:W-:-:S03]  /*0d10*/  @UP0 USHF.R.U32.HI UR8, URZ, UR9, UR7 ;  /* 0x000000093f080299 */ /* 0x000fc60008011607 */
[----:B------:R-:W-:Y:S02]  /*0d20*/  ULDC UR6, c[0x0][0xc78] ;  /* 0x00031e0000067ab9 */ /* 0x000fe40000000800 */
[----:B------:R-:W-:Y:S02]  /*0d30*/  UISETP.GE.AND UP0, UPT, UR8, UR6, UPT ;  /* 0x000000060800728c */ /* 0x000fe4000bf06270 */
[----:B------:R-:W-:-:S04]  /*0d40*/  UIADD3 UR6, -UR8, URZ, URZ ;  /* 0x0000003f08067290 */ /* 0x000fc8000fffe13f */
[----:B------:R-:W-:Y:S01]  /*0d50*/  PLOP3.LUT P0, PT, PT, PT, UP0, 0x80, 0x0 ;  /* 0x000000000000781c */ /* 0x000fe20003f0f008 */
[----:B------:R-:W-:-:S12]  /*0d60*/  UIMAD UR9, UR5, UR6, UR4 ;  /* 0x00000006050972a4 */ /* 0x000fd8000f8e0204 */
[----:B012--5:R-:W-:Y:S05]  /*0d70*/  @!P0 BRA `(.L_x_929) ;  /* 0x0000000000208947 */ /* 0x027fea0003800000 */
[----:B------:R-:W-:Y:S01]  /*0d80*/  ULDC UR7, c[0x0][0xc6c] ;  /* 0x00031b0000077ab9 */ /* 0x000fe20000000800 */
[----:B------:R-:W-:Y:S01]  /*0d90*/  UMOV UR6, UR9 ;  /* 0x0000000900067c82 */ /* 0x000fe20008000000 */
[----:B------:R-:W-:-:S11]  /*0da0*/  UISETP.NE.AND UP0, UPT, UR7, 0x1, UPT ;  /* 0x000000010700788c */ /* 0x000fd6000bf05270 */
[----:B------:R-:W-:Y:S02]  /*0db0*/  @UP0 ULDC.64 UR10, c[0x0][0xc70] ;  /* 0x00031c00000a0ab9 */ /* 0x000fe40000000a00 */
[----:B------:R-:W-:-:S04]  /*0dc0*/  UIMAD.WIDE.U32 UR4, UR9, UR10, URZ ;  /* 0x0000000a090472a5 */ /* 0x000fc8000f8e003f */
[----:B------:R-:W-:-:S04]  /*0dd0*/  @UP0 USHF.R.U32.HI UR6, URZ, UR11, UR5 ;  /* 0x0000000b3f060299 */ /* 0x000fc80008011605 */
[----:B------:R-:W-:Y:S01]  /*0de0*/  UIMAD UR4, UR6, UR7, URZ ;  /* 0x00000007060472a4 */ /* 0x000fe2000f8e023f */
[----:B------:R-:W-:Y:S11]  /*0df0*/  BRA `(.L_x_930) ;  /* 0x00000000001c7947 */ /* 0x000ff60003800000 */
.L_x_929:
[----:B------:R-:W-:Y:S01]  /*0e00*/  ULDC UR7, c[0x0][0xc54] ;  /* 0x0003150000077ab9 */ /* 0x000fe20000000800 */
[----:B------:R-:W-:Y:S01]  /*0e10*/  UMOV UR6, UR9 ;  /* 0x0000000900067c82 */ /* 0x000fe20008000000 */
[----:B------:R-:W-:-:S11]  /*0e20*/  UISETP.NE.AND UP0, UPT, UR7, 0x1, UPT ;  /* 0x000000010700788c */ /* 0x000fd6000bf05270 */
[----:B------:R-:W-:Y:S02]  /*0e30*/  @UP0 ULDC.64 UR10, c[0x0][0xc58] ;  /* 0x00031600000a0ab9 */ /* 0x000fe40000000a00 */
[----:B------:R-:W-:-:S04]  /*0e40*/  UIMAD.WIDE.U32 UR4, UR9, UR10, URZ ;  /* 0x0000000a090472a5 */ /* 0x000fc8000f8e003f */
[----:B------:R-:W-:-:S04]  /*0e50*/  @UP0 USHF.R.U32.HI UR6, URZ, UR11, UR5 ;  /* 0x0000000b3f060299 */ /* 0x000fc80008011605 */
[----:B------:R-:W-:-:S12]  /*0e60*/  UIMAD UR4, UR6, UR7, URZ ;  /* 0x00000007060472a4 */ /* 0x000fd8000f8e023f */
.L_x_930:
[----:B------:R-:W-:Y:S01]  /*0e70*/  ULOP3.LUT UR6, URZ, UR6, URZ, 0x33, !UPT ;  /* 0x000000063f067292 */ /* 0x000fe2000f8e333f */
[----:B------:R-:W-:Y:S01]  /*0e80*/  ULDC UR7, c[0x0][0x448] ;  /* 0x0001120000077ab9 */ /* 0x000fe20000000800 */
[----:B------:R-:W-:Y:S01]  /*0e90*/  ULDC UR5, c[0x0][0xc3c] ;  /* 0x00030f0000057ab9 */ /* 0x000fe20000000800 */
[----:B------:R-:W-:Y:S02]  /*0ea0*/  UISETP.NE.AND UP3, UPT, UR7, 0x1, UPT ;  /* 0x000000010700788c */ /* 0x000fe4000bf65270 */
[----:B------:R-:W-:Y:S01]  /*0eb0*/  UIADD3 UR6, UR6, UR5, URZ ;  /* 0x0000000506067290 */ /* 0x000fe2000fffe03f */
[----:B------:R-:W-:Y:S01]  /*0ec0*/  ULDC.64 UR10, c[0x0][0x418] ;  /* 0x00010600000a7ab9 */ /* 0x000fe20000000a00 */
[----:B------:R-:W-:Y:S01]  /*0ed0*/  UIADD3 UR4, UR9, -UR4, URZ ;  /* 0x8000000409047290 */ /* 0x000fe2000fffe03f */
[----:B------:R-:W-:Y:S01]  /*0ee0*/  ULDC UR41, c[0x0][0xc48] ;  /* 0x0003120000297ab9 */ /* 0x000fe20000000800 */
[----:B------:R-:W-:Y:S02]  /*0ef0*/  UISETP.NE.U32.AND UP0, UPT, UR10, URZ, UPT ;  /* 0x0000003f0a00728c */ /* 0x000fe4000bf05070 */
[----:B------:R-:W-:-:S02]  /*0f00*/  UIMAD UR38, UR6, 0xc0, URZ ;  /* 0x000000c0062678a4 */ /* 0x000fc4000f8e023f */
[----:B------:R-:W-:Y:S01]  /*0f10*/  UISETP.NE.AND UP1, UPT, UR41, 0x1, UPT ;  /* 0x000000012900788c */ /* 0x000fe2000bf25270 */
[----:B------:R-:W-:Y:S01]  /*0f20*/  ULDC UR13, c[0x0][0xc54] ;  /* 0x00031500000d7ab9 */ /* 0x000fe20000000800 */
[----:B------:R-:W-:Y:S02]  /*0f30*/  UISETP.NE.AND.EX UP0, UPT, UR11, URZ, UPT, UP0 ;  /* 0x0000003f0b00728c */ /* 0x000fe4000bf05300 */
[----:B------:R-:W-:Y:S02]  /*0f40*/  UIADD3 UR10, UR38, 0xbf, URZ ;  /* 0x000000bf260a7890 */ /* 0x000fe4000fffe03f */
[----:B------:R-:W-:Y:S01]  /*0f50*/  UIMAD UR13, UR8, UR13, UR4 ;  /* 0x0000000d080d72a4 */ /* 0x000fe2000f8e0204 */
[----:B------:R-:W-:Y:S01]  /*0f60*/  ULDC UR40, c[0x0][0x424] ;  /* 0x0001090000287ab9 */ /* 0x000fe20000000800 */
[----:B------:R-:W-:Y:S01]  /*0f70*/  ULDC UR51, c[0x0][0x288] ;  /* 0x0000a20000337ab9 */ /* 0x000fe20000000800 */
[----:B------:R-:W-:Y:S01]  /*0f80*/  ULDC.64 UR4, c[0x0][0x9e0] ;  /* 0x0002780000047ab9 */ /* 0x000fe20000000a00 */
[----:B------:R-:W-:Y:S01]  /*0f90*/  @UP3 ULDC UR8, c[0x0][0x44c] ;  /* 0x0001130000083ab9 */ /* 0x000fe20000000800 */
[----:B------:R-:W-:-:S02]  /*0fa0*/  UIADD3 UR11, -UR51, 0x1, URZ ;  /* 0x00000001330b7890 */ /* 0x000fc4000fffe13f */
[----:B------:R-:W-:Y:S02]  /*0fb0*/  UISETP.GE.AND UP2, UPT, UR5, 0x1, UPT ;  /* 0x000000010500788c */ /* 0x000fe4000bf46270 */
[----:B------:R-:W-:Y:S02]  /*0fc0*/  USEL UR40, UR40, 0x1, UP0 ;  /* 0x0000000128287887 */ /* 0x000fe40008000000 */
[----:B------:R-:W-:Y:S01]  /*0fd0*/  UIMAD.WIDE.U32 UR8, UR10, UR8, URZ ;  /* 0x000000080a0872a5 */ /* 0x000fe2000f8e003f */
[----:B------:R-:W-:Y:S01]  /*0fe0*/  ULDC UR12, c[0x0][0x2f0] ;  /* 0x0000bc00000c7ab9 */ /* 0x000fe20000000800 */
[----:B------:R-:W-:Y:S01]  /*0ff0*/  @UP3 ULDC UR15, c[0x0][0x450] ;  /* 0x00011400000f3ab9 */ /* 0x000fe20000000800 */
[----:B------:R-:W-:Y:S01]  /*1000*/  @UP1 ULDC UR6, c[0x0][0xc4c] ;  /* 0x0003130000061ab9 */ /* 0x000fe20000000800 */
[----:B------:R-:W-:Y:S01]  /*1010*/  UIMAD UR11, UR40, UR12, UR11 ;  /* 0x0000000c280b72a4 */ /* 0x000fe2000f8e020b */
[----:B------:R-:W-:Y:S01]  /*1020*/  PLOP3.LUT P0, PT, PT, PT, UP2, 0x40, 0x0 ;  /* 0x000000000000781c */ /* 0x000fe20003f0e828 */
[----:B------:R-:W-:-:S02]  /*1030*/  @UP3 USHF.R.U32.HI UR10, URZ, UR15, UR9 ;  /* 0x0000000f3f0a3299 */ /* 0x000fc40008011609 */
[----:B------:R-:W-:Y:S01]  /*1040*/  UIMAD.WIDE.U32 UR6, UR13, UR6, URZ ;  /* 0x000000060d0672a5 */ /* 0x000fe2000f8e003f */
[----:B------:R-:W-:Y:S01]  /*1050*/  @UP1 ULDC UR14, c[0x0][0xc50] ;  /* 0x00031400000e1ab9 */ /* 0x000fe20000000800 */
[----:B------:R-:W-:Y:S01]  /*1060*/  UIADD3 UR10, UR11, UR10, URZ ;  /* 0x0000000a0b0a7290 */ /* 0x000fe2000fffe03f */
[----:B------:R-:W-:Y:S01]  /*1070*/  UMOV UR39, UR13 ;  /* 0x0000000d00277c82 */ /* 0x000fe20008000000 */
[----:B------:R-:W-:Y:S02]  /*1080*/  @UP1 USHF.R.U32.HI UR39, URZ, UR14, UR7 ;  /* 0x0000000e3f271299 */ /* 0x000fe40008011607 */
[----:B------:R-:W-:Y:S02]  /*1090*/  UIADD3 UR4, UR10, UR4, URZ ;  /* 0x000000040a047290 */ /* 0x000fe4000fffe03f */
[----:B------:R-:W-:Y:S02]  /*10a0*/  UIADD3 UR6, -UR39, URZ, URZ ;  /* 0x0000003f27067290 */ /* 0x000fe4000fffe13f */
[----:B------:R-:W-:-:S02]  /*10b0*/  UP2UR UR50, UPR, URZ, 0x8 ;  /* 0x000000083f327883 */ /* 0x000fc40008000000 */
[----:B------:R-:W-:Y:S01]  /*10c0*/  UP2UR UR49, UPR, URZ, 0x4 ;  /* 0x000000043f317883 */ /* 0x000fe20008000000 */
[----:B------:R-:W-:Y:S01]  /*10d0*/  IMAD.U32 R0, RZ, RZ, UR4 ;  /* 0x00000004ff007e24 */ /* 0x000fe2000f8e00ff */
[----:B------:R-:W-:Y:S01]  /*10e0*/  UIMAD UR41, UR41, UR6, UR13 ;  /* 0x00000006292972a4 */ /* 0x000fe2000f8e020d */
[----:B------:R-:W-:Y:S11]  /*10f0*/  @P0 BRA `(.L_x_931) ;  /* 0x0000000000400947 */ /* 0x000ff60003800000 */
[----:B------:R-:W-:Y:S01]  /*1100*/  ISETP.LT.AND P0, PT, RZ, UR10, PT ;  /* 0x0000000aff007c0c */ /* 0x000fe2000bf01270 */
[----:B------:R-:W-:-:S12]  /*1110*/  UIADD3 UR4, UR10, -0x1, URZ ;  /* 0xffffffff0a047890 */ /* 0x000fd8000fffe03f */
[----:B------:R-:W-:Y:S05]  /*1120*/  @P0 BRA `(.L_x_932) ;  /* 0x00000000001c0947 */ /* 0x000fea0003800000 */
[----:B------:R-:W-:Y:S02]  /*1130*/  UISETP.NE.AND UP0, UPT, UR5, 0x1, UPT ;  /* 0x000000010500788c */ /* 0x000fe4000bf05270 */
[----:B------:R-:W-:-:S09]  /*1140*/  UIADD3 UR4, -UR10, URZ, URZ ;  /* 0x0000003f0a047290 */ /* 0x000fd2000fffe13f */
[----:B------:R-:W-:Y:S02]  /*1150*/  @UP0 ULDC.64 UR8, c[0x0][0x9e8] ;  /* 0x00027a0000080ab9 */ /* 0x000fe40000000a00 */
[----:B------:R-:W-:-:S04]  /*1160*/  UIMAD.WIDE.U32 UR6, UR4, UR8, URZ ;  /* 0x00000008040672a5 */ /* 0x000fc8000f8e003f */
[----:B------:R-:W-:-:S04]  /*1170*/  @UP0 USHF.R.U32.HI UR4, URZ, UR9, UR7 ;  /* 0x000000093f040299 */ /* 0x000fc80008011607 */
[----:B------:R-:W-:Y:S01]  /*1180*/  ULOP3.LUT UR4, URZ, UR4, URZ, 0x33, !UPT ;  /* 0x000000043f047292 */ /* 0x000fe2000f8e333f */
[----:B------:R-:W-:Y:S11]  /*1190*/  BRA `(.L_x_933) ;  /* 0x0000000000107947 */ /* 0x000ff60003800000 */
.L_x_932:
[----:B------:R-:W-:-:S11]  /*11a0*/  UISETP.NE.AND UP0, UPT, UR5, 0x1, UPT ;  /* 0x000000010500788c */ /* 0x000fd6000bf05270 */
[----:B------:R-:W-:Y:S02]  /*11b0*/  @UP0 ULDC.64 UR8, c[0x0][0x9e8] ;  /* 0x00027a0000080ab9 */ /* 0x000fe40000000a00 */
[----:B------:R-:W-:-:S04]  /*11c0*/  UIMAD.WIDE.U32 UR6, UR4, UR8, URZ ;  /* 0x00000008040672a5 */ /* 0x000fc8000f8e003f */
[----:B------:R-:W-:-:S12]  /*11d0*/  @UP0 USHF.R.U32.HI UR4, URZ, UR9, UR7 ;  /* 0x000000093f040299 */ /* 0x000fd80008011607 */
.L_x_933:
[----:B------:R-:W-:-:S06]  /*11e0*/  UIMAD UR4, UR4, UR5, UR5 ;  /* 0x00000005040472a4 */ /* 0x000fcc000f8e0205 */
[----:B------:R-:W-:-:S07]  /*11f0*/  VIMNMX R0, R0, UR4, PT ;  /* 0x0000000400007c48 */ /* 0x000fce000bfe0100 */
.L_x_931:
[----:B------:R-:W-:Y:S01]  /*1200*/  UISETP.NE.AND UP0, UPT, UR50, URZ, UPT ;  /* 0x0000003f3200728c */ /* 0x000fe2000bf05270 */
[----:B------:R-:W-:Y:S01]  /*1210*/  VIADD R0, R0, 0x7f ;  /* 0x0000007f00007836 */ /* 0x000fe20000000000 */
[----:B------:R-:W-:Y:S01]  /*1220*/  UMOV UR9, UR38 ;  /* 0x0000002600097c82 */ /* 0x000fe20008000000 */
[----:B------:R-:W-:Y:S02]  /*1230*/  UIMAD UR4, UR40, UR12, 0x7f ;  /* 0x0000007f280474a4 */ /* 0x000fe4000f8e020c */
[----:B------:R-:W-:Y:S01]  /*1240*/  UIMAD UR51, UR40, UR12, -UR51 ;  /* 0x0000000c283372a4 */ /* 0x000fe2000f8e0a33 */
[----:B------:R-:W-:Y:S01]  /*1250*/  SHF.R.S32.HI R3, RZ, 0x1f, R0 ;  /* 0x0000001fff037819 */ /* 0x000fe20000011400 */
[----:B------:R-:W-:Y:S01]  /*1260*/  USHF.R.S32.HI UR8, URZ, 0x1f, UR4 ;  /* 0x0000001f3f087899 */ /* 0x000fe20008011404 */
[----:B------:R-:W-:Y:S02]  /*1270*/  ULDC UR10, c[0x0][0x9dc] ;  /* 0x00027700000a7ab9 */ /* 0x000fe40000000800 */
[----:B------:R-:W-:Y:S01]  /*1280*/  LEA.HI R3, R3, R0, RZ, 0x7 ;  /* 0x0000000003037211 */ /* 0x000fe200078f38ff */
[----:B------:R-:W-:Y:S01]  /*1290*/  @UP0 ULDC UR6, c[0x0][0x44c] ;  /* 0x0001130000060ab9 */ /* 0x000fe20000000800 */
[----:B------:R-:W-:Y:S01]  /*12a0*/  @UP0 ULDC UR11, c[0x0][0x450] ;  /* 0x00011400000b0ab9 */ /* 0x000fe20000000800 */
[----:B------:R-:W-:Y:S01]  /*12b0*/  UIMAD.WIDE.U32 UR6, UR38, UR6, URZ ;  /* 0x00000006260672a5 */ /* 0x000fe2000f8e003f */
[----:B------:R-:W-:Y:S01]  /*12c0*/  SHF.R.S32.HI R3, RZ, 0x7, R3 ;  /* 0x00000007ff037819 */ /* 0x000fe20000011403 */
[----:B------:R-:W-:-:S02]  /*12d0*/  ULEA.HI UR8, UR8, UR4, URZ, 0x7 ;  /* 0x0000000408087291 */ /* 0x000fc4000f8f383f */
[----:B------:R-:W-:Y:S02]  /*12e0*/  @UP0 USHF.R.U32.HI UR9, URZ, UR11, UR7 ;  /* 0x0000000b3f090299 */ /* 0x000fe40008011607 */
[----:B------:R-:W-:Y:S02]  /*12f0*/  UISETP.GE.AND UP0, UPT, UR5, 0x1, UPT ;  /* 0x000000010500788c */ /* 0x000fe4000bf06270 */
[----:B------:R-:W-:Y:S02]  /*1300*/  USHF.R.S32.HI UR8, URZ, 0x7, UR8 ;  /* 0x000000073f087899 */ /* 0x000fe40008011408 */
[----:B------:R-:W-:Y:S02]  /*1310*/  UIADD3 UR4, UR51, UR9, URZ ;  /* 0x0000000933047290 */ /* 0x000fe4000fffe03f */
[----:B------:R-:W-:Y:S02]  /*1320*/  PLOP3.LUT P0, PT, PT, PT, UP0, 0x40, 0x0 ;  /* 0x000000000000781c */ /* 0x000fe40003f0e808 */
[----:B------:R-:W-:Y:S01]  /*1330*/  UIADD3 UR9, UR4, -UR10, URZ ;  /* 0x8000000a04097290 */ /* 0x000fe2000fffe03f */
[----:B------:R-:W-:-:S10]  /*1340*/  VIMNMX R88, R3, UR8, PT ;  /* 0x0000000803587c48 */ /* 0x000fd4000bfe0100 */
[----:B------:R-:W-:Y:S05]  /*1350*/  @P0 BRA `(.L_x_934) ;  /* 0x0000000000440947 */ /* 0x000fea0003800000 */
[----:B------:R-:W-:-:S06]  /*1360*/  UISETP.GT.AND UP0, UPT, UR4, -0x1, UPT ;  /* 0xffffffff0400788c */ /* 0x000fcc000bf04270 */
[----:B------:R-:W-:-:S13]  /*1370*/  PLOP3.LUT P0, PT, PT, PT, UP0, 0x80, 0x0 ;  /* 0x000000000000781c */ /* 0x000fda0003f0f008 */
[----:B------:R-:W-:Y:S05]  /*1380*/  @P0 BRA `(.L_x_935) ;  /* 0x00000000001c0947 */ /* 0x000fea0003800000 */
[----:B------:R-:W-:Y:S02]  /*1390*/  UISETP.NE.AND UP0, UPT, UR5, 0x1, UPT ;  /* 0x000000010500788c */ /* 0x000fe4000bf05270 */
[----:B------:R-:W-:-:S09]  /*13a0*/  ULOP3.LUT UR4, URZ, UR4, URZ, 0x33, !UPT ;  /* 0x000000043f047292 */ /* 0x000fd2000f8e333f */
[----:B------:R-:W-:Y:S02]  /*13b0*/  @UP0 ULDC.64 UR10, c[0x0][0x9e8] ;  /* 0x00027a00000a0ab9 */ /* 0x000fe40000000a00 */
[----:B------:R-:W-:-:S04]  /*13c0*/  UIMAD.WIDE.U32 UR6, UR4, UR10, URZ ;  /* 0x0000000a040672a5 */ /* 0x000fc8000f8e003f */
[----:B------:R-:W-:-:S04]  /*13d0*/  @UP0 USHF.R.U32.HI UR4, URZ, UR11, UR7 ;  /* 0x0000000b3f040299 */ /* 0x000fc80008011607 */
[----:B------:R-:W-:Y:S01]  /*13e0*/  ULOP3.LUT UR4, URZ, UR4, URZ, 0x33, !UPT ;  /* 0x000000043f047292 */ /* 0x000fe2000f8e333f */
[----:B------:R-:W-:Y:S11]  /*13f0*/  BRA `(.L_x_936) ;  /* 0x0000000000107947 */ /* 0x000ff60003800000 */
.L_x_935:
[----:B------:R-:W-:-:S11]  /*1400*/  UISETP.NE.AND UP0, UPT, UR5, 0x1, UPT ;  /* 0x000000010500788c */ /* 0x000fd6000bf05270 */
[----:B------:R-:W-:Y:S02]  /*1410*/  @UP0 ULDC.64 UR10, c[0x0][0x9e8] ;  /* 0x00027a00000a0ab9 */ /* 0x000fe40000000a00 */
[----:B------:R-:W-:-:S04]  /*1420*/  UIMAD.WIDE.U32 UR6, UR4, UR10, URZ ;  /* 0x0000000a040672a5 */ /* 0x000fc8000f8e003f */
[----:B------:R-:W-:-:S12]  /*1430*/  @UP0 USHF.R.U32.HI UR4, URZ, UR11, UR7 ;  /* 0x0000000b3f040299 */ /* 0x000fd80008011607 */
.L_x_936:
[----:B------:R-:W-:-:S04]  /*1440*/  UIMAD UR4, UR4, UR5, URZ ;  /* 0x00000005040472a4 */ /* 0x000fc8000f8e023f */
[----:B------:R-:W-:-:S04]  /*1450*/  UISETP.LT.AND UP0, UPT, UR9, UR4, UPT ;  /* 0x000000040900728c */ /* 0x000fc8000bf01270 */
[----:B------:R-:W-:-:S12]  /*1460*/  USEL UR9, UR9, UR4, !UP0 ;  /* 0x0000000409097287 */ /* 0x000fd8000c000000 */
.L_x_934:
[----:B------:R-:W-:Y:S01]  /*1470*/  USHF.R.S32.HI UR4, URZ, 0x1f, UR9 ;  /* 0x0000001f3f047899 */ /* 0x000fe20008011409 */
[----:B------:R-:W-:Y:S01]  /*1480*/  PLOP3.LUT P0, PT, PT, PT, PT, 0x80, 0x0 ;  /* 0x000000000000781c */ /* 0x000fe20003f0f070 */
[----:B------:R-:W-:Y:S01]  /*1490*/  IMAD.MOV.U32 R0, RZ, RZ, RZ ;  /* 0x000000ffff007224 */ /* 0x000fe200078e00ff */
[----:B------:R-:W-:Y:S01]  /*14a0*/  CS2R R26, SRZ ;  /* 0x00000000001a7805 */ /* 0x000fe2000001ff00 */
[----:B------:R-:W-:Y:S01]  /*14b0*/  ULEA.HI UR4, UR4, UR9, URZ, 0x7 ;  /* 0x0000000904047291 */ /* 0x000fe2000f8f383f */
[----:B------:R-:W-:Y:S01]  /*14c0*/  IMAD.MOV.U32 R30, RZ, RZ, RZ ;  /* 0x000000ffff1e7224 */ /* 0x000fe200078e00ff */
[----:B------:R-:W-:Y:S01]  /*14d0*/  CS2R R24, SRZ ;  /* 0x0000000000187805 */ /* 0x000fe2000001ff00 */
[----:B------:R-:W-:Y:S01]  /*14e0*/  IMAD.MOV.U32 R118, RZ, RZ, RZ ;  /* 0x000000ffff767224 */ /* 0x000fe200078e00ff */
[----:B------:R-:W-:Y:S01]  /*14f0*/  USHF.R.S32.HI UR4, URZ, 0x7, UR4 ;  /* 0x000000073f047899 */ /* 0x000fe20008011404 */
[----:B------:R-:W-:Y:S01]  /*1500*/  IMAD.MOV.U32 R21, RZ, RZ, RZ ;  /* 0x000000ffff157224 */ /* 0x000fe200078e00ff */
[----:B------:R-:W-:Y:S01]  /*1510*/  CS2R R14, SRZ ;  /* 0x00000000000e7805 */ /* 0x000fe2000001ff00 */
[----:B------:R-:W-:Y:S01]  /*1520*/  IMAD.MOV.U32 R114, RZ, RZ, RZ ;  /* 0x000000ffff727224 */ /* 0x000fe200078e00ff */
[----:B------:R-:W-:Y:S01]  /*1530*/  UISETP.LT.AND UP0, UPT, URZ, UR4, UPT ;  /* 0x000000043f00728c */ /* 0x000fe2000bf01270 */
[----:B------:R-:W-:Y:S01]  /*1540*/  IMAD.MOV.U32 R29, RZ, RZ, RZ ;  /* 0x000000ffff1d7224 */ /* 0x000fe200078e00ff */
[----:B------:R-:W-:Y:S01]  /*1550*/  CS2R R34, SRZ ;  /* 0x0000000000227805 */ /* 0x000fe2000001ff00 */
[----:B------:R-:W-:Y:S01]  /*1560*/  IMAD.MOV.U32 R110, RZ, RZ, RZ ;  /* 0x000000ffff6e7224 */ /* 0x000fe200078e00ff */
[----:B------:R-:W-:Y:S01]  /*1570*/  USEL UR42, URZ, UR4, !UP0 ;  /* 0x000000043f2a7287 */ /* 0x000fe2000c000000 */
[----:B------:R-:W-:Y:S01]  /*1580*/  CS2R R12, SRZ ;  /* 0x00000000000c7805 */ /* 0x000fe2000001ff00 */
[----:B------:R-:W-:Y:S01]  /*1590*/  IMAD.MOV.U32 R106, RZ, RZ, RZ ;  /* 0x000000ffff6a7224 */ /* 0x000fe200078e00ff */
[----:B------:R-:W-:Y:S01]  /*15a0*/  CS2R R102, SRZ ;  /* 0x0000000000667805 */ /* 0x000fe2000001ff00 */
[----:B------:R-:W-:Y:S01]  /*15b0*/  IMAD.MOV.U32 R41, RZ, RZ, RZ ;  /* 0x000000ffff297224 */ /* 0x000fe200078e00ff */
[----:B------:R-:W-:-:S02]  /*15c0*/  CS2R R100, SRZ ;  /* 0x0000000000647805 */ /* 0x000fc4000001ff00 */
[----:B------:R-:W-:Y:S02]  /*15d0*/  ISETP.GT.AND P1, PT, R88, UR42, PT ;  /* 0x0000002a58007c0c */ /* 0x000fe4000bf24270 */
[----:B------:R-:W-:Y:S02]  /*15e0*/  CS2R R98, SRZ ;  /* 0x0000000000627805 */ /* 0x000fe4000001ff00 */
[----:B------:R-:W-:Y:S02]  /*15f0*/  CS2R R96, SRZ ;  /* 0x0000000000607805 */ /* 0x000fe4000001ff00 */
[----:B------:R-:W-:Y:S02]  /*1600*/  CS2R R94, SRZ ;  /* 0x00000000005e7805 */ /* 0x000fe4000001ff00 */
[----:B------:R-:W-:Y:S02]  /*1610*/  CS2R R92, SRZ ;  /* 0x00000000005c7805 */ /* 0x000fe4000001ff00 */
[----:B------:R-:W-:Y:S01]  /*1620*/  CS2R R90, SRZ ;  /* 0x00000000005a7805 */ /* 0x000fe2000001ff00 */
[----:B------:R-:W-:-:S02]  /*1630*/  IMAD.MOV.U32 R89, RZ, RZ, RZ ;  /* 0x000000ffff597224 */ /* 0x000fc400078e00ff */
[----:B------:R-:W-:Y:S05]  /*1640*/  @!P1 BRA `(.L_x_937) ;  /* 0x000000d8001c9947 */ /* 0x000fea0003800000 */
[----:B------:R-:W0:Y:S01]  /*1650*/  SHFL.IDX PT, R0, R154, RZ, 0x1f ;  /* 0x00001fff9a007589 */ /* 0x000e2200000e0000 */
[----:B------:R-:W1:Y:S01]  /*1660*/  S2UR UR43, SR_CgaCtaId ;  /* 0x00000000002b79c3 */ /* 0x000e620000008800 */
[----:B------:R-:W-:Y:S01]  /*1670*/  UMOV UR45, 0x400 ;  /* 0x00000400002d7882 */ /* 0x000fe20000000000 */
        /* <DEDUP_REMOVED lines=28> */
.L_x_938:
        /* <DEDUP_REMOVED lines=9> */
.L_x_1091:
[----:B------:R-:W-:Y:S05]  /*18d0*/  @!P0 BRA `(.L_x_940) ;  /* 0x0000000000048947 */ /* 0x000fea0003800000 */
[----:B------:R-:W-:Y:S01]  /*18e0*/  BPT.TRAP 0x1 ;  /* 0x000000040000795c */ /* 0x000fe20000300000 */
.L_x_940:
[----:B------:R-:W-:Y:S02]  /*18f0*/  IMAD.U32 R89, RZ, RZ, UR36 ;  /* 0x00000024ff597e24 */ /* 0x000fe4000f8e00ff */
[----:B0-----:R-:W-:-:S03]  /*1900*/  IMAD.U32 R0, RZ, RZ, UR46 ;  /* 0x0000002eff007e24 */ /* 0x001fc6000f8e00ff */
[----:B------:R-:W-:Y:S02]  /*1910*/  LEA R89, R89, UR45, 0x3 ;  /* 0x0000002d59597c11 */ /* 0x000fe4000f8e18ff */
[----:B------:R-:W-:-:S04]  /*1920*/  SHF.L.U32 R0, R0, 0x1f, RZ ;  /* 0x0000001f00007819 */ /* 0x000fc800000006ff */
[----:B------:R0:W1:Y:S01]  /*1930*/  SYNCS.PHASECHK.TRANS64.TRYWAIT P1, [R89+URZ+0x16830], R0 ;  /* 0x01683000590075a7 */ /* 0x000062000802017f */
[----:B------:R-:W-:Y:S05]  /*1940*/  @!P0 BRA `(.L_x_941) ;  /* 0x0000000000048947 */ /* 0x000fea0003800000 */
[----:B------:R-:W-:Y:S01]  /*1950*/  BPT.TRAP 0x1 ;  /* 0x000000040000795c */ /* 0x000fe20000300000 */
.L_x_941:
[----:B-1----:R-:W-:Y:S05]  /*1960*/  @P1 BRA `(.L_x_942) ;  /* 0x0000000000081947 */ /* 0x002fea0003800000 */
[----:B------:R-:W1:Y:S02]  /*1970*/  SYNCS.PHASECHK.TRANS64.TRYWAIT P1, [R89+URZ+0x16830], R0 ;  /* 0x01683000590075a7 */ /* 0x000e64000802017f */
[----:B-1----:R-:W-:Y:S05]  /*1980*/  @!P1 BRA `(.L_x_943) ;  /* 0x0000013400149947 */ /* 0x002fea0003800000 */
.L_x_942:
        /* <DEDUP_REMOVED lines=35> */
.L_x_944:
[----:B------:R-:W-:Y:S01]  /*1bc0*/  UISETP.NE.AND UP1, UPT, UR50, URZ, UPT ;  /* 0x0000003f3200728c */ /* 0x000fe2000bf25270 */
[----:B------:R-:W-:Y:S01]  /*1bd0*/  R2UR UR6, R89 ;  /* 0x00000000590672ca */ /* 0x000fe200000e0000 */
[----:B------:R-:W-:Y:S01]  /*1be0*/  ULDC UR7, c[0x0][0x9d8] ;  /* 0x0002760000077ab9 */ /* 0x000fe20000000800 */
[----:B------:R-:W-:Y:S01]  /*1bf0*/  UISETP.NE.AND UP0, UPT, UR49, URZ, UPT ;  /* 0x0000003f3100728c */ /* 0x000fe2000bf05270 */
[----:B------:R-:W-:Y:S01]  /*1c00*/  FMUL.FTZ R3, R24, UR7 ;  /* 0x0000000718037c20 */ /* 0x000fe20008410000 */
[----:B------:R-:W-:Y:S01]  /*1c10*/  FMUL.FTZ R24, R55, UR7 ;  /* 0x0000000737187c20 */ /* 0x000fe20008410000 */
[----:B------:R-:W-:Y:S01]  /*1c20*/  PLOP3.LUT P1, PT, PT, PT, UP1, 0x80, 0x0 ;  /* 0x000000000000781c */ /* 0x000fe20003f2f018 */
[----:B------:R-:W-:Y:S01]  /*1c30*/  FMUL.FTZ R55, R61, UR7 ;  /* 0x000000073d377c20 */ /* 0x000fe20008410000 */
[----:B------:R-:W-:Y:S01]  /*1c40*/  PLOP3.LUT P2, PT, PT, PT, UP1, 0x80, 0x0 ;  /* 0x000000000000781c */ /* 0x000fe20003f4f018 */
[----:B------:R-:W-:Y:S01]  /*1c50*/  FMUL.FTZ R94, R37, UR7 ;  /* 0x00000007255e7c20 */ /* 0x000fe20008410000 */
[----:B------:R-:W-:Y:S01]  /*1c60*/  VIADD R61, R17, UR38 ;  /* 0x00000026113d7c36 */ /* 0x000fe20008000000 */
[----:B------:R-:W2:Y:S01]  /*1c70*/  LDC R37, c[0x0][0x2f0] ;  /* 0x0000bc00ff257b82 */ /* 0x000ea20000000800 */
[----:B------:R-:W-:Y:S01]  /*1c80*/  @UP1 ULDC UR10, c[0x0][0x44c] ;  /* 0x00011300000a1ab9 */ /* 0x000fe20000000800 */
[----:B------:R-:W-:Y:S01]  /*1c90*/  FMUL.FTZ R91, R32, UR7 ;  /* 0x00000007205b7c20 */ /* 0x000fe20008410000 */
[----:B------:R-:W-:Y:S01]  /*1ca0*/  FMUL.FTZ R93, R36, UR7 ;  /* 0x00000007245d7c20 */ /* 0x000fe20008410000 */
[----:B------:R-:W-:Y:S01]  /*1cb0*/  FMUL.FTZ R92, R33, UR7 ;  /* 0x00000007215c7c20 */ /* 0x000fe20008410000 */
[----:B------:R-:W-:-:S02]  /*1cc0*/  IMAD.MOV.U32 R33, RZ, RZ, -0x80 ;  /* 0xffffff80ff217424 */ /* 0x000fc400078e00ff */
[----:B------:R-:W-:Y:S01]  /*1cd0*/  FMUL.FTZ R14, R25, UR7 ;  /* 0x00000007190e7c20 */ /* 0x000fe20008410000 */
[----:B------:R-:W-:Y:S01]  /*1ce0*/  FMUL.FTZ R25, R54, UR7 ;  /* 0x0000000736197c20 */ /* 0x000fe20008410000 */
[----:B------:R-:W-:Y:S01]  /*1cf0*/  @P1 IMAD.HI.U32 R32, R61, UR10, RZ ;  /* 0x0000000a3d201c27 */ /* 0x000fe2000f8e00ff */
[----:B------:R-:W3:Y:S01]  /*1d00*/  LDC R36, c[0x0][0x288] ;  /* 0x0000a200ff247b82 */ /* 0x000ee20000000800 */
[----:B------:R-:W-:Y:S02]  /*1d10*/  @UP1 ULDC UR10, c[0x0][0x450] ;  /* 0x00011400000a1ab9 */ /* 0x000fe40000000800 */
[----:B------:R-:W-:Y:S01]  /*1d20*/  FMUL.FTZ R54, R60, UR7 ;  /* 0x000000073c367c20 */ /* 0x000fe20008410000 */
[----:B------:R-:W-:Y:S01]  /*1d30*/  IMAD R96, R88, R33, 0x80 ;  /* 0x0000008058607424 */ /* 0x000fe200078e0221 */
[----:B------:R-:W-:Y:S01]  /*1d40*/  @P2 SHF.R.U32.HI R61, RZ, UR10, R32 ;  /* 0x0000000aff3d2c19 */ /* 0x000fe20008011620 */
[----:B------:R-:W-:Y:S01]  /*1d50*/  UIADD3 UR6, UR6, 0x16840, URZ ;  /* 0x0001684006067890 */ /* 0x000fe2000fffe03f */
[----:B------:R-:W-:Y:S01]  /*1d60*/  FMUL.FTZ R5, R30, UR7 ;  /* 0x000000071e057c20 */ /* 0x000fe20008410000 */
[----:B------:R-:W-:-:S02]  /*1d70*/  VIADD R33, R96, 0x1 ;  /* 0x0000000160217836 */ /* 0x000fc40000000000 */
[----:B------:R-:W-:Y:S01]  /*1d80*/  FMUL.FTZ R21, R50, UR7 ;  /* 0x0000000732157c20 */ /* 0x000fe20008410000 */
[----:B------:R-:W4:Y:S01]  /*1d90*/  SHFL.IDX PT, R60, R61, RZ, 0x1c1f ;  /* 0x001c1fff3d3c7589 */ /* 0x000f2200000e0000 */
[----:B------:R-:W-:Y:S01]  /*1da0*/  FMUL.FTZ R11, R42, UR7 ;  /* 0x000000072a0b7c20 */ /* 0x000fe20008410000 */
        /* <DEDUP_REMOVED lines=11> */
[----:B------:R-:W-:Y:S01]  /*1e60*/  UPRMT UR6, UR43, 0x654, UR6 ;  /* 0x000006542b067896 */ /* 0x000fe20008000006 */
[----:B01----:R-:W-:Y:S01]  /*1e70*/  FMUL.FTZ R0, R26, UR7 ;  /* 0x000000071a007c20 */ /* 0x003fe20008410000 */
        /* <DEDUP_REMOVED lines=14> */
[----:B------:R-:W-:-:S02]  /*1f60*/  IMAD R56, R16, -0x2, R33 ;  /* 0xfffffffe10387824 */ /* 0x000fc400078e0221 */
        /* <DEDUP_REMOVED lines=25> */
[----:B------:R-:W-:Y:S01]  /*2100*/  PLOP3.LUT P1, PT, PT, PT, UP0, 0x40, 0x0 ;  /* 0x000000000000781c */ /* 0x000fe20003f2e808 */
[C---:B--2---:R-:W-:Y:S01]  /*2110*/  IMAD R63, R37.reuse, UR40, R56 ;  /* 0x00000028253f7c24 */ /* 0x044fe2000f8e0238 */
[----:B------:R-:W0:Y:S01]  /*2120*/  MUFU.TANH R3, R3 ;  /* 0x0000000300037308 */ /* 0x000e220000002400 */
[----:B------:R-:W-:Y:S01]  /*2130*/  ULDC UR22, c[0x0][0x9dc] ;  /* 0x0002770000167ab9 */ /* 0x000fe20000000800 */
[----:B------:R-:W-:Y:S01]  /*2140*/  SYNCS.ARRIVE.TRANS64.RED.A1T0 RZ, [UR6], RZ ;  /* 0x000000ffffff79a7 */ /* 0x000fe20008100406 */
[----:B------:R-:W-:Y:S01]  /*2150*/  ULOP3.LUT UR6, URZ, UR22, URZ, 0x33, !UPT ;  /* 0x000000163f067292 */ /* 0x000fe2000f8e333f */
[----:B------:R-:W-:Y:S01]  /*2160*/  IMAD R57, R37, UR40, R96 ;  /* 0x0000002825397c24 */ /* 0x000fe2000f8e0260 */
[----:B------:R-:W-:Y:S01]  /*2170*/  ULDC UR11, c[0x0][0x9e0] ;  /* 0x00027800000b7ab9 */ /* 0x000fe20000000800 */
[----:B---3--:R-:W-:Y:S01]  /*2180*/  IMAD.IADD R63, R63, 0x1, -R36 ;  /* 0x000000013f3f7824 */ /* 0x008fe200078e0a24 */
[----:B------:R-:W-:Y:S01]  /*2190*/  LEA R86, R88, 0xffffff80, 0x7 ;  /* 0xffffff8058567811 */ /* 0x000fe200078e38ff */
[----:B------:R-:W1:Y:S01]  /*21a0*/  MUFU.TANH R14, R14 ;  /* 0x0000000e000e7308 */ /* 0x000e620000002400 */
[----:B------:R-:W-:-:S02]  /*21b0*/  IMAD R71, R16, -0x2, R57 ;  /* 0xfffffffe10477824 */ /* 0x000fc400078e0239 */
[C---:B------:R-:W-:Y:S02]  /*21c0*/  VIADD R98, R63.reuse, UR11 ;  /* 0x0000000b3f627c36 */ /* 0x040fe40008000000 */
[----:B------:R-:W-:-:S03]  /*21d0*/  VIADD R73, R63, UR6 ;  /* 0x000000063f497c36 */ /* 0x000fc60008000000 */
[----:B------:R-:W2:Y:S01]  /*21e0*/  MUFU.TANH R0, R0 ;  /* 0x0000000000007308 */ /* 0x000ea20000002400 */
[----:B----4-:R-:W-:Y:S01]  /*21f0*/  VIADDMNMX R63, R60, R98, R71, PT ;  /* 0x000000623c3f7246 */ /* 0x010fe20003800147 */
[----:B------:R-:W-:-:S06]  /*2200*/  IMAD.IADD R65, R73, 0x1, R60 ;  /* 0x0000000149417824 */ /* 0x000fcc00078e023c */
[----:B------:R-:W3:Y:S08]  /*2210*/  MUFU.TANH R2, R2 ;  /* 0x0000000200027308 */ /* 0x000ef00000002400 */
[----:B------:R-:W4:Y:S08]  /*2220*/  MUFU.TANH R15, R15 ;  /* 0x0000000f000f7308 */ /* 0x000f300000002400 */
[----:B------:R-:W0:Y:S08]  /*2230*/  MUFU.TANH R90, R90 ;  /* 0x0000005a005a7308 */ /* 0x000e300000002400 */
        /* <DEDUP_REMOVED lines=46> */
[----:B------:R0:W0:Y:S08]  /*2520*/  MUFU.TANH R69, R76 ;  /* 0x0000004c00457308 */ /* 0x0000300000002400 */
        /* <DEDUP_REMOVED lines=10> */
[----:B------:R-:W0:Y:S01]  /*25d0*/  MUFU.TANH R33, R33 ;  /* 0x0000002100217308 */ /* 0x000e220000002400 */
[----:B-1234-:R-:W-:Y:S05]  /*25e0*/  @P1 BRA `(.L_x_945) ;  /* 0x0000000000641947 */ /* 0x01efea0003800000 */
[----:B------:R-:W-:Y:S01]  /*25f0*/  IMAD R57, R37, UR40, R60 ;  /* 0x0000002825397c24 */ /* 0x000fe2000f8e023c */
[----:B------:R-:W-:Y:S03]  /*2600*/  BSSY B0, `(.L_x_946) ;  /* 0x0000013000007945 */ /* 0x000fe60003800000 */
[----:B------:R-:W-:-:S05]  /*2610*/  IMAD.IADD R67, R57, 0x1, -R36 ;  /* 0x0000000139437824 */ /* 0x000fca00078e0a24 */
[----:B------:R-:W-:-:S13]  /*2620*/  ISETP.GT.AND P1, PT, R67, -0x1, PT ;  /* 0xffffffff4300780c */ /* 0x000fda0003f24270 */
[----:B------:R-:W-:Y:S05]  /*2630*/  @P1 BRA `(.L_x_947) ;  /* 0x0000000000241947 */ /* 0x000fea0003800000 */
[----:B------:R-:W-:Y:S01]  /*2640*/  ULDC UR6, c[0x0][0x9e4] ;  /* 0x0002790000067ab9 */ /* 0x000fe20000000800 */
[----:B------:R-:W-:Y:S01]  /*2650*/  LOP3.LUT R67, RZ, R67, RZ, 0x33, !PT ;  /* 0x00000043ff437212 */ /* 0x000fe200078e33ff */
[----:B------:R-:W-:-:S05]  /*2660*/  IMAD.U32 R60, RZ, RZ, UR6 ;  /* 0x00000006ff3c7e24 */ /* 0x000fca000f8e00ff */
[----:B------:R-:W-:-:S13]  /*2670*/  ISETP.NE.AND P1, PT, R60, 0x1, PT ;  /* 0x000000013c00780c */ /* 0x000fda0003f25270 */
[----:B------:R-:W1:Y:S02]  /*2680*/  @P1 LDC.64 R56, c[0x0][0x9e8] ;  /* 0x00027a00ff381b82 */ /* 0x000e640000000a00 */
[----:B-1----:R-:W-:-:S05]  /*2690*/  @P1 IMAD.HI.U32 R56, R67, R56, RZ ;  /* 0x0000003843381227 */ /* 0x002fca00078e00ff */
[----:B------:R-:W-:-:S04]  /*26a0*/  @P1 SHF.R.U32.HI R67, RZ, R57, R56 ;  /* 0x00000039ff431219 */ /* 0x000fc80000011638 */
[----:B------:R-:W-:Y:S01]  /*26b0*/  LOP3.LUT R67, RZ, R67, RZ, 0x33, !PT ;  /* 0x00000043ff437212 */ /* 0x000fe200078e33ff */
[----:B------:R-:W-:Y:S06]  /*26c0*/  BRA `(.L_x_948) ;  /* 0x0000000000187947 */ /* 0x000fec0003800000 */
.L_x_947:
[----:B------:R-:W-:Y:S02]  /*26d0*/  ULDC UR6, c[0x0][0x9e4] ;  /* 0x0002790000067ab9 */ /* 0x000fe40000000800 */
[----:B------:R-:W-:-:S05]  /*26e0*/  IMAD.U32 R60, RZ, RZ, UR6 ;  /* 0x00000006ff3c7e24 */ /* 0x000fca000f8e00ff */
[----:B------:R-:W-:-:S13]  /*26f0*/  ISETP.NE.AND P1, PT, R60, 0x1, PT ;  /* 0x000000013c00780c */ /* 0x000fda0003f25270 */
[----:B------:R-:W1:Y:S02]  /*2700*/  @P1 LDC.64 R56, c[0x0][0x9e8] ;  /* 0x00027a00ff381b82 */ /* 0x000e640000000a00 */
[----:B-1----:R-:W-:-:S05]  /*2710*/  @P1 IMAD.HI.U32 R56, R67, R56, RZ ;  /* 0x0000003843381227 */ /* 0x002fca00078e00ff */
[----:B------:R-:W-:-:S07]  /*2720*/  @P1 SHF.R.U32.HI R67, RZ, R57, R56 ;  /* 0x00000039ff431219 */ /* 0x000fce0000011638 */
.L_x_948:
[----:B------:R-:W-:Y:S05]  /*2730*/  BSYNC B0 ;  /* 0x0000000000007941 */ /* 0x000fea0003800000 */
.L_x_946:
[----:B------:R-:W-:-:S04]  /*2740*/  IMAD R67, R67, R60, -R86 ;  /* 0x0000003c43437224 */ /* 0x000fc800078e0a56 */
[----:B------:R-:W-:-:S05]  /*2750*/  IMAD R56, R16, -0x2, R67 ;  /* 0xfffffffe10387824 */ /* 0x000fca00078e0243 */
[----:B------:R-:W-:Y:S02]  /*2760*/  VIADDMNMX R63, R56, R60, R63, PT ;  /* 0x0000003c383f7246 */ /* 0x000fe4000380013f */
[----:B------:R-:W-:-:S07]  /*2770*/  VIMNMX R65, R65, R56, !PT ;  /* 0x0000003841417248 */ /* 0x000fce0007fe0100 */
.L_x_945:
[C---:B------:R-:W-:Y:S01]  /*2780*/  ISETP.GE.AND P6, PT, R96.reuse, 0xa, PT ;  /* 0x0000000a6000780c */ /* 0x040fe20003fc6270 */
[----:B------:R-:W-:Y:S01]  /*2790*/  UISETP.NE.AND UP0, UPT, UR49, URZ, UPT ;  /* 0x0000003f3100728c */ /* 0x000fe2000bf05270 */
[C---:B------:R-:W-:Y:S02]  /*27a0*/  ISETP.GE.AND P1, PT, R96.reuse, 0x2, PT ;  /* 0x000000026000780c */ /* 0x040fe40003f26270 */
[C---:B------:R-:W-:Y:S02]  /*27b0*/  ISETP.GE.AND P2, PT, R96.reuse, 0x9, PT ;  /* 0x000000096000780c */ /* 0x040fe40003f46270 */
[----:B------:R-:W-:Y:S02]  /*27c0*/  ISETP.GE.AND P5, PT, R96, 0x11, PT ;  /* 0x000000116000780c */ /* 0x000fe40003fa6270 */
[----:B------:R-:W-:Y:S02]  /*27d0*/  LOP3.LUT R19, R19, 0xfffffffb, RZ, 0xc0, !PT ;  /* 0xfffffffb13137812 */ /* 0x000fe400078ec0ff */
[----:B------:R-:W-:-:S02]  /*27e0*/  ISETP.GT.AND P4, PT, R65, 0x1, !P1 ;  /* 0x000000014100780c */ /* 0x000fc40004f84270 */
[----:B------:R-:W-:Y:S02]  /*27f0*/  ISETP.GT.AND P3, PT, R65, 0x8, !P2 ;  /* 0x000000084100780c */ /* 0x000fe40005764270 */
[----:B------:R-:W-:Y:S02]  /*2800*/  @P6 LOP3.LUT R19, R19, 0x4, RZ, 0xfc, !PT ;  /* 0x0000000413136812 */ /* 0x000fe400078efcff */
[C---:B------:R-:W-:Y:S02]  /*2810*/  ISETP.LT.OR P4, PT, R63.reuse, 0x2, P4 ;  /* 0x000000023f00780c */ /* 0x040fe40002781670 */
[----:B------:R-:W-:Y:S02]  /*2820*/  ISETP.LT.OR P3, PT, R63, 0x9, P3 ;  /* 0x000000093f00780c */ /* 0x000fe40001f61670 */
[----:B------:R-:W-:Y:S02]  /*2830*/  LOP3.LUT R19, R19, 0xfffffff7, RZ, 0xc0, !PT ;  /* 0xfffffff713137812 */ /* 0x000fe400078ec0ff */
[----:B------:R-:W-:-:S02]  /*2840*/  FSEL R132, R14, -INF , !P4 ;  /* 0xff8000000e847808 */ /* 0x000fc40006000000 */
[----:B------:R-:W-:Y:S01]  /*2850*/  FSEL R130, R15, -INF , !P3 ;  /* 0xff8000000f827808 */ /* 0x000fe20005800000 */
[----:B------:R-:W1:Y:S01]  /*2860*/  SHFL.IDX PT, R14, R61, 0x1, 0x1c1f ;  /* 0x003c1f003d0e7f89 */ /* 0x000e6200000e0000 */
[----:B------:R-:W-:Y:S02]  /*2870*/  ISETP.GT.AND P4, PT, R65, 0x9, !P6 ;  /* 0x000000094100780c */ /* 0x000fe40007784270 */
[----:B------:R-:W-:Y:S02]  /*2880*/  @P5 LOP3.LUT R19, R19, 0x8, RZ, 0xfc, !PT ;  /* 0x0000000813135812 */ /* 0x000fe400078efcff */
[----:B------:R-:W-:Y:S02]  /*2890*/  ISETP.GT.AND P3, PT, R65, 0x10, !P5 ;  /* 0x000000104100780c */ /* 0x000fe40006f64270 */
[----:B------:R-:W-:Y:S02]  /*28a0*/  ISETP.GE.AND P5, PT, R96, 0x12, PT ;  /* 0x000000126000780c */ /* 0x000fe40003fa6270 */
[----:B------:R-:W-:-:S02]  /*28b0*/  ISETP.LT.OR P4, PT, R63, 0xa, P4 ;  /* 0x0000000a3f00780c */ /* 0x000fc40002781670 */
[----:B------:R-:W-:Y:S02]  /*28c0*/  ISETP.LT.OR P3, PT, R63, 0x11, P3 ;  /* 0x000000113f00780c */ /* 0x000fe40001f61670 */
[----:B0-----:R-:W-:Y:S02]  /*28d0*/  FSEL R128, R90, -INF , !P4 ;  /* 0xff8000005a807808 */ /* 0x001fe40006000000 */
[----:B------:R-:W-:Y:S02]  /*28e0*/  ISETP.GE.AND P4, PT, R96, 0x19, PT ;  /* 0x000000196000780c */ /* 0x000fe40003f86270 */
[----:B------:R-:W-:Y:S02]  /*28f0*/  LOP3.LUT R19, R19, 0xffffffef, RZ, 0xc0, !PT ;  /* 0xffffffef13137812 */ /* 0x000fe400078ec0ff */
[----:B------:R-:W-:Y:S02]  /*2900*/  FSEL R126, R91, -INF , !P3 ;  /* 0xff8000005b7e7808 */ /* 0x000fe40005800000 */
[----:B------:R-:W-:-:S02]  /*2910*/  ISETP.GT.AND P3, PT, R65, 0x11, !P5 ;  /* 0x000000114100780c */ /* 0x000fc40006f64270 */
[----:B------:R-:W-:Y:S02]  /*2920*/  @P5 LOP3.LUT R19, R19, 0x10, RZ, 0xfc, !PT ;  /* 0x0000001013135812 */ /* 0x000fe400078efcff */
[----:B------:R-:W-:Y:S02]  /*2930*/  ISETP.LT.OR P3, PT, R63, 0x12, P3 ;  /* 0x000000123f00780c */ /* 0x000fe40001f61670 */
[----:B------:R-:W-:Y:S02]  /*2940*/  LOP3.LUT R19, R19, 0xfdffffff, RZ, 0xc0, !PT ;  /* 0xfdffffff13137812 */ /* 0x000fe400078ec0ff */
[----:B------:R-:W-:Y:S02]  /*2950*/  FSEL R120, R92, -INF , !P3 ;  /* 0xff8000005c787808 */ /* 0x000fe40005800000 */
[----:B------:R-:W-:Y:S02]  /*2960*/  @P4 LOP3.LUT R19, R19, 0x2000000, RZ, 0xfc, !PT ;  /* 0x0200000013134812 */ /* 0x000fe400078efcff */
[----:B------:R-:W-:-:S02]  /*2970*/  ISETP.GT.AND P3, PT, R65, 0x18, !P4 ;  /* 0x000000184100780c */ /* 0x000fc40006764270 */
[----:B------:R-:W-:Y:S02]  /*2980*/  ISETP.GE.AND P4, PT, R96, 0x1a, PT ;  /* 0x0000001a6000780c */ /* 0x000fe40003f86270 */
[----:B------:R-:W-:Y:S02]  /*2990*/  ISETP.LT.OR P3, PT, R63, 0x19, P3 ;  /* 0x000000193f00780c */ /* 0x000fe40001f61670 */
[----:B------:R-:W-:Y:S02]  /*29a0*/  LOP3.LUT R19, R19, 0xfeffffff, RZ, 0xc0, !PT ;  /* 0xfeffffff13137812 */ /* 0x000fe400078ec0ff */
[----:B------:R-:W-:Y:S02]  /*29b0*/  FSEL R116, R93, -INF , !P3 ;  /* 0xff8000005d747808 */ /* 0x000fe40005800000 */
[----:B------:R-:W-:-:S04]  /*29c0*/  ISETP.GT.AND P3, PT, R65, 0x19, !P4 ;  /* 0x000000194100780c */ /* 0x000fc80006764270 */
[----:B------:R-:W-:Y:S02]  /*29d0*/  ISETP.LT.OR P3, PT, R63, 0x1a, P3 ;  /* 0x0000001a3f00780c */ /* 0x000fe40001f61670 */
[----:B------:R-:W-:Y:S02]  /*29e0*/  @P4 LOP3.LUT R19, R19, 0x1000000, RZ, 0xfc, !PT ;  /* 0x0100000013134812 */ /* 0x000fe400078efcff */
[----:B------:R-:W-:Y:S02]  /*29f0*/  ISETP.GE.AND P4, PT, R96, 0x21, PT ;  /* 0x000000216000780c */ /* 0x000fe40003f86270 */
[----:B------:R-:W-:Y:S02]  /*2a00*/  LOP3.LUT R19, R19, 0xff7fffff, RZ, 0xc0, !PT ;  /* 0xff7fffff13137812 */ /* 0x000fe400078ec0ff */
[----:B------:R-:W-:Y:S02]  /*2a10*/  FSEL R94, R94, -INF , !P3 ;  /* 0xff8000005e5e7808 */ /* 0x000fe40005800000 */
[----:B------:R-:W-:-:S04]  /*2a20*/  ISETP.GT.AND P3, PT, R65, 0x20, !P4 ;  /* 0x000000204100780c */ /* 0x000fc80006764270 */
[----:B------:R-:W-:-:S03]  /*2a30*/  ISETP.LT.OR P3, PT, R63, 0x21, P3 ;  /* 0x000000213f00780c */ /* 0x000fc60001f61670 */
        /* <DEDUP_REMOVED lines=9> */
[----:B------:R-:W-:Y:S01]  /*2ad0*/  FSEL R82, R41, -INF , !P3 ;  /* 0xff80000029527808 */ /* 0x000fe20005800000 */
[----:B-1----:R-:W-:Y:S01]  /*2ae0*/  IMAD.IADD R41, R73, 0x1, R14 ;  /* 0x0000000149297824 */ /* 0x002fe200078e020e */
        /* <DEDUP_REMOVED lines=94> */
[----:B------:R-:W-:Y:S02]  /*30d0*/  FSEL R70, R70, -INF , !P3 ;  /* 0xff80000046467808 */ /* 0x000fe40005800000 */
[----:B------:R-:W-:Y:S02]  /*30e0*/  LOP3.LUT R19, R19, 0xfbffffff, RZ, 0xc0, !PT ;  /* 0xfbffffff13137812 */ /* 0x000fe400078ec0ff */
[----:B------:R-:W-:-:S04]  /*30f0*/  ISETP.GT.AND P3, PT, R65, 0x68, !P4 ;  /* 0x000000684100780c */ /* 0x000fc80006764270 */
[----:B------:R-:W-:-:S03]  /*3100*/  ISETP.LT.OR P3, PT, R63, 0x69, P3 ;  /* 0x000000693f00780c */ /* 0x000fc60001f61670 */
[----:B------:R-:W-:Y:S02]  /*3110*/  @P4 LOP3.LUT R19, R19, 0x4000000, RZ, 0xfc, !PT ;  /* 0x0400000013134812 */ /* 0x000fe400078efcff */
[----:B------:R-:W-:Y:S02]  /*3120*/  ISETP.GE.AND P4, PT, R96, 0x6a, PT ;  /* 0x0000006a6000780c */ /* 0x000fe40003f86270 */
[----:B------:R-:W-:Y:S02]  /*3130*/  FSEL R54, R69, -INF , !P3 ;  /* 0xff80000045367808 */ /* 0x000fe40005800000 */
[----:B------:R-:W-:Y:S02]  /*3140*/  ISETP.GT.AND P3, PT, R65, 0x69, !P4 ;  /* 0x000000694100780c */ /* 0x000fe40006764270 */
[----:B------:R-:W-:Y:S02]  /*3150*/  LOP3.LUT R19, R19, 0xffffffdf, RZ, 0xc0, !PT ;  /* 0xffffffdf13137812 */ /* 0x000fe400078ec0ff */
[----:B------:R-:W-:-:S04]  /*3160*/  ISETP.LT.OR P3, PT, R63, 0x6a, P3 ;  /* 0x0000006a3f00780c */ /* 0x000fc80001f61670 */
[----:B------:R-:W-:Y:S02]  /*3170*/  FSEL R52, R77, -INF , !P3 ;  /* 0xff8000004d347808 */ /* 0x000fe40005800000 */
[----:B------:R-:W-:Y:S02]  /*3180*/  ISETP.GE.AND P3, PT, R96, 0x71, PT ;  /* 0x000000716000780c */ /* 0x000fe40003f66270 */
[----:B------:R-:W-:Y:S02]  /*3190*/  @P4 LOP3.LUT R19, R19, 0x20, RZ, 0xfc, !PT ;  /* 0x0000002013134812 */ /* 0x000fe400078efcff */
[----:B------:R-:W-:Y:S02]  /*31a0*/  ISETP.GT.AND P4, PT, R65, 0x70, !P3 ;  /* 0x000000704100780c */ /* 0x000fe40005f84270 */
[----:B------:R-:W-:Y:S02]  /*31b0*/  LOP3.LUT R19, R19, 0xfffffffd, RZ, 0xc0, !PT ;  /* 0xfffffffd13137812 */ /* 0x000fe400078ec0ff */
[----:B------:R-:W-:-:S04]  /*31c0*/  ISETP.LT.OR P4, PT, R63, 0x71, P4 ;  /* 0x000000713f00780c */ /* 0x000fc80002781670 */
[----:B------:R-:W-:Y:S02]  /*31d0*/  FSEL R50, R80, -INF , !P4 ;  /* 0xff80000050327808 */ /* 0x000fe40006000000 */
[----:B------:R-:W-:-:S04]  /*31e0*/  ISETP.GE.AND P4, PT, R96, 0x72, PT ;  /* 0x000000726000780c */ /* 0x000fc80003f86270 */
[----:B------:R-:W-:-:S04]  /*31f0*/  ISETP.GT.AND P5, PT, R65, 0x71, !P4 ;  /* 0x000000714100780c */ /* 0x000fc800067a4270 */
[----:B------:R-:W-:-:S04]  /*3200*/  ISETP.LT.OR P5, PT, R63, 0x72, P5 ;  /* 0x000000723f00780c */ /* 0x000fc80002fa1670 */
[----:B------:R-:W-:Y:S02]  /*3210*/  FSEL R42, R81, -INF , !P5 ;  /* 0xff800000512a7808 */ /* 0x000fe40006800000 */
[----:B------:R-:W-:-:S04]  /*3220*/  ISETP.GE.AND P5, PT, R96, 0x79, PT ;  /* 0x000000796000780c */ /* 0x000fc80003fa6270 */
[----:B------:R-:W-:-:S04]  /*3230*/  ISETP.GT.AND P6, PT, R65, 0x78, !P5 ;  /* 0x000000784100780c */ /* 0x000fc80006fc4270 */
[----:B------:R-:W-:-:S04]  /*3240*/  ISETP.LT.OR P6, PT, R63, 0x79, P6 ;  /* 0x000000793f00780c */ /* 0x000fc800037c1670 */
[----:B------:R-:W-:Y:S02]  /*3250*/  FSEL R40, R84, -INF , !P6 ;  /* 0xff80000054287808 */ /* 0x000fe40007000000 */
[----:B------:R-:W-:-:S13]  /*3260*/  ISETP.GE.AND P6, PT, R96, 0x1, PT ;  /* 0x000000016000780c */ /* 0x000fda0003fc6270 */
[----:B------:R-:W-:Y:S02]  /*3270*/  @P6 LOP3.LUT R19, R19, 0x2, RZ, 0xfc, !PT ;  /* 0x0000000213136812 */ /* 0x000fe400078efcff */
[----:B------:R-:W-:Y:S02]  /*3280*/  ISETP.GT.AND P6, PT, R65, RZ, !P6 ;  /* 0x000000ff4100720c */ /* 0x000fe400077c4270 */
[----:B------:R-:W-:Y:S02]  /*3290*/  LOP3.LUT R19, R19, 0xfffffffe, RZ, 0xc0, !PT ;  /* 0xfffffffe13137812 */ /* 0x000fe400078ec0ff */
[----:B------:R-:W-:-:S04]  /*32a0*/  ISETP.LT.OR P6, PT, R63, 0x1, P6 ;  /* 0x000000013f00780c */ /* 0x000fc800037c1670 */
[----:B------:R-:W-:Y:S02]  /*32b0*/  FSEL R43, R3, -INF , !P6 ;  /* 0xff800000032b7808 */ /* 0x000fe40007000000 */
[----:B------:R-:W-:Y:S02]  /*32c0*/  ISETP.GE.AND P6, PT, R96, 0x7a, PT ;  /* 0x0000007a6000780c */ /* 0x000fe40003fc6270 */
[----:B------:R-:W-:-:S11]  /*32d0*/  VIADDMNMX R3, R14, R98, R71, PT ;  /* 0x000000620e037246 */ /* 0x000fd60003800147 */
[----:B------:R-:W-:Y:S02]  /*32e0*/  @P6 LOP3.LUT R19, R19, 0x1, RZ, 0xfc, !PT ;  /* 0x0000000113136812 */ /* 0x000fe400078efcff */
[----:B------:R-:W-:-:S04]  /*32f0*/  ISETP.GT.AND P6, PT, R65, 0x79, !P6 ;  /* 0x000000794100780c */ /* 0x000fc800077c4270 */
[----:B------:R-:W-:-:S04]  /*3300*/  ISETP.LT.OR P6, PT, R63, 0x7a, P6 ;  /* 0x0000007a3f00780c */ /* 0x000fc800037c1670 */
[----:B------:R-:W-:Y:S02]  /*3310*/  FSEL R46, R85, -INF , !P6 ;  /* 0xff800000552e7808 */ /* 0x000fe40007000000 */
[----:B------:R-:W-:-:S13]  /*3320*/  PLOP3.LUT P6, PT, PT, PT, UP0, 0x40, 0x0 ;  /* 0x000000000000781c */ /* 0x000fda0003fce808 */
[----:B------:R-:W-:Y:S05]  /*3330*/  @P6 BRA `(.L_x_949) ;  /* 0x0000000000646947 */ /* 0x000fea0003800000 */
        /* <DEDUP_REMOVED lines=9> */
[----:B------:R-:W0:Y:S02]  /*33d0*/  @P6 LDC.64 R14, c[0x0][0x9e8] ;  /* 0x00027a00ff0e6b82 */ /* 0x000e240000000a00 */
[----:B0-----:R-:W-:-:S05]  /*33e0*/  @P6 IMAD.HI.U32 R14, R47, R14, RZ ;  /* 0x0000000e2f0e6227 */ /* 0x001fca00078e00ff */
[----:B------:R-:W-:-:S04]  /*33f0*/  @P6 SHF.R.U32.HI R47, RZ, R15, R14 ;  /* 0x0000000fff2f6219 */ /* 0x000fc8000001160e */
[----:B------:R-:W-:Y:S01]  /*3400*/  LOP3.LUT R47, RZ, R47, RZ, 0x33, !PT ;  /* 0x0000002fff2f7212 */ /* 0x000fe200078e33ff */
[----:B------:R-:W-:Y:S06]  /*3410*/  BRA `(.L_x_952) ;  /* 0x0000000000187947 */ /* 0x000fec0003800000 */
.L_x_951:
[----:B------:R-:W-:Y:S02]  /*3420*/  ULDC UR6, c[0x0][0x9e4] ;  /* 0x0002790000067ab9 */ /* 0x000fe40000000800 */
[----:B------:R-:W-:-:S05]  /*3430*/  IMAD.U32 R51, RZ, RZ, UR6 ;  /* 0x00000006ff337e24 */ /* 0x000fca000f8e00ff */
[----:B------:R-:W-:-:S13]  /*3440*/  ISETP.NE.AND P6, PT, R51, 0x1, PT ;  /* 0x000000013300780c */ /* 0x000fda0003fc5270 */
[----:B------:R-:W0:Y:S02]  /*3450*/  @P6 LDC.64 R14, c[0x0][0x9e8] ;  /* 0x00027a00ff0e6b82 */ /* 0x000e240000000a00 */
[----:B0-----:R-:W-:-:S05]  /*3460*/  @P6 IMAD.HI.U32 R14, R47, R14, RZ ;  /* 0x0000000e2f0e6227 */ /* 0x001fca00078e00ff */
[----:B------:R-:W-:-:S07]  /*3470*/  @P6 SHF.R.U32.HI R47, RZ, R15, R14 ;  /* 0x0000000fff2f6219 */ /* 0x000fce000001160e */
.L_x_952:
[----:B------:R-:W-:Y:S05]  /*3480*/  BSYNC B0 ;  /* 0x0000000000007941 */ /* 0x000fea0003800000 */
.L_x_950:
[----:B------:R-:W-:-:S04]  /*3490*/  IMAD R47, R47, R51, -R86 ;  /* 0x000000332f2f7224 */ /* 0x000fc800078e0a56 */
[----:B------:R-:W-:-:S05]  /*34a0*/  IMAD R14, R16, -0x2, R47 ;  /* 0xfffffffe100e7824 */ /* 0x000fca00078e022f */
[----:B------:R-:W-:Y:S02]  /*34b0*/  VIADDMNMX R3, R14, R51, R3, PT ;  /* 0x000000330e037246 */ /* 0x000fe40003800103 */
[----:B------:R-:W-:-:S07]  /*34c0*/  VIMNMX R41, R41, R14, !PT ;  /* 0x0000000e29297248 */ /* 0x000fce0007fe0100 */
.L_x_949:
[----:B------:R-:W-:Y:S01]  /*34d0*/  ISETP.GT.AND P1, PT, R41, 0x1, !P1 ;  /* 0x000000012900780c */ /* 0x000fe20004f24270 */
[----:B------:R-:W-:Y:S01]  /*34e0*/  ULDC UR6, c[0x0][0x988] ;  /* 0x0002620000067ab9 */ /* 0x000fe20000000800 */
[----:B------:R-:W-:Y:S01]  /*34f0*/  LOP3.LUT P6, RZ, R19, 0x4, RZ, 0xc0, !PT ;  /* 0x0000000413ff7812 */ /* 0x000fe200078cc0ff */
[----:B------:R-:W-:Y:S01]  /*3500*/  UISETP.NE.AND UP1, UPT, UR50, URZ, UPT ;  /* 0x0000003f3200728c */ /* 0x000fe2000bf25270 */
[----:B------:R-:W-:Y:S01]  /*3510*/  ISETP.LT.OR P1, PT, R3, 0x2, P1 ;  /* 0x000000020300780c */ /* 0x000fe20000f21670 */
[----:B------:R-:W-:Y:S01]  /*3520*/  UISETP.NE.AND UP0, UPT, UR49, URZ, UPT ;  /* 0x0000003f3100728c */ /* 0x000fe2000bf05270 */
[C---:B------:R-:W-:Y:S01]  /*3530*/  ISETP.GT.AND P2, PT, R41.reuse, 0x8, !P2 ;  /* 0x000000082900780c */ /* 0x040fe20005744270 */
[----:B------:R-:W-:Y:S01]  /*3540*/  UMOV UR10, UR38 ;  /* 0x00000026000a7c82 */ /* 0x000fe20008000000 */
[----:B------:R-:W-:Y:S02]  /*3550*/  FSEL R106, R2, -INF , !P1 ;  /* 0xff800000026a7808 */ /* 0x000fe40004800000 */
[----:B------:R-:W-:-:S02]  /*3560*/  ISETP.GT.AND P1, PT, R41, 0x9, !P6 ;  /* 0x000000092900780c */ /* 0x000fc40007724270 */
[C---:B------:R-:W-:Y:S02]  /*3570*/  ISETP.LT.OR P2, PT, R3.reuse, 0x9, P2 ;  /* 0x000000090300780c */ /* 0x040fe40001741670 */
[----:B------:R-:W-:Y:S01]  /*3580*/  ISETP.LT.OR P1, PT, R3, 0xa, P1 ;  /* 0x0000000a0300780c */ /* 0x000fe20000f21670 */
[----:B------:R-:W-:Y:S01]  /*3590*/  @UP1 ULDC UR14, c[0x0][0x450] ;  /* 0x00011400000e1ab9 */ /* 0x000fe20000000800 */
[----:B------:R-:W-:Y:S02]  /*35a0*/  FSEL R84, R5, -INF , !P2 ;  /* 0xff80000005547808 */ /* 0x000fe40005000000 */
[----:B------:R-:W-:Y:S02]  /*35b0*/  FSEL R104, R4, -INF , !P1 ;  /* 0xff80000004687808 */ /* 0x000fe40004800000 */
[----:B------:R-:W-:Y:S02]  /*35c0*/  LOP3.LUT P1, RZ, R19, 0x8, RZ, 0xc0, !PT ;  /* 0x0000000813ff7812 */ /* 0x000fe4000782c0ff */
[----:B------:R-:W-:-:S02]  /*35d0*/  FMNMX.FTZ R5, R43, R132, !PT ;  /* 0x000000842b057209 */ /* 0x000fc40007810000 */
[----:B------:R-:W-:Y:S02]  /*35e0*/  ISETP.GT.AND P1, PT, R41, 0x10, !P1 ;  /* 0x000000102900780c */ /* 0x000fe40004f24270 */
[----:B------:R-:W-:Y:S02]  /*35f0*/  FMNMX.FTZ R5, R130, R5, !PT ;  /* 0x0000000582057209 */ /* 0x000fe40007810000 */
[----:B------:R-:W-:Y:S02]  /*3600*/  ISETP.LT.OR P1, PT, R3, 0x11, P1 ;  /* 0x000000110300780c */ /* 0x000fe40000f21670 */
[----:B------:R-:W-:Y:S02]  /*3610*/  FMNMX.FTZ R5, R128, R5, !PT ;  /* 0x0000000580057209 */ /* 0x000fe40007810000 */
[----:B------:R-:W-:Y:S02]  /*3620*/  FSEL R14, R7, -INF , !P1 ;  /* 0xff800000070e7808 */ /* 0x000fe40004800000 */
[----:B------:R-:W-:-:S02]  /*3630*/  LOP3.LUT P1, RZ, R19, 0x10, RZ, 0xc0, !PT ;  /* 0x0000001013ff7812 */ /* 0x000fc4000782c0ff */
[----:B------:R-:W-:Y:S02]  /*3640*/  FMNMX.FTZ R5, R126, R5, !PT ;  /* 0x000000057e057209 */ /* 0x000fe40007810000 */
[----:B------:R-:W-:Y:S02]  /*3650*/  ISETP.GT.AND P1, PT, R41, 0x11, !P1 ;  /* 0x000000112900780c */ /* 0x000fe40004f24270 */
[----:B------:R-:W-:Y:S02]  /*3660*/  FMNMX.FTZ R5, R120, R5, !PT ;  /* 0x0000000578057209 */ /* 0x000fe40007810000 */
[----:B------:R-:W-:Y:S02]  /*3670*/  ISETP.LT.OR P1, PT, R3, 0x12, P1 ;  /* 0x000000120300780c */ /* 0x000fe40000f21670 */
[----:B------:R-:W-:Y:S02]  /*3680*/  FMNMX.FTZ R5, R116, R5, !PT ;  /* 0x0000000574057209 */ /* 0x000fe40007810000 */
[----:B------:R-:W-:-:S02]  /*3690*/  FSEL R102, R6, -INF , !P1 ;  /* 0xff80000006667808 */ /* 0x000fc40004800000 */
[----:B------:R-:W-:Y:S02]  /*36a0*/  LOP3.LUT P1, RZ, R19, 0x2000000, RZ, 0xc0, !PT ;  /* 0x0200000013ff7812 */ /* 0x000fe4000782c0ff */
[----:B------:R-:W-:Y:S02]  /*36b0*/  FMNMX.FTZ R5, R94, R5, !PT ;  /* 0x000000055e057209 */ /* 0x000fe40007810000 */
[----:B------:R-:W-:Y:S02]  /*36c0*/  ISETP.GT.AND P1, PT, R41, 0x18, !P1 ;  /* 0x000000182900780c */ /* 0x000fe40004f24270 */
[----:B------:R-:W-:Y:S02]  /*36d0*/  LOP3.LUT P2, RZ, R19, 0x40000, RZ, 0xc0, !PT ;  /* 0x0004000013ff7812 */ /* 0x000fe4000784c0ff */
[----:B------:R-:W-:Y:S02]  /*36e0*/  ISETP.LT.OR P1, PT, R3, 0x19, P1 ;  /* 0x000000190300780c */ /* 0x000fe40000f21670 */
[----:B------:R-:W-:-:S02]  /*36f0*/  FMNMX.FTZ R5, R114, R5, !PT ;  /* 0x0000000572057209 */ /* 0x000fc40007810000 */
[----:B------:R-:W-:Y:S01]  /*3700*/  FSEL R80, R9, -INF , !P1 ;  /* 0xff80000009507808 */ /* 0x000fe20004800000 */
[----:B------:R-:W-:Y:S01]  /*3710*/  IMAD.U32 R9, RZ, RZ, UR6 ;  /* 0x00000006ff097e24 */ /* 0x000fe2000f8e00ff */
[----:B------:R-:W-:Y:S01]  /*3720*/  LOP3.LUT P1, RZ, R19, 0x1000000, RZ, 0xc0, !PT ;  /* 0x0100000013ff7812 */ /* 0x000fe2000782c0ff */
[----:B------:R-:W-:Y:S01]  /*3730*/  @UP1 ULDC UR6, c[0x0][0x44c] ;  /* 0x0001130000061ab9 */ /* 0x000fe20000000800 */
[----:B------:R-:W-:Y:S01]  /*3740*/  FMNMX.FTZ R5, R82, R5, !PT ;  /* 0x0000000552057209 */ /* 0x000fe20007810000 */
[----:B------:R-:W-:Y:S01]  /*3750*/  UIMAD.WIDE.U32 UR6, UR38, UR6, URZ ;  /* 0x00000006260672a5 */ /* 0x000fe2000f8e003f */
[----:B------:R-:W-:Y:S02]  /*3760*/  ISETP.GT.AND P1, PT, R41, 0x19, !P1 ;  /* 0x000000192900780c */ /* 0x000fe40004f24270 */
[----:B------:R-:W-:Y:S01]  /*3770*/  LOP3.LUT P6, RZ, R19, 0x20000, RZ, 0xc0, !PT ;  /* 0x0002000013ff7812 */ /* 0x000fe200078cc0ff */
[----:B------:R-:W-:Y:S01]  /*3780*/  @UP1 USHF.R.U32.HI UR10, URZ, UR14, UR7 ;  /* 0x0000000e3f0a1299 */ /* 0x000fe20008011607 */
[----:B------:R-:W-:-:S02]  /*3790*/  ISETP.LT.OR P1, PT, R3, 0x1a, P1 ;  /* 0x0000001a0300780c */ /* 0x000fc40000f21670 */
[----:B------:R-:W-:Y:S01]  /*37a0*/  FMNMX.FTZ R5, R112, R5, !PT ;  /* 0x0000000570057209 */ /* 0x000fe20007810000 */
[----:B------:R-:W-:Y:S01]  /*37b0*/  UIADD3 UR51, UR51, UR10, URZ ;  /* 0x0000000a33337290 */ /* 0x000fe2000fffe03f */
[----:B------:R-:W-:Y:S02]  /*37c0*/  FSEL R100, R8, -INF , !P1 ;  /* 0xff80000008647808 */ /* 0x000fe40004800000 */
[----:B------:R-:W-:Y:S01]  /*37d0*/  LOP3.LUT P1, RZ, R19, 0x800000, RZ, 0xc0, !PT ;  /* 0x0080000013ff7812 */ /* 0x000fe2000782c0ff */
[----:B------:R-:W-:Y:S01]  /*37e0*/  UIADD3 UR10, UR51, UR11, URZ ;  /* 0x0000000b330a7290 */ /* 0x000fe2000fffe03f */
[----:B------:R-:W-:Y:S02]  /*37f0*/  FMNMX.FTZ R5, R76, R5, !PT ;  /* 0x000000054c057209 */ /* 0x000fe40007810000 */
[----:B------:R-:W-:Y:S02]  /*3800*/  ISETP.GT.AND P1, PT, R41, 0x20, !P1 ;  /* 0x000000202900780c */ /* 0x000fe40004f24270 */
[----:B------:R-:W-:-:S02]  /*3810*/  FMNMX.FTZ R5, R110, R5, !PT ;  /* 0x000000056e057209 */ /* 0x000fc40007810000 */
[----:B------:R-:W-:Y:S02]  /*3820*/  ISETP.LT.OR P1, PT, R3, 0x21, P1 ;  /* 0x000000210300780c */ /* 0x000fe40000f21670 */
[----:B------:R-:W-:Y:S02]  /*3830*/  FMNMX.FTZ R5, R78, R5, !PT ;  /* 0x000000054e057209 */ /* 0x000fe40007810000 */
[----:B------:R-:W-:Y:S02]  /*3840*/  FSEL R6, R11, -INF , !P1 ;  /* 0xff8000000b067808 */ /* 0x000fe40004800000 */
[----:B------:R-:W-:Y:S02]  /*3850*/  LOP3.LUT P1, RZ, R19, 0x400000, RZ, 0xc0, !PT ;  /* 0x0040000013ff7812 */ /* 0x000fe4000782c0ff */
[----:B------:R-:W-:Y:S02]  /*3860*/  FMNMX.FTZ R5, R108, R5, !PT ;  /* 0x000000056c057209 */ /* 0x000fe40007810000 */
[----:B------:R-:W-:-:S02]  /*3870*/  ISETP.GT.AND P1, PT, R41, 0x21, !P1 ;  /* 0x000000212900780c */ /* 0x000fc40004f24270 */
[----:B------:R-:W-:Y:S02]  /*3880*/  FMNMX.FTZ R5, R118, R5, !PT ;  /* 0x0000000576057209 */ /* 0x000fe40007810000 */
[----:B------:R-:W-:Y:S02]  /*3890*/  ISETP.LT.OR P1, PT, R3, 0x22, P1 ;  /* 0x000000220300780c */ /* 0x000fe40000f21670 */
[----:B------:R-:W-:Y:S02]  /*38a0*/  FMNMX.FTZ R5, R74, R5, !PT ;  /* 0x000000054a057209 */ /* 0x000fe40007810000 */
        /* <DEDUP_REMOVED lines=18> */
[----:B------:R-:W-:Y:S02]  /*39d0*/  FMNMX.FTZ R5, R68, R5, !PT ;  /* 0x0000000544057209 */ /* 0x000fe40007810000 */
[----:B------:R-:W-:Y:S02]  /*39e0*/  ISETP.LT.OR P1, PT, R3, 0x31, P1 ;  /* 0x000000310300780c */ /* 0x000fe40000f21670 */
[----:B------:R-:W-:-:S02]  /*39f0*/  FMNMX.FTZ R5, R70, R5, !PT ;  /* 0x0000000546057209 */ /* 0x000fc40007810000 */
[----:B------:R-:W-:Y:S02]  /*3a00*/  FSEL R86, R21, -INF , !P1 ;  /* 0xff80000015567808 */ /* 0x000fe40004800000 */
[----:B------:R-:W-:Y:S02]  /*3a10*/  ISETP.GT.AND P1, PT, R41, 0x31, !P2 ;  /* 0x000000312900780c */ /* 0x000fe40005724270 */
[----:B------:R-:W-:Y:S02]  /*3a20*/  FMNMX.FTZ R5, R54, R5, !PT ;  /* 0x0000000536057209 */ /* 0x000fe40007810000 */
[----:B------:R-:W-:Y:S02]  /*3a30*/  ISETP.LT.OR P1, PT, R3, 0x32, P1 ;  /* 0x000000320300780c */ /* 0x000fe40000f21670 */
[----:B------:R-:W-:Y:S02]  /*3a40*/  FMNMX.FTZ R5, R52, R5, !PT ;  /* 0x0000000534057209 */ /* 0x000fe40007810000 */
[----:B------:R-:W-:-:S02]  /*3a50*/  FSEL R92, R20, -INF , !P1 ;  /* 0xff800000145c7808 */ /* 0x000fc40004800000 */
        /* <DEDUP_REMOVED lines=10> */
[----:B------:R-:W-:Y:S01]  /*3b00*/  LOP3.LUT P2, RZ, R19, 0x80, RZ, 0xc0, !PT ;  /* 0x0000008013ff7812 */ /* 0x000fe2000784c0ff */
[----:B------:R-:W0:Y:S01]  /*3b10*/  SHFL.BFLY PT, R10, R5, 0x2, 0x1f ;  /* 0x0c401f00050a7f89 */ /* 0x000e2200000e0000 */
[----:B------:R-:W-:-:S02]  /*3b20*/  FSEL R24, R24, -INF , !P1 ;  /* 0xff80000018187808 */ /* 0x000fc40004800000 */
[C---:B------:R-:W-:Y:S02]  /*3b30*/  LOP3.LUT P1, RZ, R19.reuse, 0x8000, RZ, 0xc0, !PT ;  /* 0x0000800013ff7812 */ /* 0x040fe4000782c0ff */
[----:B------:R-:W-:Y:S02]  /*3b40*/  LOP3.LUT P6, RZ, R19, 0x40, RZ, 0xc0, !PT ;  /* 0x0000004013ff7812 */ /* 0x000fe400078cc0ff */
[C---:B------:R-:W-:Y:S02]  /*3b50*/  ISETP.GT.AND P1, PT, R41.reuse, 0x40, !P1 ;  /* 0x000000402900780c */ /* 0x040fe40004f24270 */
[----:B------:R-:W-:Y:S02]  /*3b60*/  ISETP.GT.AND P3, PT, R41, 0x70, !P3 ;  /* 0x000000702900780c */ /* 0x000fe40005f64270 */
[----:B------:R-:W-:Y:S02]  /*3b70*/  ISETP.LT.OR P1, PT, R3, 0x41, P1 ;  /* 0x000000410300780c */ /* 0x000fe40000f21670 */
[----:B------:R-:W-:-:S02]  /*3b80*/  ISETP.GT.AND P4, PT, R41, 0x71, !P4 ;  /* 0x000000712900780c */ /* 0x000fc40006784270 */
[----:B------:R-:W-:Y:S02]  /*3b90*/  FSEL R30, R30, -INF , !P1 ;  /* 0xff8000001e1e7808 */ /* 0x000fe40004800000 */
[----:B------:R-:W-:Y:S02]  /*3ba0*/  LOP3.LUT P1, RZ, R19, 0x4000, RZ, 0xc0, !PT ;  /* 0x0000400013ff7812 */ /* 0x000fe4000782c0ff */
[----:B------:R-:W-:Y:S02]  /*3bb0*/  ISETP.LT.OR P3, PT, R3, 0x71, P3 ;  /* 0x000000710300780c */ /* 0x000fe40001f61670 */
[C---:B------:R-:W-:Y:S02]  /*3bc0*/  ISETP.GT.AND P1, PT, R41.reuse, 0x41, !P1 ;  /* 0x000000412900780c */ /* 0x040fe40004f24270 */
[----:B------:R-:W-:Y:S02]  /*3bd0*/  ISETP.GT.AND P5, PT, R41, 0x78, !P5 ;  /* 0x000000782900780c */ /* 0x000fe40006fa4270 */
[----:B------:R-:W-:-:S02]  /*3be0*/  ISETP.LT.OR P1, PT, R3, 0x42, P1 ;  /* 0x000000420300780c */ /* 0x000fc40000f21670 */
[----:B0-----:R-:W-:Y:S02]  /*3bf0*/  FMNMX.FTZ R10, R5, R10, !PT ;  /* 0x0000000a050a7209 */ /* 0x001fe40007810000 */
[----:B------:R-:W-:Y:S02]  /*3c00*/  FSEL R20, R29, -INF , !P1 ;  /* 0xff8000001d147808 */ /* 0x000fe40004800000 */
[----:B------:R-:W-:Y:S01]  /*3c10*/  LOP3.LUT P1, RZ, R19, 0x2000, RZ, 0xc0, !PT ;  /* 0x0000200013ff7812 */ /* 0x000fe2000782c0ff */
[----:B------:R-:W0:Y:S01]  /*3c20*/  SHFL.BFLY PT, R7, R10, 0x1, 0x1f ;  /* 0x0c201f000a077f89 */ /* 0x000e2200000e0000 */
[----:B------:R-:W-:Y:S02]  /*3c30*/  ISETP.LT.OR P4, PT, R3, 0x72, P4 ;  /* 0x000000720300780c */ /* 0x000fe40002781670 */
[----:B------:R-:W-:Y:S02]  /*3c40*/  ISETP.GT.AND P1, PT, R41, 0x48, !P1 ;  /* 0x000000482900780c */ /* 0x000fe40004f24270 */
[----:B------:R-:W-:-:S02]  /*3c50*/  FSEL R28, R28, -INF , !P3 ;  /* 0xff8000001c1c7808 */ /* 0x000fc40005800000 */
[C---:B------:R-:W-:Y:S02]  /*3c60*/  ISETP.LT.OR P1, PT, R3.reuse, 0x49, P1 ;  /* 0x000000490300780c */ /* 0x040fe40000f21670 */
[----:B------:R-:W-:Y:S02]  /*3c70*/  ISETP.LT.OR P5, PT, R3, 0x79, P5 ;  /* 0x000000790300780c */ /* 0x000fe40002fa1670 */
[----:B------:R-:W-:Y:S02]  /*3c80*/  FSEL R4, R35, -INF , !P1 ;  /* 0xff80000023047808 */ /* 0x000fe40004800000 */
[----:B------:R-:W-:Y:S02]  /*3c90*/  LOP3.LUT P1, RZ, R19, 0x1000, RZ, 0xc0, !PT ;  /* 0x0000100013ff7812 */ /* 0x000fe4000782c0ff */
[----:B------:R-:W-:Y:S02]  /*3ca0*/  FSEL R32, R32, -INF , !P5 ;  /* 0xff80000020207808 */ /* 0x000fe40006800000 */
[----:B------:R-:W-:-:S04]  /*3cb0*/  ISETP.GT.AND P1, PT, R41, 0x49, !P1 ;  /* 0x000000492900780c */ /* 0x000fc80004f24270 */
[----:B------:R-:W-:Y:S02]  /*3cc0*/  ISETP.LT.OR P1, PT, R3, 0x4a, P1 ;  /* 0x0000004a0300780c */ /* 0x000fe40000f21670 */
[----:B0-----:R-:W-:Y:S02]  /*3cd0*/  FMNMX.FTZ R12, R10, R7, !PT ;  /* 0x000000070a0c7209 */ /* 0x001fe40007810000 */
[----:B------:R-:W-:Y:S02]  /*3ce0*/  FSEL R34, R34, -INF , !P1 ;  /* 0xff80000022227808 */ /* 0x000fe40004800000 */
[----:B------:R-:W-:Y:S01]  /*3cf0*/  LOP3.LUT P1, RZ, R19, 0x800, RZ, 0xc0, !PT ;  /* 0x0000080013ff7812 */ /* 0x000fe2000782c0ff */
[----:B------:R-:W-:-:S03]  /*3d00*/  FMUL.FTZ R25, R12, R9 ;  /* 0x000000090c197220 */ /* 0x000fc60000410000 */
[----:B------:R-:W-:-:S04]  /*3d10*/  ISETP.GT.AND P1, PT, R41, 0x50, !P1 ;  /* 0x000000502900780c */ /* 0x000fc80004f24270 */
[----:B------:R-:W-:-:S04]  /*3d20*/  ISETP.LT.OR P1, PT, R3, 0x51, P1 ;  /* 0x000000510300780c */ /* 0x000fc80000f21670 */
[----:B------:R-:W-:Y:S02]  /*3d30*/  FSEL R2, R39, -INF , !P1 ;  /* 0xff80000027027808 */ /* 0x000fe40004800000 */
[----:B------:R-:W-:-:S04]  /*3d40*/  LOP3.LUT P1, RZ, R19, 0x400, RZ, 0xc0, !PT ;  /* 0x0000040013ff7812 */ /* 0x000fc8000782c0ff */
        /* <DEDUP_REMOVED lines=11> */
[----:B------:R-:W-:Y:S02]  /*3e00*/  ISETP.GT.AND P1, PT, R41, 0x60, !P2 ;  /* 0x000000602900780c */ /* 0x000fe40005724270 */
[----:B------:R-:W-:Y:S02]  /*3e10*/  LOP3.LUT P2, RZ, R19, 0x20, RZ, 0xc0, !PT ;  /* 0x0000002013ff7812 */ /* 0x000fe4000784c0ff */
[----:B------:R-:W-:Y:S02]  /*3e20*/  ISETP.LT.OR P1, PT, R3, 0x61, P1 ;  /* 0x000000610300780c */ /* 0x000fe40000f21670 */
[----:B------:R-:W-:Y:S02]  /*3e30*/  ISETP.GT.AND P2, PT, R41, 0x69, !P2 ;  /* 0x000000692900780c */ /* 0x000fe40005744270 */
[----:B------:R-:W-:-:S02]  /*3e40*/  FSEL R124, R48, -INF , !P1 ;  /* 0xff800000307c7808 */ /* 0x000fc40004800000 */
[----:B------:R-:W-:Y:S02]  /*3e50*/  ISETP.GT.AND P1, PT, R41, 0x61, !P6 ;  /* 0x000000612900780c */ /* 0x000fe40007724270 */
[----:B------:R-:W-:Y:S02]  /*3e60*/  LOP3.LUT P6, RZ, R19, 0x2, RZ, 0xc0, !PT ;  /* 0x0000000213ff7812 */ /* 0x000fe400078cc0ff */
[C---:B------:R-:W-:Y:S02]  /*3e70*/  ISETP.LT.OR P1, PT, R3.reuse, 0x62, P1 ;  /* 0x000000620300780c */ /* 0x040fe40000f21670 */
[----:B------:R-:W-:Y:S02]  /*3e80*/  ISETP.LT.OR P2, PT, R3, 0x6a, P2 ;  /* 0x0000006a0300780c */ /* 0x000fe40001741670 */
[----:B------:R-:W-:Y:S02]  /*3e90*/  FSEL R48, R49, -INF , !P1 ;  /* 0xff80000031307808 */ /* 0x000fe40004800000 */
[----:B------:R-:W-:-:S04]  /*3ea0*/  FSETP.NEU.FTZ.AND P1, PT, R12, -INF , PT ;  /* 0xff8000000c00780b */ /* 0x000fc80003f3d000 */
[----:B------:R-:W-:Y:S02]  /*3eb0*/  FSEL R25, R25, RZ, P1 ;  /* 0x000000ff19197208 */ /* 0x000fe40000800000 */
[----:B------:R-:W-:Y:S02]  /*3ec0*/  ISETP.GT.AND P1, PT, R41, RZ, !P6 ;  /* 0x000000ff2900720c */ /* 0x000fe40007724270 */
[----:B------:R-:W-:Y:S01]  /*3ed0*/  LOP3.LUT P6, RZ, R19, 0x1, RZ, 0xc0, !PT ;  /* 0x0000000113ff7812 */ /* 0x000fe200078cc0ff */
[-CC-:B------:R-:W-:Y:S01]  /*3ee0*/  FFMA.FTZ R76, R76, R9.reuse, -R25.reuse ;  /* 0x000000094c4c7223 */ /* 0x180fe20000010819 */
[----:B------:R-:W-:Y:S01]  /*3ef0*/  ISETP.LT.OR P1, PT, R3, 0x1, P1 ;  /* 0x000000010300780c */ /* 0x000fe20000f21670 */
[-CC-:B------:R-:W-:Y:S01]  /*3f00*/  FFMA.FTZ R5, R132, R9.reuse, -R25.reuse ;  /* 0x0000000984057223 */ /* 0x180fe20000010819 */
[-CC-:B------:R-:W-:Y:S01]  /*3f10*/  FFMA.FTZ R132, R74, R9.reuse, -R25.reuse ;  /* 0x000000094a847223 */ /* 0x180fe20000010819 */
[----:B------:R-:W-:Y:S01]  /*3f20*/  ISETP.GT.AND P6, PT, R41, 0x79, !P6 ;  /* 0x000000792900780c */ /* 0x000fe200077c4270 */
[-CC-:B------:R-:W-:Y:S01]  /*3f30*/  FFMA.FTZ R148, R43, R9.reuse, -R25.reuse ;  /* 0x000000092b947223 */ /* 0x180fe20000010819 */
[----:B------:R-:W-:Y:S01]  /*3f40*/  FSEL R0, R0, -INF , !P1 ;  /* 0xff80000000007808 */ /* 0x000fe20004800000 */
[-CC-:B------:R-:W-:Y:S01]  /*3f50*/  FFMA.FTZ R150, R130, R9.reuse, -R25.reuse ;  /* 0x0000000982967223 */ /* 0x180fe20000010819 */
[----:B------:R-:W-:Y:S01]  /*3f60*/  LOP3.LUT P1, RZ, R19, 0x4000000, RZ, 0xc0, !PT ;  /* 0x0400000013ff7812 */ /* 0x000fe2000782c0ff */
[----:B------:R-:W-:Y:S01]  /*3f70*/  MUFU.EX2 R5, R5 ;  /* 0x0000000500057308 */ /* 0x000fe20000000800 */
[----:B------:R-:W-:Y:S01]  /*3f80*/  FMNMX.FTZ R11, R0, R106, !PT ;  /* 0x0000006a000b7209 */ /* 0x000fe20007810000 */
[-CC-:B------:R-:W-:Y:S01]  /*3f90*/  FFMA.FTZ R7, R128, R9.reuse, -R25.reuse ;  /* 0x0000000980077223 */ /* 0x180fe20000010819 */
[----:B------:R-:W-:Y:S01]  /*3fa0*/  ISETP.GT.AND P1, PT, R41, 0x68, !P1 ;  /* 0x000000682900780c */ /* 0x000fe20004f24270 */
[--C-:B------:R-:W-:Y:S01]  /*3fb0*/  FFMA.FTZ R144, R126, R9, -R25.reuse ;  /* 0x000000097e907223 */ /* 0x100fe20000010819 */
[----:B------:R-:W-:Y:S01]  /*3fc0*/  FMNMX.FTZ R11, R84, R11, !PT ;  /* 0x0000000b540b7209 */ /* 0x000fe20007810000 */
[--C-:B------:R-:W-:Y:S01]  /*3fd0*/  FFMA.FTZ R120, R120, R9, -R25.reuse ;  /* 0x0000000978787223 */ /* 0x100fe20000010819 */
[----:B------:R-:W-:Y:S01]  /*3fe0*/  ISETP.LT.OR P1, PT, R3, 0x69, P1 ;  /* 0x000000690300780c */ /* 0x000fe20000f21670 */
[----:B------:R-:W0:Y:S01]  /*3ff0*/  MUFU.EX2 R148, R148 ;  /* 0x0000009400947308 */ /* 0x000e220000000800 */
[----:B------:R-:W-:Y:S01]  /*4000*/  FMNMX.FTZ R11, R104, R11, !PT ;  /* 0x0000000b680b7209 */ /* 0x000fe20007810000 */
[-CC-:B------:R-:W-:Y:S01]  /*4010*/  FFMA.FTZ R146, R116, R9.reuse, -R25.reuse ;  /* 0x0000000974927223 */ /* 0x180fe20000010819 */
[----:B------:R-:W-:Y:S01]  /*4020*/  FSEL R26, R26, -INF , !P1 ;  /* 0xff8000001a1a7808 */ /* 0x000fe20004800000 */
[--C-:B------:R-:W-:Y:S01]  /*4030*/  FFMA.FTZ R94, R94, R9, -R25.reuse ;  /* 0x000000095e5e7223 */ /* 0x100fe20000010819 */
[----:B------:R-:W-:Y:S01]  /*4040*/  FMNMX.FTZ R13, R14, R11, !PT ;  /* 0x0000000b0e0d7209 */ /* 0x000fe20007810000 */
[-CC-:B------:R-:W-:Y:S01]  /*4050*/  FFMA.FTZ R41, R52, R9.reuse, -R25.reuse ;  /* 0x0000000934297223 */ /* 0x180fe20000010819 */
[----:B------:R-:W-:Y:S01]  /*4060*/  FSEL R74, R31, -INF , !P4 ;  /* 0xff8000001f4a7808 */ /* 0x000fe20006000000 */
[--C-:B------:R-:W-:Y:S01]  /*4070*/  FFMA.FTZ R31, R72, R9, -R25.reuse ;  /* 0x00000009481f7223 */ /* 0x100fe20000010819 */
[----:B------:R-:W-:Y:S01]  /*4080*/  FMNMX.FTZ R13, R102, R13, !PT ;  /* 0x0000000d660d7209 */ /* 0x000fe20007810000 */
[----:B------:R-:W1:Y:S01]  /*4090*/  MUFU.EX2 R150, R150 ;  /* 0x0000009600967308 */ /* 0x000e620000000800 */
[----:B------:R-:W-:Y:S01]  /*40a0*/  ISETP.LT.OR P6, PT, R3, 0x7a, P6 ;  /* 0x0000007a0300780c */ /* 0x000fe200037c1670 */
[--C-:B------:R-:W-:Y:S01]  /*40b0*/  FFMA.FTZ R140, R114, R9, -R25.reuse ;  /* 0x00000009728c7223 */ /* 0x100fe20000010819 */
[----:B------:R-:W-:Y:S01]  /*40c0*/  FMNMX.FTZ R13, R80, R13, !PT ;  /* 0x0000000d500d7209 */ /* 0x000fe20007810000 */
[-CC-:B------:R-:W-:Y:S01]  /*40d0*/  FFMA.FTZ R82, R82, R9.reuse, -R25.reuse ;  /* 0x0000000952527223 */ /* 0x180fe20000010819 */
[----:B------:R-:W-:Y:S01]  /*40e0*/  FSEL R72, R33, -INF , !P6 ;  /* 0xff80000021487808 */ /* 0x000fe20007000000 */
[----:B------:R-:W-:Y:S01]  /*40f0*/  FFMA.FTZ R142, R112, R9, -R25 ;  /* 0x00000009708e7223 */ /* 0x000fe20000010819 */
[----:B------:R-:W-:Y:S01]  /*4100*/  FMNMX.FTZ R13, R100, R13, !PT ;  /* 0x0000000d640d7209 */ /* 0x000fe20007810000 */
[----:B------:R-:W2:Y:S01]  /*4110*/  MUFU.EX2 R7, R7 ;  /* 0x0000000700077308 */ /* 0x000ea20000000800 */
[----:B0-----:R-:W-:Y:S01]  /*4120*/  FADD.FTZ R47, R148, R5 ;  /* 0x00000005942f7221 */ /* 0x001fe20000010000 */
[--C-:B------:R-:W-:Y:S01]  /*4130*/  FFMA.FTZ R43, R42, R9, -R25.reuse ;  /* 0x000000092a2b7223 */ /* 0x100fe20000010819 */
[----:B------:R-:W-:Y:S01]  /*4140*/  FMNMX.FTZ R15, R6, R13, !PT ;  /* 0x0000000d060f7209 */ /* 0x000fe20007810000 */
[-CC-:B------:R-:W-:Y:S01]  /*4150*/  FFMA.FTZ R136, R110, R9.reuse, -R25.reuse ;  /* 0x000000096e887223 */ /* 0x180fe20000010819 */
[-CC-:B------:R-:W-:Y:S01]  /*4160*/  FFMA.FTZ R78, R78, R9.reuse, -R25.reuse ;  /* 0x000000094e4e7223 */ /* 0x180fe20000010819 */
[----:B------:R-:W-:Y:S01]  /*4170*/  FFMA.FTZ R138, R108, R9, -R25 ;  /* 0x000000096c8a7223 */ /* 0x000fe20000010819 */
[----:B------:R-:W-:Y:S01]  /*4180*/  FMNMX.FTZ R15, R98, R15, !PT ;  /* 0x0000000f620f7209 */ /* 0x000fe20007810000 */
[----:B------:R-:W0:Y:S01]  /*4190*/  MUFU.EX2 R144, R144 ;  /* 0x0000009000907308 */ /* 0x000e220000000800 */
[----:B-1----:R-:W-:Y:S01]  /*41a0*/  FADD.FTZ R52, R150, R47 ;  /* 0x0000002f96347221 */ /* 0x002fe20000010000 */
[--C-:B------:R-:W-:Y:S01]  /*41b0*/  FFMA.FTZ R134, R56, R9, -R25.reuse ;  /* 0x0000000938867223 */ /* 0x100fe20000010819 */
[----:B------:R-:W-:Y:S01]  /*41c0*/  FMNMX.FTZ R15, R8, R15, !PT ;  /* 0x0000000f080f7209 */ /* 0x000fe20007810000 */
[-CC-:B------:R-:W-:Y:S01]  /*41d0*/  FFMA.FTZ R118, R118, R9.reuse, -R25.reuse ;  /* 0x0000000976767223 */ /* 0x180fe20000010819 */
[-CC-:B------:R-:W-:Y:S01]  /*41e0*/  FFMA.FTZ R128, R58, R9.reuse, -R25.reuse ;  /* 0x000000093a807223 */ /* 0x180fe20000010819 */
[--C-:B------:R-:W-:Y:S01]  /*41f0*/  FFMA.FTZ R130, R64, R9, -R25.reuse ;  /* 0x0000000940827223 */ /* 0x100fe20000010819 */
[----:B------:R-:W-:Y:S01]  /*4200*/  FMNMX.FTZ R15, R96, R15, !PT ;  /* 0x0000000f600f7209 */ /* 0x000fe20007810000 */
[----:B------:R1:W3:Y:S01]  /*4210*/  MUFU.EX2 R11, R120 ;  /* 0x00000078000b7308 */ /* 0x0002e20000000800 */
[----:B--2---:R-:W-:Y:S01]  /*4220*/  FADD.FTZ R47, R7, R52 ;  /* 0x00000034072f7221 */ /* 0x004fe20000010000 */
[--C-:B------:R-:W-:Y:S01]  /*4230*/  FFMA.FTZ R33, R66, R9, -R25.reuse ;  /* 0x0000000942217223 */ /* 0x100fe20000010819 */
[----:B------:R-:W-:Y:S01]  /*4240*/  FMNMX.FTZ R21, R86, R15, !PT ;  /* 0x0000000f56157209 */ /* 0x000fe20007810000 */
[-CC-:B------:R-:W-:Y:S01]  /*4250*/  FFMA.FTZ R68, R68, R9.reuse, -R25.reuse ;  /* 0x0000000944447223 */ /* 0x180fe20000010819 */
[-CC-:B------:R-:W-:Y:S01]  /*4260*/  FFMA.FTZ R56, R70, R9.reuse, -R25.reuse ;  /* 0x0000000946387223 */ /* 0x180fe20000010819 */
[----:B------:R-:W-:Y:S01]  /*4270*/  FFMA.FTZ R126, R54, R9, -R25 ;  /* 0x00000009367e7223 */ /* 0x000fe20000010819 */
[----:B------:R-:W-:Y:S01]  /*4280*/  FMNMX.FTZ R21, R92, R21, !PT ;  /* 0x000000155c157209 */ /* 0x000fe20007810000 */
[----:B------:R-:W2:Y:S01]  /*4290*/  MUFU.EX2 R146, R146 ;  /* 0x0000009200927308 */ /* 0x000ea20000000800 */
[----:B0-----:R-:W-:Y:S01]  /*42a0*/  FADD.FTZ R52, R144, R47 ;  /* 0x0000002f90347221 */ /* 0x001fe20000010000 */
[--C-:B-1----:R-:W-:Y:S01]  /*42b0*/  FFMA.FTZ R120, R50, R9, -R25.reuse ;  /* 0x0000000932787223 */ /* 0x102fe20000010819 */
[----:B------:R-:W-:Y:S01]  /*42c0*/  FMNMX.FTZ R21, R90, R21, !PT ;  /* 0x000000155a157209 */ /* 0x000fe20007810000 */
[----:B------:R-:W-:Y:S01]  /*42d0*/  FFMA.FTZ R40, R40, R9, -R25 ;  /* 0x0000000928287223 */ /* 0x000fe20000010819 */
[----:B------:R-:W-:-:S02]  /*42e0*/  F2FP.BF16.F32.PACK_AB R148, R5, R148 ;  /* 0x000000940594723e */ /* 0x000fc400000010ff */
[----:B------:R-:W-:Y:S01]  /*42f0*/  FMNMX.FTZ R21, R24, R21, !PT ;  /* 0x0000001518157209 */ /* 0x000fe20007810000 */
[----:B------:R-:W0:Y:S01]  /*4300*/  MUFU.EX2 R13, R94 ;  /* 0x0000005e000d7308 */ /* 0x000e220000000800 */
[----:B---3--:R-:W-:Y:S01]  /*4310*/  FADD.FTZ R47, R11, R52 ;  /* 0x000000340b2f7221 */ /* 0x008fe20000010000 */
[----:B------:R-:W-:Y:S02]  /*4320*/  F2FP.BF16.F32.PACK_AB R150, R7, R150 ;  /* 0x000000960796723e */ /* 0x000fe400000010ff */
[----:B------:R-:W-:Y:S02]  /*4330*/  FMNMX.FTZ R29, R30, R21, !PT ;  /* 0x000000151e1d7209 */ /* 0x000fe40007810000 */
[----:B------:R-:W-:Y:S02]  /*4340*/  F2FP.BF16.F32.PACK_AB R144, R11, R144 ;  /* 0x000000900b90723e */ /* 0x000fe400000010ff */
[----:B------:R-:W-:Y:S01]  /*4350*/  FMNMX.FTZ R29, R20, R29, !PT ;  /* 0x0000001d141d7209 */ /* 0x000fe20007810000 */
[----:B------:R1:W-:Y:S03]  /*4360*/  MUFU.EX2 R21, R76 ;  /* 0x0000004c00157308 */ /* 0x0003e60000000800 */
[----:B------:R-:W-:-:S04]  /*4370*/  FMNMX.FTZ R29, R4, R29, !PT ;  /* 0x0000001d041d7209 */ /* 0x000fc80007810000 */
[----:B------:R-:W-:Y:S01]  /*4380*/  FMNMX.FTZ R29, R34, R29, !PT ;  /* 0x0000001d221d7209 */ /* 0x000fe20007810000 */
[----:B------:R-:W3:Y:S01]  /*4390*/  MUFU.EX2 R140, R140 ;  /* 0x0000008c008c7308 */ /* 0x000ee20000000800 */
[----:B-1----:R-:W-:Y:S01]  /*43a0*/  FSEL R76, R27, -INF , !P2 ;  /* 0xff8000001b4c7808 */ /* 0x002fe20005000000 */
[----:B------:R-:W-:Y:S01]  /*43b0*/  FFMA.FTZ R27, R60, R9, -R25 ;  /* 0x000000093c1b7223 */ /* 0x000fe20000010819 */
[----:B------:R-:W-:-:S04]  /*43c0*/  FMNMX.FTZ R35, R2, R29, !PT ;  /* 0x0000001d02237209 */ /* 0x000fc80007810000 */
[----:B------:R-:W-:Y:S01]  /*43d0*/  FMNMX.FTZ R35, R38, R35, !PT ;  /* 0x0000002326237209 */ /* 0x000fe20007810000 */
[----:B------:R-:W1:Y:S03]  /*43e0*/  MUFU.EX2 R15, R82 ;  /* 0x00000052000f7308 */ /* 0x000e660000000800 */
[----:B------:R-:W-:-:S04]  /*43f0*/  FMNMX.FTZ R35, R44, R35, !PT ;  /* 0x000000232c237209 */ /* 0x000fc80007810000 */
[----:B------:R-:W-:Y:S01]  /*4400*/  FMNMX.FTZ R35, R122, R35, !PT ;  /* 0x000000237a237209 */ /* 0x000fe20007810000 */
[----:B------:R-:W4:Y:S03]  /*4410*/  MUFU.EX2 R142, R142 ;  /* 0x0000008e008e7308 */ /* 0x000f260000000800 */
[----:B------:R-:W-:-:S04]  /*4420*/  FMNMX.FTZ R39, R124, R35, !PT ;  /* 0x000000237c277209 */ /* 0x000fc80007810000 */
[----:B------:R-:W-:Y:S01]  /*4430*/  FMNMX.FTZ R39, R48, R39, !PT ;  /* 0x0000002730277209 */ /* 0x000fe20007810000 */
[----:B------:R-:W5:Y:S03]  /*4440*/  MUFU.EX2 R136, R136 ;  /* 0x0000008800887308 */ /* 0x000f660000000800 */
[----:B------:R-:W-:-:S04]  /*4450*/  FMNMX.FTZ R39, R26, R39, !PT ;  /* 0x000000271a277209 */ /* 0x000fc80007810000 */
[----:B------:R-:W-:Y:S01]  /*4460*/  FMNMX.FTZ R39, R76, R39, !PT ;  /* 0x000000274c277209 */ /* 0x000fe20007810000 */
[----:B------:R-:W-:Y:S03]  /*4470*/  MUFU.EX2 R29, R78 ;  /* 0x0000004e001d7308 */ /* 0x000fe60000000800 */
[----:B------:R-:W-:-:S04]  /*4480*/  FMNMX.FTZ R39, R28, R39, !PT ;  /* 0x000000271c277209 */ /* 0x000fc80007810000 */
[----:B------:R-:W-:Y:S01]  /*4490*/  FMNMX.FTZ R39, R74, R39, !PT ;  /* 0x000000274a277209 */ /* 0x000fe20007810000 */
[----:B------:R2:W-:Y:S03]  /*44a0*/  MUFU.EX2 R3, R31 ;  /* 0x0000001f00037308 */ /* 0x0005e60000000800 */
[----:B------:R-:W-:-:S04]  /*44b0*/  FMNMX.FTZ R39, R32, R39, !PT ;  /* 0x0000002720277209 */ /* 0x000fc80007810000 */
[----:B------:R-:W-:Y:S01]  /*44c0*/  FMNMX.FTZ R39, R72, R39, !PT ;  /* 0x0000002748277209 */ /* 0x000fe20007810000 */
[----:B------:R-:W-:Y:S01]  /*44d0*/  MUFU.EX2 R138, R138 ;  /* 0x0000008a008a7308 */ /* 0x000fe20000000800 */
[-CC-:B--2---:R-:W-:Y:S01]  /*44e0*/  FFMA.FTZ R31, R62, R9.reuse, -R25.reuse ;  /* 0x000000093e1f7223 */ /* 0x184fe20000010819 */
[----:B------:R-:W-:Y:S02]  /*44f0*/  FFMA.FTZ R25, R46, R9, -R25 ;  /* 0x000000092e197223 */ /* 0x000fe40000010819 */
[----:B------:R-:W2:Y:S04]  /*4500*/  SHFL.BFLY PT, R10, R39, 0x2, 0x1f ;  /* 0x0c401f00270a7f89 */ /* 0x000ea800000e0000 */
[----:B------:R-:W-:Y:S08]  /*4510*/  MUFU.EX2 R35, R118 ;  /* 0x0000007600237308 */ /* 0x000ff00000000800 */
[----:B------:R-:W-:Y:S08]  /*4520*/  MUFU.EX2 R132, R132 ;  /* 0x0000008400847308 */ /* 0x000ff00000000800 */
[----:B------:R-:W-:Y:S01]  /*4530*/  MUFU.EX2 R134, R134 ;  /* 0x0000008600867308 */ /* 0x000fe20000000800 */
[----:B--2---:R-:W-:-:S07]  /*4540*/  FMNMX.FTZ R45, R39, R10, !PT ;  /* 0x0000000a272d7209 */ /* 0x004fce0007810000 */
[----:B------:R-:W-:Y:S01]  /*4550*/  MUFU.EX2 R27, R27 ;  /* 0x0000001b001b7308 */ /* 0x000fe20000000800 */
[----:B------:R-:W2:Y:S07]  /*4560*/  SHFL.BFLY PT, R10, R45, 0x1, 0x1f ;  /* 0x0c201f002d0a7f89 */ /* 0x000eae00000e0000 */
[----:B------:R-:W-:Y:S08]  /*4570*/  MUFU.EX2 R128, R128 ;  /* 0x0000008000807308 */ /* 0x000ff00000000800 */
[----:B------:R-:W-:Y:S08]  /*4580*/  MUFU.EX2 R31, R31 ;  /* 0x0000001f001f7308 */ /* 0x000ff00000000800 */
[----:B------:R-:W-:Y:S01]  /*4590*/  MUFU.EX2 R130, R130 ;  /* 0x0000008200827308 */ /* 0x000fe20000000800 */
[----:B--2---:R-:W-:-:S04]  /*45a0*/  FMNMX.FTZ R10, R45, R10, !PT ;  /* 0x0000000a2d0a7209 */ /* 0x004fc80007810000 */
        /* <DEDUP_REMOVED lines=8> */
[-CC-:B------:R-:W-:Y:S01]  /*4630*/  FFMA.FTZ R42, R104, R9.reuse, -R45.reuse ;  /* 0x00000009682a7223 */ /* 0x180fe2000001082d */
[-C--:B------:R-:W-:Y:S01]  /*4640*/  FFMA.FTZ R133, R30, R9.reuse, -R45 ;  /* 0x000000091e857223 */ /* 0x080fe2000001082d */
[----:B------:R-:W-:Y:S01]  /*4650*/  FADD.FTZ R30, R146, R47 ;  /* 0x0000002f921e7221 */ /* 0x000fe20000010000 */
[----:B------:R-:W-:Y:S01]  /*4660*/  MUFU.EX2 R149, R149 ;  /* 0x0000009500957308 */ /* 0x000fe20000000800 */
[-CC-:B------:R-:W-:Y:S01]  /*4670*/  FFMA.FTZ R145, R14, R9.reuse, -R45.reuse ;  /* 0x000000090e917223 */ /* 0x180fe2000001082d */
[-CC-:B------:R-:W-:Y:S01]  /*4680*/  FFMA.FTZ R14, R102, R9.reuse, -R45.reuse ;  /* 0x00000009660e7223 */ /* 0x180fe2000001082d */
[----:B0-----:R-:W-:Y:S01]  /*4690*/  FADD.FTZ R47, R13, R30 ;  /* 0x0000001e0d2f7221 */ /* 0x001fe20000010000 */
[-CC-:B------:R-:W-:Y:S01]  /*46a0*/  FFMA.FTZ R147, R80, R9.reuse, -R45.reuse ;  /* 0x0000000950937223 */ /* 0x180fe2000001082d */
[-CC-:B------:R-:W-:Y:S01]  /*46b0*/  FFMA.FTZ R46, R100, R9.reuse, -R45.reuse ;  /* 0x00000009642e7223 */ /* 0x180fe2000001082d */
[-C--:B------:R-:W-:Y:S01]  /*46c0*/  FFMA.FTZ R135, R4, R9.reuse, -R45 ;  /* 0x0000000904877223 */ /* 0x080fe2000001082d */
[----:B---3--:R-:W-:Y:S01]  /*46d0*/  FADD.FTZ R30, R140, R47 ;  /* 0x0000002f8c1e7221 */ /* 0x008fe20000010000 */
[----:B------:R-:W0:Y:S01]  /*46e0*/  MUFU.EX2 R0, R0 ;  /* 0x0000000000007308 */ /* 0x000e220000000800 */
[-CC-:B------:R-:W-:Y:S01]  /*46f0*/  FFMA.FTZ R141, R6, R9.reuse, -R45.reuse ;  /* 0x00000009068d7223 */ /* 0x180fe2000001082d */
[-CC-:B------:R-:W-:Y:S01]  /*4700*/  FFMA.FTZ R6, R98, R9.reuse, -R45.reuse ;  /* 0x0000000962067223 */ /* 0x180fe2000001082d */
[----:B-1----:R-:W-:Y:S01]  /*4710*/  FADD.FTZ R47, R15, R30 ;  /* 0x0000001e0f2f7221 */ /* 0x002fe20000010000 */
[-CC-:B------:R-:W-:Y:S01]  /*4720*/  FFMA.FTZ R143, R8, R9.reuse, -R45.reuse ;  /* 0x00000009088f7223 */ /* 0x180fe2000001082d */
[-CC-:B------:R-:W-:Y:S01]  /*4730*/  FFMA.FTZ R129, R2, R9.reuse, -R45.reuse ;  /* 0x0000000902817223 */ /* 0x180fe2000001082d */
[-C--:B------:R-:W-:Y:S01]  /*4740*/  FFMA.FTZ R8, R96, R9.reuse, -R45 ;  /* 0x0000000960087223 */ /* 0x080fe2000001082d */
[----:B----4-:R-:W-:Y:S01]  /*4750*/  FADD.FTZ R4, R142, R47 ;  /* 0x0000002f8e047221 */ /* 0x010fe20000010000 */
[----:B------:R-:W1:Y:S01]  /*4760*/  MUFU.EX2 R151, R151 ;  /* 0x0000009700977308 */ /* 0x000e620000000800 */
[-CC-:B------:R-:W-:Y:S01]  /*4770*/  FFMA.FTZ R137, R86, R9.reuse, -R45.reuse ;  /* 0x0000000956897223 */ /* 0x180fe2000001082d */
[-CC-:B------:R-:W-:Y:S01]  /*4780*/  FFMA.FTZ R50, R92, R9.reuse, -R45.reuse ;  /* 0x000000095c327223 */ /* 0x180fe2000001082d */
[----:B------:R-:W-:Y:S01]  /*4790*/  FADD.FTZ R49, R21, R4 ;  /* 0x0000000415317221 */ /* 0x000fe20000010000 */
[-CC-:B------:R-:W-:Y:S01]  /*47a0*/  FFMA.FTZ R4, R34, R9.reuse, -R45.reuse ;  /* 0x0000000922047223 */ /* 0x180fe2000001082d */
[-CC-:B------:R-:W-:Y:S01]  /*47b0*/  FFMA.FTZ R139, R90, R9.reuse, -R45.reuse ;  /* 0x000000095a8b7223 */ /* 0x180fe2000001082d */
[-C--:B------:R-:W-:Y:S01]  /*47c0*/  FFMA.FTZ R24, R24, R9.reuse, -R45 ;  /* 0x0000000918187223 */ /* 0x080fe2000001082d */
[----:B-----5:R-:W-:Y:S01]  /*47d0*/  FADD.FTZ R34, R136, R49 ;  /* 0x0000003188227221 */ /* 0x020fe20000010000 */
[----:B------:R-:W2:Y:S01]  /*47e0*/  MUFU.EX2 R42, R42 ;  /* 0x0000002a002a7308 */ /* 0x000ea20000000800 */
[----:B0-----:R-:W-:Y:S01]  /*47f0*/  FADD.FTZ R30, R149, R0 ;  /* 0x00000000951e7221 */ /* 0x001fe20000010000 */
[-CC-:B------:R-:W-:Y:S01]  /*4800*/  FFMA.FTZ R20, R20, R9.reuse, -R45.reuse ;  /* 0x0000000914147223 */ /* 0x180fe2000001082d */
[----:B------:R-:W-:Y:S01]  /*4810*/  FADD.FTZ R49, R29, R34 ;  /* 0x000000221d317221 */ /* 0x000fe20000010000 */
[-CC-:B------:R-:W-:Y:S01]  /*4820*/  FFMA.FTZ R131, R44, R9.reuse, -R45.reuse ;  /* 0x000000092c837223 */ /* 0x180fe2000001082d */
[-CC-:B------:R-:W-:Y:S01]  /*4830*/  FFMA.FTZ R122, R122, R9.reuse, -R45.reuse ;  /* 0x000000097a7a7223 */ /* 0x180fe2000001082d */
[-C--:B------:R-:W-:Y:S01]  /*4840*/  FFMA.FTZ R124, R124, R9.reuse, -R45 ;  /* 0x000000097c7c7223 */ /* 0x080fe2000001082d */
[----:B------:R-:W-:Y:S01]  /*4850*/  FADD.FTZ R34, R138, R49 ;  /* 0x000000318a227221 */ /* 0x000fe20000010000 */
[----:B------:R-:W0:Y:S01]  /*4860*/  MUFU.EX2 R145, R145 ;  /* 0x0000009100917308 */ /* 0x000e220000000800 */
[----:B-1----:R-:W-:Y:S01]  /*4870*/  FADD.FTZ R47, R151, R30 ;  /* 0x0000001e972f7221 */ /* 0x002fe20000010000 */
[-CC-:B------:R-:W-:Y:S01]  /*4880*/  FFMA.FTZ R48, R48, R9.reuse, -R45.reuse ;  /* 0x0000000930307223 */ /* 0x180fe2000001082d */
[----:B------:R-:W-:Y:S01]  /*4890*/  FADD.FTZ R49, R35, R34 ;  /* 0x0000002223317221 */ /* 0x000fe20000010000 */
[-CC-:B------:R-:W-:Y:S01]  /*48a0*/  FFMA.FTZ R76, R76, R9.reuse, -R45.reuse ;  /* 0x000000094c4c7223 */ /* 0x180fe2000001082d */
[--C-:B------:R-:W-:Y:S01]  /*48b0*/  FFMA.FTZ R28, R28, R9, -R45.reuse ;  /* 0x000000091c1c7223 */ /* 0x100fe2000001082d */
[----:B------:R-:W-:Y:S01]  /*48c0*/  F2FP.BF16.F32.PACK_AB R149, R0, R149 ;  /* 0x000000950095723e */ /* 0x000fe200000010ff */
[-C--:B------:R-:W-:Y:S01]  /*48d0*/  FFMA.FTZ R74, R74, R9.reuse, -R45 ;  /* 0x000000094a4a7223 */ /* 0x080fe2000001082d */
        /* <DEDUP_REMOVED lines=8> */
[----:B------:R-:W-:Y:S01]  /*4960*/  FFMA.FTZ R30, R38, R9, -R45 ;  /* 0x00000009261e7223 */ /* 0x000fe2000001082d */
[----:B------:R-:W-:Y:S02]  /*4970*/  F2FP.BF16.F32.PACK_AB R136, R29, R136 ;  /* 0x000000881d88723e */ /* 0x000fe400000010ff */
[----:B------:R-:W-:Y:S02]  /*4980*/  F2FP.BF16.F32.PACK_AB R138, R35, R138 ;  /* 0x0000008a238a723e */ /* 0x000fe400000010ff */
[----:B------:R-:W-:Y:S01]  /*4990*/  F2FP.BF16.F32.PACK_AB R151, R42, R151 ;  /* 0x000000972a97723e */ /* 0x000fe200000010ff */
[----:B------:R-:W0:Y:S01]  /*49a0*/  MUFU.EX2 R46, R46 ;  /* 0x0000002e002e7308 */ /* 0x000e220000000800 */
[C---:B-1----:R-:W-:Y:S01]  /*49b0*/  FADD.FTZ R2, R14.reuse, R47 ;  /* 0x0000002f0e027221 */ /* 0x042fe20000010000 */
[----:B------:R-:W-:-:S06]  /*49c0*/  F2FP.BF16.F32.PACK_AB R145, R14, R145 ;  /* 0x000000910e91723e */ /* 0x000fcc00000010ff */
[----:B------:R-:W1:Y:S01]  /*49d0*/  MUFU.EX2 R141, R141 ;  /* 0x0000008d008d7308 */ /* 0x000e620000000800 */
[----:B--2---:R-:W-:Y:S01]  /*49e0*/  FADD.FTZ R47, R147, R2 ;  /* 0x00000002932f7221 */ /* 0x004fe20000010000 */
[----:B------:R-:W-:Y:S01]  /*49f0*/  FADD.FTZ R2, R132, R49 ;  /* 0x0000003184027221 */ /* 0x000fe20000010000 */
[----:B------:R-:W-:-:S03]  /*4a00*/  F2FP.BF16.F32.PACK_AB R132, R3, R132 ;  /* 0x000000840384723e */ /* 0x000fc600000010ff */
[----:B------:R-:W-:Y:S01]  /*4a10*/  FADD.FTZ R49, R3, R2 ;  /* 0x0000000203317221 */ /* 0x000fe20000010000 */
[-C--:B------:R-:W-:Y:S01]  /*4a20*/  FFMA.FTZ R2, R26, R9.reuse, -R45 ;  /* 0x000000091a027223 */ /* 0x080fe2000001082d */
[----:B------:R-:W2:Y:S01]  /*4a30*/  MUFU.EX2 R6, R6 ;  /* 0x0000000600067308 */ /* 0x000ea20000000800 */
[----:B0-----:R-:W-:Y:S01]  /*4a40*/  FADD.FTZ R34, R46, R47 ;  /* 0x0000002f2e227221 */ /* 0x001fe20000010000 */
[----:B------:R-:W-:Y:S01]  /*4a50*/  FFMA.FTZ R45, R72, R9, -R45 ;  /* 0x00000009482d7223 */ /* 0x000fe2000001082d */
[----:B------:R-:W-:-:S05]  /*4a60*/  F2FP.BF16.F32.PACK_AB R147, R46, R147 ;  /* 0x000000932e93723e */ /* 0x000fca00000010ff */
[----:B------:R-:W0:Y:S01]  /*4a70*/  MUFU.EX2 R143, R143 ;  /* 0x0000008f008f7308 */ /* 0x000e220000000800 */
[----:B-1----:R-:W-:Y:S01]  /*4a80*/  FADD.FTZ R47, R141, R34 ;  /* 0x000000228d2f7221 */ /* 0x002fe20000010000 */
[----:B------:R-:W-:Y:S01]  /*4a90*/  FADD.FTZ R34, R134, R49 ;  /* 0x0000003186227221 */ /* 0x000fe20000010000 */
[----:B------:R-:W-:-:S03]  /*4aa0*/  F2FP.BF16.F32.PACK_AB R134, R27, R134 ;  /* 0x000000861b86723e */ /* 0x000fc600000010ff */
[----:B------:R-:W-:Y:S02]  /*4ab0*/  FADD.FTZ R49, R27, R34 ;  /* 0x000000221b317221 */ /* 0x000fe40000010000 */
[----:B------:R-:W1:Y:S01]  /*4ac0*/  MUFU.EX2 R8, R8 ;  /* 0x0000000800087308 */ /* 0x000e620000000800 */
[----:B--2---:R-:W-:Y:S01]  /*4ad0*/  FADD.FTZ R26, R6, R47 ;  /* 0x0000002f061a7221 */ /* 0x004fe20000010000 */
[----:B------:R-:W-:Y:S01]  /*4ae0*/  FADD.FTZ R38, R128, R49 ;  /* 0x0000003180267221 */ /* 0x000fe20000010000 */
[----:B------:R-:W-:Y:S02]  /*4af0*/  F2FP.BF16.F32.PACK_AB R128, R31, R128 ;  /* 0x000000801f80723e */ /* 0x000fe400000010ff */
[----:B------:R-:W-:-:S03]  /*4b00*/  F2FP.BF16.F32.PACK_AB R141, R6, R141 ;  /* 0x0000008d068d723e */ /* 0x000fc600000010ff */
[----:B------:R-:W2:Y:S01]  /*4b10*/  MUFU.EX2 R137, R137 ;  /* 0x0000008900897308 */ /* 0x000ea20000000800 */
[----:B0-----:R-:W-:-:S07]  /*4b20*/  FADD.FTZ R47, R143, R26 ;  /* 0x0000001a8f2f7221 */ /* 0x001fce0000010000 */
[----:B------:R-:W0:Y:S01]  /*4b30*/  MUFU.EX2 R50, R50 ;  /* 0x0000003200327308 */ /* 0x000e220000000800 */
[C---:B-1----:R-:W-:Y:S01]  /*4b40*/  FADD.FTZ R34, R8.reuse, R47 ;  /* 0x0000002f08227221 */ /* 0x042fe20000010000 */
[----:B------:R-:W-:Y:S01]  /*4b50*/  FADD.FTZ R47, R31, R38 ;  /* 0x000000261f2f7221 */ /* 0x000fe20000010000 */
[----:B------:R-:W-:-:S03]  /*4b60*/  F2FP.BF16.F32.PACK_AB R143, R8, R143 ;  /* 0x0000008f088f723e */ /* 0x000fc600000010ff */
[----:B------:R-:W-:Y:S01]  /*4b70*/  FADD.FTZ R38, R130, R47 ;  /* 0x0000002f82267221 */ /* 0x000fe20000010000 */
[----:B------:R-:W-:Y:S01]  /*4b80*/  F2FP.BF16.F32.PACK_AB R130, R33, R130 ;  /* 0x000000822182723e */ /* 0x000fe200000010ff */
[----:B------:R-:W1:Y:S01]  /*4b90*/  MUFU.EX2 R139, R139 ;  /* 0x0000008b008b7308 */ /* 0x000e620000000800 */
[----:B--2---:R-:W-:Y:S01]  /*4ba0*/  FADD.FTZ R5, R137, R34 ;  /* 0x0000002289057221 */ /* 0x004fe20000010000 */
[----:B------:R-:W-:-:S06]  /*4bb0*/  FADD.FTZ R38, R33, R38 ;  /* 0x0000002621267221 */ /* 0x000fcc0000010000 */
[----:B------:R-:W2:Y:S01]  /*4bc0*/  MUFU.EX2 R24, R24 ;  /* 0x0000001800187308 */ /* 0x000ea20000000800 */
[C---:B0-----:R-:W-:Y:S01]  /*4bd0*/  FADD.FTZ R34, R50.reuse, R5 ;  /* 0x0000000532227221 */ /* 0x041fe20000010000 */
[----:B------:R-:W-:-:S06]  /*4be0*/  F2FP.BF16.F32.PACK_AB R137, R50, R137 ;  /* 0x000000893289723e */ /* 0x000fcc00000010ff */
        /* <DEDUP_REMOVED lines=10> */
[----:B------:R-:W1:Y:S01]  /*4c90*/  MUFU.EX2 R129, R129 ;  /* 0x0000008100817308 */ /* 0x000e620000000800 */
[----:B--2---:R-:W-:-:S07]  /*4ca0*/  FADD.FTZ R3, R135, R34 ;  /* 0x0000002287037221 */ /* 0x004fce0000010000 */
        /* <DEDUP_REMOVED lines=44> */
[----:B--2---:R-:W-:Y:S01]  /*4f70*/  FADD.FTZ R2, R40, R5 ;  /* 0x0000000528027221 */ /* 0x004fe20000010000 */
[----:B------:R-:W-:-:S06]  /*4f80*/  VIADD R5, R88, 0xfffffffe ;  /* 0xfffffffe58057836 */ /* 0x000fcc0000000000 */
[----:B------:R-:W2:Y:S01]  /*4f90*/  MUFU.EX2 R45, R45 ;  /* 0x0000002d002d7308 */ /* 0x000ea20000000800 */
[----:B0-----:R-:W-:Y:S01]  /*4fa0*/  FADD.FTZ R0, R32, R3 ;  /* 0x0000000320007221 */ /* 0x001fe20000010000 */
[C---:B-1----:R-:W-:Y:S01]  /*4fb0*/  FADD.FTZ R2, R25.reuse, R2 ;  /* 0x0000000219027221 */ /* 0x042fe20000010000 */
[----:B------:R-:W-:Y:S02]  /*4fc0*/  F2FP.BF16.F32.PACK_AB R122, R25, R40 ;  /* 0x00000028197a723e */ /* 0x000fe400000010ff */
[C---:B--2---:R-:W-:Y:S01]  /*4fd0*/  FADD.FTZ R0, R45.reuse, R0 ;  /* 0x000000002d007221 */ /* 0x044fe20000010000 */
[----:B------:R-:W-:Y:S01]  /*4fe0*/  F2FP.BF16.F32.PACK_AB R123, R45, R32 ;  /* 0x000000202d7b723e */ /* 0x000fe200000010ff */
[----:B------:R-:W-:Y:S06]  /*4ff0*/  @P1 BRA `(.L_x_953) ;  /* 0x00000000004c1947 */ /* 0x000fec0003800000 */
[----:B------:R-:W-:Y:S01]  /*5000*/  ISETP.LT.AND P1, PT, RZ, UR51, PT ;  /* 0x00000033ff007c0c */ /* 0x000fe2000bf21270 */
[----:B------:R-:W-:-:S12]  /*5010*/  UIADD3 UR11, UR51, -0x1, URZ ;  /* 0xffffffff330b7890 */ /* 0x000fd8000fffe03f */
[----:B------:R-:W-:Y:S05]  /*5020*/  @P1 BRA `(.L_x_954) ;  /* 0x0000000000201947 */ /* 0x000fea0003800000 */
[----:B------:R-:W-:Y:S01]  /*5030*/  ULDC UR14, c[0x0][0x9e4] ;  /* 0x00027900000e7ab9 */ /* 0x000fe20000000800 */
[----:B------:R-:W-:Y:S02]  /*5040*/  UIADD3 UR11, -UR51, URZ, URZ ;  /* 0x0000003f330b7290 */ /* 0x000fe4000fffe13f */
[----:B------:R-:W-:-:S11]  /*5050*/  UISETP.NE.AND UP0, UPT, UR14, 0x1, UPT ;  /* 0x000000010e00788c */ /* 0x000fd6000bf05270 */
[----:B------:R-:W-:Y:S02]  /*5060*/  @UP0 ULDC.64 UR18, c[0x0][0x9e8] ;  /* 0x00027a0000120ab9 */ /* 0x000fe40000000a00 */
[----:B------:R-:W-:-:S04]  /*5070*/  UIMAD.WIDE.U32 UR6, UR11, UR18, URZ ;  /* 0x000000120b0672a5 */ /* 0x000fc8000f8e003f */
[----:B------:R-:W-:-:S04]  /*5080*/  @UP0 USHF.R.U32.HI UR11, URZ, UR19, UR7 ;  /* 0x000000133f0b0299 */ /* 0x000fc80008011607 */
[----:B------:R-:W-:Y:S01]  /*5090*/  ULOP3.LUT UR11, URZ, UR11, URZ, 0x33, !UPT ;  /* 0x0000000b3f0b7292 */ /* 0x000fe2000f8e333f */
[----:B------:R-:W-:Y:S11]  /*50a0*/  BRA `(.L_x_955) ;  /* 0x0000000000147947 */ /* 0x000ff60003800000 */
.L_x_954:
[----:B------:R-:W-:Y:S02]  /*50b0*/  ULDC UR14, c[0x0][0x9e4] ;  /* 0x00027900000e7ab9 */ /* 0x000fe40000000800 */
[----:B------:R-:W-:-:S11]  /*50c0*/  UISETP.NE.AND UP0, UPT, UR14, 0x1, UPT ;  /* 0x000000010e00788c */ /* 0x000fd6000bf05270 */
[----:B------:R-:W-:Y:S02]  /*50d0*/  @UP0 ULDC.64 UR18, c[0x0][0x9e8] ;  /* 0x00027a0000120ab9 */ /* 0x000fe40000000a00 */
[----:B------:R-:W-:-:S04]  /*50e0*/  UIMAD.WIDE.U32 UR6, UR11, UR18, URZ ;  /* 0x000000120b0672a5 */ /* 0x000fc8000f8e003f */
[----:B------:R-:W-:-:S12]  /*50f0*/  @UP0 USHF.R.U32.HI UR11, URZ, UR19, UR7 ;  /* 0x000000133f0b0299 */ /* 0x000fd80008011607 */
.L_x_955:
[----:B------:R-:W-:-:S04]  /*5100*/  UIMAD UR11, UR11, UR14, UR14 ;  /* 0x0000000e0b0b72a4 */ /* 0x000fc8000f8e020e */
[----:B------:R-:W-:-:S04]  /*5110*/  UISETP.LT.AND UP0, UPT, UR10, UR11, UPT ;  /* 0x0000000b0a00728c */ /* 0x000fc8000bf01270 */
[----:B------:R-:W-:-:S12]  /*5120*/  USEL UR10, UR10, UR11, UP0 ;  /* 0x0000000b0a0a7287 */ /* 0x000fd80008000000 */
.L_x_953:
[----:B------:R-:W-:Y:S01]  /*5130*/  USHF.R.S32.HI UR6, URZ, 0x1f, UR10 ;  /* 0x0000001f3f067899 */ /* 0x000fe2000801140a */
[----:B------:R-:W-:Y:S02]  /*5140*/  CS2R R118, SRZ ;  /* 0x0000000000767805 */ /* 0x000fe4000001ff00 */
[----:B------:R-:W-:Y:S02]  /*5150*/  CS2R R116, SRZ ;  /* 0x0000000000747805 */ /* 0x000fe4000001ff00 */
[----:B------:R-:W-:Y:S01]  /*5160*/  CS2R R114, SRZ ;  /* 0x0000000000727805 */ /* 0x000fe2000001ff00 */
[----:B------:R-:W-:Y:S01]  /*5170*/  ULEA.HI UR6, UR6, UR10, URZ, 0x7 ;  /* 0x0000000a06067291 */ /* 0x000fe2000f8f383f */
[----:B------:R-:W-:Y:S02]  /*5180*/  CS2R R112, SRZ ;  /* 0x0000000000707805 */ /* 0x000fe4000001ff00 */
[----:B------:R-:W-:Y:S02]  /*5190*/  CS2R R110, SRZ ;  /* 0x00000000006e7805 */ /* 0x000fe4000001ff00 */
[----:B------:R-:W-:Y:S01]  /*51a0*/  CS2R R108, SRZ ;  /* 0x00000000006c7805 */ /* 0x000fe2000001ff00 */
[----:B------:R-:W-:Y:S01]  /*51b0*/  USHF.R.S32.HI UR6, URZ, 0x7, UR6 ;  /* 0x000000073f067899 */ /* 0x000fe20008011406 */
[----:B------:R-:W-:-:S02]  /*51c0*/  CS2R R106, SRZ ;  /* 0x00000000006a7805 */ /* 0x000fc4000001ff00 */
[----:B------:R-:W-:Y:S02]  /*51d0*/  CS2R R104, SRZ ;  /* 0x0000000000687805 */ /* 0x000fe4000001ff00 */
[----:B------:R-:W-:Y:S01]  /*51e0*/  CS2R R102, SRZ ;  /* 0x0000000000667805 */ /* 0x000fe2000001ff00 */
[----:B------:R-:W-:Y:S01]  /*51f0*/  UISETP.LT.AND UP0, UPT, UR42, UR6, UPT ;  /* 0x000000062a00728c */ /* 0x000fe2000bf01270 */
[----:B------:R-:W-:Y:S02]  /*5200*/  CS2R R100, SRZ ;  /* 0x0000000000647805 */ /* 0x000fe4000001ff00 */
[----:B------:R-:W-:Y:S02]  /*5210*/  CS2R R98, SRZ ;  /* 0x0000000000627805 */ /* 0x000fe4000001ff00 */
[----:B------:R-:W-:Y:S01]  /*5220*/  CS2R R96, SRZ ;  /* 0x0000000000607805 */ /* 0x000fe2000001ff00 */
[----:B------:R-:W-:Y:S01]  /*5230*/  USEL UR25, UR42, UR6, !UP0 ;  /* 0x000000062a197287 */ /* 0x000fe2000c000000 */
[----:B------:R-:W-:-:S02]  /*5240*/  CS2R R94, SRZ ;  /* 0x00000000005e7805 */ /* 0x000fc4000001ff00 */
[----:B------:R-:W-:Y:S02]  /*5250*/  CS2R R92, SRZ ;  /* 0x00000000005c7805 */ /* 0x000fe4000001ff00 */
[----:B------:R-:W-:Y:S02]  /*5260*/  CS2R R90, SRZ ;  /* 0x00000000005a7805 */ /* 0x000fe4000001ff00 */
[----:B------:R-:W-:Y:S02]  /*5270*/  CS2R R88, SRZ ;  /* 0x0000000000587805 */ /* 0x000fe4000001ff00 */
[----:B------:R-:W-:-:S13]  /*5280*/  ISETP.GE.AND P1, PT, R5, UR25, PT ;  /* 0x0000001905007c0c */ /* 0x000fda000bf26270 */
[----:B------:R-:W-:Y:S05]  /*5290*/  @!P1 BRA `(.L_x_956) ;  /* 0x0000003400a49947 */ /* 0x000fea0003800000 */
[----:B------:R-:W-:Y:S01]  /*52a0*/  IMAD.MOV.U32 R3, RZ, RZ, R10 ;  /* 0x000000ffff037224 */ /* 0x000fe200078e000a */
[----:B------:R-:W-:Y:S01]  /*52b0*/  UMOV UR27, UR46 ;  /* 0x0000002e001b7c82 */ /* 0x000fe20008000000 */
[----:B------:R-:W-:Y:S01]  /*52c0*/  IMAD.MOV.U32 R4, RZ, RZ, R12 ;  /* 0x000000ffff047224 */ /* 0x000fe200078e000c */
[----:B------:R-:W-:Y:S01]  /*52d0*/  UMOV UR26, UR36 ;  /* 0x00000024001a7c82 */ /* 0x000fe20008000000 */
[----:B------:R-:W-:Y:S01]  /*52e0*/  IMAD.MOV.U32 R119, RZ, RZ, RZ ;  /* 0x000000ffff777224 */ /* 0x000fe200078e00ff */
[----:B------:R-:W-:Y:S01]  /*52f0*/  ULDC UR21, c[0x0][0x9e4] ;  /* 0x0002790000157ab9 */ /* 0x000fe20000000800 */
[----:B------:R-:W-:Y:S01]  /*5300*/  ULDC UR22, c[0x0][0x9dc] ;  /* 0x0002770000167ab9 */ /* 0x000fe20000000800 */
[----:B------:R-:W-:Y:S01]  /*5310*/  ULDC UR24, c[0x0][0x9d8] ;  /* 0x0002760000187ab9 */ /* 0x000fe20000000800 */
[----:B------:R-:W-:-:S05]  /*5320*/  ULDC UR23, c[0x0][0x9e0] ;  /* 0x0002780000177ab9 */ /* 0x000fca0000000800 */
.L_x_975:
[----:B------:R-:W-:Y:S01]  /*5330*/  ISETP.NE.AND P2, PT, RZ, UR44, PT ;  /* 0x0000002cff007c0c */ /* 0x000fe2000bf45270 */
[----:B------:R-:W-:-:S04]  /*5340*/  UISETP.NE.AND UP0, UPT, UR26, 0x1, UPT ;  /* 0x000000011a00788c */ /* 0x000fc8000bf05270 */
[----:B------:R-:W-:-:S04]  /*5350*/  USEL UR46, URZ, 0x1, UP0 ;  /* 0x000000013f2e7887 */ /* 0x000fc80008000000 */
[----:B------:R-:W-:-:S04]  /*5360*/  ULOP3.LUT UR46, UR27, UR46, URZ, 0x3c, !UPT ;  /* 0x0000002e1b2e7292 */ /* 0x000fc8000f8e3c3f */
[----:B------:R-:W-:Y:S08]  /*5370*/  @P2 BRA `(.L_x_957) ;  /* 0x0000000000382947 */ /* 0x000ff00003800000 */
[----:B------:R-:W-:Y:S05]  /*5380*/  @!P0 BRA `(.L_x_958) ;  /* 0x0000000000048947 */ /* 0x000fea0003800000 */
[----:B------:R-:W-:Y:S01]  /*5390*/  BPT.TRAP 0x1 ;  /* 0x000000040000795c */ /* 0x000fe20000300000 */
.L_x_958:
        /* <DEDUP_REMOVED lines=9> */
.L_x_959:
[----:B-1----:R-:W-:Y:S05]  /*5430*/  @P1 BRA `(.L_x_957) ;  /* 0x0000000000081947 */ /* 0x002fea0003800000 */
[----:B------:R-:W1:Y:S02]  /*5440*/  SYNCS.PHASECHK.TRANS64.TRYWAIT P1, [UR6+0x16830], R6 ;  /* 0x01683006ff0075a7 */ /* 0x000e640008020146 */
[----:B-1----:R-:W-:Y:S05]  /*5450*/  @!P1 BRA `(.L_x_960) ;  /* 0x000000f800749947 */ /* 0x002fea0003800000 */
.L_x_957:
        /* <DEDUP_REMOVED lines=28> */
.L_x_962:
[----:B------:R-:W-:Y:S01]  /*5620*/  ULEA UR6, UR26, UR45, 0x3 ;  /* 0x0000002d1a067291 */ /* 0x000fe2000f8e183f */
[----:B------:R-:W-:-:S05]  /*5630*/  IMAD.U32 R6, RZ, RZ, UR27 ;  /* 0x0000001bff067e24 */ /* 0x000fca000f8e00ff */
[----:B------:R-:W-:-:S04]  /*5640*/  SHF.L.U32 R6, R6, 0x1f, RZ ;  /* 0x0000001f06067819 */ /* 0x000fc800000006ff */
[----:B------:R0:W1:Y:S01]  /*5650*/  SYNCS.PHASECHK.TRANS64.TRYWAIT P1, [UR6+0x16850], R6 ;  /* 0x01685006ff0075a7 */ /* 0x0000620008020146 */
[----:B------:R-:W-:Y:S05]  /*5660*/  @!P0 BRA `(.L_x_963) ;  /* 0x0000000000048947 */ /* 0x000fea0003800000 */
[----:B------:R-:W-:Y:S01]  /*5670*/  BPT.TRAP 0x1 ;  /* 0x000000040000795c */ /* 0x000fe20000300000 */
.L_x_963:
[----:B-1----:R-:W-:Y:S05]  /*5680*/  @P1 BRA `(.L_x_961) ;  /* 0x0000000000081947 */ /* 0x002fea0003800000 */
[----:B------:R-:W1:Y:S02]  /*5690*/  SYNCS.PHASECHK.TRANS64.TRYWAIT P1, [UR6+0x16850], R6 ;  /* 0x01685006ff0075a7 */ /* 0x000e640008020146 */
[----:B-1----:R-:W-:Y:S05]  /*56a0*/  @!P1 BRA `(.L_x_964) ;  /* 0x000000f400f89947 */ /* 0x002fea0003800000 */
.L_x_961:
        /* <DEDUP_REMOVED lines=51> */
.L_x_965:
[----:B------:R-:W-:Y:S01]  /*59e0*/  UISETP.NE.AND UP1, UPT, UR50, URZ, UPT ;  /* 0x0000003f3200728c */ /* 0x000fe2000bf25270 */
[----:B------:R-:W-:Y:S01]  /*59f0*/  FMUL.FTZ R125, R76, UR24 ;  /* 0x000000184c7d7c20 */ /* 0x000fe20008410000 */
[----:B------:R-:W-:Y:S01]  /*5a00*/  FMUL.FTZ R10, R31, UR24 ;  /* 0x000000181f0a7c20 */ /* 0x000fe20008410000 */
[----:B------:R-:W-:Y:S02]  /*5a10*/  VIADD R76, R17, UR38 ;  /* 0x00000026114c7c36 */ /* 0x000fe40008000000 */
[----:B------:R-:W-:Y:S01]  /*5a20*/  FMUL.FTZ R31, R37, UR24 ;  /* 0x00000018251f7c20 */ /* 0x000fe20008410000 */
[----:B------:R-:W-:Y:S01]  /*5a30*/  FMUL.FTZ R21, R29, UR24 ;  /* 0x000000181d157c20 */ /* 0x000fe20008410000 */
[----:B------:R-:W-:Y:S01]  /*5a40*/  PLOP3.LUT P1, PT, PT, PT, UP1, 0x80, 0x0 ;  /* 0x000000000000781c */ /* 0x000fe20003f2f018 */
[----:B------:R-:W1:Y:S01]  /*5a50*/  LDC R37, c[0x0][0x2f0] ;  /* 0x0000bc00ff257b82 */ /* 0x000e620000000800 */
[----:B------:R-:W-:Y:S01]  /*5a60*/  PLOP3.LUT P2, PT, PT, PT, UP1, 0x80, 0x0 ;  /* 0x000000000000781c */ /* 0x000fe20003f4f018 */
[----:B------:R-:W-:Y:S01]  /*5a70*/  FMUL.FTZ R29, R36, UR24 ;  /* 0x00000018241d7c20 */ /* 0x000fe20008410000 */
[----:B------:R-:W-:Y:S01]  /*5a80*/  FMUL.FTZ R11, R25, UR24 ;  /* 0x00000018190b7c20 */ /* 0x000fe20008410000 */
[----:B------:R-:W-:Y:S01]  /*5a90*/  @UP1 ULDC UR7, c[0x0][0x44c] ;  /* 0x0001130000071ab9 */ /* 0x000fe20000000800 */
[----:B------:R-:W-:Y:S01]  /*5aa0*/  FMUL.FTZ R25, R32, UR24 ;  /* 0x0000001820197c20 */ /* 0x000fe20008410000 */
[----:B------:R-:W-:Y:S01]  /*5ab0*/  FMUL.FTZ R9, R24, UR24 ;  /* 0x0000001818097c20 */ /* 0x000fe20008410000 */
[----:B------:R-:W-:Y:S01]  /*5ac0*/  FMUL.FTZ R32, R46, UR24 ;  /* 0x000000182e207c20 */ /* 0x000fe20008410000 */
[----:B------:R-:W2:Y:S01]  /*5ad0*/  LDC R36, c[0x0][0x288] ;  /* 0x0000a200ff247b82 */ /* 0x000ea20000000800 */
[----:B------:R-:W-:Y:S01]  /*5ae0*/  FMUL.FTZ R24, R38, UR24 ;  /* 0x0000001826187c20 */ /* 0x000fe20008410000 */
[----:B------:R-:W-:Y:S01]  /*5af0*/  FMUL.FTZ R46, R58, UR24 ;  /* 0x000000183a2e7c20 */ /* 0x000fe20008410000 */
[----:B------:R-:W-:Y:S01]  /*5b00*/  ULEA UR6, UR36, UR45, 0x3 ;  /* 0x0000002d24067291 */ /* 0x000fe2000f8e183f */
[----:B------:R-:W-:Y:S01]  /*5b10*/  @P1 IMAD.HI.U32 R12, R76, UR7, RZ ;  /* 0x000000074c0c1c27 */ /* 0x000fe2000f8e00ff */
[----:B------:R-:W-:-:S03]  /*5b20*/  @UP1 ULDC UR7, c[0x0][0x450] ;  /* 0x0001140000071ab9 */ /* 0x000fc60000000800 */
[----:B------:R-:W-:Y:S01]  /*5b30*/  FMUL.FTZ R20, R35, UR24 ;  /* 0x0000001823147c20 */ /* 0x000fe20008410000 */
[----:B------:R-:W-:Y:S01]  /*5b40*/  FMUL.FTZ R38, R50, UR24 ;  /* 0x0000001832267c20 */ /* 0x000fe20008410000 */
[----:B------:R-:W-:Y:S01]  /*5b50*/  FMUL.FTZ R58, R70, UR24 ;  /* 0x00000018463a7c20 */ /* 0x000fe20008410000 */
[----:B------:R-:W-:Y:S01]  /*5b60*/  @P2 SHF.R.U32.HI R76, RZ, UR7, R12 ;  /* 0x00000007ff4c2c19 */ /* 0x000fe2000801160c */
[----:B------:R-:W-:Y:S01]  /*5b70*/  FMUL.FTZ R35, R41, UR24 ;  /* 0x0000001829237c20 */ /* 0x000fe20008410000 */
[----:B------:R-:W-:Y:S01]  /*5b80*/  FMUL.FTZ R50, R62, UR24 ;  /* 0x000000183e327c20 */ /* 0x000fe20008410000 */
[----:B------:R-:W-:Y:S02]  /*5b90*/  IMAD.SHL.U32 R70, R5, 0x80, RZ ;  /* 0x0000008005467824 */ /* 0x000fe400078e00ff */
[----:B------:R-:W-:Y:S01]  /*5ba0*/  FMUL.FTZ R41, R45, UR24 ;  /* 0x000000182d297c20 */ /* 0x000fe20008410000 */
[----:B------:R-:W-:Y:S01]  /*5bb0*/  FMUL.FTZ R62, R74, UR24 ;  /* 0x000000184a3e7c20 */ /* 0x000fe20008410000 */
[----:B0-----:R-:W-:Y:S01]  /*5bc0*/  FMUL.FTZ R6, R26, UR24 ;  /* 0x000000181a067c20 */ /* 0x001fe20008410000 */
[----:B------:R-:W-:Y:S01]  /*5bd0*/  FMUL.FTZ R7, R27, UR24 ;  /* 0x000000181b077c20 */ /* 0x000fe20008410000 */
[----:B------:R-:W-:Y:S01]  /*5be0*/  FMUL.FTZ R14, R34, UR24 ;  /* 0x00000018220e7c20 */ /* 0x000fe20008410000 */
[----:B------:R-:W-:Y:S01]  /*5bf0*/  FMUL.FTZ R45, R49, UR24 ;  /* 0x00000018312d7c20 */ /* 0x000fe20008410000 */
[----:B------:R-:W-:Y:S01]  /*5c00*/  UIADD3 UR6, UR6, 0x16840, URZ ;  /* 0x0001684006067890 */ /* 0x000fe2000fffe03f */
[----:B------:R-:W0:Y:S01]  /*5c10*/  SHFL.IDX PT, R74, R76, RZ, 0x1c1f ;  /* 0x001c1fff4c4a7589 */ /* 0x000e2200000e0000 */
        /* <DEDUP_REMOVED lines=11> */
[----:B------:R-:W-:Y:S01]  /*5cd0*/  UISETP.NE.AND UP0, UPT, UR49, URZ, UPT ;  /* 0x0000003f3100728c */ /* 0x000fe2000bf05270 */
[----:B------:R-:W-:Y:S01]  /*5ce0*/  FMUL.FTZ R28, R42, UR24 ;  /* 0x000000182a1c7c20 */ /* 0x000fe20008410000 */
[----:B------:R-:W-:Y:S01]  /*5cf0*/  FMUL.FTZ R43, R48, UR24 ;  /* 0x00000018302b7c20 */ /* 0x000fe20008410000 */
[----:B------:R-:W-:Y:S01]  /*5d00*/  FMUL.FTZ R40, R51, UR24 ;  /* 0x0000001833287c20 */ /* 0x000fe20008410000 */
[----:B------:R-:W-:Y:S01]  /*5d10*/  FMUL.FTZ R44, R55, UR24 ;  /* 0x00000018372c7c20 */ /* 0x000fe20008410000 */
[----:B------:R-:W-:Y:S01]  /*5d20*/  FMUL.FTZ R57, R61, UR24 ;  /* 0x000000183d397c20 */ /* 0x000fe20008410000 */
[----:B------:R-:W-:Y:S01]  /*5d30*/  FMUL.FTZ R52, R63, UR24 ;  /* 0x000000183f347c20 */ /* 0x000fe20008410000 */
[----:B------:R-:W-:Y:S01]  /*5d40*/  IADD3 R13, -R70, 0x1, RZ ;  /* 0x00000001460d7810 */ /* 0x000fe20007ffe1ff */
[----:B------:R-:W-:Y:S01]  /*5d50*/  FMUL.FTZ R42, R54, UR24 ;  /* 0x00000018362a7c20 */ /* 0x000fe20008410000 */
[----:B------:R-:W-:Y:S01]  /*5d60*/  FMUL.FTZ R51, R56, UR24 ;  /* 0x0000001838337c20 */ /* 0x000fe20008410000 */
[----:B------:R-:W-:Y:S01]  /*5d70*/  FMUL.FTZ R48, R59, UR24 ;  /* 0x000000183b307c20 */ /* 0x000fe20008410000 */
[----:B------:R-:W-:Y:S01]  /*5d80*/  FMUL.FTZ R55, R60, UR24 ;  /* 0x000000183c377c20 */ /* 0x000fe20008410000 */
[----:B------:R-:W-:Y:S01]  /*5d90*/  FMUL.FTZ R61, R65, UR24 ;  /* 0x00000018413d7c20 */ /* 0x000fe20008410000 */
[----:B------:R-:W-:Y:S01]  /*5da0*/  FMUL.FTZ R63, R75, UR24 ;  /* 0x000000184b3f7c20 */ /* 0x000fe20008410000 */
[----:B------:R-:W-:Y:S01]  /*5db0*/  UPRMT UR6, UR43, 0x654, UR6 ;  /* 0x000006542b067896 */ /* 0x000fe20008000006 */
        /* <DEDUP_REMOVED lines=19> */
[----:B------:R-:W-:Y:S01]  /*5ef0*/  IMAD R12, R16, -0x2, R13 ;  /* 0xfffffffe100c7824 */ /* 0x000fe200078e020d */
[----:B------:R-:W-:Y:S01]  /*5f00*/  PLOP3.LUT P1, PT, PT, PT, UP0, 0x40, 0x0 ;  /* 0x000000000000781c */ /* 0x000fe20003f2e808 */
[----:B------:R-:W3:Y:S01]  /*5f10*/  MUFU.TANH R9, R9 ;  /* 0x0000000900097308 */ /* 0x000ee20000002400 */
[----:B------:R-:W-:Y:S01]  /*5f20*/  SYNCS.ARRIVE.TRANS64.RED.A1T0 RZ, [UR6], RZ ;  /* 0x000000ffffff79a7 */ /* 0x000fe20008100406 */
[----:B-1----:R-:W-:Y:S01]  /*5f30*/  IMAD R13, R37, UR40, R12 ;  /* 0x00000028250d7c24 */ /* 0x002fe2000f8e020c */
[----:B------:R-:W-:-:S03]  /*5f40*/  ULOP3.LUT UR6, URZ, UR22, URZ, 0x33, !UPT ;  /* 0x000000163f067292 */ /* 0x000fc6000f8e333f */
[----:B--2---:R-:W-:Y:S02]  /*5f50*/  IMAD.IADD R13, R13, 0x1, -R36 ;  /* 0x000000010d0d7824 */ /* 0x004fe400078e0a24 */
[----:B------:R-:W1:Y:S02]  /*5f60*/  MUFU.TANH R11, R11 ;  /* 0x0000000b000b7308 */ /* 0x000e640000002400 */
[C---:B------:R-:W-:Y:S02]  /*5f70*/  VIADD R85, R13.reuse, UR23 ;  /* 0x000000170d557c36 */ /* 0x040fe40008000000 */
[----:B------:R-:W-:Y:S02]  /*5f80*/  VIADD R83, R13, UR6 ;  /* 0x000000060d537c36 */ /* 0x000fe40008000000 */
[--C-:B0-----:R-:W-:Y:S02]  /*5f90*/  IMAD.IADD R87, R85, 0x1, R74.reuse ;  /* 0x0000000155577824 */ /* 0x101fe400078e024a */
[----:B------:R-:W0:Y:S01]  /*5fa0*/  MUFU.TANH R6, R6 ;  /* 0x0000000600067308 */ /* 0x000e220000002400 */
[----:B------:R-:W-:-:S07]  /*5fb0*/  IMAD.IADD R127, R83, 0x1, R74 ;  /* 0x00000001537f7824 */ /* 0x000fce00078e024a */
[----:B------:R-:W2:Y:S08]  /*5fc0*/  MUFU.TANH R7, R7 ;  /* 0x0000000700077308 */ /* 0x000eb00000002400 */
        /* <DEDUP_REMOVED lines=66> */
[----:B------:R-:W-:Y:S01]  /*63f0*/  IMAD.U32 R74, RZ, RZ, UR21 ;  /* 0x00000015ff4a7e24 */ /* 0x000fe2000f8e00ff */
[----:B------:R-:W-:-:S04]  /*6400*/  LOP3.LUT R73, RZ, R73, RZ, 0x33, !PT ;  /* 0x00000049ff497212 */ /* 0x000fc800078e33ff */
[----:B------:R-:W-:-:S13]  /*6410*/  ISETP.NE.AND P1, PT, R74, 0x1, PT ;  /* 0x000000014a00780c */ /* 0x000fda0003f25270 */
[----:B------:R-:W1:Y:S02]  /*6420*/  @P1 LDC.64 R12, c[0x0][0x9e8] ;  /* 0x00027a00ff0c1b82 */ /* 0x000e640000000a00 */
[----:B-1----:R-:W-:-:S05]  /*6430*/  @P1 IMAD.HI.U32 R12, R73, R12, RZ ;  /* 0x0000000c490c1227 */ /* 0x002fca00078e00ff */
[----:B------:R-:W-:-:S04]  /*6440*/  @P1 SHF.R.U32.HI R73, RZ, R13, R12 ;  /* 0x0000000dff491219 */ /* 0x000fc8000001160c */
[----:B------:R-:W-:Y:S01]  /*6450*/  LOP3.LUT R73, RZ, R73, RZ, 0x33, !PT ;  /* 0x00000049ff497212 */ /* 0x000fe200078e33ff */
[----:B------:R-:W-:Y:S06]  /*6460*/  BRA `(.L_x_969) ;  /* 0x0000000000147947 */ /* 0x000fec0003800000 */
.L_x_968:
[----:B------:R-:W-:-:S05]  /*6470*/  IMAD.U32 R74, RZ, RZ, UR21 ;  /* 0x00000015ff4a7e24 */ /* 0x000fca000f8e00ff */
[----:B------:R-:W-:-:S13]  /*6480*/  ISETP.NE.AND P1, PT, R74, 0x1, PT ;  /* 0x000000014a00780c */ /* 0x000fda0003f25270 */
[----:B------:R-:W1:Y:S02]  /*6490*/  @P1 LDC.64 R12, c[0x0][0x9e8] ;  /* 0x00027a00ff0c1b82 */ /* 0x000e640000000a00 */
[----:B-1----:R-:W-:-:S05]  /*64a0*/  @P1 IMAD.HI.U32 R12, R73, R12, RZ ;  /* 0x0000000c490c1227 */ /* 0x002fca00078e00ff */
[----:B------:R-:W-:-:S07]  /*64b0*/  @P1 SHF.R.U32.HI R73, RZ, R13, R12 ;  /* 0x0000000dff491219 */ /* 0x000fce000001160c */
.L_x_969:
[----:B------:R-:W-:Y:S05]  /*64c0*/  BSYNC B0 ;  /* 0x0000000000007941 */ /* 0x000fea0003800000 */
.L_x_967:
[----:B------:R-:W-:-:S04]  /*64d0*/  IMAD R73, R73, R74, -R70 ;  /* 0x0000004a49497224 */ /* 0x000fc800078e0a46 */
[----:B------:R-:W-:-:S05]  /*64e0*/  IMAD R12, R16, -0x2, R73 ;  /* 0xfffffffe100c7824 */ /* 0x000fca00078e0249 */
[----:B------:R-:W-:Y:S02]  /*64f0*/  VIADDMNMX R87, R12, R74, R87, PT ;  /* 0x0000004a0c577246 */ /* 0x000fe40003800157 */
[----:B------:R-:W-:-:S07]  /*6500*/  VIMNMX R127, R127, R12, !PT ;  /* 0x0000000c7f7f7248 */ /* 0x000fce0007fe0100 */
.L_x_966:
[----:B------:R-:W-:Y:S01]  /*6510*/  ISETP.GT.AND P1, PT, R5, -0x1, PT ;  /* 0xffffffff0500780c */ /* 0x000fe20003f24270 */
[----:B------:R1:W2:Y:S01]  /*6520*/  SHFL.IDX PT, R12, R76, 0x1, 0x1c1f ;  /* 0x003c1f004c0c7f89 */ /* 0x0002a200000e0000 */
[----:B------:R-:W-:Y:S02]  /*6530*/  UISETP.NE.AND UP0, UPT, UR49, URZ, UPT ;  /* 0x0000003f3100728c */ /* 0x000fe4000bf05270 */
[C---:B------:R-:W-:Y:S02]  /*6540*/  ISETP.GT.AND P3, PT, R127.reuse, 0x8, P1 ;  /* 0x000000087f00780c */ /* 0x040fe40000f64270 */
[----:B------:R-:W-:Y:S02]  /*6550*/  ISETP.GT.AND P6, PT, R127, RZ, P1 ;  /* 0x000000ff7f00720c */ /* 0x000fe40000fc4270 */
[----:B------:R-:W-:Y:S02]  /*6560*/  ISETP.LT.OR P3, PT, R87, 0x9, P3 ;  /* 0x000000095700780c */ /* 0x000fe40001f61670 */
[----:B------:R-:W-:-:S02]  /*6570*/  ISETP.GT.AND P2, PT, R127, 0x1, P1 ;  /* 0x000000017f00780c */ /* 0x000fc40000f44270 */
[----:B-1----:R-:W-:Y:S02]  /*6580*/  FSEL R76, R15, -INF , !P3 ;  /* 0xff8000000f4c7808 */ /* 0x002fe40005800000 */
[----:B------:R-:W-:Y:S02]  /*6590*/  ISETP.GT.AND P3, PT, R127, 0x19, P1 ;  /* 0x000000197f00780c */ /* 0x000fe40000f64270 */
[C---:B------:R-:W-:Y:S02]  /*65a0*/  ISETP.LT.OR P6, PT, R87.reuse, 0x1, P6 ;  /* 0x000000015700780c */ /* 0x040fe400037c1670 */
[C---:B------:R-:W-:Y:S02]  /*65b0*/  ISETP.LT.OR P2, PT, R87.reuse, 0x2, P2 ;  /* 0x000000025700780c */ /* 0x040fe40001741670 */
[----:B------:R-:W-:Y:S02]  /*65c0*/  ISETP.LT.OR P3, PT, R87, 0x1a, P3 ;  /* 0x0000001a5700780c */ /* 0x000fe40001f61670 */
[----:B------:R-:W-:-:S02]  /*65d0*/  FSEL R73, R9, -INF , !P6 ;  /* 0xff80000009497808 */ /* 0x000fc40007000000 */
[----:B------:R-:W-:Y:S01]  /*65e0*/  FSEL R74, R11, -INF , !P2 ;  /* 0xff8000000b4a7808 */ /* 0x000fe20005000000 */
[----:B--2---:R-:W-:Y:S01]  /*65f0*/  IMAD.IADD R15, R85, 0x1, R12 ;  /* 0x00000001550f7824 */ /* 0x004fe200078e020c */
[C---:B------:R-:W-:Y:S02]  /*6600*/  ISETP.GT.AND P5, PT, R127.reuse, 0x9, P1 ;  /* 0x000000097f00780c */ /* 0x040fe40000fa4270 */
[C---:B------:R-:W-:Y:S02]  /*6610*/  ISETP.GT.AND P4, PT, R127.reuse, 0x10, P1 ;  /* 0x000000107f00780c */ /* 0x040fe40000f84270 */
[C---:B------:R-:W-:Y:S02]  /*6620*/  ISETP.GT.AND P6, PT, R127.reuse, 0x11, P1 ;  /* 0x000000117f00780c */ /* 0x040fe40000fc4270 */
[----:B------:R-:W-:Y:S02]  /*6630*/  ISETP.GT.AND P2, PT, R127, 0x18, P1 ;  /* 0x000000187f00780c */ /* 0x000fe40000f44270 */
[----:B0-----:R-:W-:-:S02]  /*6640*/  FSEL R86, R31, -INF , !P3 ;  /* 0xff8000001f567808 */ /* 0x001fc40005800000 */
[----:B------:R-:W-:Y:S02]  /*6650*/  ISETP.GT.AND P3, PT, R127, 0x30, P1 ;  /* 0x000000307f00780c */ /* 0x000fe40000f64270 */
[C---:B------:R-:W-:Y:S02]  /*6660*/  ISETP.LT.OR P5, PT, R87.reuse, 0xa, P5 ;  /* 0x0000000a5700780c */ /* 0x040fe40002fa1670 */
[C---:B------:R-:W-:Y:S02]  /*6670*/  ISETP.LT.OR P4, PT, R87.reuse, 0x11, P4 ;  /* 0x000000115700780c */ /* 0x040fe40002781670 */
[C---:B------:R-:W-:Y:S02]  /*6680*/  ISETP.LT.OR P6, PT, R87.reuse, 0x12, P6 ;  /* 0x000000125700780c */ /* 0x040fe400037c1670 */
[C---:B------:R-:W-:Y:S02]  /*6690*/  ISETP.LT.OR P2, PT, R87.reuse, 0x19, P2 ;  /* 0x000000195700780c */ /* 0x040fe40001741670 */
[----:B------:R-:W-:-:S02]  /*66a0*/  ISETP.LT.OR P3, PT, R87, 0x31, P3 ;  /* 0x000000315700780c */ /* 0x000fc40001f61670 */
[----:B------:R-:W-:Y:S02]  /*66b0*/  FSEL R78, R21, -INF , !P5 ;  /* 0xff800000154e7808 */ /* 0x000fe40006800000 */
[----:B------:R-:W-:Y:S01]  /*66c0*/  FSEL R80, R25, -INF , !P4 ;  /* 0xff80000019507808 */ /* 0x000fe20006000000 */
[----:B------:R-:W-:Y:S01]  /*66d0*/  IMAD.IADD R25, R83, 0x1, R12 ;  /* 0x0000000153197824 */ /* 0x000fe200078e020c */
[----:B------:R-:W-:Y:S02]  /*66e0*/  FSEL R82, R27, -INF , !P6 ;  /* 0xff8000001b527808 */ /* 0x000fe40007000000 */
[----:B------:R-:W-:Y:S02]  /*66f0*/  FSEL R84, R29, -INF , !P2 ;  /* 0xff8000001d547808 */ /* 0x000fe40005000000 */
[C---:B------:R-:W-:Y:S02]  /*6700*/  ISETP.GT.AND P5, PT, R127.reuse, 0x20, P1 ;  /* 0x000000207f00780c */ /* 0x040fe40000fa4270 */
[----:B------:R-:W-:-:S02]  /*6710*/  ISETP.GT.AND P4, PT, R127, 0x21, P1 ;  /* 0x000000217f00780c */ /* 0x000fc40000f84270 */
[C---:B------:R-:W-:Y:S02]  /*6720*/  ISETP.GT.AND P6, PT, R127.reuse, 0x28, P1 ;  /* 0x000000287f00780c */ /* 0x040fe40000fc4270 */
[----:B------:R-:W-:Y:S02]  /*6730*/  ISETP.GT.AND P2, PT, R127, 0x29, P1 ;  /* 0x000000297f00780c */ /* 0x000fe40000f44270 */
[----:B------:R-:W-:Y:S02]  /*6740*/  FSEL R130, R43, -INF , !P3 ;  /* 0xff8000002b827808 */ /* 0x000fe40005800000 */
[----:B------:R-:W-:Y:S02]  /*6750*/  ISETP.GT.AND P3, PT, R127, 0x41, P1 ;  /* 0x000000417f00780c */ /* 0x000fe40000f64270 */
[C---:B------:R-:W-:Y:S02]  /*6760*/  ISETP.LT.OR P5, PT, R87.reuse, 0x21, P5 ;  /* 0x000000215700780c */ /* 0x040fe40002fa1670 */
[----:B------:R-:W-:-:S02]  /*6770*/  ISETP.LT.OR P4, PT, R87, 0x22, P4 ;  /* 0x000000225700780c */ /* 0x000fc40002781670 */
[C---:B------:R-:W-:Y:S02]  /*6780*/  ISETP.LT.OR P6, PT, R87.reuse, 0x29, P6 ;  /* 0x000000295700780c */ /* 0x040fe400037c1670 */
[C---:B------:R-:W-:Y:S02]  /*6790*/  ISETP.LT.OR P2, PT, R87.reuse, 0x2a, P2 ;  /* 0x0000002a5700780c */ /* 0x040fe40001741670 */
[----:B------:R-:W-:Y:S02]  /*67a0*/  ISETP.LT.OR P3, PT, R87, 0x42, P3 ;  /* 0x000000425700780c */ /* 0x000fe40001f61670 */
[----:B------:R-:W-:Y:S02]  /*67b0*/  FSEL R122, R33, -INF , !P5 ;  /* 0xff800000217a7808 */ /* 0x000fe40006800000 */
[----:B------:R-:W-:Y:S02]  /*67c0*/  FSEL R124, R35, -INF , !P4 ;  /* 0xff800000237c7808 */ /* 0x000fe40006000000 */
[----:B------:R-:W-:-:S02]  /*67d0*/  FSEL R126, R39, -INF , !P6 ;  /* 0xff800000277e7808 */ /* 0x000fc40007000000 */
[----:B------:R-:W-:Y:S02]  /*67e0*/  FSEL R128, R41, -INF , !P2 ;  /* 0xff80000029807808 */ /* 0x000fe40005000000 */
[C---:B------:R-:W-:Y:S02]  /*67f0*/  ISETP.GT.AND P5, PT, R127.reuse, 0x31, P1 ;  /* 0x000000317f00780c */ /* 0x040fe40000fa4270 */
[C---:B------:R-:W-:Y:S02]  /*6800*/  ISETP.GT.AND P4, PT, R127.reuse, 0x38, P1 ;  /* 0x000000387f00780c */ /* 0x040fe40000f84270 */
[C---:B------:R-:W-:Y:S02]  /*6810*/  ISETP.GT.AND P6, PT, R127.reuse, 0x39, P1 ;  /* 0x000000397f00780c */ /* 0x040fe40000fc4270 */
[----:B------:R-:W-:Y:S02]  /*6820*/  ISETP.GT.AND P2, PT, R127, 0x40, P1 ;  /* 0x000000407f00780c */ /* 0x000fe40000f44270 */
[----:B------:R-:W-:-:S02]  /*6830*/  FSEL R140, R53, -INF , !P3 ;  /* 0xff800000358c7808 */ /* 0x000fc40005800000 */
[----:B------:R-:W-:Y:S02]  /*6840*/  ISETP.GT.AND P3, PT, R127, 0x58, P1 ;  /* 0x000000587f00780c */ /* 0x000fe40000f64270 */
[C---:B------:R-:W-:Y:S02]  /*6850*/  ISETP.LT.OR P5, PT, R87.reuse, 0x32, P5 ;  /* 0x000000325700780c */ /* 0x040fe40002fa1670 */
[C---:B------:R-:W-:Y:S02]  /*6860*/  ISETP.LT.OR P4, PT, R87.reuse, 0x39, P4 ;  /* 0x000000395700780c */ /* 0x040fe40002781670 */
[C---:B------:R-:W-:Y:S02]  /*6870*/  ISETP.LT.OR P6, PT, R87.reuse, 0x3a, P6 ;  /* 0x0000003a5700780c */ /* 0x040fe400037c1670 */
[C---:B------:R-:W-:Y:S02]  /*6880*/  ISETP.LT.OR P2, PT, R87.reuse, 0x41, P2 ;  /* 0x000000415700780c */ /* 0x040fe40001741670 */
[----:B------:R-:W-:-:S02]  /*6890*/  ISETP.LT.OR P3, PT, R87, 0x59, P3 ;  /* 0x000000595700780c */ /* 0x000fc40001f61670 */
[----:B------:R-:W-:Y:S02]  /*68a0*/  FSEL R132, R45, -INF , !P5 ;  /* 0xff8000002d847808 */ /* 0x000fe40006800000 */
[----:B------:R-:W-:Y:S02]  /*68b0*/  FSEL R134, R47, -INF , !P4 ;  /* 0xff8000002f867808 */ /* 0x000fe40006000000 */
        /* <DEDUP_REMOVED lines=22> */
[----:B------:R-:W-:Y:S02]  /*6a20*/  PLOP3.LUT P3, PT, PT, PT, UP0, 0x40, 0x0 ;  /* 0x000000000000781c */ /* 0x000fe40003f6e808 */
[C---:B------:R-:W-:Y:S02]  /*6a30*/  ISETP.LT.OR P5, PT, R87.reuse, 0x5a, P5 ;  /* 0x0000005a5700780c */ /* 0x040fe40002fa1670 */
[C---:B------:R-:W-:Y:S02]  /*6a40*/  ISETP.LT.OR P4, PT, R87.reuse, 0x61, P4 ;  /* 0x000000615700780c */ /* 0x040fe40002781670 */
[C---:B------:R-:W-:Y:S02]  /*6a50*/  ISETP.LT.OR P6, PT, R87.reuse, 0x62, P6 ;  /* 0x000000625700780c */ /* 0x040fe400037c1670 */
[----:B------:R-:W-:Y:S02]  /*6a60*/  ISETP.LT.OR P2, PT, R87, 0x69, P2 ;  /* 0x000000695700780c */ /* 0x000fe40001741670 */
[----:B------:R-:W-:-:S02]  /*6a70*/  FSEL R120, R120, -INF , !P5 ;  /* 0xff80000078787808 */ /* 0x000fc40006800000 */
[----:B------:R-:W-:Y:S02]  /*6a80*/  FSEL R72, R72, -INF , !P4 ;  /* 0xff80000048487808 */ /* 0x000fe40006000000 */
[----:B------:R-:W-:Y:S02]  /*6a90*/  FSEL R71, R71, -INF , !P6 ;  /* 0xff80000047477808 */ /* 0x000fe40007000000 */
[----:B------:R-:W-:Y:S02]  /*6aa0*/  FSEL R11, R125, -INF , !P2 ;  /* 0xff8000007d0b7808 */ /* 0x000fe40005000000 */
[C---:B------:R-:W-:Y:S02]  /*6ab0*/  ISETP.GT.AND P5, PT, R127.reuse, 0x70, P1 ;  /* 0x000000707f00780c */ /* 0x040fe40000fa4270 */
[C---:B------:R-:W-:Y:S02]  /*6ac0*/  ISETP.GT.AND P4, PT, R127.reuse, 0x71, P1 ;  /* 0x000000717f00780c */ /* 0x040fe40000f84270 */
[----:B------:R-:W-:-:S02]  /*6ad0*/  ISETP.GT.AND P6, PT, R127, 0x78, P1 ;  /* 0x000000787f00780c */ /* 0x000fc40000fc4270 */
[----:B------:R-:W-:Y:S02]  /*6ae0*/  ISETP.GT.AND P2, PT, R127, 0x79, P1 ;  /* 0x000000797f00780c */ /* 0x000fe40000f44270 */
[C---:B------:R-:W-:Y:S02]  /*6af0*/  ISETP.LT.OR P5, PT, R87.reuse, 0x71, P5 ;  /* 0x000000715700780c */ /* 0x040fe40002fa1670 */
[C---:B------:R-:W-:Y:S02]  /*6b00*/  ISETP.LT.OR P4, PT, R87.reuse, 0x72, P4 ;  /* 0x000000725700780c */ /* 0x040fe40002781670 */
[C---:B------:R-:W-:Y:S02]  /*6b10*/  ISETP.LT.OR P6, PT, R87.reuse, 0x79, P6 ;  /* 0x000000795700780c */ /* 0x040fe400037c1670 */
[----:B------:R-:W-:Y:S02]  /*6b20*/  ISETP.LT.OR P2, PT, R87, 0x7a, P2 ;  /* 0x0000007a5700780c */ /* 0x000fe40001741670 */
[----:B------:R-:W-:-:S02]  /*6b30*/  FSEL R27, R77, -INF , !P5 ;  /* 0xff8000004d1b7808 */ /* 0x000fc40006800000 */
[----:B------:R-:W-:Y:S02]  /*6b40*/  FSEL R33, R75, -INF , !P4 ;  /* 0xff8000004b217808 */ /* 0x000fe40006000000 */
[----:B------:R-:W-:Y:S02]  /*6b50*/  FSEL R31, R81, -INF , !P6 ;  /* 0xff800000511f7808 */ /* 0x000fe40007000000 */
[----:B------:R-:W-:Y:S01]  /*6b60*/  FSEL R29, R79, -INF , !P2 ;  /* 0xff8000004f1d7808 */ /* 0x000fe20005000000 */
[----:B------:R-:W-:Y:S06]  /*6b70*/  @P3 BRA `(.L_x_970) ;  /* 0x00000000005c3947 */ /* 0x000fec0003800000 */
        /* <DEDUP_REMOVED lines=8> */
[----:B------:R-:W0:Y:S02]  /*6c00*/  @P2 LDC.64 R12, c[0x0][0x9e8] ;  /* 0x00027a00ff0c2b82 */ /* 0x000e240000000a00 */
[----:B0-----:R-:W-:-:S05]  /*6c10*/  @P2 IMAD.HI.U32 R12, R9, R12, RZ ;  /* 0x0000000c090c2227 */ /* 0x001fca00078e00ff */
[----:B------:R-:W-:-:S04]  /*6c20*/  @P2 SHF.R.U32.HI R9, RZ, R13, R12 ;  /* 0x0000000dff092219 */ /* 0x000fc8000001160c */
[----:B------:R-:W-:Y:S01]  /*6c30*/  LOP3.LUT R9, RZ, R9, RZ, 0x33, !PT ;  /* 0x00000009ff097212 */ /* 0x000fe200078e33ff */
[----:B------:R-:W-:Y:S06]  /*6c40*/  BRA `(.L_x_973) ;  /* 0x0000000000147947 */ /* 0x000fec0003800000 */
.L_x_972:
[----:B------:R-:W-:-:S05]  /*6c50*/  IMAD.U32 R35, RZ, RZ, UR21 ;  /* 0x00000015ff237e24 */ /* 0x000fca000f8e00ff */
[----:B------:R-:W-:-:S13]  /*6c60*/  ISETP.NE.AND P2, PT, R35, 0x1, PT ;  /* 0x000000012300780c */ /* 0x000fda0003f45270 */
[----:B------:R-:W0:Y:S02]  /*6c70*/  @P2 LDC.64 R12, c[0x0][0x9e8] ;  /* 0x00027a00ff0c2b82 */ /* 0x000e240000000a00 */
[----:B0-----:R-:W-:-:S05]  /*6c80*/  @P2 IMAD.HI.U32 R12, R9, R12, RZ ;  /* 0x0000000c090c2227 */ /* 0x001fca00078e00ff */
[----:B------:R-:W-:-:S07]  /*6c90*/  @P2 SHF.R.U32.HI R9, RZ, R13, R12 ;  /* 0x0000000dff092219 */ /* 0x000fce000001160c */
.L_x_973:
[----:B------:R-:W-:Y:S05]  /*6ca0*/  BSYNC B0 ;  /* 0x0000000000007941 */ /* 0x000fea0003800000 */
.L_x_971:
[----:B------:R-:W-:-:S04]  /*6cb0*/  IMAD R9, R9, R35, -R70 ;  /* 0x0000002309097224 */ /* 0x000fc800078e0a46 */
[----:B------:R-:W-:-:S05]  /*6cc0*/  IMAD R12, R16, -0x2, R9 ;  /* 0xfffffffe100c7824 */ /* 0x000fca00078e0209 */
[----:B------:R-:W-:Y:S02]  /*6cd0*/  VIADDMNMX R15, R12, R35, R15, PT ;  /* 0x000000230c0f7246 */ /* 0x000fe4000380010f */
[----:B------:R-:W-:-:S07]  /*6ce0*/  VIMNMX R25, R25, R12, !PT ;  /* 0x0000000c19197248 */ /* 0x000fce0007fe0100 */
.L_x_970:
[----:B------:R-:W-:Y:S02]  /*6cf0*/  FMNMX.FTZ R9, R73, R4, !PT ;  /* 0x0000000449097209 */ /* 0x000fe40007810000 */
[----:B------:R-:W-:Y:S02]  /*6d00*/  ISETP.GT.AND P5, PT, R25, 0x10, P1 ;  /* 0x000000101900780c */ /* 0x000fe40000fa4270 */
[----:B------:R-:W-:Y:S02]  /*6d10*/  FMNMX.FTZ R9, R74, R9, !PT ;  /* 0x000000094a097209 */ /* 0x000fe40007810000 */
[----:B------:R-:W-:Y:S02]  /*6d20*/  ISETP.LT.OR P5, PT, R15, 0x11, P5 ;  /* 0x000000110f00780c */ /* 0x000fe40002fa1670 */
[----:B------:R-:W-:Y:S02]  /*6d30*/  FMNMX.FTZ R9, R76, R9, !PT ;  /* 0x000000094c097209 */ /* 0x000fe40007810000 */
[----:B------:R-:W-:-:S02]  /*6d40*/  ISETP.GT.AND P6, PT, R25, 0x1, P1 ;  /* 0x000000011900780c */ /* 0x000fc40000fc4270 */
[----:B------:R-:W-:Y:S02]  /*6d50*/  FMNMX.FTZ R9, R78, R9, !PT ;  /* 0x000000094e097209 */ /* 0x000fe40007810000 */
[C---:B------:R-:W-:Y:S02]  /*6d60*/  ISETP.GT.AND P4, PT, R25.reuse, 0x9, P1 ;  /* 0x000000091900780c */ /* 0x040fe40000f84270 */
[----:B------:R-:W-:Y:S02]  /*6d70*/  FMNMX.FTZ R9, R80, R9, !PT ;  /* 0x0000000950097209 */ /* 0x000fe40007810000 */
[----:B------:R-:W-:Y:S02]  /*6d80*/  FSEL R14, R14, -INF , !P5 ;  /* 0xff8000000e0e7808 */ /* 0x000fe40006800000 */
[----:B------:R-:W-:Y:S02]  /*6d90*/  FMNMX.FTZ R9, R82, R9, !PT ;  /* 0x0000000952097209 */ /* 0x000fe40007810000 */
[----:B------:R-:W-:-:S02]  /*6da0*/  ISETP.GT.AND P5, PT, R25, 0x20, P1 ;  /* 0x000000201900780c */ /* 0x000fc40000fa4270 */
[----:B------:R-:W-:Y:S02]  /*6db0*/  FMNMX.FTZ R9, R84, R9, !PT ;  /* 0x0000000954097209 */ /* 0x000fe40007810000 */
[C---:B------:R-:W-:Y:S02]  /*6dc0*/  ISETP.LT.OR P6, PT, R15.reuse, 0x2, P6 ;  /* 0x000000020f00780c */ /* 0x040fe400037c1670 */
[----:B------:R-:W-:Y:S02]  /*6dd0*/  FMNMX.FTZ R9, R86, R9, !PT ;  /* 0x0000000956097209 */ /* 0x000fe40007810000 */
[C---:B------:R-:W-:Y:S02]  /*6de0*/  ISETP.LT.OR P4, PT, R15.reuse, 0xa, P4 ;  /* 0x0000000a0f00780c */ /* 0x040fe40002781670 */
[----:B------:R-:W-:Y:S02]  /*6df0*/  FMNMX.FTZ R9, R122, R9, !PT ;  /* 0x000000097a097209 */ /* 0x000fe40007810000 */
[----:B------:R-:W-:-:S02]  /*6e00*/  ISETP.LT.OR P5, PT, R15, 0x21, P5 ;  /* 0x000000210f00780c */ /* 0x000fc40002fa1670 */
[----:B------:R-:W-:Y:S02]  /*6e10*/  FMNMX.FTZ R9, R124, R9, !PT ;  /* 0x000000097c097209 */ /* 0x000fe40007810000 */
[----:B------:R-:W-:Y:S02]  /*6e20*/  FSEL R70, R7, -INF , !P6 ;  /* 0xff80000007467808 */ /* 0x000fe40007000000 */
[----:B------:R-:W-:Y:S02]  /*6e30*/  FMNMX.FTZ R9, R126, R9, !PT ;  /* 0x000000097e097209 */ /* 0x000fe40007810000 */
[----:B------:R-:W-:Y:S02]  /*6e40*/  FSEL R28, R28, -INF , !P5 ;  /* 0xff8000001c1c7808 */ /* 0x000fe40006800000 */
[----:B------:R-:W-:Y:S02]  /*6e50*/  FMNMX.FTZ R9, R128, R9, !PT ;  /* 0x0000000980097209 */ /* 0x000fe40007810000 */
[----:B------:R-:W-:-:S02]  /*6e60*/  ISETP.GT.AND P5, PT, R25, RZ, P1 ;  /* 0x000000ff1900720c */ /* 0x000fc40000fa4270 */
[----:B------:R-:W-:Y:S02]  /*6e70*/  FMNMX.FTZ R9, R130, R9, !PT ;  /* 0x0000000982097209 */ /* 0x000fe40007810000 */
[----:B------:R-:W-:Y:S02]  /*6e80*/  ISETP.LT.OR P5, PT, R15, 0x1, P5 ;  /* 0x000000010f00780c */ /* 0x000fe40002fa1670 */
[----:B------:R-:W-:Y:S02]  /*6e90*/  FMNMX.FTZ R9, R132, R9, !PT ;  /* 0x0000000984097209 */ /* 0x000fe40007810000 */
[----:B------:R-:W-:Y:S02]  /*6ea0*/  ISETP.GT.AND P3, PT, R25, 0x8, P1 ;  /* 0x000000081900780c */ /* 0x000fe40000f64270 */
[----:B------:R-:W-:Y:S02]  /*6eb0*/  FMNMX.FTZ R9, R134, R9, !PT ;  /* 0x0000000986097209 */ /* 0x000fe40007810000 */
[----:B------:R-:W-:-:S02]  /*6ec0*/  ISETP.LT.OR P3, PT, R15, 0x9, P3 ;  /* 0x000000090f00780c */ /* 0x000fc40001f61670 */
[----:B------:R-:W-:Y:S02]  /*6ed0*/  FMNMX.FTZ R9, R136, R9, !PT ;  /* 0x0000000988097209 */ /* 0x000fe40007810000 */
[----:B------:R-:W-:Y:S02]  /*6ee0*/  FSEL R8, R8, -INF , !P3 ;  /* 0xff80000008087808 */ /* 0x000fe40005800000 */
[----:B------:R-:W-:Y:S02]  /*6ef0*/  FMNMX.FTZ R9, R138, R9, !PT ;  /* 0x000000098a097209 */ /* 0x000fe40007810000 */
[C---:B------:R-:W-:Y:S02]  /*6f00*/  ISETP.GT.AND P2, PT, R25.reuse, 0x11, P1 ;  /* 0x000000111900780c */ /* 0x040fe40000f44270 */
[----:B------:R-:W-:Y:S02]  /*6f10*/  FMNMX.FTZ R9, R140, R9, !PT ;  /* 0x000000098c097209 */ /* 0x000fe40007810000 */
[----:B------:R-:W-:-:S02]  /*6f20*/  ISETP.GT.AND P3, PT, R25, 0x18, P1 ;  /* 0x000000181900780c */ /* 0x000fc40000f64270 */
[----:B------:R-:W-:Y:S02]  /*6f30*/  FMNMX.FTZ R9, R142, R9, !PT ;  /* 0x000000098e097209 */ /* 0x000fe40007810000 */
[C---:B------:R-:W-:Y:S02]  /*6f40*/  ISETP.LT.OR P2, PT, R15.reuse, 0x12, P2 ;  /* 0x000000120f00780c */ /* 0x040fe40001741670 */
[----:B------:R-:W-:Y:S02]  /*6f50*/  FMNMX.FTZ R9, R144, R9, !PT ;  /* 0x0000000990097209 */ /* 0x000fe40007810000 */
[----:B------:R-:W-:Y:S02]  /*6f60*/  ISETP.LT.OR P3, PT, R15, 0x19, P3 ;  /* 0x000000190f00780c */ /* 0x000fe40001f61670 */
[----:B------:R-:W-:Y:S02]  /*6f70*/  FMNMX.FTZ R9, R146, R9, !PT ;  /* 0x0000000992097209 */ /* 0x000fe40007810000 */
[----:B------:R-:W-:-:S02]  /*6f80*/  FSEL R20, R20, -INF , !P2 ;  /* 0xff80000014147808 */ /* 0x000fc40005000000 */
[----:B------:R-:W-:Y:S02]  /*6f90*/  FMNMX.FTZ R9, R148, R9, !PT ;  /* 0x0000000994097209 */ /* 0x000fe40007810000 */
[----:B------:R-:W-:Y:S02]  /*6fa0*/  FSEL R24, R24, -INF , !P3 ;  /* 0xff80000018187808 */ /* 0x000fe40005800000 */
[----:B------:R-:W-:Y:S02]  /*6fb0*/  FMNMX.FTZ R9, R150, R9, !PT ;  /* 0x0000000996097209 */ /* 0x000fe40007810000 */
[C---:B------:R-:W-:Y:S02]  /*6fc0*/  ISETP.GT.AND P2, PT, R25.reuse, 0x21, P1 ;  /* 0x000000211900780c */ /* 0x040fe40000f44270 */
[----:B------:R-:W-:Y:S02]  /*6fd0*/  FMNMX.FTZ R9, R120, R9, !PT ;  /* 0x0000000978097209 */ /* 0x000fe40007810000 */
[----:B------:R-:W-:-:S02]  /*6fe0*/  ISETP.GT.AND P3, PT, R25, 0x28, P1 ;  /* 0x000000281900780c */ /* 0x000fc40000f64270 */
[----:B------:R-:W-:Y:S02]  /*6ff0*/  FMNMX.FTZ R12, R72, R9, !PT ;  /* 0x00000009480c7209 */ /* 0x000fe40007810000 */
[----:B------:R-:W0:Y:S01]  /*7000*/  LDC R9, c[0x0][0x988] ;  /* 0x00026200ff097b82 */ /* 0x000e220000000800 */
[----:B------:R-:W-:Y:S02]  /*7010*/  ISETP.LT.OR P2, PT, R15, 0x22, P2 ;  /* 0x000000220f00780c */ /* 0x000fe40001741670 */
[----:B------:R-:W-:Y:S02]  /*7020*/  FMNMX.FTZ R12, R71, R12, !PT ;  /* 0x0000000c470c7209 */ /* 0x000fe40007810000 */
[----:B------:R-:W-:Y:S02]  /*7030*/  ISETP.LT.OR P3, PT, R15, 0x29, P3 ;  /* 0x000000290f00780c */ /* 0x000fe40001f61670 */
[----:B------:R-:W-:Y:S02]  /*7040*/  FMNMX.FTZ R12, R11, R12, !PT ;  /* 0x0000000c0b0c7209 */ /* 0x000fe40007810000 */
[----:B------:R-:W-:-:S02]  /*7050*/  FSEL R30, R30, -INF , !P2 ;  /* 0xff8000001e1e7808 */ /* 0x000fc40005000000 */
[----:B------:R-:W-:Y:S02]  /*7060*/  FMNMX.FTZ R12, R21, R12, !PT ;  /* 0x0000000c150c7209 */ /* 0x000fe40007810000 */
[----:B------:R-:W-:Y:S02]  /*7070*/  ISETP.GT.AND P2, PT, R25, 0x30, P1 ;  /* 0x000000301900780c */ /* 0x000fe40000f44270 */
[----:B------:R-:W-:Y:S02]  /*7080*/  FMNMX.FTZ R12, R27, R12, !PT ;  /* 0x0000000c1b0c7209 */ /* 0x000fe40007810000 */
[----:B------:R-:W-:Y:S02]  /*7090*/  FSEL R32, R32, -INF , !P3 ;  /* 0xff80000020207808 */ /* 0x000fe40005800000 */
[----:B------:R-:W-:Y:S02]  /*70a0*/  FMNMX.FTZ R12, R33, R12, !PT ;  /* 0x0000000c210c7209 */ /* 0x000fe40007810000 */
[----:B------:R-:W-:-:S02]  /*70b0*/  ISETP.GT.AND P3, PT, R25, 0x31, P1 ;  /* 0x000000311900780c */ /* 0x000fc40000f64270 */
[----:B------:R-:W-:Y:S02]  /*70c0*/  FMNMX.FTZ R12, R31, R12, !PT ;  /* 0x0000000c1f0c7209 */ /* 0x000fe40007810000 */
[----:B------:R-:W-:Y:S02]  /*70d0*/  ISETP.LT.OR P2, PT, R15, 0x31, P2 ;  /* 0x000000310f00780c */ /* 0x000fe40001741670 */
[----:B------:R-:W-:Y:S02]  /*70e0*/  FMNMX.FTZ R13, R29, R12, !PT ;  /* 0x0000000c1d0d7209 */ /* 0x000fe40007810000 */
[----:B------:R-:W-:-:S03]  /*70f0*/  ISETP.LT.OR P3, PT, R15, 0x32, P3 ;  /* 0x000000320f00780c */ /* 0x000fc60001f61670 */
[----:B------:R-:W1:Y:S01]  /*7100*/  SHFL.BFLY PT, R12, R13, 0x2, 0x1f ;  /* 0x0c401f000d0c7f89 */ /* 0x000e6200000e0000 */
[----:B------:R-:W-:Y:S02]  /*7110*/  FSEL R40, R40, -INF , !P3 ;  /* 0xff80000028287808 */ /* 0x000fe40005800000 */
[----:B------:R-:W-:-:S04]  /*7120*/  ISETP.GT.AND P3, PT, R25, 0x41, P1 ;  /* 0x000000411900780c */ /* 0x000fc80000f64270 */
[----:B------:R-:W-:Y:S02]  /*7130*/  ISETP.LT.OR P3, PT, R15, 0x42, P3 ;  /* 0x000000420f00780c */ /* 0x000fe40001f61670 */
[----:B-1----:R-:W-:Y:S02]  /*7140*/  FMNMX.FTZ R35, R13, R12, !PT ;  /* 0x0000000c0d237209 */ /* 0x002fe40007810000 */
[----:B------:R-:W-:Y:S02]  /*7150*/  FSEL R13, R10, -INF , !P4 ;  /* 0xff8000000a0d7808 */ /* 0x000fe40006000000 */
[----:B------:R-:W-:Y:S01]  /*7160*/  ISETP.GT.AND P4, PT, R25, 0x19, P1 ;  /* 0x000000191900780c */ /* 0x000fe20000f84270 */
[----:B------:R-:W1:Y:S03]  /*7170*/  SHFL.BFLY PT, R12, R35, 0x1, 0x1f ;  /* 0x0c201f00230c7f89 */ /* 0x000e6600000e0000 */
[----:B------:R-:W-:-:S04]  /*7180*/  ISETP.LT.OR P4, PT, R15, 0x1a, P4 ;  /* 0x0000001a0f00780c */ /* 0x000fc80002781670 */
[----:B------:R-:W-:Y:S02]  /*7190*/  FSEL R39, R26, -INF , !P4 ;  /* 0xff8000001a277808 */ /* 0x000fe40006000000 */
[----:B------:R-:W-:-:S04]  /*71a0*/  ISETP.GT.AND P4, PT, R25, 0x29, P1 ;  /* 0x000000291900780c */ /* 0x000fc80000f84270 */
[----:B------:R-:W-:Y:S02]  /*71b0*/  ISETP.LT.OR P4, PT, R15, 0x2a, P4 ;  /* 0x0000002a0f00780c */ /* 0x000fe40002781670 */
[----:B-1----:R-:W-:-:S04]  /*71c0*/  FMNMX.FTZ R12, R35, R12, !PT ;  /* 0x0000000c230c7209 */ /* 0x002fc80007810000 */
[C---:B------:R-:W-:Y:S01]  /*71d0*/  FSETP.NEU.FTZ.AND P6, PT, R12.reuse, -INF , PT ;  /* 0xff8000000c00780b */ /* 0x040fe20003fdd000 */
[----:B0-----:R-:W-:-:S05]  /*71e0*/  FMUL.FTZ R7, R12, R9 ;  /* 0x000000090c077220 */ /* 0x001fca0000410000 */
[----:B------:R-:W-:-:S05]  /*71f0*/  FSEL R7, R7, RZ, P6 ;  /* 0x000000ff07077208 */ /* 0x000fca0003000000 */
[-CC-:B------:R-:W-:Y:S01]  /*7200*/  FFMA.FTZ R26, R76, R9.reuse, -R7.reuse ;  /* 0x000000094c1a7223 */ /* 0x180fe20000010807 */
[----:B------:R-:W-:Y:S01]  /*7210*/  FSEL R76, R6, -INF , !P5 ;  /* 0xff800000064c7808 */ /* 0x000fe20006800000 */
[-CC-:B------:R-:W-:Y:S01]  /*7220*/  FFMA.FTZ R41, R78, R9.reuse, -R7.reuse ;  /* 0x000000094e297223 */ /* 0x180fe20000010807 */
[----:B------:R-:W-:Y:S01]  /*7230*/  FSEL R78, R34, -INF , !P4 ;  /* 0xff800000224e7808 */ /* 0x000fe20006000000 */
[--C-:B------:R-:W-:Y:S01]  /*7240*/  FFMA.FTZ R6, R80, R9, -R7.reuse ;  /* 0x0000000950067223 */ /* 0x100fe20000010807 */
[----:B------:R-:W-:Y:S01]  /*7250*/  FMNMX.FTZ R43, R76, R3, !PT ;  /* 0x000000034c2b7209 */ /* 0x000fe20007810000 */
[-CC-:B------:R-:W-:Y:S01]  /*7260*/  FFMA.FTZ R34, R84, R9.reuse, -R7.reuse ;  /* 0x0000000954227223 */ /* 0x180fe20000010807 */
[C---:B------:R-:W-:Y:S01]  /*7270*/  ISETP.GT.AND P5, PT, R25.reuse, 0x38, P1 ;  /* 0x000000381900780c */ /* 0x040fe20000fa4270 */
[--C-:B------:R-:W-:Y:S01]  /*7280*/  FFMA.FTZ R57, R136, R9, -R7.reuse ;  /* 0x0000000988397223 */ /* 0x100fe20000010807 */
[----:B------:R-:W-:Y:S01]  /*7290*/  FMNMX.FTZ R43, R70, R43, !PT ;  /* 0x0000002b462b7209 */ /* 0x000fe20007810000 */
[-CC-:B------:R-:W-:Y:S01]  /*72a0*/  FFMA.FTZ R132, R132, R9.reuse, -R7.reuse ;  /* 0x0000000984847223 */ /* 0x180fe20000010807 */
[----:B------:R-:W-:Y:S01]  /*72b0*/  FSEL R80, R38, -INF , !P2 ;  /* 0xff80000026507808 */ /* 0x000fe20005000000 */
[--C-:B------:R-:W-:Y:S01]  /*72c0*/  FFMA.FTZ R124, R124, R9, -R7.reuse ;  /* 0x000000097c7c7223 */ /* 0x100fe20000010807 */
[----:B------:R-:W-:Y:S01]  /*72d0*/  FMNMX.FTZ R10, R8, R43, !PT ;  /* 0x0000002b080a7209 */ /* 0x000fe20007810000 */
[-CC-:B------:R-:W-:Y:S01]  /*72e0*/  FFMA.FTZ R43, R82, R9.reuse, -R7.reuse ;  /* 0x00000009522b7223 */ /* 0x180fe20000010807 */
[----:B------:R-:W-:Y:S01]  /*72f0*/  ISETP.GT.AND P4, PT, R25, 0x39, P1 ;  /* 0x000000391900780c */ /* 0x000fe20000f84270 */
[-CC-:B------:R-:W-:Y:S01]  /*7300*/  FFMA.FTZ R35, R73, R9.reuse, -R7.reuse ;  /* 0x0000000949237223 */ /* 0x180fe20000010807 */
[----:B------:R-:W-:Y:S01]  /*7310*/  FMNMX.FTZ R45, R13, R10, !PT ;  /* 0x0000000a0d2d7209 */ /* 0x000fe20007810000 */
[--C-:B------:R-:W-:Y:S01]  /*7320*/  FFMA.FTZ R74, R74, R9, -R7.reuse ;  /* 0x000000094a4a7223 */ /* 0x100fe20000010807 */
[----:B------:R-:W-:Y:S01]  /*7330*/  ISETP.LT.OR P5, PT, R15, 0x39, P5 ;  /* 0x000000390f00780c */ /* 0x000fe20002fa1670 */
[----:B------:R-:W-:Y:S01]  /*7340*/  MUFU.EX2 R26, R26 ;  /* 0x0000001a001a7308 */ /* 0x000fe20000000800 */
[----:B------:R-:W-:Y:S01]  /*7350*/  FMNMX.FTZ R45, R14, R45, !PT ;  /* 0x0000002d0e2d7209 */ /* 0x000fe20007810000 */
[-CC-:B------:R-:W-:Y:S01]  /*7360*/  FFMA.FTZ R38, R122, R9.reuse, -R7.reuse ;  /* 0x000000097a267223 */ /* 0x180fe20000010807 */
[----:B------:R-:W-:Y:S01]  /*7370*/  ISETP.GT.AND P2, PT, R25, 0x40, P1 ;  /* 0x000000401900780c */ /* 0x000fe20000f44270 */
[--C-:B------:R-:W-:Y:S01]  /*7380*/  FFMA.FTZ R128, R128, R9, -R7.reuse ;  /* 0x0000000980807223 */ /* 0x100fe20000010807 */
[----:B------:R-:W-:Y:S01]  /*7390*/  FMNMX.FTZ R45, R20, R45, !PT ;  /* 0x0000002d142d7209 */ /* 0x000fe20007810000 */
[--C-:B------:R-:W-:Y:S01]  /*73a0*/  FFMA.FTZ R61, R144, R9, -R7.reuse ;  /* 0x00000009903d7223 */ /* 0x100fe20000010807 */
[----:B------:R-:W-:Y:S01]  /*73b0*/  FSEL R82, R42, -INF , !P5 ;  /* 0xff8000002a527808 */ /* 0x000fe20006800000 */
[----:B------:R-:W-:Y:S01]  /*73c0*/  MUFU.EX2 R35, R35 ;  /* 0x0000002300237308 */ /* 0x000fe20000000800 */
[----:B------:R-:W-:Y:S01]  /*73d0*/  FMNMX.FTZ R10, R24, R45, !PT ;  /* 0x0000002d180a7209 */ /* 0x000fe20007810000 */
[-CC-:B------:R-:W-:Y:S01]  /*73e0*/  FFMA.FTZ R45, R86, R9.reuse, -R7.reuse ;  /* 0x00000009562d7223 */ /* 0x180fe20000010807 */
[----:B------:R-:W-:Y:S01]  /*73f0*/  ISETP.LT.OR P4, PT, R15, 0x3a, P4 ;  /* 0x0000003a0f00780c */ /* 0x000fe20002781670 */
[-CC-:B------:R-:W-:Y:S01]  /*7400*/  FFMA.FTZ R42, R126, R9.reuse, -R7.reuse ;  /* 0x000000097e2a7223 */ /* 0x180fe20000010807 */
[----:B------:R-:W-:Y:S01]  /*7410*/  FMNMX.FTZ R47, R39, R10, !PT ;  /* 0x0000000a272f7209 */ /* 0x000fe20007810000 */
[--C-:B------:R-:W-:Y:S01]  /*7420*/  FFMA.FTZ R59, R148, R9, -R7.reuse ;  /* 0x00000009943b7223 */ /* 0x100fe20000010807 */
[----:B------:R-:W-:Y:S01]  /*7430*/  ISETP.LT.OR P2, PT, R15, 0x41, P2 ;  /* 0x000000410f00780c */ /* 0x000fe20001741670 */
[----:B------:R-:W-:Y:S01]  /*7440*/  MUFU.EX2 R74, R74 ;  /* 0x0000004a004a7308 */ /* 0x000fe20000000800 */
[----:B------:R-:W-:Y:S01]  /*7450*/  FMNMX.FTZ R47, R28, R47, !PT ;  /* 0x0000002f1c2f7209 */ /* 0x000fe20007810000 */
[-CC-:B------:R-:W-:Y:S01]  /*7460*/  FFMA.FTZ R126, R11, R9.reuse, -R7.reuse ;  /* 0x000000090b7e7223 */ /* 0x180fe20000010807 */
[----:B------:R-:W-:Y:S01]  /*7470*/  FSEL R84, R44, -INF , !P4 ;  /* 0xff8000002c547808 */ /* 0x000fe20006000000 */
[--C-:B------:R-:W-:Y:S01]  /*7480*/  FFMA.FTZ R44, R130, R9, -R7.reuse ;  /* 0x00000009822c7223 */ /* 0x100fe20000010807 */
[----:B------:R-:W-:Y:S01]  /*7490*/  FMNMX.FTZ R47, R30, R47, !PT ;  /* 0x0000002f1e2f7209 */ /* 0x000fe20007810000 */
[--C-:B------:R-:W-:Y:S01]  /*74a0*/  FFMA.FTZ R130, R150, R9, -R7.reuse ;  /* 0x0000000996827223 */ /* 0x100fe20000010807 */
[----:B------:R-:W-:Y:S01]  /*74b0*/  ISETP.GT.AND P5, PT, R25, 0x48, P1 ;  /* 0x000000481900780c */ /* 0x000fe20000fa4270 */
[----:B------:R-:W-:Y:S01]  /*74c0*/  MUFU.EX2 R41, R41 ;  /* 0x0000002900297308 */ /* 0x000fe20000000800 */
[----:B------:R-:W-:Y:S01]  /*74d0*/  FMNMX.FTZ R47, R32, R47, !PT ;  /* 0x0000002f202f7209 */ /* 0x000fe20007810000 */
[-CC-:B------:R-:W-:Y:S01]  /*74e0*/  FFMA.FTZ R11, R33, R9.reuse, -R7.reuse ;  /* 0x00000009210b7223 */ /* 0x180fe20000010807 */
[----:B------:R-:W-:Y:S01]  /*74f0*/  FSEL R46, R46, -INF , !P2 ;  /* 0xff8000002e2e7808 */ /* 0x000fe20005000000 */
[----:B------:R-:W-:Y:S01]  /*7500*/  FFMA.FTZ R122, R31, R9, -R7 ;  /* 0x000000091f7a7223 */ /* 0x000fe20000010807 */
[----:B------:R-:W-:-:S02]  /*7510*/  FMNMX.FTZ R49, R78, R47, !PT ;  /* 0x0000002f4e317209 */ /* 0x000fc40007810000 */
[----:B------:R-:W-:Y:S01]  /*7520*/  ISETP.GT.AND P4, PT, R25, 0x49, P1 ;  /* 0x000000491900780c */ /* 0x000fe20000f84270 */
[----:B------:R0:W-:Y:S01]  /*7530*/  MUFU.EX2 R47, R124 ;  /* 0x0000007c002f7308 */ /* 0x0001e20000000800 */
[----:B------:R-:W-:Y:S02]  /*7540*/  FMNMX.FTZ R49, R80, R49, !PT ;  /* 0x0000003150317209 */ /* 0x000fe40007810000 */
[----:B------:R-:W-:Y:S02]  /*7550*/  ISETP.LT.OR P5, PT, R15, 0x49, P5 ;  /* 0x000000490f00780c */ /* 0x000fe40002fa1670 */
[----:B------:R-:W-:Y:S02]  /*7560*/  FMNMX.FTZ R49, R40, R49, !PT ;  /* 0x0000003128317209 */ /* 0x000fe40007810000 */
[----:B------:R-:W-:Y:S01]  /*7570*/  FSEL R86, R48, -INF , !P3 ;  /* 0xff80000030567808 */ /* 0x000fe20005800000 */
[----:B------:R-:W-:Y:S01]  /*7580*/  MUFU.EX2 R6, R6 ;  /* 0x0000000600067308 */ /* 0x000fe20000000800 */
[----:B------:R-:W-:Y:S01]  /*7590*/  FMNMX.FTZ R49, R82, R49, !PT ;  /* 0x0000003152317209 */ /* 0x000fe20007810000 */
[-CC-:B0-----:R-:W-:Y:S01]  /*75a0*/  FFMA.FTZ R124, R72, R9.reuse, -R7.reuse ;  /* 0x00000009487c7223 */ /* 0x181fe20000010807 */
[----:B------:R-:W-:Y:S01]  /*75b0*/  ISETP.GT.AND P2, PT, R25, 0x50, P1 ;  /* 0x000000501900780c */ /* 0x000fe20000f44270 */
[--C-:B------:R-:W-:Y:S01]  /*75c0*/  FFMA.FTZ R48, R134, R9, -R7.reuse ;  /* 0x0000000986307223 */ /* 0x100fe20000010807 */
[----:B------:R-:W-:Y:S01]  /*75d0*/  FMNMX.FTZ R51, R84, R49, !PT ;  /* 0x0000003154337209 */ /* 0x000fe20007810000 */
[----:B------:R-:W-:Y:S01]  /*75e0*/  FFMA.FTZ R134, R142, R9, -R7 ;  /* 0x000000098e867223 */ /* 0x000fe20000010807 */
[----:B------:R-:W-:Y:S01]  /*75f0*/  FSEL R50, R50, -INF , !P5 ;  /* 0xff80000032327808 */ /* 0x000fe20006800000 */
[----:B------:R-:W-:Y:S01]  /*7600*/  MUFU.EX2 R43, R43 ;  /* 0x0000002b002b7308 */ /* 0x000fe20000000800 */
[----:B------:R-:W-:-:S02]  /*7610*/  FMNMX.FTZ R51, R46, R51, !PT ;  /* 0x000000332e337209 */ /* 0x000fc40007810000 */
[----:B------:R-:W-:Y:S02]  /*7620*/  ISETP.LT.OR P4, PT, R15, 0x4a, P4 ;  /* 0x0000004a0f00780c */ /* 0x000fe40002781670 */
[----:B------:R-:W-:Y:S02]  /*7630*/  FMNMX.FTZ R51, R86, R51, !PT ;  /* 0x0000003356337209 */ /* 0x000fe40007810000 */
[----:B------:R-:W-:Y:S01]  /*7640*/  ISETP.GT.AND P3, PT, R25, 0x51, P1 ;  /* 0x000000511900780c */ /* 0x000fe20000f64270 */
[----:B------:R-:W-:Y:S01]  /*7650*/  MUFU.EX2 R34, R34 ;  /* 0x0000002200227308 */ /* 0x000fe20000000800 */
[----:B------:R-:W-:Y:S02]  /*7660*/  ISETP.LT.OR P2, PT, R15, 0x51, P2 ;  /* 0x000000510f00780c */ /* 0x000fe40001741670 */
[----:B------:R-:W-:Y:S02]  /*7670*/  FSEL R52, R52, -INF , !P4 ;  /* 0xff80000034347808 */ /* 0x000fe40006000000 */
[----:B------:R-:W-:-:S02]  /*7680*/  FMNMX.FTZ R51, R50, R51, !PT ;  /* 0x0000003332337209 */ /* 0x000fc40007810000 */
[----:B------:R-:W-:Y:S01]  /*7690*/  ISETP.GT.AND P5, PT, R25, 0x58, P1 ;  /* 0x000000581900780c */ /* 0x000fe20000fa4270 */
[----:B------:R-:W-:Y:S01]  /*76a0*/  MUFU.EX2 R45, R45 ;  /* 0x0000002d002d7308 */ /* 0x000fe20000000800 */
[----:B------:R-:W-:Y:S02]  /*76b0*/  FSEL R54, R54, -INF , !P2 ;  /* 0xff80000036367808 */ /* 0x000fe40005000000 */
[----:B------:R-:W-:Y:S02]  /*76c0*/  ISETP.LT.OR P3, PT, R15, 0x52, P3 ;  /* 0x000000520f00780c */ /* 0x000fe40001f61670 */
[----:B------:R-:W-:Y:S02]  /*76d0*/  FMNMX.FTZ R53, R52, R51, !PT ;  /* 0x0000003334357209 */ /* 0x000fe40007810000 */
[----:B------:R-:W-:Y:S01]  /*76e0*/  ISETP.GT.AND P4, PT, R25, 0x59, P1 ;  /* 0x000000591900780c */ /* 0x000fe20000f84270 */
[----:B------:R0:W-:Y:S01]  /*76f0*/  MUFU.EX2 R51, R132 ;  /* 0x0000008400337308 */ /* 0x0001e20000000800 */
[----:B------:R-:W-:-:S02]  /*7700*/  ISETP.LT.OR P5, PT, R15, 0x59, P5 ;  /* 0x000000590f00780c */ /* 0x000fc40002fa1670 */
[----:B------:R-:W-:Y:S02]  /*7710*/  FSEL R56, R56, -INF , !P3 ;  /* 0xff80000038387808 */ /* 0x000fe40005800000 */
[----:B------:R-:W-:Y:S02]  /*7720*/  FMNMX.FTZ R53, R54, R53, !PT ;  /* 0x0000003536357209 */ /* 0x000fe40007810000 */
[----:B------:R-:W-:Y:S01]  /*7730*/  ISETP.GT.AND P2, PT, R25, 0x60, P1 ;  /* 0x000000601900780c */ /* 0x000fe20000f44270 */
[----:B------:R-:W-:Y:S01]  /*7740*/  MUFU.EX2 R38, R38 ;  /* 0x0000002600267308 */ /* 0x000fe20000000800 */
[----:B------:R-:W-:Y:S01]  /*7750*/  FSEL R58, R58, -INF , !P5 ;  /* 0xff8000003a3a7808 */ /* 0x000fe20006800000 */
[----:B0-----:R-:W-:Y:S01]  /*7760*/  FFMA.FTZ R132, R138, R9, -R7 ;  /* 0x000000098a847223 */ /* 0x001fe20000010807 */
[----:B------:R-:W-:Y:S02]  /*7770*/  ISETP.LT.OR P4, PT, R15, 0x5a, P4 ;  /* 0x0000005a0f00780c */ /* 0x000fe40002781670 */
[----:B------:R-:W-:-:S02]  /*7780*/  FMNMX.FTZ R53, R56, R53, !PT ;  /* 0x0000003538357209 */ /* 0x000fc40007810000 */
[----:B------:R-:W-:Y:S01]  /*7790*/  ISETP.GT.AND P3, PT, R25, 0x61, P1 ;  /* 0x000000611900780c */ /* 0x000fe20000f64270 */
[----:B------:R-:W-:Y:S01]  /*77a0*/  MUFU.EX2 R42, R42 ;  /* 0x0000002a002a7308 */ /* 0x000fe20000000800 */
[----:B------:R-:W-:Y:S02]  /*77b0*/  ISETP.LT.OR P2, PT, R15, 0x61, P2 ;  /* 0x000000610f00780c */ /* 0x000fe40001741670 */
[----:B------:R-:W-:Y:S02]  /*77c0*/  FSEL R60, R60, -INF , !P4 ;  /* 0xff8000003c3c7808 */ /* 0x000fe40006000000 */
[----:B------:R-:W-:Y:S02]  /*77d0*/  FMNMX.FTZ R53, R58, R53, !PT ;  /* 0x000000353a357209 */ /* 0x000fe40007810000 */
[----:B------:R-:W-:Y:S01]  /*77e0*/  ISETP.GT.AND P5, PT, R25, 0x68, P1 ;  /* 0x000000681900780c */ /* 0x000fe20000fa4270 */
[----:B------:R0:W-:Y:S01]  /*77f0*/  MUFU.EX2 R49, R128 ;  /* 0x0000008000317308 */ /* 0x0001e20000000800 */
[----:B------:R-:W-:-:S02]  /*7800*/  FSEL R62, R62, -INF , !P2 ;  /* 0xff8000003e3e7808 */ /* 0x000fc40005000000 */
[C---:B------:R-:W-:Y:S02]  /*7810*/  ISETP.LT.OR P3, PT, R15.reuse, 0x62, P3 ;  /* 0x000000620f00780c */ /* 0x040fe40001f61670 */
[----:B------:R-:W-:Y:S02]  /*7820*/  FMNMX.FTZ R55, R60, R53, !PT ;  /* 0x000000353c377209 */ /* 0x000fe40007810000 */
[----:B------:R-:W-:Y:S01]  /*7830*/  ISETP.LT.OR P5, PT, R15, 0x69, P5 ;  /* 0x000000690f00780c */ /* 0x000fe20002fa1670 */
[----:B------:R1:W-:Y:S01]  /*7840*/  MUFU.EX2 R53, R57 ;  /* 0x0000003900357308 */ /* 0x0003e20000000800 */
[----:B------:R-:W-:Y:S01]  /*7850*/  ISETP.GT.AND P4, PT, R25, 0x69, P1 ;  /* 0x000000691900780c */ /* 0x000fe20000f84270 */
[----:B0-----:R-:W-:Y:S01]  /*7860*/  FFMA.FTZ R128, R146, R9, -R7 ;  /* 0x0000000992807223 */ /* 0x001fe20000010807 */
[----:B------:R-:W-:Y:S02]  /*7870*/  FSEL R63, R63, -INF , !P3 ;  /* 0xff8000003f3f7808 */ /* 0x000fe40005800000 */
[----:B------:R-:W-:-:S02]  /*7880*/  FMNMX.FTZ R10, R62, R55, !PT ;  /* 0x000000373e0a7209 */ /* 0x000fc40007810000 */
[----:B------:R-:W-:Y:S01]  /*7890*/  FSEL R64, R64, -INF , !P5 ;  /* 0xff80000040407808 */ /* 0x000fe20006800000 */
[----:B------:R-:W-:Y:S01]  /*78a0*/  MUFU.EX2 R44, R44 ;  /* 0x0000002c002c7308 */ /* 0x000fe20000000800 */
[C---:B------:R-:W-:Y:S01]  /*78b0*/  ISETP.GT.AND P2, PT, R25.reuse, 0x70, P1 ;  /* 0x000000701900780c */ /* 0x040fe20000f44270 */
[-CC-:B-1----:R-:W-:Y:S01]  /*78c0*/  FFMA.FTZ R57, R120, R9.reuse, -R7.reuse ;  /* 0x0000000978397223 */ /* 0x182fe20000010807 */
[----:B------:R-:W-:Y:S01]  /*78d0*/  ISETP.GT.AND P3, PT, R25, 0x71, P1 ;  /* 0x000000711900780c */ /* 0x000fe20000f64270 */
[----:B------:R-:W-:Y:S01]  /*78e0*/  FFMA.FTZ R120, R27, R9, -R7 ;  /* 0x000000091b787223 */ /* 0x000fe20000010807 */
[C---:B------:R-:W-:Y:S02]  /*78f0*/  ISETP.GT.AND P5, PT, R25.reuse, 0x78, P1 ;  /* 0x000000781900780c */ /* 0x040fe40000fa4270 */
[----:B------:R-:W-:Y:S01]  /*7900*/  ISETP.GT.AND P1, PT, R25, 0x79, P1 ;  /* 0x000000791900780c */ /* 0x000fe20000f24270 */
[----:B------:R-:W-:Y:S01]  /*7910*/  MUFU.EX2 R48, R48 ;  /* 0x0000003000307308 */ /* 0x000fe20000000800 */
[----:B------:R-:W-:-:S02]  /*7920*/  ISETP.LT.OR P4, PT, R15, 0x6a, P4 ;  /* 0x0000006a0f00780c */ /* 0x000fc40002781670 */
[----:B------:R-:W-:Y:S01]  /*7930*/  FMNMX.FTZ R25, R63, R10, !PT ;  /* 0x0000000a3f197209 */ /* 0x000fe20007810000 */
[----:B------:R-:W-:Y:S01]  /*7940*/  FFMA.FTZ R10, R140, R9, -R7 ;  /* 0x000000098c0a7223 */ /* 0x000fe20000010807 */
[----:B------:R-:W-:Y:S02]  /*7950*/  ISETP.LT.OR P2, PT, R15, 0x71, P2 ;  /* 0x000000710f00780c */ /* 0x000fe40001741670 */
[----:B------:R-:W-:Y:S01]  /*7960*/  FSEL R136, R65, -INF , !P4 ;  /* 0xff80000041887808 */ /* 0x000fe20006000000 */
[----:B------:R-:W-:Y:S01]  /*7970*/  MUFU.EX2 R132, R132 ;  /* 0x0000008400847308 */ /* 0x000fe20000000800 */
[----:B------:R-:W-:Y:S02]  /*7980*/  FMNMX.FTZ R25, R64, R25, !PT ;  /* 0x0000001940197209 */ /* 0x000fe40007810000 */
[----:B------:R-:W-:Y:S02]  /*7990*/  ISETP.LT.OR P3, PT, R15, 0x72, P3 ;  /* 0x000000720f00780c */ /* 0x000fe40001f61670 */
[----:B------:R-:W-:-:S02]  /*79a0*/  FSEL R66, R66, -INF , !P2 ;  /* 0xff80000042427808 */ /* 0x000fc40005000000 */
[----:B------:R-:W-:Y:S01]  /*79b0*/  FMNMX.FTZ R55, R136, R25, !PT ;  /* 0x0000001988377209 */ /* 0x000fe20007810000 */
[----:B------:R-:W-:Y:S01]  /*79c0*/  MUFU.EX2 R134, R134 ;  /* 0x0000008600867308 */ /* 0x000fe20000000800 */
[----:B------:R-:W-:Y:S02]  /*79d0*/  ISETP.LT.OR P5, PT, R15, 0x79, P5 ;  /* 0x000000790f00780c */ /* 0x000fe40002fa1670 */
[----:B------:R-:W-:Y:S02]  /*79e0*/  FSEL R138, R67, -INF , !P3 ;  /* 0xff800000438a7808 */ /* 0x000fe40005800000 */
[----:B------:R-:W-:Y:S02]  /*79f0*/  FMNMX.FTZ R55, R66, R55, !PT ;  /* 0x0000003742377209 */ /* 0x000fe40007810000 */
[----:B------:R-:W-:Y:S01]  /*7a00*/  ISETP.LT.OR P1, PT, R15, 0x7a, P1 ;  /* 0x0000007a0f00780c */ /* 0x000fe20000f21670 */
[----:B------:R0:W-:Y:S01]  /*7a10*/  MUFU.EX2 R25, R10 ;  /* 0x0000000a00197308 */ /* 0x0001e20000000800 */
[----:B------:R-:W-:Y:S01]  /*7a20*/  FSEL R68, R68, -INF , !P5 ;  /* 0xff80000044447808 */ /* 0x000fe20006800000 */
[----:B------:R-:W-:Y:S01]  /*7a30*/  FFMA.FTZ R15, R21, R9, -R7 ;  /* 0x00000009150f7223 */ /* 0x000fe20000010807 */
[----:B------:R-:W-:-:S02]  /*7a40*/  FMNMX.FTZ R55, R138, R55, !PT ;  /* 0x000000378a377209 */ /* 0x000fc40007810000 */
[----:B------:R-:W-:Y:S02]  /*7a50*/  FSEL R140, R69, -INF , !P1 ;  /* 0xff800000458c7808 */ /* 0x000fe40004800000 */
[----:B------:R-:W-:Y:S01]  /*7a60*/  FMNMX.FTZ R55, R68, R55, !PT ;  /* 0x0000003744377209 */ /* 0x000fe20007810000 */
[----:B------:R-:W-:Y:S01]  /*7a70*/  MUFU.EX2 R61, R61 ;  /* 0x0000003d003d7308 */ /* 0x000fe20000000800 */
[----:B------:R-:W-:Y:S02]  /*7a80*/  FSEL R21, R12, RZ, P6 ;  /* 0x000000ff0c157208 */ /* 0x000fe40003000000 */
[----:B------:R-:W-:-:S03]  /*7a90*/  FMNMX.FTZ R55, R140, R55, !PT ;  /* 0x000000378c377209 */ /* 0x000fc60007810000 */
[----:B------:R-:W-:Y:S02]  /*7aa0*/  FADD.FTZ R4, -R21, R4 ;  /* 0x0000000415047221 */ /* 0x000fe40000010100 */
[----:B0-----:R-:W0:Y:S01]  /*7ab0*/  SHFL.BFLY PT, R10, R55, 0x2, 0x1f ;  /* 0x0c401f00370a7f89 */ /* 0x001e2200000e0000 */
[----:B------:R-:W-:Y:S01]  /*7ac0*/  MUFU.EX2 R128, R128 ;  /* 0x0000008000807308 */ /* 0x000fe20000000800 */
[----:B------:R-:W-:-:S07]  /*7ad0*/  FMUL.FTZ R4, R4, R9 ;  /* 0x0000000904047220 */ /* 0x000fce0000410000 */
[----:B------:R-:W1:Y:S08]  /*7ae0*/  MUFU.EX2 R4, R4 ;  /* 0x0000000400047308 */ /* 0x000e700000000800 */
[----:B------:R-:W-:Y:S01]  /*7af0*/  MUFU.EX2 R59, R59 ;  /* 0x0000003b003b7308 */ /* 0x000fe20000000800 */
[----:B0-----:R-:W-:-:S07]  /*7b00*/  FMNMX.FTZ R10, R55, R10, !PT ;  /* 0x0000000a370a7209 */ /* 0x001fce0007810000 */
[----:B------:R-:W-:Y:S01]  /*7b10*/  MUFU.EX2 R130, R130 ;  /* 0x0000008200827308 */ /* 0x000fe20000000800 */
[-CC-:B------:R-:W-:Y:S01]  /*7b20*/  FFMA.FTZ R55, R71, R9.reuse, -R7.reuse ;  /* 0x0000000947377223 */ /* 0x180fe20000010807 */
[----:B------:R-:W-:Y:S01]  /*7b30*/  FFMA.FTZ R7, R29, R9, -R7 ;  /* 0x000000091d077223 */ /* 0x000fe20000010807 */
[----:B------:R-:W0:Y:S05]  /*7b40*/  SHFL.BFLY PT, R65, R10, 0x1, 0x1f ;  /* 0x0c201f000a417f89 */ /* 0x000e2a00000e0000 */
[----:B------:R-:W-:Y:S08]  /*7b50*/  MUFU.EX2 R57, R57 ;  /* 0x0000003900397308 */ /* 0x000ff00000000800 */
[----:B------:R-:W-:Y:S08]  /*7b60*/  MUFU.EX2 R124, R124 ;  /* 0x0000007c007c7308 */ /* 0x000ff00000000800 */
[----:B------:R-:W-:Y:S01]  /*7b70*/  MUFU.EX2 R55, R55 ;  /* 0x0000003700377308 */ /* 0x000fe20000000800 */
[----:B0-----:R-:W-:-:S04]  /*7b80*/  FMNMX.FTZ R10, R10, R65, !PT ;  /* 0x000000410a0a7209 */ /* 0x001fc80007810000 */
[C---:B------:R-:W-:Y:S01]  /*7b90*/  FSETP.NEU.FTZ.AND P1, PT, R10.reuse, -INF , PT ;  /* 0xff8000000a00780b */ /* 0x040fe20003f3d000 */
[----:B------:R-:W-:Y:S02]  /*7ba0*/  FMUL.FTZ R21, R10, R9 ;  /* 0x000000090a157220 */ /* 0x000fe40000410000 */
[----:B------:R-:W-:Y:S03]  /*7bb0*/  MUFU.EX2 R126, R126 ;  /* 0x0000007e007e7308 */ /* 0x000fe60000000800 */
[----:B------:R-:W-:-:S05]  /*7bc0*/  FSEL R21, R21, RZ, P1 ;  /* 0x000000ff15157208 */ /* 0x000fca0000800000 */
[----:B------:R-:W-:Y:S01]  /*7bd0*/  MUFU.EX2 R15, R15 ;  /* 0x0000000f000f7308 */ /* 0x000fe20000000800 */
[-CC-:B------:R-:W-:Y:S01]  /*7be0*/  FFMA.FTZ R143, R32, R9.reuse, -R21.reuse ;  /* 0x00000009208f7223 */ /* 0x180fe20000010815 */
[----:B------:R-:W-:Y:S01]  /*7bf0*/  FSEL R32, R10, RZ, P1 ;  /* 0x000000ff0a207208 */ /* 0x000fe20000800000 */
[-CC-:B------:R-:W-:Y:S01]  /*7c00*/  FFMA.FTZ R72, R76, R9.reuse, -R21.reuse ;  /* 0x000000094c487223 */ /* 0x180fe20000010815 */
[-CC-:B------:R-:W-:Y:S01]  /*7c10*/  FFMA.FTZ R149, R70, R9.reuse, -R21.reuse ;  /* 0x0000000946957223 */ /* 0x180fe20000010815 */
[-CC-:B------:R-:W-:Y:S01]  /*7c20*/  FFMA.FTZ R151, R8, R9.reuse, -R21.reuse ;  /* 0x0000000908977223 */ /* 0x180fe20000010815 */
[-C--:B------:R-:W-:Y:S01]  /*7c30*/  FFMA.FTZ R8, R13, R9.reuse, -R21 ;  /* 0x000000090d087223 */ /* 0x080fe20000010815 */
[----:B------:R-:W-:Y:S01]  /*7c40*/  FADD.FTZ R32, -R32, R3 ;  /* 0x0000000320207221 */ /* 0x000fe20000010100 */
[-CC-:B------:R-:W-:Y:S01]  /*7c50*/  FFMA.FTZ R145, R14, R9.reuse, -R21.reuse ;  /* 0x000000090e917223 */ /* 0x180fe20000010815 */
[----:B------:R-:W-:Y:S01]  /*7c60*/  MUFU.EX2 R72, R72 ;  /* 0x0000004800487308 */ /* 0x000fe20000000800 */
[-C--:B------:R-:W-:Y:S01]  /*7c70*/  FFMA.FTZ R14, R20, R9.reuse, -R21 ;  /* 0x00000009140e7223 */ /* 0x080fe20000010815 */
[-C--:B------:R-:W-:Y:S01]  /*7c80*/  FMUL.FTZ R3, R32, R9.reuse ;  /* 0x0000000920037220 */ /* 0x080fe20000410000 */
[----:B-1----:R-:W-:Y:S01]  /*7c90*/  FFMA.FTZ R13, R4, R2, R35 ;  /* 0x00000002040d7223 */ /* 0x002fe20000010023 */
[-CC-:B------:R-:W-:Y:S01]  /*7ca0*/  FFMA.FTZ R147, R24, R9.reuse, -R21.reuse ;  /* 0x0000000918937223 */ /* 0x180fe20000010815 */
[-CC-:B------:R-:W-:Y:S01]  /*7cb0*/  FFMA.FTZ R20, R39, R9.reuse, -R21.reuse ;  /* 0x0000000927147223 */ /* 0x180fe20000010815 */
[-C--:B------:R-:W-:Y:S01]  /*7cc0*/  FFMA.FTZ R141, R28, R9.reuse, -R21 ;  /* 0x000000091c8d7223 */ /* 0x080fe20000010815 */
[----:B------:R-:W-:Y:S01]  /*7cd0*/  FADD.FTZ R13, R74, R13 ;  /* 0x0000000d4a0d7221 */ /* 0x000fe20000010000 */
[----:B------:R-:W0:Y:S01]  /*7ce0*/  MUFU.EX2 R3, R3 ;  /* 0x0000000300037308 */ /* 0x000e220000000800 */
[-CC-:B------:R-:W-:Y:S01]  /*7cf0*/  FFMA.FTZ R24, R30, R9.reuse, -R21.reuse ;  /* 0x000000091e187223 */ /* 0x180fe20000010815 */
[-C--:B------:R-:W-:Y:S01]  /*7d00*/  FFMA.FTZ R28, R78, R9.reuse, -R21 ;  /* 0x000000094e1c7223 */ /* 0x080fe20000010815 */
[----:B------:R-:W-:Y:S01]  /*7d10*/  FADD.FTZ R2, R26, R13 ;  /* 0x0000000d1a027221 */ /* 0x000fe20000010000 */
[-CC-:B------:R-:W-:Y:S01]  /*7d20*/  FFMA.FTZ R137, R80, R9.reuse, -R21.reuse ;  /* 0x0000000950897223 */ /* 0x180fe20000010815 */
[-CC-:B------:R-:W-:Y:S01]  /*7d30*/  FFMA.FTZ R30, R40, R9.reuse, -R21.reuse ;  /* 0x00000009281e7223 */ /* 0x180fe20000010815 */
[-CC-:B------:R-:W-:Y:S01]  /*7d40*/  FFMA.FTZ R139, R82, R9.reuse, -R21.reuse ;  /* 0x00000009528b7223 */ /* 0x180fe20000010815 */
[----:B------:R-:W-:Y:S01]  /*7d50*/  FADD.FTZ R27, R41, R2 ;  /* 0x00000002291b7221 */ /* 0x000fe20000010000 */
[----:B------:R-:W1:Y:S01]  /*7d60*/  MUFU.EX2 R149, R149 ;  /* 0x0000009500957308 */ /* 0x000e620000000800 */
[-CC-:B------:R-:W-:Y:S01]  /*7d70*/  FFMA.FTZ R32, R84, R9.reuse, -R21.reuse ;  /* 0x0000000954207223 */ /* 0x180fe20000010815 */
[-C--:B------:R-:W-:Y:S01]  /*7d80*/  FFMA.FTZ R133, R46, R9.reuse, -R21 ;  /* 0x000000092e857223 */ /* 0x080fe20000010815 */
[----:B------:R-:W-:Y:S01]  /*7d90*/  FADD.FTZ R2, R6, R27 ;  /* 0x0000001b06027221 */ /* 0x000fe20000010000 */
[-CC-:B------:R-:W-:Y:S01]  /*7da0*/  FFMA.FTZ R40, R86, R9.reuse, -R21.reuse ;  /* 0x0000000956287223 */ /* 0x180fe20000010815 */
[-CC-:B------:R-:W-:Y:S01]  /*7db0*/  FFMA.FTZ R135, R50, R9.reuse, -R21.reuse ;  /* 0x0000000932877223 */ /* 0x180fe20000010815 */
[-CC-:B------:R-:W-:Y:S01]  /*7dc0*/  FFMA.FTZ R46, R52, R9.reuse, -R21.reuse ;  /* 0x00000009342e7223 */ /* 0x180fe20000010815 */
[----:B------:R-:W-:Y:S01]  /*7dd0*/  FADD.FTZ R27, R43, R2 ;  /* 0x000000022b1b7221 */ /* 0x000fe20000010000 */
[----:B------:R-:W2:Y:S01]  /*7de0*/  MUFU.EX2 R151, R151 ;  /* 0x0000009700977308 */ /* 0x000ea20000000800 */
[----:B0-----:R-:W-:Y:S01]  /*7df0*/  FFMA.FTZ R0, R3, R0, R72 ;  /* 0x0000000003007223 */ /* 0x001fe20000010048 */
[-C--:B------:R-:W-:Y:S01]  /*7e00*/  FFMA.FTZ R129, R54, R9.reuse, -R21 ;  /* 0x0000000936817223 */ /* 0x080fe20000010815 */
[----:B------:R-:W-:Y:S01]  /*7e10*/  FADD.FTZ R2, R34, R27 ;  /* 0x0000001b22027221 */ /* 0x000fe20000010000 */
[-CC-:B------:R-:W-:Y:S01]  /*7e20*/  FFMA.FTZ R50, R56, R9.reuse, -R21.reuse ;  /* 0x0000000938327223 */ /* 0x180fe20000010815 */
[-CC-:B------:R-:W-:Y:S01]  /*7e30*/  FFMA.FTZ R131, R58, R9.reuse, -R21.reuse ;  /* 0x000000093a837223 */ /* 0x180fe20000010815 */
[-CC-:B------:R-:W-:Y:S01]  /*7e40*/  FFMA.FTZ R52, R60, R9.reuse, -R21.reuse ;  /* 0x000000093c347223 */ /* 0x180fe20000010815 */
[----:B------:R-:W-:Y:S01]  /*7e50*/  FADD.FTZ R27, R45, R2 ;  /* 0x000000022d1b7221 */ /* 0x000fe20000010000 */
[----:B------:R-:W0:Y:S01]  /*7e60*/  MUFU.EX2 R8, R8 ;  /* 0x0000000800087308 */ /* 0x000e220000000800 */
[----:B-1----:R-:W-:Y:S01]  /*7e70*/  FADD.FTZ R0, R149, R0 ;  /* 0x0000000095007221 */ /* 0x002fe20000010000 */
[-C--:B------:R-:W-:Y:S01]  /*7e80*/  FFMA.FTZ R125, R62, R9.reuse, -R21 ;  /* 0x000000093e7d7223 */ /* 0x080fe20000010815 */
[----:B------:R-:W-:Y:S01]  /*7e90*/  FADD.FTZ R2, R38, R27 ;  /* 0x0000001b26027221 */ /* 0x000fe20000010000 */
[-CC-:B------:R-:W-:Y:S01]  /*7ea0*/  FFMA.FTZ R54, R63, R9.reuse, -R21.reuse ;  /* 0x000000093f367223 */ /* 0x180fe20000010815 */
[-CC-:B------:R-:W-:Y:S01]  /*7eb0*/  FFMA.FTZ R127, R64, R9.reuse, -R21.reuse ;  /* 0x00000009407f7223 */ /* 0x180fe20000010815 */
[-CC-:B------:R-:W-:Y:S01]  /*7ec0*/  FFMA.FTZ R56, R136, R9.reuse, -R21.reuse ;  /* 0x0000000988387223 */ /* 0x180fe20000010815 */
[----:B------:R-:W-:Y:S01]  /*7ed0*/  FADD.FTZ R27, R47, R2 ;  /* 0x000000022f1b7221 */ /* 0x000fe20000010000 */
[----:B------:R-:W1:Y:S01]  /*7ee0*/  MUFU.EX2 R145, R145 ;  /* 0x0000009100917308 */ /* 0x000e620000000800 */
[----:B--2---:R-:W-:Y:S01]  /*7ef0*/  FADD.FTZ R13, R151, R0 ;  /* 0x00000000970d7221 */ /* 0x004fe20000010000 */
[-C--:B------:R-:W-:Y:S01]  /*7f00*/  FFMA.FTZ R121, R66, R9.reuse, -R21 ;  /* 0x0000000942797223 */ /* 0x080fe20000010815 */
[----:B------:R-:W-:Y:S01]  /*7f10*/  FADD.FTZ R2, R42, R27 ;  /* 0x0000001b2a027221 */ /* 0x000fe20000010000 */
[-CC-:B------:R-:W-:Y:S01]  /*7f20*/  FFMA.FTZ R58, R138, R9.reuse, -R21.reuse ;  /* 0x000000098a3a7223 */ /* 0x180fe20000010815 */
[-CC-:B------:R-:W-:Y:S01]  /*7f30*/  FFMA.FTZ R123, R68, R9.reuse, -R21.reuse ;  /* 0x00000009447b7223 */ /* 0x180fe20000010815 */
[----:B------:R-:W-:Y:S01]  /*7f40*/  FFMA.FTZ R60, R140, R9, -R21 ;  /* 0x000000098c3c7223 */ /* 0x000fe20000010815 */
[----:B------:R-:W-:Y:S01]  /*7f50*/  FADD.FTZ R27, R49, R2 ;  /* 0x00000002311b7221 */ /* 0x000fe20000010000 */
[----:B------:R-:W2:Y:S01]  /*7f60*/  MUFU.EX2 R14, R14 ;  /* 0x0000000e000e7308 */ /* 0x000ea20000000800 */
[----:B0-----:R-:W-:-:S02]  /*7f70*/  FADD.FTZ R0, R8, R13 ;  /* 0x0000000d08007221 */ /* 0x001fc40000010000 */
[----:B------:R-:W-:-:S04]  /*7f80*/  FADD.FTZ R2, R44, R27 ;  /* 0x0000001b2c027221 */ /* 0x000fc80000010000 */
[----:B------:R-:W-:Y:S01]  /*7f90*/  FADD.FTZ R27, R51, R2 ;  /* 0x00000002331b7221 */ /* 0x000fe20000010000 */
[----:B------:R-:W0:Y:S01]  /*7fa0*/  MUFU.EX2 R147, R147 ;  /* 0x0000009300937308 */ /* 0x000e220000000800 */
[----:B-1----:R-:W-:Y:S02]  /*7fb0*/  FADD.FTZ R13, R145, R0 ;  /* 0x00000000910d7221 */ /* 0x002fe40000010000 */
[----:B------:R-:W-:-:S04]  /*7fc0*/  FADD.FTZ R2, R48, R27 ;  /* 0x0000001b30027221 */ /* 0x000fc80000010000 */
[----:B------:R-:W-:Y:S01]  /*7fd0*/  FADD.FTZ R27, R53, R2 ;  /* 0x00000002351b7221 */ /* 0x000fe20000010000 */
[----:B------:R-:W1:Y:S01]  /*7fe0*/  MUFU.EX2 R20, R20 ;  /* 0x0000001400147308 */ /* 0x000e620000000800 */
[----:B--2---:R-:W-:Y:S02]  /*7ff0*/  FADD.FTZ R0, R14, R13 ;  /* 0x0000000d0e007221 */ /* 0x004fe40000010000 */
[----:B------:R-:W-:-:S04]  /*8000*/  FADD.FTZ R2, R132, R27 ;  /* 0x0000001b84027221 */ /* 0x000fc80000010000 */
[----:B------:R-:W-:Y:S01]  /*8010*/  FADD.FTZ R27, R25, R2 ;  /* 0x00000002191b7221 */ /* 0x000fe20000010000 */
[----:B------:R-:W2:Y:S01]  /*8020*/  MUFU.EX2 R141, R141 ;  /* 0x0000008d008d7308 */ /* 0x000ea20000000800 */
[----:B0-----:R-:W-:Y:S02]  /*8030*/  FADD.FTZ R13, R147, R0 ;  /* 0x00000000930d7221 */ /* 0x001fe40000010000 */
        /* <DEDUP_REMOVED lines=68> */
.L_x_974:
[----:B------:R-:W-:Y:S01]  /*8480*/  ULEA UR6, UR26, UR45, 0x3 ;  /* 0x0000002d1a067291 */ /* 0x000fe2000f8e183f */
[----:B------:R-:W-:Y:S01]  /*8490*/  ISETP.GT.AND P1, PT, R5, UR25, PT ;  /* 0x0000001905007c0c */ /* 0x000fe2000bf24270 */
[----:B------:R-:W-:Y:S01]  /*84a0*/  UMOV UR27, UR46 ;  /* 0x0000002e001b7c82 */ /* 0x000fe20008000000 */
[----:B------:R-:W-:Y:S01]  /*84b0*/  UMOV UR26, UR36 ;  /* 0x00000024001a7c82 */ /* 0x000fe20008000000 */
[----:B------:R-:W-:Y:S01]  /*84c0*/  UIADD3 UR6, UR6, 0x16860, URZ ;  /* 0x0001686006067890 */ /* 0x000fe2000fffe03f */
[-C--:B------:R-:W-:Y:S01]  /*84d0*/  FMUL.FTZ R88, R88, R4.reuse ;  /* 0x0000000458587220 */ /* 0x080fe20000410000 */
[-C--:B------:R-:W-:Y:S01]  /*84e0*/  FMUL.FTZ R89, R89, R4.reuse ;  /* 0x0000000459597220 */ /* 0x080fe20000410000 */
[-C--:B------:R-:W-:Y:S01]  /*84f0*/  FMUL.FTZ R92, R92, R4.reuse ;  /* 0x000000045c5c7220 */ /* 0x080fe20000410000 */
[----:B------:R-:W-:Y:S01]  /*8500*/  UPRMT UR6, UR43, 0x654, UR6 ;  /* 0x000006542b067896 */ /* 0x000fe20008000006 */
        /* <DEDUP_REMOVED lines=31> */
[----:B------:R-:W-:Y:S01]  /*8700*/  VIADD R5, R5, 0xffffffff ;  /* 0xffffffff05057836 */ /* 0x000fe20000000000 */
        /* <DEDUP_REMOVED lines=32> */
[----:B------:R-:W-:Y:S01]  /*8910*/  F2FP.BF16.F32.PACK_AB R123, R60, R123 ;  /* 0x0000007b3c7b723e */ /* 0x000fe200000010ff */
[----:B------:R-:W-:Y:S06]  /*8920*/  @P1 BRA `(.L_x_975) ;  /* 0xffffffc800801947 */ /* 0x000fec000383ffff */
.L_x_956:
[----:B------:R-:W-:Y:S01]  /*8930*/  UISETP.NE.AND UP1, UPT, UR50, URZ, UPT ;  /* 0x0000003f3200728c */ /* 0x000fe2000bf25270 */
[----:B------:R-:W-:Y:S01]  /*8940*/  IADD3 R36, -R36, 0x1, RZ ;  /* 0x0000000124247810 */ /* 0x000fe20007ffe1ff */
[----:B------:R-:W-:Y:S02]  /*8950*/  UISETP.NE.AND UP0, UPT, UR49, URZ, UPT ;  /* 0x0000003f3100728c */ /* 0x000fe4000bf05270 */
[----:B------:R-:W-:Y:S02]  /*8960*/  UIADD3 UR10, UR38, 0xbf, URZ ;  /* 0x000000bf260a7890 */ /* 0x000fe4000fffe03f */
[----:B------:R-:W-:Y:S02]  /*8970*/  IMAD R3, R37, UR40, R36 ;  /* 0x0000002825037c24 */ /* 0x000fe4000f8e0224 */
[----:B------:R-:W-:-:S03]  /*8980*/  PLOP3.LUT P1, PT, PT, PT, UP0, 0x40, 0x0 ;  /* 0x000000000000781c */ /* 0x000fc60003f2e808 */
[----:B------:R-:W-:Y:S01]  /*8990*/  @UP1 ULDC UR6, c[0x0][0x44c] ;  /* 0x0001130000061ab9 */ /* 0x000fe20000000800 */
[----:B------:R-:W-:Y:S01]  /*89a0*/  @UP1 ULDC UR11, c[0x0][0x450] ;  /* 0x00011400000b1ab9 */ /* 0x000fe20000000800 */
[----:B------:R-:W-:-:S04]  /*89b0*/  UIMAD.WIDE.U32 UR6, UR10, UR6, URZ ;  /* 0x000000060a0672a5 */ /* 0x000fc8000f8e003f */
[----:B------:R-:W-:-:S06]  /*89c0*/  @UP1 USHF.R.U32.HI UR10, URZ, UR11, UR7 ;  /* 0x0000000b3f0a1299 */ /* 0x000fcc0008011607 */
[----:B------:R-:W-:-:S04]  /*89d0*/  VIADD R3, R3, UR10 ;  /* 0x0000000a03037c36 */ /* 0x000fc80008000000 */
[----:B------:R-:W-:Y:S01]  /*89e0*/  VIADD R4, R3, -UR22 ;  /* 0x8000001603047c36 */ /* 0x000fe20008000000 */
[----:B------:R-:W-:Y:S06]  /*89f0*/  @P1 BRA `(.L_x_976) ;  /* 0x0000000000441947 */ /* 0x000fec0003800000 */
[----:B------:R-:W-:-:S13]  /*8a00*/  ISETP.GT.AND P1, PT, R3, -0x1, PT ;  /* 0xffffffff0300780c */ /* 0x000fda0003f24270 */
[----:B------:R-:W-:Y:S05]  /*8a10*/  @P1 BRA `(.L_x_977) ;  /* 0x0000000000201947 */ /* 0x000fea0003800000 */
[----:B------:R-:W0:Y:S01]  /*8a20*/  LDC R8, c[0x0][0x9e4] ;  /* 0x00027900ff087b82 */ /* 0x000e220000000800 */
[----:B------:R-:W-:Y:S02]  /*8a30*/  LOP3.LUT R3, RZ, R3, RZ, 0x33, !PT ;  /* 0x00000003ff037212 */ /* 0x000fe400078e33ff */
[----:B0-----:R-:W-:-:S13]  /*8a40*/  ISETP.NE.AND P1, PT, R8, 0x1, PT ;  /* 0x000000010800780c */ /* 0x001fda0003f25270 */
[----:B------:R-:W0:Y:S02]  /*8a50*/  @P1 LDC.64 R6, c[0x0][0x9e8] ;  /* 0x00027a00ff061b82 */ /* 0x000e240000000a00 */
[----:B0-----:R-:W-:-:S05]  /*8a60*/  @P1 IMAD.HI.U32 R6, R3, R6, RZ ;  /* 0x0000000603061227 */ /* 0x001fca00078e00ff */
[----:B------:R-:W-:-:S04]  /*8a70*/  @P1 SHF.R.U32.HI R3, RZ, R7, R6 ;  /* 0x00000007ff031219 */ /* 0x000fc80000011606 */
[----:B------:R-:W-:Y:S01]  /*8a80*/  LOP3.LUT R3, RZ, R3, RZ, 0x33, !PT ;  /* 0x00000003ff037212 */ /* 0x000fe200078e33ff */
[----:B------:R-:W-:Y:S06]  /*8a90*/  BRA `(.L_x_978) ;  /* 0x0000000000147947 */ /* 0x000fec0003800000 */
.L_x_977:
[----:B------:R-:W0:Y:S02]  /*8aa0*/  LDC R8, c[0x0][0x9e4] ;  /* 0x00027900ff087b82 */ /* 0x000e240000000800 */
[----:B0-----:R-:W-:-:S13]  /*8ab0*/  ISETP.NE.AND P1, PT, R8, 0x1, PT ;  /* 0x000000010800780c */ /* 0x001fda0003f25270 */
[----:B------:R-:W0:Y:S02]  /*8ac0*/  @P1 LDC.64 R6, c[0x0][0x9e8] ;  /* 0x00027a00ff061b82 */ /* 0x000e240000000a00 */
[----:B0-----:R-:W-:-:S05]  /*8ad0*/  @P1 IMAD.HI.U32 R6, R3, R6, RZ ;  /* 0x0000000603061227 */ /* 0x001fca00078e00ff */
[----:B------:R-:W-:-:S07]  /*8ae0*/  @P1 SHF.R.U32.HI R3, RZ, R7, R6 ;  /* 0x00000007ff031219 */ /* 0x000fce0000011606 */
.L_x_978:
[----:B------:R-:W-:-:S05]  /*8af0*/  IMAD R3, R3, R8, RZ ;  /* 0x0000000803037224 */ /* 0x000fca00078e02ff */
[----:B------:R-:W-:-:S07]  /*8b00*/  VIMNMX R4, R4, R3, !PT ;  /* 0x0000000304047248 */ /* 0x000fce0007fe0100 */
.L_x_976:
[----:B------:R-:W-:-:S05]  /*8b10*/  VIADD R4, R4, 0x7f ;  /* 0x0000007f04047836 */ /* 0x000fca0000000000 */
[----:B------:R-:W-:-:S04]  /*8b20*/  SHF.R.S32.HI R3, RZ, 0x1f, R4 ;  /* 0x0000001fff037819 */ /* 0x000fc80000011404 */
[----:B------:R-:W-:-:S04]  /*8b30*/  LEA.HI R3, R3, R4, RZ, 0x7 ;  /* 0x0000000403037211 */ /* 0x000fc800078f38ff */
[----:B------:R-:W-:-:S04]  /*8b40*/  SHF.R.S32.HI R3, RZ, 0x7, R3 ;  /* 0x00000007ff037819 */ /* 0x000fc80000011403 */
[----:B------:R-:W-:-:S04]  /*8b50*/  VIMNMX R4, R3, UR42, !PT ;  /* 0x0000002a03047c48 */ /* 0x000fc8000ffe0100 */
[----:B------:R-:W-:-:S13]  /*8b60*/  ISETP.GE.AND P1, PT, R5, R4, PT ;  /* 0x000000040500720c */ /* 0x000fda0003f26270 */
[----:B------:R-:W-:Y:S05]  /*8b70*/  @!P1 BRA `(.L_x_979) ;  /* 0x0000002400489947 */ /* 0x000fea0003800000 */
[----:B------:R-:W-:Y:S01]  /*8b80*/  IMAD.MOV.U32 R6, RZ, RZ, R10 ;  /* 0x000000ffff067224 */ /* 0x000fe200078e000a */
[----:B------:R-:W-:Y:S01]  /*8b90*/  UMOV UR23, UR46 ;  /* 0x0000002e00177c82 */ /* 0x000fe20008000000 */
[----:B------:R-:W-:Y:S01]  /*8ba0*/  IMAD.MOV.U32 R3, RZ, RZ, R12 ;  /* 0x000000ffff037224 */ /* 0x000fe200078e000c */
[----:B------:R-:W-:Y:S01]  /*8bb0*/  UMOV UR22, UR36 ;  /* 0x0000002400167c82 */ /* 0x000fe20008000000 */
[----:B------:R-:W-:-:S05]  /*8bc0*/  ULDC UR21, c[0x0][0x9d8] ;  /* 0x0002760000157ab9 */ /* 0x000fca0000000800 */
.L_x_990:
[----:B------:R-:W-:Y:S01]  /*8bd0*/  ISETP.NE.AND P2, PT, RZ, UR44, PT ;  /* 0x0000002cff007c0c */ /* 0x000fe2000bf45270 */
[----:B------:R-:W-:-:S04]  /*8be0*/  UISETP.NE.AND UP0, UPT, UR22, 0x1, UPT ;  /* 0x000000011600788c */ /* 0x000fc8000bf05270 */
[----:B------:R-:W-:-:S04]  /*8bf0*/  USEL UR46, URZ, 0x1, UP0 ;  /* 0x000000013f2e7887 */ /* 0x000fc80008000000 */
[----:B------:R-:W-:-:S04]  /*8c00*/  ULOP3.LUT UR46, UR23, UR46, URZ, 0x3c, !UPT ;  /* 0x0000002e172e7292 */ /* 0x000fc8000f8e3c3f */
[----:B------:R-:W-:Y:S08]  /*8c10*/  @P2 BRA `(.L_x_980) ;  /* 0x0000000000382947 */ /* 0x000ff00003800000 */
[----:B------:R-:W-:Y:S05]  /*8c20*/  @!P0 BRA `(.L_x_981) ;  /* 0x0000000000048947 */ /* 0x000fea0003800000 */
[----:B------:R-:W-:Y:S01]  /*8c30*/  BPT.TRAP 0x1 ;  /* 0x000000040000795c */ /* 0x000fe20000300000 */
.L_x_981:
        /* <DEDUP_REMOVED lines=9> */
.L_x_982:
[----:B-1----:R-:W-:Y:S05]  /*8cd0*/  @P1 BRA `(.L_x_980) ;  /* 0x0000000000081947 */ /* 0x002fea0003800000 */
[----:B------:R-:W1:Y:S02]  /*8ce0*/  SYNCS.PHASECHK.TRANS64.TRYWAIT P1, [UR6+0x16830], R7 ;  /* 0x01683007ff0075a7 */ /* 0x000e640008020146 */
[----:B-1----:R-:W-:Y:S05]  /*8cf0*/  @!P1 BRA `(.L_x_983) ;  /* 0x000000c0007c9947 */ /* 0x002fea0003800000 */
.L_x_980:
        /* <DEDUP_REMOVED lines=28> */
.L_x_985:
[----:B------:R-:W-:Y:S01]  /*8ec0*/  ULEA UR6, UR22, UR45, 0x3 ;  /* 0x0000002d16067291 */ /* 0x000fe2000f8e183f */
[----:B------:R-:W-:-:S05]  /*8ed0*/  IMAD.U32 R7, RZ, RZ, UR23 ;  /* 0x00000017ff077e24 */ /* 0x000fca000f8e00ff */
[----:B------:R-:W-:-:S04]  /*8ee0*/  SHF.L.U32 R7, R7, 0x1f, RZ ;  /* 0x0000001f07077819 */ /* 0x000fc800000006ff */
[----:B------:R0:W1:Y:S01]  /*8ef0*/  SYNCS.PHASECHK.TRANS64.TRYWAIT P1, [UR6+0x16850], R7 ;  /* 0x01685007ff0075a7 */ /* 0x0000620008020146 */
[----:B------:R-:W-:Y:S05]  /*8f00*/  @!P0 BRA `(.L_x_986) ;  /* 0x0000000000048947 */ /* 0x000fea0003800000 */
[----:B------:R-:W-:Y:S01]  /*8f10*/  BPT.TRAP 0x1 ;  /* 0x000000040000795c */ /* 0x000fe20000300000 */
.L_x_986:
[----:B-1----:R-:W-:Y:S05]  /*8f20*/  @P1 BRA `(.L_x_984) ;  /* 0x0000000000081947 */ /* 0x002fea0003800000 */
[----:B------:R-:W1:Y:S02]  /*8f30*/  SYNCS.PHASECHK.TRANS64.TRYWAIT P1, [UR6+0x16850], R7 ;  /* 0x01685007ff0075a7 */ /* 0x000e640008020146 */
[----:B-1----:R-:W-:Y:S05]  /*8f40*/  @!P1 BRA `(.L_x_987) ;  /* 0x000000c000009947 */ /* 0x002fea0003800000 */
.L_x_984:
        /* <DEDUP_REMOVED lines=51> */
.L_x_988:
[----:B------:R-:W-:Y:S01]  /*9280*/  FMUL.FTZ R8, R24, UR21 ;  /* 0x0000001518087c20 */ /* 0x000fe20008410000 */
[----:B------:R-:W-:Y:S01]  /*9290*/  FMUL.FTZ R14, R25, UR21 ;  /* 0x00000015190e7c20 */ /* 0x000fe20008410000 */
[----:B0-----:R-:W-:Y:S01]  /*92a0*/  FMUL.FTZ R7, R26, UR21 ;  /* 0x000000151a077c20 */ /* 0x001fe20008410000 */
        /* <DEDUP_REMOVED lines=142> */
[----:B-1----:R-:W-:Y:S02]  /*9b90*/  FMNMX.FTZ R10, R150, R9, !PT ;  /* 0x00000009960a7209 */ /* 0x002fe40007810000 */
[----:B------:R-:W1:Y:S05]  /*9ba0*/  LDC R9, c[0x0][0x988] ;  /* 0x00026200ff097b82 */ /* 0x000e6a0000000800 */
[----:B------:R-:W3:Y:S01]  /*9bb0*/  MUFU.TANH R13, R13 ;  /* 0x0000000d000d7308 */ /* 0x000ee20000002400 */
[----:B--2---:R-:W-:-:S07]  /*9bc0*/  FMNMX.FTZ R11, R60, R11, !PT ;  /* 0x0000000b3c0b7209 */ /* 0x004fce0007810000 */
[----:B------:R-:W2:Y:S01]  /*9bd0*/  MUFU.TANH R15, R15 ;  /* 0x0000000f000f7308 */ /* 0x000ea20000002400 */
[----:B0-----:R-:W-:-:S07]  /*9be0*/  FMNMX.FTZ R11, R62, R11, !PT ;  /* 0x0000000b3e0b7209 */ /* 0x001fce0007810000 */
[----:B------:R-:W0:Y:S01]  /*9bf0*/  MUFU.TANH R64, R64 ;  /* 0x0000004000407308 */ /* 0x000e220000002400 */
[----:B---3--:R-:W-:-:S07]  /*9c00*/  FMNMX.FTZ R10, R13, R10, !PT ;  /* 0x0000000a0d0a7209 */ /* 0x008fce0007810000 */
        /* <DEDUP_REMOVED lines=41> */
[----:B---3--:R-:W-:-:S05]  /*9ea0*/  FMNMX.FTZ R35, R69, R10, !PT ;  /* 0x0000000a45237209 */ /* 0x008fca0007810000 */
[----:B------:R-:W3:Y:S01]  /*9eb0*/  SHFL.BFLY PT, R10, R35, 0x2, 0x1f ;  /* 0x0c401f00230a7f89 */ /* 0x000ee200000e0000 */
[----:B--2---:R-:W-:-:S04]  /*9ec0*/  FMNMX.FTZ R11, R84, R11, !PT ;  /* 0x0000000b540b7209 */ /* 0x004fc80007810000 */
[----:B0-----:R-:W-:-:S05]  /*9ed0*/  FMNMX.FTZ R11, R86, R11, !PT ;  /* 0x0000000b560b7209 */ /* 0x001fca0007810000 */
[----:B------:R-:W0:Y:S01]  /*9ee0*/  SHFL.BFLY PT, R12, R11, 0x2, 0x1f ;  /* 0x0c401f000b0c7f89 */ /* 0x000e2200000e0000 */
[----:B---3--:R-:W-:Y:S02]  /*9ef0*/  FMNMX.FTZ R37, R35, R10, !PT ;  /* 0x0000000a23257209 */ /* 0x008fe40007810000 */
[----:B0-----:R-:W-:-:S03]  /*9f00*/  FMNMX.FTZ R39, R11, R12, !PT ;  /* 0x0000000c0b277209 */ /* 0x001fc60007810000 */
[----:B------:R-:W0:Y:S04]  /*9f10*/  SHFL.BFLY PT, R12, R37, 0x1, 0x1f ;  /* 0x0c201f00250c7f89 */ /* 0x000e2800000e0000 */
[----:B------:R-:W2:Y:S01]  /*9f20*/  SHFL.BFLY PT, R10, R39, 0x1, 0x1f ;  /* 0x0c201f00270a7f89 */ /* 0x000ea200000e0000 */
[----:B0-----:R-:W-:Y:S02]  /*9f30*/  FMNMX.FTZ R12, R37, R12, !PT ;  /* 0x0000000c250c7209 */ /* 0x001fe40007810000 */
[----:B--2---:R-:W-:-:S03]  /*9f40*/  FMNMX.FTZ R10, R39, R10, !PT ;  /* 0x0000000a270a7209 */ /* 0x004fc60007810000 */
[C---:B-1----:R-:W-:Y:S01]  /*9f50*/  FMUL.FTZ R71, R12.reuse, R9 ;  /* 0x000000090c477220 */ /* 0x042fe20000410000 */
[----:B------:R-:W-:-:S03]  /*9f60*/  FADD.FTZ R3, -R12, R3 ;  /* 0x000000030c037221 */ /* 0x000fc60000010100 */
[-CC-:B------:R-:W-:Y:S01]  /*9f70*/  FFMA.FTZ R35, R32, R9.reuse, -R71.reuse ;  /* 0x0000000920237223 */ /* 0x180fe20000010847 */
[-CC-:B------:R-:W-:Y:S01]  /*9f80*/  FFMA.FTZ R32, R36, R9.reuse, -R71.reuse ;  /* 0x0000000924207223 */ /* 0x180fe20000010847 */
[-CC-:B------:R-:W-:Y:S01]  /*9f90*/  FFMA.FTZ R36, R25, R9.reuse, -R71.reuse ;  /* 0x0000000919247223 */ /* 0x180fe20000010847 */
[-CC-:B------:R-:W-:Y:S01]  /*9fa0*/  FFMA.FTZ R25, R29, R9.reuse, -R71.reuse ;  /* 0x000000091d197223 */ /* 0x180fe20000010847 */
[C---:B------:R-:W-:Y:S01]  /*9fb0*/  FADD.FTZ R6, -R10.reuse, R6 ;  /* 0x000000060a067221 */ /* 0x040fe20000010100 */
[-C--:B------:R-:W-:Y:S01]  /*9fc0*/  FMUL.FTZ R29, R10, R9.reuse ;  /* 0x000000090a1d7220 */ /* 0x080fe20000410000 */
[-CC-:B------:R-:W-:Y:S01]  /*9fd0*/  FFMA.FTZ R59, R26, R9.reuse, -R71.reuse ;  /* 0x000000091a3b7223 */ /* 0x180fe20000010847 */
[-C--:B------:R-:W-:Y:S01]  /*9fe0*/  FMUL.FTZ R41, R3, R9.reuse ;  /* 0x0000000903297220 */ /* 0x080fe20000410000 */
[-CC-:B------:R-:W-:Y:S01]  /*9ff0*/  FFMA.FTZ R39, R8, R9.reuse, -R71.reuse ;  /* 0x0000000908277223 */ /* 0x180fe20000010847 */
[-C--:B------:R-:W-:Y:S01]  /*a000*/  FFMA.FTZ R26, R40, R9.reuse, -R71 ;  /* 0x00000009281a7223 */ /* 0x080fe20000010847 */
[-C--:B------:R-:W-:Y:S01]  /*a010*/  FMUL.FTZ R3, R6, R9.reuse ;  /* 0x0000000906037220 */ /* 0x080fe20000410000 */
[-C--:B------:R-:W-:Y:S01]  /*a020*/  FFMA.FTZ R40, R7, R9.reuse, -R29 ;  /* 0x0000000907287223 */ /* 0x080fe2000001081d */
[-C--:B------:R-:W-:Y:S01]  /*a030*/  FFMA.FTZ R61, R14, R9.reuse, -R71 ;  /* 0x000000090e3d7223 */ /* 0x080fe20000010847 */
[-C--:B------:R-:W-:Y:S01]  /*a040*/  FFMA.FTZ R149, R20, R9.reuse, -R29 ;  /* 0x0000000914957223 */ /* 0x080fe2000001081d */
[----:B------:R-:W-:Y:S01]  /*a050*/  MUFU.EX2 R11, R41 ;  /* 0x00000029000b7308 */ /* 0x000fe20000000800 */
[-C--:B------:R-:W-:Y:S01]  /*a060*/  FFMA.FTZ R37, R24, R9.reuse, -R71 ;  /* 0x0000000918257223 */ /* 0x080fe20000010847 */
[-CC-:B------:R-:W-:Y:S01]  /*a070*/  FFMA.FTZ R151, R28, R9.reuse, -R29.reuse ;  /* 0x000000091c977223 */ /* 0x180fe2000001081d */
[-CC-:B------:R-:W-:Y:S01]  /*a080*/  FFMA.FTZ R20, R30, R9.reuse, -R29.reuse ;  /* 0x000000091e147223 */ /* 0x180fe2000001081d */
[-C--:B------:R-:W-:Y:S01]  /*a090*/  FFMA.FTZ R145, R34, R9.reuse, -R29 ;  /* 0x0000000922917223 */ /* 0x080fe2000001081d */
[-C--:B------:R-:W-:Y:S01]  /*a0a0*/  FFMA.FTZ R57, R120, R9.reuse, -R71 ;  /* 0x0000000978397223 */ /* 0x080fe20000010847 */
[-CC-:B------:R-:W-:Y:S01]  /*a0b0*/  FFMA.FTZ R28, R122, R9.reuse, -R29.reuse ;  /* 0x000000097a1c7223 */ /* 0x180fe2000001081d */
[-C--:B------:R-:W-:Y:S01]  /*a0c0*/  FFMA.FTZ R147, R38, R9.reuse, -R29 ;  /* 0x0000000926937223 */ /* 0x080fe2000001081d */
[----:B------:R-:W0:Y:S01]  /*a0d0*/  MUFU.EX2 R39, R39 ;  /* 0x0000002700277308 */ /* 0x000e220000000800 */
[-C--:B------:R-:W-:Y:S01]  /*a0e0*/  FFMA.FTZ R55, R124, R9.reuse, -R71 ;  /* 0x000000097c377223 */ /* 0x080fe20000010847 */
[-CC-:B------:R-:W-:Y:S01]  /*a0f0*/  FFMA.FTZ R30, R126, R9.reuse, -R29.reuse ;  /* 0x000000097e1e7223 */ /* 0x180fe2000001081d */
[-C--:B------:R-:W-:Y:S01]  /*a100*/  FFMA.FTZ R141, R42, R9.reuse, -R29 ;  /* 0x000000092a8d7223 */ /* 0x080fe2000001081d */
[-C--:B------:R-:W-:Y:S01]  /*a110*/  FFMA.FTZ R53, R128, R9.reuse, -R71 ;  /* 0x0000000980357223 */ /* 0x080fe20000010847 */
[-C--:B------:R-:W-:Y:S01]  /*a120*/  FFMA.FTZ R34, R130, R9.reuse, -R29 ;  /* 0x0000000982227223 */ /* 0x080fe2000001081d */
[-C--:B------:R-:W-:Y:S01]  /*a130*/  FFMA.FTZ R24, R44, R9.reuse, -R71 ;  /* 0x000000092c187223 */ /* 0x080fe20000010847 */
[-C--:B------:R-:W-:Y:S01]  /*a140*/  FFMA.FTZ R143, R46, R9.reuse, -R29 ;  /* 0x000000092e8f7223 */ /* 0x080fe2000001081d */
[----:B------:R-:W-:Y:S01]  /*a150*/  MUFU.EX2 R3, R3 ;  /* 0x0000000300037308 */ /* 0x000fe20000000800 */
[-CC-:B------:R-:W-:Y:S01]  /*a160*/  FFMA.FTZ R8, R31, R9.reuse, -R71.reuse ;  /* 0x000000091f087223 */ /* 0x180fe20000010847 */
[-C--:B------:R-:W-:Y:S01]  /*a170*/  FFMA.FTZ R51, R132, R9.reuse, -R71 ;  /* 0x0000000984337223 */ /* 0x080fe20000010847 */
[-C--:B------:R-:W-:Y:S01]  /*a180*/  FFMA.FTZ R38, R134, R9.reuse, -R29 ;  /* 0x0000000986267223 */ /* 0x080fe2000001081d */
[-C--:B------:R-:W-:Y:S01]  /*a190*/  FFMA.FTZ R136, R136, R9.reuse, -R71 ;  /* 0x0000000988887223 */ /* 0x080fe20000010847 */
[-C--:B------:R-:W-:Y:S01]  /*a1a0*/  FFMA.FTZ R137, R48, R9.reuse, -R29 ;  /* 0x0000000930897223 */ /* 0x080fe2000001081d */
[-C--:B------:R-:W-:Y:S01]  /*a1b0*/  FFMA.FTZ R49, R138, R9.reuse, -R71 ;  /* 0x000000098a317223 */ /* 0x080fe20000010847 */
[-C--:B------:R-:W-:Y:S01]  /*a1c0*/  FFMA.FTZ R42, R50, R9.reuse, -R29 ;  /* 0x00000009322a7223 */ /* 0x080fe2000001081d */
[----:B------:R-:W1:Y:S01]  /*a1d0*/  MUFU.EX2 R40, R40 ;  /* 0x0000002800287308 */ /* 0x000e620000000800 */
[----:B0-----:R-:W-:Y:S01]  /*a1e0*/  FFMA.FTZ R2, R11, R2, R39 ;  /* 0x000000020b027223 */ /* 0x001fe20000010027 */
[-C--:B------:R-:W-:Y:S01]  /*a1f0*/  FFMA.FTZ R138, R140, R9.reuse, -R71 ;  /* 0x000000098c8a7223 */ /* 0x080fe20000010847 */
[-C--:B------:R-:W-:Y:S01]  /*a200*/  FFMA.FTZ R139, R52, R9.reuse, -R29 ;  /* 0x00000009348b7223 */ /* 0x080fe2000001081d */
[-C--:B------:R-:W-:Y:S01]  /*a210*/  FFMA.FTZ R47, R142, R9.reuse, -R71 ;  /* 0x000000098e2f7223 */ /* 0x080fe20000010847 */
[-C--:B------:R-:W-:Y:S01]  /*a220*/  FFMA.FTZ R44, R54, R9.reuse, -R29 ;  /* 0x00000009362c7223 */ /* 0x080fe2000001081d */
[-C--:B------:R-:W-:Y:S01]  /*a230*/  FFMA.FTZ R132, R144, R9.reuse, -R71 ;  /* 0x0000000990847223 */ /* 0x080fe20000010847 */
[-C--:B------:R-:W-:Y:S01]  /*a240*/  FFMA.FTZ R133, R56, R9.reuse, -R29 ;  /* 0x0000000938857223 */ /* 0x080fe2000001081d */
[----:B------:R-:W0:Y:S01]  /*a250*/  MUFU.EX2 R61, R61 ;  /* 0x0000003d003d7308 */ /* 0x000e220000000800 */
[-C--:B------:R-:W-:Y:S01]  /*a260*/  FFMA.FTZ R45, R146, R9.reuse, -R71 ;  /* 0x00000009922d7223 */ /* 0x080fe20000010847 */
[-C--:B------:R-:W-:Y:S01]  /*a270*/  FFMA.FTZ R46, R58, R9.reuse, -R29 ;  /* 0x000000093a2e7223 */ /* 0x080fe2000001081d */
[-C--:B------:R-:W-:Y:S01]  /*a280*/  FFMA.FTZ R14, R148, R9.reuse, -R71 ;  /* 0x00000009940e7223 */ /* 0x080fe20000010847 */
[-C--:B------:R-:W-:Y:S01]  /*a290*/  FFMA.FTZ R135, R60, R9.reuse, -R29 ;  /* 0x000000093c877223 */ /* 0x080fe2000001081d */
[-C--:B------:R-:W-:Y:S01]  /*a2a0*/  FFMA.FTZ R43, R150, R9.reuse, -R71 ;  /* 0x00000009962b7223 */ /* 0x080fe20000010847 */
[-C--:B------:R-:W-:Y:S01]  /*a2b0*/  FFMA.FTZ R48, R62, R9.reuse, -R29 ;  /* 0x000000093e307223 */ /* 0x080fe2000001081d */
[-C--:B------:R-:W-:Y:S01]  /*a2c0*/  FFMA.FTZ R128, R13, R9.reuse, -R71 ;  /* 0x000000090d807223 */ /* 0x080fe20000010847 */
[----:B------:R-:W2:Y:S01]  /*a2d0*/  MUFU.EX2 R149, R149 ;  /* 0x0000009500957308 */ /* 0x000ea20000000800 */
[----:B-1----:R-:W-:Y:S01]  /*a2e0*/  FFMA.FTZ R0, R3, R0, R40 ;  /* 0x0000000003007223 */ /* 0x002fe20000010028 */
[-C--:B------:R-:W-:Y:S01]  /*a2f0*/  FFMA.FTZ R129, R64, R9.reuse, -R29 ;  /* 0x0000000940817223 */ /* 0x080fe2000001081d */
[-C--:B------:R-:W-:Y:S01]  /*a300*/  FFMA.FTZ R41, R15, R9.reuse, -R71 ;  /* 0x000000090f297223 */ /* 0x080fe20000010847 */
[-C--:B------:R-:W-:Y:S01]  /*a310*/  FFMA.FTZ R50, R66, R9.reuse, -R29 ;  /* 0x0000000942327223 */ /* 0x080fe2000001081d */
[-C--:B------:R-:W-:Y:S01]  /*a320*/  FFMA.FTZ R13, R21, R9.reuse, -R71 ;  /* 0x00000009150d7223 */ /* 0x080fe20000010847 */
[-CC-:B------:R-:W-:Y:S01]  /*a330*/  FFMA.FTZ R131, R68, R9.reuse, -R29.reuse ;  /* 0x0000000944837223 */ /* 0x180fe2000001081d */
[-C--:B------:R-:W-:Y:S01]  /*a340*/  FFMA.FTZ R52, R70, R9.reuse, -R29 ;  /* 0x0000000946347223 */ /* 0x080fe2000001081d */
[----:B------:R-:W1:Y:S01]  /*a350*/  MUFU.EX2 R37, R37 ;  /* 0x0000002500257308 */ /* 0x000e620000000800 */
[----:B0-----:R-:W-:Y:S01]  /*a360*/  FADD.FTZ R2, R61, R2 ;  /* 0x000000023d027221 */ /* 0x001fe20000010000 */
[-C--:B------:R-:W-:Y:S01]  /*a370*/  FFMA.FTZ R124, R27, R9.reuse, -R71 ;  /* 0x000000091b7c7223 */ /* 0x080fe20000010847 */
[-CC-:B------:R-:W-:Y:S01]  /*a380*/  FFMA.FTZ R125, R72, R9.reuse, -R29.reuse ;  /* 0x00000009487d7223 */ /* 0x180fe2000001081d */
[-CC-:B------:R-:W-:Y:S01]  /*a390*/  FFMA.FTZ R54, R74, R9.reuse, -R29.reuse ;  /* 0x000000094a367223 */ /* 0x180fe2000001081d */
[-C--:B------:R-:W-:Y:S01]  /*a3a0*/  FFMA.FTZ R127, R76, R9.reuse, -R29 ;  /* 0x000000094c7f7223 */ /* 0x080fe2000001081d */
[-C--:B------:R-:W-:Y:S01]  /*a3b0*/  FFMA.FTZ R21, R33, R9.reuse, -R71 ;  /* 0x0000000921157223 */ /* 0x080fe20000010847 */
[-C--:B------:R-:W-:Y:S01]  /*a3c0*/  FFMA.FTZ R56, R78, R9.reuse, -R29 ;  /* 0x000000094e387223 */ /* 0x080fe2000001081d */
[----:B------:R-:W0:Y:S01]  /*a3d0*/  MUFU.EX2 R151, R151 ;  /* 0x0000009700977308 */ /* 0x000e220000000800 */
[----:B--2---:R-:W-:Y:S01]  /*a3e0*/  FADD.FTZ R0, R149, R0 ;  /* 0x0000000095007221 */ /* 0x004fe20000010000 */
[-C--:B------:R-:W-:Y:S01]  /*a3f0*/  FFMA.FTZ R120, R63, R9.reuse, -R71 ;  /* 0x000000093f787223 */ /* 0x080fe20000010847 */
[-C--:B------:R-:W-:Y:S01]  /*a400*/  FFMA.FTZ R121, R80, R9.reuse, -R29 ;  /* 0x0000000950797223 */ /* 0x080fe2000001081d */
[-C--:B------:R-:W-:Y:S01]  /*a410*/  FFMA.FTZ R15, R65, R9.reuse, -R71 ;  /* 0x00000009410f7223 */ /* 0x080fe20000010847 */
[-C--:B------:R-:W-:Y:S01]  /*a420*/  FFMA.FTZ R58, R82, R9.reuse, -R29 ;  /* 0x00000009523a7223 */ /* 0x080fe2000001081d */
[-C--:B------:R-:W-:Y:S01]  /*a430*/  FFMA.FTZ R6, R67, R9.reuse, -R71 ;  /* 0x0000000943067223 */ /* 0x080fe20000010847 */
[-C--:B------:R-:W-:Y:S01]  /*a440*/  FFMA.FTZ R123, R84, R9.reuse, -R29 ;  /* 0x00000009547b7223 */ /* 0x080fe2000001081d */
[----:B------:R-:W2:Y:S01]  /*a450*/  MUFU.EX2 R59, R59 ;  /* 0x0000003b003b7308 */ /* 0x000ea20000000800 */
[----:B-1----:R-:W-:Y:S01]  /*a460*/  FADD.FTZ R2, R37, R2 ;  /* 0x0000000225027221 */ /* 0x002fe20000010000 */
[-C--:B------:R-:W-:Y:S01]  /*a470*/  FFMA.FTZ R27, R69, R9.reuse, -R71 ;  /* 0x00000009451b7223 */ /* 0x080fe20000010847 */
[----:B------:R-:W-:-:S05]  /*a480*/  FFMA.FTZ R60, R86, R9, -R29 ;  /* 0x00000009563c7223 */ /* 0x000fca000001081d */
        /* <DEDUP_REMOVED lines=118> */
.L_x_989:
[----:B------:R-:W-:Y:S01]  /*abf0*/  ULEA UR6, UR22, UR45, 0x3 ;  /* 0x0000002d16067291 */ /* 0x000fe2000f8e183f */
[----:B------:R-:W-:Y:S01]  /*ac00*/  ISETP.GT.AND P1, PT, R5, R4, PT ;  /* 0x000000040500720c */ /* 0x000fe20003f24270 */
[----:B------:R-:W-:Y:S01]  /*ac10*/  UMOV UR23, UR46 ;  /* 0x0000002e00177c82 */ /* 0x000fe20008000000 */
[----:B------:R-:W-:Y:S01]  /*ac20*/  UMOV UR22, UR36 ;  /* 0x0000002400167c82 */ /* 0x000fe20008000000 */
[----:B------:R-:W-:Y:S01]  /*ac30*/  UIADD3 UR6, UR6, 0x16860, URZ ;  /* 0x0001686006067890 */ /* 0x000fe2000fffe03f */
[----:B------:R-:W-:Y:S01]  /*ac40*/  F2FP.BF16.F32.PACK_AB R122, R27, R6 ;  /* 0x000000061b7a723e */ /* 0x000fe200000010ff */
        /* <DEDUP_REMOVED lines=67> */
[----:B------:R-:W-:Y:S01]  /*b080*/  F2FP.BF16.F32.PACK_AB R123, R60, R123 ;  /* 0x0000007b3c7b723e */ /* 0x000fe200000010ff */
[----:B------:R-:W-:Y:S06]  /*b090*/  @P1 BRA `(.L_x_990) ;  /* 0xffffffd800cc1947 */ /* 0x000fec000383ffff */
.L_x_979:
[----:B------:R-:W-:-:S13]  /*b0a0*/  ISETP.GE.AND P1, PT, R5, UR42, PT ;  /* 0x0000002a05007c0c */ /* 0x000fda000bf26270 */
[----:B------:R-:W-:Y:S05]  /*b0b0*/  @!P1 BRA `(.L_x_991) ;  /* 0x0000003400909947 */ /* 0x000fea0003800000 */
[----:B------:R-:W-:Y:S01]  /*b0c0*/  IMAD.MOV.U32 R4, RZ, RZ, R10 ;  /* 0x000000ffff047224 */ /* 0x000fe200078e000a */
[----:B------:R-:W-:Y:S01]  /*b0d0*/  UMOV UR27, UR46 ;  /* 0x0000002e001b7c82 */ /* 0x000fe20008000000 */
[----:B------:R-:W-:Y:S01]  /*b0e0*/  IMAD.MOV.U32 R3, RZ, RZ, R12 ;  /* 0x000000ffff037224 */ /* 0x000fe200078e000c */
[----:B------:R-:W-:Y:S01]  /*b0f0*/  UMOV UR26, UR36 ;  /* 0x00000024001a7c82 */ /* 0x000fe20008000000 */
[----:B------:R-:W-:Y:S01]  /*b100*/  ULDC UR21, c[0x0][0x9e4] ;  /* 0x0002790000157ab9 */ /* 0x000fe20000000800 */
[----:B------:R-:W-:Y:S01]  /*b110*/  ULDC UR24, c[0x0][0x9dc] ;  /* 0x0002770000187ab9 */ /* 0x000fe20000000800 */
[----:B------:R-:W-:Y:S01]  /*b120*/  ULDC UR23, c[0x0][0x288] ;  /* 0x0000a20000177ab9 */ /* 0x000fe20000000800 */
[----:B------:R-:W-:Y:S01]  /*b130*/  ULDC UR25, c[0x0][0x9d8] ;  /* 0x0002760000197ab9 */ /* 0x000fe20000000800 */
[----:B------:R-:W-:-:S05]  /*b140*/  ULDC UR22, c[0x0][0x9e0] ;  /* 0x0002780000167ab9 */ /* 0x000fca0000000800 */
.L_x_1010:
[----:B------:R-:W-:Y:S01]  /*b150*/  UIADD3 UR36, UR26, 0x1, URZ ;  /* 0x000000011a247890 */ /* 0x000fe2000fffe03f */
[----:B------:R-:W-:-:S03]  /*b160*/  ISETP.NE.AND P2, PT, RZ, UR44, PT ;  /* 0x0000002cff007c0c */ /* 0x000fc6000bf45270 */
[----:B------:R-:W-:-:S04]  /*b170*/  UISETP.NE.AND UP0, UPT, UR36, 0x2, UPT ;  /* 0x000000022400788c */ /* 0x000fc8000bf05270 */
[----:B------:R-:W-:Y:S02]  /*b180*/  USEL UR46, URZ, 0x1, UP0 ;  /* 0x000000013f2e7887 */ /* 0x000fe40008000000 */
[----:B------:R-:W-:Y:S02]  /*b190*/  USEL UR36, UR36, URZ, UP0 ;  /* 0x0000003f24247287 */ /* 0x000fe40008000000 */
[----:B------:R-:W-:Y:S02]  /*b1a0*/  ULOP3.LUT UR46, UR27, UR46, URZ, 0x3c, !UPT ;  /* 0x0000002e1b2e7292 */ /* 0x000fe4000f8e3c3f */
[----:B------:R-:W-:Y:S10]  /*b1b0*/  @P2 BRA `(.L_x_992) ;  /* 0x00000000002c2947 */ /* 0x000ff40003800000 */
[----:B------:R-:W-:Y:S05]  /*b1c0*/  @!P0 BRA `(.L_x_993) ;  /* 0x0000000000048947 */ /* 0x000fea0003800000 */
[----:B------:R-:W-:Y:S01]  /*b1d0*/  BPT.TRAP 0x1 ;  /* 0x000000040000795c */ /* 0x000fe20000300000 */
.L_x_993:
[----:B------:R-:W-:Y:S01]  /*b1e0*/  ULEA UR6, UR36, UR45, 0x3 ;  /* 0x0000002d24067291 */ /* 0x000fe2000f8e183f */
[----:B------:R-:W-:-:S05]  /*b1f0*/  IMAD.U32 R6, RZ, RZ, UR46 ;  /* 0x0000002eff067e24 */ /* 0x000fca000f8e00ff */
[----:B------:R-:W-:-:S04]  /*b200*/  SHF.L.U32 R6, R6, 0x1f, RZ ;  /* 0x0000001f06067819 */ /* 0x000fc800000006ff */
[----:B------:R0:W1:Y:S01]  /*b210*/  SYNCS.PHASECHK.TRANS64.TRYWAIT P1, [UR6+0x16830], R6 ;  /* 0x01683006ff0075a7 */ /* 0x0000620008020146 */
[----:B------:R-:W-:Y:S05]  /*b220*/  @!P0 BRA `(.L_x_994) ;  /* 0x0000000000048947 */ /* 0x000fea0003800000 */
[----:B------:R-:W-:Y:S01]  /*b230*/  BPT.TRAP 0x1 ;  /* 0x000000040000795c */ /* 0x000fe20000300000 */
.L_x_994:
[----:B-1----:R-:W-:Y:S05]  /*b240*/  @P1 BRA `(.L_x_992) ;  /* 0x0000000000081947 */ /* 0x002fea0003800000 */
[----:B------:R-:W1:Y:S02]  /*b250*/  SYNCS.PHASECHK.TRANS64.TRYWAIT P1, [UR6+0x16830], R6 ;  /* 0x01683006ff0075a7 */ /* 0x000e640008020146 */
[----:B-1----:R-:W-:Y:S05]  /*b260*/  @!P1 BRA `(.L_x_995) ;  /* 0x0000009c00509947 */ /* 0x002fea0003800000 */
.L_x_992:
[----:B01----:R-:W-:Y:S01]  /*b270*/  VIADD R6, R23, 0x8 ;  /* 0x0000000817067836 */ /* 0x003fe20000000000 */
[----:B------:R-:W-:Y:S01]  /*b280*/  ULEA UR18, UR36, UR20, 0xa ;  /* 0x0000001424127291 */ /* 0x000fe2000f8e503f */
[----:B------:R-:W-:Y:S01]  /*b290*/  UMOV UR19, 0x40000040 ;  /* 0x4000004000137882 */ /* 0x000fe20000000000 */
[----:B------:R-:W-:Y:S02]  /*b2a0*/  UMOV UR7, 0x40000040 ;  /* 0x4000004000077882 */ /* 0x000fe40000000000 */
[----:B------:R0:W-:Y:S01]  /*b2b0*/  BAR.SYNC.DEFER_BLOCKING R6, 0x100 ;  /* 0x000400060000751d */ /* 0x0001e20000010000 */
[----:B------:R-:W-:Y:S02]  /*b2c0*/  UIADD3 UR6, UR18, 0x2, URZ ;  /* 0x0000000212067890 */ /* 0x000fe4000fffe03f */
[----:B------:R-:W-:Y:S02]  /*b2d0*/  UIADD3 UR10, UR18, 0x4, URZ ;  /* 0x00000004120a7890 */ /* 0x000fe4000fffe03f */
[----:B------:R-:W-:Y:S01]  /*b2e0*/  UIADD3 UR14, UR18, 0x6, URZ ;  /* 0x00000006120e7890 */ /* 0x000fe2000fffe03f */
[----:B------:R-:W-:Y:S01]  /*b2f0*/  UMOV UR11, 0x40000040 ;  /* 0x40000040000b7882 */ /* 0x000fe20000000000 */
[----:B------:R-:W-:Y:S01]  /*b300*/  UMOV UR15, 0x40000040 ;  /* 0x40000040000f7882 */ /* 0x000fe20000000000 */
        /* <DEDUP_REMOVED lines=15> */
.L_x_997:
[----:B------:R-:W-:Y:S01]  /*b400*/  ULEA UR6, UR26, UR45, 0x3 ;  /* 0x0000002d1a067291 */ /* 0x000fe2000f8e183f */
[----:B------:R-:W-:-:S05]  /*b410*/  IMAD.U32 R6, RZ, RZ, UR27 ;  /* 0x0000001bff067e24 */ /* 0x000fca000f8e00ff */
[----:B------:R-:W-:-:S04]  /*b420*/  SHF.L.U32 R6, R6, 0x1f, RZ ;  /* 0x0000001f06067819 */ /* 0x000fc800000006ff */
[----:B------:R0:W1:Y:S01]  /*b430*/  SYNCS.PHASECHK.TRANS64.TRYWAIT P1, [UR6+0x16850], R6 ;  /* 0x01685006ff0075a7 */ /* 0x0000620008020146 */
[----:B------:R-:W-:Y:S05]  /*b440*/  @!P0 BRA `(.L_x_998) ;  /* 0x0000000000048947 */ /* 0x000fea0003800000 */
[----:B------:R-:W-:Y:S01]  /*b450*/  BPT.TRAP 0x1 ;  /* 0x000000040000795c */ /* 0x000fe20000300000 */
.L_x_998:
[----:B-1----:R-:W-:Y:S05]  /*b460*/  @P1 BRA `(.L_x_996) ;  /* 0x0000000000081947 */ /* 0x002fea0003800000 */
[----:B------:R-:W1:Y:S02]  /*b470*/  SYNCS.PHASECHK.TRANS64.TRYWAIT P1, [UR6+0x16850], R6 ;  /* 0x01685006ff0075a7 */ /* 0x000e640008020146 */
[----:B-1----:R-:W-:Y:S05]  /*b480*/  @!P1 BRA `(.L_x_999) ;  /* 0x0000009800e09947 */ /* 0x002fea0003800000 */
.L_x_996:
        /* <DEDUP_REMOVED lines=51> */
.L_x_1000:
[----:B------:R-:W-:Y:S01]  /*b7c0*/  UISETP.NE.AND UP1, UPT, UR50, URZ, UPT ;  /* 0x0000003f3200728c */ /* 0x000fe2000bf25270 */
[----:B------:R-:W-:Y:S01]  /*b7d0*/  FMUL.FTZ R8, R30, UR25 ;  /* 0x000000191e087c20 */ /* 0x000fe20008410000 */
[----:B------:R-:W-:Y:S01]  /*b7e0*/  FMUL.FTZ R30, R43, UR25 ;  /* 0x000000192b1e7c20 */ /* 0x000fe20008410000 */
[----:B------:R-:W-:Y:S01]  /*b7f0*/  FMUL.FTZ R43, R49, UR25 ;  /* 0x00000019312b7c20 */ /* 0x000fe20008410000 */
[----:B------:R-:W-:Y:S01]  /*b800*/  FMUL.FTZ R49, R56, UR25 ;  /* 0x0000001938317c20 */ /* 0x000fe20008410000 */
[----:B------:R-:W-:Y:S01]  /*b810*/  FMUL.FTZ R150, R76, UR25 ;  /* 0x000000194c967c20 */ /* 0x000fe20008410000 */
[----:B------:R-:W-:Y:S01]  /*b820*/  PLOP3.LUT P1, PT, PT, PT, UP1, 0x80, 0x0 ;  /* 0x000000000000781c */ /* 0x000fe20003f2f018 */
[----:B------:R-:W-:Y:S01]  /*b830*/  FMUL.FTZ R56, R70, UR25 ;  /* 0x0000001946387c20 */ /* 0x000fe20008410000 */
[----:B------:R-:W-:Y:S01]  /*b840*/  PLOP3.LUT P2, PT, PT, PT, UP1, 0x80, 0x0 ;  /* 0x000000000000781c */ /* 0x000fe20003f4f018 */
[----:B------:R-:W-:Y:S02]  /*b850*/  VIADD R76, R17, UR38 ;  /* 0x00000026114c7c36 */ /* 0x000fe40008000000 */
[----:B------:R-:W-:Y:S01]  /*b860*/  FMUL.FTZ R70, R73, UR25 ;  /* 0x0000001949467c20 */ /* 0x000fe20008410000 */
[----:B------:R-:W-:Y:S01]  /*b870*/  @UP1 ULDC UR7, c[0x0][0x44c] ;  /* 0x0001130000071ab9 */ /* 0x000fe20000000800 */
[----:B------:R-:W1:Y:S01]  /*b880*/  LDC R73, c[0x0][0x2f0] ;  /* 0x0000bc00ff497b82 */ /* 0x000e620000000800 */
[----:B0-----:R-:W-:Y:S01]  /*b890*/  FMUL.FTZ R6, R26, UR25 ;  /* 0x000000191a067c20 */ /* 0x001fe20008410000 */
[----:B------:R-:W-:Y:S01]  /*b8a0*/  FMUL.FTZ R26, R39, UR25 ;  /* 0x00000019271a7c20 */ /* 0x000fe20008410000 */
[----:B------:R-:W-:Y:S01]  /*b8b0*/  FMUL.FTZ R9, R24, UR25 ;  /* 0x0000001918097c20 */ /* 0x000fe20008410000 */
[----:B------:R-:W-:Y:S01]  /*b8c0*/  FMUL.FTZ R39, R45, UR25 ;  /* 0x000000192d277c20 */ /* 0x000fe20008410000 */
[----:B------:R-:W-:Y:S01]  /*b8d0*/  FMUL.FTZ R24, R38, UR25 ;  /* 0x0000001926187c20 */ /* 0x000fe20008410000 */
[----:B------:R-:W-:Y:S01]  /*b8e0*/  FMUL.FTZ R45, R52, UR25 ;  /* 0x00000019342d7c20 */ /* 0x000fe20008410000 */
[----:B------:R-:W-:Y:S01]  /*b8f0*/  @P1 IMAD.HI.U32 R12, R76, UR7, RZ ;  /* 0x000000074c0c1c27 */ /* 0x000fe2000f8e00ff */
[----:B------:R-:W-:-:S03]  /*b900*/  @UP1 ULDC UR7, c[0x0][0x450] ;  /* 0x0001140000071ab9 */ /* 0x000fc60000000800 */
[----:B------:R-:W-:Y:S01]  /*b910*/  FMUL.FTZ R38, R51, UR25 ;  /* 0x0000001933267c20 */ /* 0x000fe20008410000 */
[----:B------:R-:W-:Y:S01]  /*b920*/  FMUL.FTZ R52, R66, UR25 ;  /* 0x0000001942347c20 */ /* 0x000fe20008410000 */
[----:B------:R-:W-:Y:S01]  /*b930*/  ULEA UR6, UR36, UR45, 0x3 ;  /* 0x0000002d24067291 */ /* 0x000fe2000f8e183f */
[----:B------:R-:W-:Y:S01]  /*b940*/  @P2 SHF.R.U32.HI R76, RZ, UR7, R12 ;  /* 0x00000007ff4c2c19 */ /* 0x000fe2000801160c */
[----:B------:R-:W-:Y:S01]  /*b950*/  FMUL.FTZ R51, R57, UR25 ;  /* 0x0000001939337c20 */ /* 0x000fe20008410000 */
[----:B------:R-:W-:Y:S01]  /*b960*/  FMUL.FTZ R66, R68, UR25 ;  /* 0x0000001944427c20 */ /* 0x000fe20008410000 */
[----:B------:R-:W-:Y:S01]  /*b970*/  FMUL.FTZ R57, R71, UR25 ;  /* 0x0000001947397c20 */ /* 0x000fe20008410000 */
[----:B------:R-:W-:Y:S02]  /*b980*/  IMAD.SHL.U32 R68, R5, 0x80, RZ ;  /* 0x0000008005447824 */ /* 0x000fe400078e00ff */
        /* <DEDUP_REMOVED lines=53> */
[----:B------:R-:W2:Y:S01]  /*bce0*/  MUFU.TANH R9, R9 ;  /* 0x0000000900097308 */ /* 0x000ea20000002400 */
[----:B------:R-:W-:Y:S01]  /*bcf0*/  SYNCS.ARRIVE.TRANS64.RED.A1T0 RZ, [UR6], RZ ;  /* 0x000000ffffff79a7 */ /* 0x000fe20008100406 */
[----:B-1----:R-:W-:Y:S01]  /*bd00*/  IMAD R12, R73, UR40, R12 ;  /* 0x00000028490c7c24 */ /* 0x002fe2000f8e020c */
[----:B------:R-:W-:-:S03]  /*bd10*/  ULOP3.LUT UR6, URZ, UR24, URZ, 0x33, !UPT ;  /* 0x000000183f067292 */ /* 0x000fc6000f8e333f */
[----:B------:R-:W-:Y:S02]  /*bd20*/  VIADD R12, R12, -UR23 ;  /* 0x800000170c0c7c36 */ /* 0x000fe40008000000 */
[----:B------:R-:W1:Y:S02]  /*bd30*/  MUFU.TANH R11, R11 ;  /* 0x0000000b000b7308 */ /* 0x000e640000002400 */
[C---:B------:R-:W-:Y:S02]  /*bd40*/  VIADD R83, R12.reuse, UR22 ;  /* 0x000000160c537c36 */ /* 0x040fe40008000000 */
[----:B------:R-:W-:Y:S02]  /*bd50*/  VIADD R85, R12, UR6 ;  /* 0x000000060c557c36 */ /* 0x000fe40008000000 */
[--C-:B0-----:R-:W-:Y:S02]  /*bd60*/  IMAD.IADD R87, R83, 0x1, R72.reuse ;  /* 0x0000000153577824 */ /* 0x101fe400078e0248 */
[----:B------:R-:W0:Y:S01]  /*bd70*/  MUFU.TANH R6, R6 ;  /* 0x0000000600067308 */ /* 0x000e220000002400 */
[----:B------:R-:W-:-:S07]  /*bd80*/  IMAD.IADD R123, R85, 0x1, R72 ;  /* 0x00000001557b7824 */ /* 0x000fce00078e0248 */
        /* <DEDUP_REMOVED lines=64> */
[----:B------:R-:W-:-:S05]  /*c190*/  VIADD R125, R12, -UR23 ;  /* 0x800000170c7d7c36 */ /* 0x000fca0008000000 */
        /* <DEDUP_REMOVED lines=10> */
.L_x_1003:
[----:B------:R-:W-:-:S05]  /*c240*/  IMAD.U32 R72, RZ, RZ, UR21 ;  /* 0x00000015ff487e24 */ /* 0x000fca000f8e00ff */
[----:B------:R-:W-:-:S13]  /*c250*/  ISETP.NE.AND P1, PT, R72, 0x1, PT ;  /* 0x000000014800780c */ /* 0x000fda0003f25270 */
[----:B------:R-:W1:Y:S02]  /*c260*/  @P1 LDC.64 R12, c[0x0][0x9e8] ;  /* 0x00027a00ff0c1b82 */ /* 0x000e640000000a00 */
[----:B-1----:R-:W-:-:S05]  /*c270*/  @P1 IMAD.HI.U32 R12, R125, R12, RZ ;  /* 0x0000000c7d0c1227 */ /* 0x002fca00078e00ff */
[----:B------:R-:W-:-:S07]  /*c280*/  @P1 SHF.R.U32.HI R125, RZ, R13, R12 ;  /* 0x0000000dff7d1219 */ /* 0x000fce000001160c */
.L_x_1004:
[----:B------:R-:W-:Y:S05]  /*c290*/  BSYNC B0 ;  /* 0x0000000000007941 */ /* 0x000fea0003800000 */
.L_x_1002:
[----:B------:R-:W-:-:S04]  /*c2a0*/  IMAD R125, R125, R72, -R68 ;  /* 0x000000487d7d7224 */ /* 0x000fc800078e0a44 */
[----:B------:R-:W-:-:S05]  /*c2b0*/  IMAD R12, R16, -0x2, R125 ;  /* 0xfffffffe100c7824 */ /* 0x000fca00078e027d */
[----:B------:R-:W-:Y:S02]  /*c2c0*/  VIADDMNMX R87, R12, R72, R87, PT ;  /* 0x000000480c577246 */ /* 0x000fe40003800157 */
[----:B------:R-:W-:-:S07]  /*c2d0*/  VIMNMX R123, R123, R12, !PT ;  /* 0x0000000c7b7b7248 */ /* 0x000fce0007fe0100 */
.L_x_1001:
        /* <DEDUP_REMOVED lines=26> */
[----:B------:R-:W-:Y:S01]  /*c480*/  FSEL R78, R21, -INF , !P5 ;  /* 0xff800000154e7808 */ /* 0x000fe20006800000 */
[----:B------:R-:W-:Y:S01]  /*c490*/  IMAD.IADD R21, R85, 0x1, R12 ;  /* 0x0000000155157824 */ /* 0x000fe200078e020c */
        /* <DEDUP_REMOVED lines=36> */
[C---:B------:R-:W-:Y:S02]  /*c6e0*/  ISETP.GT.AND P2, PT, R123.reuse, 0x51, P1 ;  /* 0x000000517b00780c */ /* 0x040fe40000f44270 */
        /* <DEDUP_REMOVED lines=51> */
.L_x_1007:
[----:B------:R-:W-:-:S05]  /*ca20*/  IMAD.U32 R9, RZ, RZ, UR21 ;  /* 0x00000015ff097e24 */ /* 0x000fca000f8e00ff */
[----:B------:R-:W-:-:S13]  /*ca30*/  ISETP.NE.AND P2, PT, R9, 0x1, PT ;  /* 0x000000010900780c */ /* 0x000fda0003f45270 */
[----:B------:R-:W0:Y:S02]  /*ca40*/  @P2 LDC.64 R12, c[0x0][0x9e8] ;  /* 0x00027a00ff0c2b82 */ /* 0x000e240000000a00 */
[----:B0-----:R-:W-:-:S05]  /*ca50*/  @P2 IMAD.HI.U32 R12, R73, R12, RZ ;  /* 0x0000000c490c2227 */ /* 0x001fca00078e00ff */
[----:B------:R-:W-:-:S07]  /*ca60*/  @P2 SHF.R.U32.HI R73, RZ, R13, R12 ;  /* 0x0000000dff492219 */ /* 0x000fce000001160c */
.L_x_1008:
[----:B------:R-:W-:Y:S05]  /*ca70*/  BSYNC B0 ;  /* 0x0000000000007941 */ /* 0x000fea0003800000 */
.L_x_1006:
[----:B------:R-:W-:-:S04]  /*ca80*/  IMAD R73, R73, R9, -R68 ;  /* 0x0000000949497224 */ /* 0x000fc800078e0a44 */
[----:B------:R-:W-:-:S05]  /*ca90*/  IMAD R12, R16, -0x2, R73 ;  /* 0xfffffffe100c7824 */ /* 0x000fca00078e0249 */
[----:B------:R-:W-:Y:S02]  /*caa0*/  VIADDMNMX R11, R12, R9, R11, PT ;  /* 0x000000090c0b7246 */ /* 0x000fe4000380010b */
[----:B------:R-:W-:-:S07]  /*cab0*/  VIMNMX R21, R21, R12, !PT ;  /* 0x0000000c15157248 */ /* 0x000fce0007fe0100 */
.L_x_1005:
[----:B------:R-:W-:Y:S02]  /*cac0*/  FMNMX.FTZ R9, R72, R3, !PT ;  /* 0x0000000348097209 */ /* 0x000fe40007810000 */
[----:B------:R-:W-:Y:S02]  /*cad0*/  ISETP.GT.AND P5, PT, R21, 0x10, P1 ;  /* 0x000000101500780c */ /* 0x000fe40000fa4270 */
[----:B------:R-:W-:Y:S02]  /*cae0*/  FMNMX.FTZ R9, R74, R9, !PT ;  /* 0x000000094a097209 */ /* 0x000fe40007810000 */
[----:B------:R-:W-:Y:S02]  /*caf0*/  ISETP.LT.OR P5, PT, R11, 0x11, P5 ;  /* 0x000000110b00780c */ /* 0x000fe40002fa1670 */
[----:B------:R-:W-:Y:S02]  /*cb00*/  FMNMX.FTZ R9, R76, R9, !PT ;  /* 0x000000094c097209 */ /* 0x000fe40007810000 */
[----:B------:R-:W-:-:S02]  /*cb10*/  FSEL R14, R14, -INF , !P5 ;  /* 0xff8000000e0e7808 */ /* 0x000fc40006800000 */
[----:B------:R-:W-:Y:S02]  /*cb20*/  FMNMX.FTZ R9, R78, R9, !PT ;  /* 0x000000094e097209 */ /* 0x000fe40007810000 */
[----:B------:R-:W-:Y:S02]  /*cb30*/  ISETP.GT.AND P5, PT, R21, 0x20, P1 ;  /* 0x000000201500780c */ /* 0x000fe40000fa4270 */
[----:B------:R-:W-:Y:S02]  /*cb40*/  FMNMX.FTZ R9, R80, R9, !PT ;  /* 0x0000000950097209 */ /* 0x000fe40007810000 */
[----:B------:R-:W-:Y:S02]  /*cb50*/  ISETP.LT.OR P5, PT, R11, 0x21, P5 ;  /* 0x000000210b00780c */ /* 0x000fe40002fa1670 */
[----:B------:R-:W-:Y:S02]  /*cb60*/  FMNMX.FTZ R9, R82, R9, !PT ;  /* 0x0000000952097209 */ /* 0x000fe40007810000 */
[----:B------:R-:W-:-:S02]  /*cb70*/  FSEL R28, R28, -INF , !P5 ;  /* 0xff8000001c1c7808 */ /* 0x000fc40006800000 */
[----:B------:R-:W-:Y:S02]  /*cb80*/  FMNMX.FTZ R9, R84, R9, !PT ;  /* 0x0000000954097209 */ /* 0x000fe40007810000 */
[C---:B------:R-:W-:Y:S02]  /*cb90*/  ISETP.GT.AND P5, PT, R21.reuse, RZ, P1 ;  /* 0x000000ff1500720c */ /* 0x040fe40000fa4270 */
[----:B------:R-:W-:Y:S02]  /*cba0*/  FMNMX.FTZ R9, R86, R9, !PT ;  /* 0x0000000956097209 */ /* 0x000fe40007810000 */
[----:B------:R-:W-:Y:S02]  /*cbb0*/  ISETP.GT.AND P6, PT, R21, 0x1, P1 ;  /* 0x000000011500780c */ /* 0x000fe40000fc4270 */
[----:B------:R-:W-:Y:S02]  /*cbc0*/  FMNMX.FTZ R9, R122, R9, !PT ;  /* 0x000000097a097209 */ /* 0x000fe40007810000 */
[----:B------:R-:W-:-:S02]  /*cbd0*/  ISETP.LT.OR P5, PT, R11, 0x1, P5 ;  /* 0x000000010b00780c */ /* 0x000fc40002fa1670 */
        /* <DEDUP_REMOVED lines=13> */
[----:B------:R-:W-:Y:S02]  /*ccb0*/  FMNMX.FTZ R37, R39, R4, !PT ;  /* 0x0000000427257209 */ /* 0x000fe40007810000 */
[----:B------:R-:W-:Y:S02]  /*ccc0*/  FMNMX.FTZ R9, R138, R9, !PT ;  /* 0x000000098a097209 */ /* 0x000fe40007810000 */
[----:B------:R-:W-:Y:S02]  /*ccd0*/  ISETP.LT.OR P4, PT, R11, 0xa, P4 ;  /* 0x0000000a0b00780c */ /* 0x000fe40002781670 */
[----:B------:R-:W-:Y:S02]  /*cce0*/  FMNMX.FTZ R9, R140, R9, !PT ;  /* 0x000000098c097209 */ /* 0x000fe40007810000 */
[----:B------:R-:W-:-:S02]  /*ccf0*/  FSEL R8, R8, -INF , !P3 ;  /* 0xff80000008087808 */ /* 0x000fc40005800000 */
[----:B------:R-:W-:Y:S02]  /*cd00*/  FMNMX.FTZ R9, R142, R9, !PT ;  /* 0x000000098e097209 */ /* 0x000fe40007810000 */
[----:B------:R-:W-:Y:S02]  /*cd10*/  FMNMX.FTZ R37, R68, R37, !PT ;  /* 0x0000002544257209 */ /* 0x000fe40007810000 */
        /* <DEDUP_REMOVED lines=15> */
[----:B------:R-:W0:Y:S01]  /*ce10*/  LDC R9, c[0x0][0x988] ;  /* 0x00026200ff097b82 */ /* 0x000e220000000800 */
[----:B------:R-:W-:-:S02]  /*ce20*/  ISETP.GT.AND P3, PT, R21, 0x28, P1 ;  /* 0x000000281500780c */ /* 0x000fc40000f64270 */
[----:B------:R-:W-:Y:S02]  /*ce30*/  FMNMX.FTZ R12, R15, R12, !PT ;  /* 0x0000000c0f0c7209 */ /* 0x000fe40007810000 */
        /* <DEDUP_REMOVED lines=9> */
[----:B------:R-:W-:Y:S01]  /*ced0*/  ISETP.GT.AND P3, PT, R21, 0x31, P1 ;  /* 0x000000311500780c */ /* 0x000fe20000f64270 */
[----:B------:R-:W1:Y:S01]  /*cee0*/  SHFL.BFLY PT, R12, R13, 0x2, 0x1f ;  /* 0x0c401f000d0c7f89 */ /* 0x000e6200000e0000 */
[----:B------:R-:W-:-:S02]  /*cef0*/  ISETP.LT.OR P2, PT, R11, 0x31, P2 ;  /* 0x000000310b00780c */ /* 0x000fc40001741670 */
[----:B------:R-:W-:Y:S02]  /*cf00*/  ISETP.GT.AND P5, PT, R21, 0x38, P1 ;  /* 0x000000381500780c */ /* 0x000fe40000fa4270 */
[C---:B------:R-:W-:Y:S02]  /*cf10*/  ISETP.LT.OR P3, PT, R11.reuse, 0x32, P3 ;  /* 0x000000320b00780c */ /* 0x040fe40001f61670 */
[----:B------:R-:W-:Y:S02]  /*cf20*/  ISETP.LT.OR P5, PT, R11, 0x39, P5 ;  /* 0x000000390b00780c */ /* 0x000fe40002fa1670 */
[----:B------:R-:W-:Y:S02]  /*cf30*/  FSEL R38, R38, -INF , !P3 ;  /* 0xff80000026267808 */ /* 0x000fe40005800000 */
[----:B------:R-:W-:-:S04]  /*cf40*/  ISETP.GT.AND P3, PT, R21, 0x41, P1 ;  /* 0x000000411500780c */ /* 0x000fc80000f64270 */
[----:B------:R-:W-:Y:S02]  /*cf50*/  ISETP.LT.OR P3, PT, R11, 0x42, P3 ;  /* 0x000000420b00780c */ /* 0x000fe40001f61670 */
[----:B-1----:R-:W-:Y:S02]  /*cf60*/  FMNMX.FTZ R33, R13, R12, !PT ;  /* 0x0000000c0d217209 */ /* 0x002fe40007810000 */
[----:B------:R-:W-:Y:S02]  /*cf70*/  FSEL R13, R10, -INF , !P4 ;  /* 0xff8000000a0d7808 */ /* 0x000fe40006000000 */
[----:B------:R-:W-:Y:S01]  /*cf80*/  FMNMX.FTZ R10, R8, R37, !PT ;  /* 0x00000025080a7209 */ /* 0x000fe20007810000 */
[----:B------:R-:W1:Y:S01]  /*cf90*/  SHFL.BFLY PT, R12, R33, 0x1, 0x1f ;  /* 0x0c201f00210c7f89 */ /* 0x000e6200000e0000 */
[----:B------:R-:W-:Y:S02]  /*cfa0*/  ISETP.GT.AND P4, PT, R21, 0x19, P1 ;  /* 0x000000191500780c */ /* 0x000fe40000f84270 */
[----:B------:R-:W-:-:S02]  /*cfb0*/  FMNMX.FTZ R41, R13, R10, !PT ;  /* 0x0000000a0d297209 */ /* 0x000fc40007810000 */
[----:B------:R-:W-:Y:S02]  /*cfc0*/  ISETP.LT.OR P4, PT, R11, 0x1a, P4 ;  /* 0x0000001a0b00780c */ /* 0x000fe40002781670 */
[----:B------:R-:W-:-:S04]  /*cfd0*/  FMNMX.FTZ R41, R14, R41, !PT ;  /* 0x000000290e297209 */ /* 0x000fc80007810000 */
[----:B------:R-:W-:-:S04]  /*cfe0*/  FMNMX.FTZ R41, R20, R41, !PT ;  /* 0x0000002914297209 */ /* 0x000fc80007810000 */
[----:B------:R-:W-:Y:S02]  /*cff0*/  FMNMX.FTZ R41, R24, R41, !PT ;  /* 0x0000002918297209 */ /* 0x000fe40007810000 */
[----:B-1----:R-:W-:-:S04]  /*d000*/  FMNMX.FTZ R12, R33, R12, !PT ;  /* 0x0000000c210c7209 */ /* 0x002fc80007810000 */
[C---:B------:R-:W-:Y:S01]  /*d010*/  FSETP.NEU.FTZ.AND P6, PT, R12.reuse, -INF , PT ;  /* 0xff8000000c00780b */ /* 0x040fe20003fdd000 */
[----:B0-----:R-:W-:-:S05]  /*d020*/  FMUL.FTZ R7, R12, R9 ;  /* 0x000000090c077220 */ /* 0x001fca0000410000 */
[----:B------:R-:W-:-:S05]  /*d030*/  FSEL R7, R7, RZ, P6 ;  /* 0x000000ff07077208 */ /* 0x000fca0003000000 */
[-CC-:B------:R-:W-:Y:S01]  /*d040*/  FFMA.FTZ R33, R72, R9.reuse, -R7.reuse ;  /* 0x0000000948217223 */ /* 0x180fe20000010807 */
[-CC-:B------:R-:W-:Y:S01]  /*d050*/  FFMA.FTZ R72, R74, R9.reuse, -R7.reuse ;  /* 0x000000094a487223 */ /* 0x180fe20000010807 */
[----:B------:R-:W-:Y:S01]  /*d060*/  FSEL R74, R26, -INF , !P4 ;  /* 0xff8000001a4a7808 */ /* 0x000fe20006000000 */
[-CC-:B------:R-:W-:Y:S01]  /*d070*/  FFMA.FTZ R26, R76, R9.reuse, -R7.reuse ;  /* 0x000000094c1a7223 */ /* 0x180fe20000010807 */
[----:B------:R-:W-:Y:S01]  /*d080*/  ISETP.GT.AND P4, PT, R21, 0x29, P1 ;  /* 0x000000291500780c */ /* 0x000fe20000f84270 */
[--C-:B------:R-:W-:Y:S01]  /*d090*/  FFMA.FTZ R35, R78, R9, -R7.reuse ;  /* 0x000000094e237223 */ /* 0x100fe20000010807 */
[----:B------:R-:W-:Y:S01]  /*d0a0*/  FMNMX.FTZ R43, R74, R41, !PT ;  /* 0x000000294a2b7209 */ /* 0x000fe20007810000 */
[-CC-:B------:R-:W-:Y:S01]  /*d0b0*/  FFMA.FTZ R6, R80, R9.reuse, -R7.reuse ;  /* 0x0000000950067223 */ /* 0x180fe20000010807 */
[----:B------:R-:W-:Y:S01]  /*d0c0*/  ISETP.LT.OR P4, PT, R11, 0x2a, P4 ;  /* 0x0000002a0b00780c */ /* 0x000fe20002781670 */
[--C-:B------:R-:W-:Y:S01]  /*d0d0*/  FFMA.FTZ R37, R82, R9, -R7.reuse ;  /* 0x0000000952257223 */ /* 0x100fe20000010807 */
[----:B------:R-:W-:Y:S01]  /*d0e0*/  FMNMX.FTZ R43, R28, R43, !PT ;  /* 0x0000002b1c2b7209 */ /* 0x000fe20007810000 */
[-CC-:B------:R-:W-:Y:S01]  /*d0f0*/  FFMA.FTZ R86, R86, R9.reuse, -R7.reuse ;  /* 0x0000000956567223 */ /* 0x180fe20000010807 */
[----:B------:R-:W-:Y:S01]  /*d100*/  FSEL R76, R34, -INF , !P4 ;  /* 0xff800000224c7808 */ /* 0x000fe20006000000 */
[--C-:B------:R-:W-:Y:S01]  /*d110*/  FFMA.FTZ R34, R84, R9, -R7.reuse ;  /* 0x0000000954227223 */ /* 0x100fe20000010807 */
[----:B------:R-:W-:Y:S01]  /*d120*/  FMNMX.FTZ R43, R30, R43, !PT ;  /* 0x0000002b1e2b7209 */ /* 0x000fe20007810000 */
[----:B------:R-:W-:Y:S01]  /*d130*/  MUFU.EX2 R41, R86 ;  /* 0x0000005600297308 */ /* 0x000fe20000000800 */
[----:B------:R-:W-:Y:S01]  /*d140*/  FSEL R78, R36, -INF , !P2 ;  /* 0xff800000244e7808 */ /* 0x000fe20005000000 */
[--C-:B------:R-:W-:Y:S01]  /*d150*/  FFMA.FTZ R132, R132, R9, -R7.reuse ;  /* 0x0000000984847223 */ /* 0x100fe20000010807 */
[----:B------:R-:W-:Y:S01]  /*d160*/  FMNMX.FTZ R43, R32, R43, !PT ;  /* 0x0000002b202b7209 */ /* 0x000fe20007810000 */
[-CC-:B------:R-:W-:Y:S01]  /*d170*/  FFMA.FTZ R128, R128, R9.reuse, -R7.reuse ;  /* 0x0000000980807223 */ /* 0x180fe20000010807 */
[C---:B------:R-:W-:Y:S01]  /*d180*/  ISETP.GT.AND P4, PT, R21.reuse, 0x39, P1 ;  /* 0x000000391500780c */ /* 0x040fe20000f84270 */
[--C-:B------:R-:W-:Y:S01]  /*d190*/  FFMA.FTZ R124, R124, R9, -R7.reuse ;  /* 0x000000097c7c7223 */ /* 0x100fe20000010807 */
[----:B------:R-:W-:Y:S01]  /*d1a0*/  FMNMX.FTZ R45, R76, R43, !PT ;  /* 0x0000002b4c2d7209 */ /* 0x000fe20007810000 */
[--C-:B------:R-:W-:Y:S01]  /*d1b0*/  FFMA.FTZ R36, R122, R9, -R7.reuse ;  /* 0x000000097a247223 */ /* 0x100fe20000010807 */
[----:B------:R-:W-:Y:S01]  /*d1c0*/  ISETP.GT.AND P2, PT, R21, 0x40, P1 ;  /* 0x000000401500780c */ /* 0x000fe20000f44270 */
[----:B------:R0:W-:Y:S01]  /*d1d0*/  MUFU.EX2 R43, R124 ;  /* 0x0000007c002b7308 */ /* 0x0001e20000000800 */
[----:B------:R-:W-:Y:S01]  /*d1e0*/  FMNMX.FTZ R45, R78, R45, !PT ;  /* 0x0000002d4e2d7209 */ /* 0x000fe20007810000 */
[-CC-:B------:R-:W-:Y:S01]  /*d1f0*/  FFMA.FTZ R55, R64, R9.reuse, -R7.reuse ;  /* 0x0000000940377223 */ /* 0x180fe20000010807 */
[----:B------:R-:W-:Y:S01]  /*d200*/  FSEL R80, R40, -INF , !P5 ;  /* 0xff80000028507808 */ /* 0x000fe20006800000 */
[-CC-:B------:R-:W-:Y:S01]  /*d210*/  FFMA.FTZ R40, R126, R9.reuse, -R7.reuse ;  /* 0x000000097e287223 */ /* 0x180fe20000010807 */
[C---:B------:R-:W-:Y:S01]  /*d220*/  ISETP.LT.OR P4, PT, R11.reuse, 0x3a, P4 ;  /* 0x0000003a0b00780c */ /* 0x040fe20002781670 */
[--C-:B------:R-:W-:Y:S01]  /*d230*/  FFMA.FTZ R53, R146, R9, -R7.reuse ;  /* 0x0000000992357223 */ /* 0x100fe20000010807 */
[----:B------:R-:W-:Y:S01]  /*d240*/  FMNMX.FTZ R45, R38, R45, !PT ;  /* 0x0000002d262d7209 */ /* 0x000fe20007810000 */
[-CC-:B------:R-:W-:Y:S01]  /*d250*/  FFMA.FTZ R126, R150, R9.reuse, -R7.reuse ;  /* 0x00000009967e7223 */ /* 0x180fe20000010807 */
[----:B------:R-:W-:Y:S01]  /*d260*/  ISETP.LT.OR P2, PT, R11, 0x41, P2 ;  /* 0x000000410b00780c */ /* 0x000fe20001741670 */
[-CC-:B0-----:R-:W-:Y:S01]  /*d270*/  FFMA.FTZ R124, R148, R9.reuse, -R7.reuse ;  /* 0x00000009947c7223 */ /* 0x181fe20000010807 */
[----:B------:R-:W-:Y:S01]  /*d280*/  FSEL R82, R42, -INF , !P4 ;  /* 0xff8000002a527808 */ /* 0x000fe20006000000 */
[--C-:B------:R-:W-:Y:S01]  /*d290*/  FFMA.FTZ R42, R130, R9, -R7.reuse ;  /* 0x00000009822a7223 */ /* 0x100fe20000010807 */
[----:B------:R-:W-:Y:S01]  /*d2a0*/  FMNMX.FTZ R45, R80, R45, !PT ;  /* 0x0000002d502d7209 */ /* 0x000fe20007810000 */
[-CC-:B------:R-:W-:Y:S01]  /*d2b0*/  FFMA.FTZ R130, R66, R9.reuse, -R7.reuse ;  /* 0x0000000942827223 */ /* 0x180fe20000010807 */
[----:B------:R-:W-:Y:S01]  /*d2c0*/  ISETP.GT.AND P5, PT, R21, 0x48, P1 ;  /* 0x000000481500780c */ /* 0x000fe20000fa4270 */
[-CC-:B------:R-:W-:Y:S01]  /*d2d0*/  FFMA.FTZ R15, R15, R9.reuse, -R7.reuse ;  /* 0x000000090f0f7223 */ /* 0x180fe20000010807 */
[----:B------:R-:W-:Y:S01]  /*d2e0*/  FSEL R44, R44, -INF , !P2 ;  /* 0xff8000002c2c7808 */ /* 0x000fe20005000000 */
[----:B------:R-:W-:Y:S01]  /*d2f0*/  FFMA.FTZ R122, R29, R9, -R7 ;  /* 0x000000091d7a7223 */ /* 0x000fe20000010807 */
[----:B------:R-:W-:Y:S01]  /*d300*/  FMNMX.FTZ R47, R82, R45, !PT ;  /* 0x0000002d522f7209 */ /* 0x000fe20007810000 */
[----:B------:R-:W-:Y:S01]  /*d310*/  MUFU.EX2 R33, R33 ;  /* 0x0000002100217308 */ /* 0x000fe20000000800 */
[----:B------:R-:W-:-:S02]  /*d320*/  ISETP.GT.AND P4, PT, R21, 0x49, P1 ;  /* 0x000000491500780c */ /* 0x000fc40000f84270 */
[----:B------:R-:W-:Y:S02]  /*d330*/  ISETP.LT.OR P5, PT, R11, 0x49, P5 ;  /* 0x000000490b00780c */ /* 0x000fe40002fa1670 */
[----:B------:R-:W-:Y:S01]  /*d340*/  FSEL R84, R46, -INF , !P3 ;  /* 0xff8000002e547808 */ /* 0x000fe20005800000 */
[--C-:B------:R-:W-:Y:S01]  /*d350*/  FFMA.FTZ R46, R134, R9, -R7.reuse ;  /* 0x00000009862e7223 */ /* 0x100fe20000010807 */
[----:B------:R-:W-:Y:S01]  /*d360*/  FMNMX.FTZ R47, R44, R47, !PT ;  /* 0x0000002f2c2f7209 */ /* 0x000fe20007810000 */
[----:B------:R-:W-:Y:S01]  /*d370*/  FFMA.FTZ R134, R142, R9, -R7 ;  /* 0x000000098e867223 */ /* 0x000fe20000010807 */
[----:B------:R-:W-:Y:S01]  /*d380*/  ISETP.GT.AND P2, PT, R21, 0x50, P1 ;  /* 0x000000501500780c */ /* 0x000fe20000f44270 */
[----:B------:R0:W-:Y:S01]  /*d390*/  MUFU.EX2 R45, R128 ;  /* 0x00000080002d7308 */ /* 0x0001e20000000800 */
[----:B------:R-:W-:Y:S02]  /*d3a0*/  FSEL R48, R48, -INF , !P5 ;  /* 0xff80000030307808 */ /* 0x000fe40006800000 */
[----:B------:R-:W-:-:S02]  /*d3b0*/  ISETP.LT.OR P4, PT, R11, 0x4a, P4 ;  /* 0x0000004a0b00780c */ /* 0x000fc40002781670 */
[----:B------:R-:W-:Y:S02]  /*d3c0*/  FMNMX.FTZ R47, R84, R47, !PT ;  /* 0x0000002f542f7209 */ /* 0x000fe40007810000 */
[----:B------:R-:W-:Y:S01]  /*d3d0*/  ISETP.GT.AND P3, PT, R21, 0x51, P1 ;  /* 0x000000511500780c */ /* 0x000fe20000f64270 */
[----:B------:R-:W-:Y:S01]  /*d3e0*/  MUFU.EX2 R72, R72 ;  /* 0x0000004800487308 */ /* 0x000fe20000000800 */
[----:B------:R-:W-:Y:S01]  /*d3f0*/  ISETP.LT.OR P2, PT, R11, 0x51, P2 ;  /* 0x000000510b00780c */ /* 0x000fe20001741670 */
[-CC-:B0-----:R-:W-:Y:S01]  /*d400*/  FFMA.FTZ R128, R120, R9.reuse, -R7.reuse ;  /* 0x0000000978807223 */ /* 0x181fe20000010807 */
[----:B------:R-:W-:Y:S01]  /*d410*/  FSEL R50, R50, -INF , !P4 ;  /* 0xff80000032327808 */ /* 0x000fe20006000000 */
[----:B------:R-:W-:Y:S01]  /*d420*/  FFMA.FTZ R120, R27, R9, -R7 ;  /* 0x000000091b787223 */ /* 0x000fe20000010807 */
[----:B------:R-:W-:Y:S02]  /*d430*/  FMNMX.FTZ R47, R48, R47, !PT ;  /* 0x0000002f302f7209 */ /* 0x000fe40007810000 */
[----:B------:R-:W-:Y:S01]  /*d440*/  ISETP.GT.AND P5, PT, R21, 0x58, P1 ;  /* 0x000000581500780c */ /* 0x000fe20000fa4270 */
[----:B------:R-:W-:Y:S01]  /*d450*/  MUFU.EX2 R26, R26 ;  /* 0x0000001a001a7308 */ /* 0x000fe20000000800 */
[----:B------:R-:W-:-:S02]  /*d460*/  FSEL R52, R52, -INF , !P2 ;  /* 0xff80000034347808 */ /* 0x000fc40005000000 */
[----:B------:R-:W-:Y:S02]  /*d470*/  ISETP.LT.OR P3, PT, R11, 0x52, P3 ;  /* 0x000000520b00780c */ /* 0x000fe40001f61670 */
[----:B------:R-:W-:Y:S02]  /*d480*/  FMNMX.FTZ R49, R50, R47, !PT ;  /* 0x0000002f32317209 */ /* 0x000fe40007810000 */
[----:B------:R-:W-:Y:S01]  /*d490*/  ISETP.GT.AND P4, PT, R21, 0x59, P1 ;  /* 0x000000591500780c */ /* 0x000fe20000f84270 */
[----:B------:R0:W-:Y:S01]  /*d4a0*/  MUFU.EX2 R47, R132 ;  /* 0x00000084002f7308 */ /* 0x0001e20000000800 */
[----:B------:R-:W-:Y:S02]  /*d4b0*/  ISETP.LT.OR P5, PT, R11, 0x59, P5 ;  /* 0x000000590b00780c */ /* 0x000fe40002fa1670 */
[----:B------:R-:W-:Y:S02]  /*d4c0*/  FSEL R54, R54, -INF , !P3 ;  /* 0xff80000036367808 */ /* 0x000fe40005800000 */
[----:B------:R-:W-:-:S02]  /*d4d0*/  FMNMX.FTZ R49, R52, R49, !PT ;  /* 0x0000003134317209 */ /* 0x000fc40007810000 */
[----:B------:R-:W-:Y:S01]  /*d4e0*/  ISETP.GT.AND P2, PT, R21, 0x60, P1 ;  /* 0x000000601500780c */ /* 0x000fe20000f44270 */
[----:B------:R-:W-:Y:S01]  /*d4f0*/  MUFU.EX2 R35, R35 ;  /* 0x0000002300237308 */ /* 0x000fe20000000800 */
[----:B------:R-:W-:Y:S01]  /*d500*/  FSEL R86, R56, -INF , !P5 ;  /* 0xff80000038567808 */ /* 0x000fe20006800000 */
[----:B0-----:R-:W-:Y:S01]  /*d510*/  FFMA.FTZ R132, R138, R9, -R7 ;  /* 0x000000098a847223 */ /* 0x001fe20000010807 */
[----:B------:R-:W-:Y:S02]  /*d520*/  ISETP.LT.OR P4, PT, R11, 0x5a, P4 ;  /* 0x0000005a0b00780c */ /* 0x000fe40002781670 */
[----:B------:R-:W-:Y:S02]  /*d530*/  FMNMX.FTZ R49, R54, R49, !PT ;  /* 0x0000003136317209 */ /* 0x000fe40007810000 */
[----:B------:R-:W-:Y:S01]  /*d540*/  ISETP.GT.AND P3, PT, R21, 0x61, P1 ;  /* 0x000000611500780c */ /* 0x000fe20000f64270 */
[----:B------:R-:W-:Y:S01]  /*d550*/  MUFU.EX2 R6, R6 ;  /* 0x0000000600067308 */ /* 0x000fe20000000800 */
[----:B------:R-:W-:-:S02]  /*d560*/  ISETP.LT.OR P2, PT, R11, 0x61, P2 ;  /* 0x000000610b00780c */ /* 0x000fc40001741670 */
[----:B------:R-:W-:Y:S01]  /*d570*/  FSEL R65, R57, -INF , !P4 ;  /* 0xff80000039417808 */ /* 0x000fe20006000000 */
[--C-:B------:R-:W-:Y:S01]  /*d580*/  FFMA.FTZ R57, R144, R9, -R7.reuse ;  /* 0x0000000990397223 */ /* 0x100fe20000010807 */
[----:B------:R-:W-:Y:S01]  /*d590*/  FMNMX.FTZ R10, R86, R49, !PT ;  /* 0x00000031560a7209 */ /* 0x000fe20007810000 */
[----:B------:R-:W-:Y:S01]  /*d5a0*/  FFMA.FTZ R49, R136, R9, -R7 ;  /* 0x0000000988317223 */ /* 0x000fe20000010807 */
[----:B------:R-:W-:Y:S01]  /*d5b0*/  ISETP.GT.AND P5, PT, R21, 0x68, P1 ;  /* 0x000000681500780c */ /* 0x000fe20000fa4270 */
[----:B------:R-:W-:Y:S01]  /*d5c0*/  MUFU.EX2 R37, R37 ;  /* 0x0000002500257308 */ /* 0x000fe20000000800 */
[----:B------:R-:W-:Y:S02]  /*d5d0*/  FSEL R58, R58, -INF , !P2 ;  /* 0xff8000003a3a7808 */ /* 0x000fe40005000000 */
[----:B------:R-:W-:Y:S02]  /*d5e0*/  ISETP.LT.OR P3, PT, R11, 0x62, P3 ;  /* 0x000000620b00780c */ /* 0x000fe40001f61670 */
[----:B------:R-:W-:-:S02]  /*d5f0*/  FMNMX.FTZ R51, R65, R10, !PT ;  /* 0x0000000a41337209 */ /* 0x000fc40007810000 */
[----:B------:R-:W-:Y:S01]  /*d600*/  ISETP.LT.OR P5, PT, R11, 0x69, P5 ;  /* 0x000000690b00780c */ /* 0x000fe20002fa1670 */
[----:B------:R-:W-:Y:S01]  /*d610*/  MUFU.EX2 R34, R34 ;  /* 0x0000002200227308 */ /* 0x000fe20000000800 */
[----:B------:R-:W-:Y:S02]  /*d620*/  ISETP.GT.AND P4, PT, R21, 0x69, P1 ;  /* 0x000000691500780c */ /* 0x000fe40000f84270 */
[----:B------:R-:W-:Y:S02]  /*d630*/  FSEL R59, R59, -INF , !P3 ;  /* 0xff8000003b3b7808 */ /* 0x000fe40005800000 */
[----:B------:R-:W-:Y:S02]  /*d640*/  FMNMX.FTZ R10, R58, R51, !PT ;  /* 0x000000333a0a7209 */ /* 0x000fe40007810000 */
[----:B------:R-:W-:Y:S01]  /*d650*/  FSEL R60, R60, -INF , !P5 ;  /* 0xff8000003c3c7808 */ /* 0x000fe20006800000 */
[----:B------:R-:W-:Y:S01]  /*d660*/  MUFU.EX2 R36, R36 ;  /* 0x0000002400247308 */ /* 0x000fe20000000800 */
[----:B------:R-:W-:-:S02]  /*d670*/  ISETP.GT.AND P2, PT, R21, 0x70, P1 ;  /* 0x000000701500780c */ /* 0x000fc40000f44270 */
[C---:B------:R-:W-:Y:S02]  /*d680*/  ISETP.GT.AND P3, PT, R21.reuse, 0x71, P1 ;  /* 0x000000711500780c */ /* 0x040fe40000f64270 */
[C---:B------:R-:W-:Y:S02]  /*d690*/  ISETP.GT.AND P5, PT, R21.reuse, 0x78, P1 ;  /* 0x000000781500780c */ /* 0x040fe40000fa4270 */
[----:B------:R-:W-:Y:S01]  /*d6a0*/  ISETP.GT.AND P1, PT, R21, 0x79, P1 ;  /* 0x000000791500780c */ /* 0x000fe20000f24270 */
[----:B------:R-:W-:Y:S01]  /*d6b0*/  MUFU.EX2 R40, R40 ;  /* 0x0000002800287308 */ /* 0x000fe20000000800 */
[----:B------:R-:W-:Y:S02]  /*d6c0*/  ISETP.LT.OR P4, PT, R11, 0x6a, P4 ;  /* 0x0000006a0b00780c */ /* 0x000fe40002781670 */
[----:B------:R-:W-:Y:S01]  /*d6d0*/  FMNMX.FTZ R21, R59, R10, !PT ;  /* 0x0000000a3b157209 */ /* 0x000fe20007810000 */
[----:B------:R-:W-:Y:S01]  /*d6e0*/  FFMA.FTZ R10, R140, R9, -R7 ;  /* 0x000000098c0a7223 */ /* 0x000fe20000010807 */
[----:B------:R-:W-:-:S02]  /*d6f0*/  ISETP.LT.OR P2, PT, R11, 0x71, P2 ;  /* 0x000000710b00780c */ /* 0x000fc40001741670 */
[----:B------:R-:W-:Y:S01]  /*d700*/  FSEL R136, R61, -INF , !P4 ;  /* 0xff8000003d887808 */ /* 0x000fe20006000000 */
[----:B------:R-:W-:Y:S01]  /*d710*/  MUFU.EX2 R42, R42 ;  /* 0x0000002a002a7308 */ /* 0x000fe20000000800 */
[----:B------:R-:W-:Y:S02]  /*d720*/  FMNMX.FTZ R21, R60, R21, !PT ;  /* 0x000000153c157209 */ /* 0x000fe40007810000 */
[C---:B------:R-:W-:Y:S02]  /*d730*/  ISETP.LT.OR P3, PT, R11.reuse, 0x72, P3 ;  /* 0x000000720b00780c */ /* 0x040fe40001f61670 */
[----:B------:R-:W-:Y:S02]  /*d740*/  FSEL R62, R62, -INF , !P2 ;  /* 0xff8000003e3e7808 */ /* 0x000fe40005000000 */
[----:B------:R-:W-:Y:S01]  /*d750*/  FMNMX.FTZ R51, R136, R21, !PT ;  /* 0x0000001588337209 */ /* 0x000fe20007810000 */
[----:B------:R-:W-:Y:S01]  /*d760*/  MUFU.EX2 R46, R46 ;  /* 0x0000002e002e7308 */ /* 0x000fe20000000800 */
[----:B------:R-:W-:-:S02]  /*d770*/  ISETP.LT.OR P5, PT, R11, 0x79, P5 ;  /* 0x000000790b00780c */ /* 0x000fc40002fa1670 */
[----:B------:R-:W-:Y:S02]  /*d780*/  FSEL R138, R63, -INF , !P3 ;  /* 0xff8000003f8a7808 */ /* 0x000fe40005800000 */
[----:B------:R-:W-:Y:S02]  /*d790*/  FMNMX.FTZ R51, R62, R51, !PT ;  /* 0x000000333e337209 */ /* 0x000fe40007810000 */
[----:B------:R-:W-:Y:S01]  /*d7a0*/  ISETP.LT.OR P1, PT, R11, 0x7a, P1 ;  /* 0x0000007a0b00780c */ /* 0x000fe20000f21670 */
[----:B------:R0:W-:Y:S01]  /*d7b0*/  MUFU.EX2 R21, R10 ;  /* 0x0000000a00157308 */ /* 0x0001e20000000800 */
[----:B------:R-:W-:Y:S01]  /*d7c0*/  FSEL R140, R67, -INF , !P5 ;  /* 0xff800000438c7808 */ /* 0x000fe20006800000 */
[----:B------:R-:W-:Y:S01]  /*d7d0*/  FFMA.FTZ R11, R31, R9, -R7 ;  /* 0x000000091f0b7223 */ /* 0x000fe20000010807 */
[----:B------:R-:W-:Y:S02]  /*d7e0*/  FMNMX.FTZ R51, R138, R51, !PT ;  /* 0x000000338a337209 */ /* 0x000fe40007810000 */
[----:B------:R-:W-:-:S02]  /*d7f0*/  FSEL R142, R69, -INF , !P1 ;  /* 0xff800000458e7808 */ /* 0x000fc40004800000 */
[----:B------:R-:W-:Y:S01]  /*d800*/  FMNMX.FTZ R51, R140, R51, !PT ;  /* 0x000000338c337209 */ /* 0x000fe20007810000 */
[----:B------:R-:W-:Y:S01]  /*d810*/  MUFU.EX2 R49, R49 ;  /* 0x0000003100317308 */ /* 0x000fe20000000800 */
[----:B------:R-:W-:Y:S02]  /*d820*/  FSEL R56, R12, RZ, P6 ;  /* 0x000000ff0c387208 */ /* 0x000fe40003000000 */
[----:B------:R-:W-:-:S03]  /*d830*/  FMNMX.FTZ R51, R142, R51, !PT ;  /* 0x000000338e337209 */ /* 0x000fc60007810000 */
[----:B------:R-:W-:Y:S01]  /*d840*/  FADD.FTZ R56, -R56, R3 ;  /* 0x0000000338387221 */ /* 0x000fe20000010100 */
[-C--:B------:R-:W-:Y:S01]  /*d850*/  FFMA.FTZ R3, R25, R9.reuse, -R7 ;  /* 0x0000000919037223 */ /* 0x080fe20000010807 */
[----:B0-----:R-:W0:Y:S01]  /*d860*/  SHFL.BFLY PT, R10, R51, 0x2, 0x1f ;  /* 0x0c401f00330a7f89 */ /* 0x001e2200000e0000 */
[----:B------:R-:W-:Y:S01]  /*d870*/  MUFU.EX2 R132, R132 ;  /* 0x0000008400847308 */ /* 0x000fe20000000800 */
[----:B------:R-:W-:-:S07]  /*d880*/  FMUL.FTZ R56, R56, R9 ;  /* 0x0000000938387220 */ /* 0x000fce0000410000 */
[----:B------:R-:W1:Y:S08]  /*d890*/  MUFU.EX2 R56, R56 ;  /* 0x0000003800387308 */ /* 0x000e700000000800 */
[----:B------:R-:W-:Y:S01]  /*d8a0*/  MUFU.EX2 R134, R134 ;  /* 0x0000008600867308 */ /* 0x000fe20000000800 */
[----:B0-----:R-:W-:Y:S01]  /*d8b0*/  FMNMX.FTZ R10, R51, R10, !PT ;  /* 0x0000000a330a7209 */ /* 0x001fe20007810000 */
[----:B------:R-:W-:-:S06]  /*d8c0*/  FFMA.FTZ R51, R70, R9, -R7 ;  /* 0x0000000946337223 */ /* 0x000fcc0000010807 */
[----:B------:R-:W-:Y:S01]  /*d8d0*/  MUFU.EX2 R57, R57 ;  /* 0x0000003900397308 */ /* 0x000fe20000000800 */
[----:B------:R-:W0:Y:S07]  /*d8e0*/  SHFL.BFLY PT, R61, R10, 0x1, 0x1f ;  /* 0x0c201f000a3d7f89 */ /* 0x000e2e00000e0000 */
[----:B------:R-:W-:Y:S08]  /*d8f0*/  MUFU.EX2 R128, R128 ;  /* 0x0000008000807308 */ /* 0x000ff00000000800 */
[----:B------:R-:W-:Y:S08]  /*d900*/  MUFU.EX2 R55, R55 ;  /* 0x0000003700377308 */ /* 0x000ff00000000800 */
[----:B------:R-:W-:Y:S01]  /*d910*/  MUFU.EX2 R130, R130 ;  /* 0x0000008200827308 */ /* 0x000fe20000000800 */
[----:B0-----:R-:W-:-:S04]  /*d920*/  FMNMX.FTZ R10, R10, R61, !PT ;  /* 0x0000003d0a0a7209 */ /* 0x001fc80007810000 */
[C---:B------:R-:W-:Y:S01]  /*d930*/  FSETP.NEU.FTZ.AND P1, PT, R10.reuse, -INF , PT ;  /* 0xff8000000a00780b */ /* 0x040fe20003f3d000 */
[C---:B------:R-:W-:Y:S02]  /*d940*/  FMUL.FTZ R25, R10.reuse, R9 ;  /* 0x000000090a197220 */ /* 0x040fe40000410000 */
[----:B------:R-:W-:Y:S01]  /*d950*/  MUFU.EX2 R53, R53 ;  /* 0x0000003500357308 */ /* 0x000fe20000000800 */
[----:B------:R-:W-:Y:S02]  /*d960*/  FSEL R7, R10, RZ, P1 ;  /* 0x000000ff0a077208 */ /* 0x000fe40000800000 */
[----:B------:R-:W-:-:S03]  /*d970*/  FSEL R25, R25, RZ, P1 ;  /* 0x000000ff19197208 */ /* 0x000fc60000800000 */
[----:B------:R-:W-:Y:S02]  /*d980*/  FADD.FTZ R4, -R7, R4 ;  /* 0x0000000407047221 */ /* 0x000fe40000010100 */
[----:B------:R-:W-:Y:S01]  /*d990*/  MUFU.EX2 R124, R124 ;  /* 0x0000007c007c7308 */ /* 0x000fe20000000800 */
[-CC-:B------:R-:W-:Y:S01]  /*d9a0*/  FFMA.FTZ R64, R39, R9.reuse, -R25.reuse ;  /* 0x0000000927407223 */ /* 0x180fe20000010819 */
[-CC-:B------:R-:W-:Y:S01]  /*d9b0*/  FFMA.FTZ R149, R68, R9.reuse, -R25.reuse ;  /* 0x0000000944957223 */ /* 0x180fe20000010819 */
[-C--:B------:R-:W-:Y:S01]  /*d9c0*/  FMUL.FTZ R7, R4, R9.reuse ;  /* 0x0000000904077220 */ /* 0x080fe20000410000 */
[-CC-:B------:R-:W-:Y:S01]  /*d9d0*/  FFMA.FTZ R151, R8, R9.reuse, -R25.reuse ;  /* 0x0000000908977223 */ /* 0x180fe20000010819 */
[-CC-:B------:R-:W-:Y:S01]  /*d9e0*/  FFMA.FTZ R8, R13, R9.reuse, -R25.reuse ;  /* 0x000000090d087223 */ /* 0x180fe20000010819 */
[-CC-:B------:R-:W-:Y:S01]  /*d9f0*/  FFMA.FTZ R145, R14, R9.reuse, -R25.reuse ;  /* 0x000000090e917223 */ /* 0x180fe20000010819 */
[-C--:B------:R-:W-:Y:S01]  /*da00*/  FFMA.FTZ R14, R20, R9.reuse, -R25 ;  /* 0x00000009140e7223 */ /* 0x080fe20000010819 */
[----:B------:R-:W-:Y:S01]  /*da10*/  MUFU.EX2 R64, R64 ;  /* 0x0000004000407308 */ /* 0x000fe20000000800 */
[----:B-1----:R-:W-:Y:S01]  /*da20*/  FFMA.FTZ R13, R56, R2, R33 ;  /* 0x00000002380d7223 */ /* 0x002fe20000010021 */
[-CC-:B------:R-:W-:Y:S01]  /*da30*/  FFMA.FTZ R147, R24, R9.reuse, -R25.reuse ;  /* 0x0000000918937223 */ /* 0x180fe20000010819 */
[-CC-:B------:R-:W-:Y:S01]  /*da40*/  FFMA.FTZ R20, R74, R9.reuse, -R25.reuse ;  /* 0x000000094a147223 */ /* 0x180fe20000010819 */
[-C--:B------:R-:W-:Y:S01]  /*da50*/  FFMA.FTZ R141, R28, R9.reuse, -R25 ;  /* 0x000000091c8d7223 */ /* 0x080fe20000010819 */
[----:B------:R-:W-:Y:S01]  /*da60*/  FADD.FTZ R13, R72, R13 ;  /* 0x0000000d480d7221 */ /* 0x000fe20000010000 */
[-CC-:B------:R-:W-:Y:S01]  /*da70*/  FFMA.FTZ R24, R30, R9.reuse, -R25.reuse ;  /* 0x000000091e187223 */ /* 0x180fe20000010819 */
[-C--:B------:R-:W-:Y:S01]  /*da80*/  FFMA.FTZ R143, R32, R9.reuse, -R25 ;  /* 0x00000009208f7223 */ /* 0x080fe20000010819 */
[----:B------:R-:W0:Y:S01]  /*da90*/  MUFU.EX2 R7, R7 ;  /* 0x0000000700077308 */ /* 0x000e220000000800 */
[----:B------:R-:W-:Y:S01]  /*daa0*/  FADD.FTZ R2, R26, R13 ;  /* 0x0000000d1a027221 */ /* 0x000fe20000010000 */
[-CC-:B------:R-:W-:Y:S01]  /*dab0*/  FFMA.FTZ R28, R76, R9.reuse, -R25.reuse ;  /* 0x000000094c1c7223 */ /* 0x180fe20000010819 */
[-CC-:B------:R-:W-:Y:S01]  /*dac0*/  FFMA.FTZ R137, R78, R9.reuse, -R25.reuse ;  /* 0x000000094e897223 */ /* 0x180fe20000010819 */
[-CC-:B------:R-:W-:Y:S01]  /*dad0*/  FFMA.FTZ R30, R38, R9.reuse, -R25.reuse ;  /* 0x00000009261e7223 */ /* 0x180fe20000010819 */
[----:B------:R-:W-:Y:S01]  /*dae0*/  FADD.FTZ R27, R35, R2 ;  /* 0x00000002231b7221 */ /* 0x000fe20000010000 */
[-CC-:B------:R-:W-:Y:S01]  /*daf0*/  FFMA.FTZ R139, R80, R9.reuse, -R25.reuse ;  /* 0x00000009508b7223 */ /* 0x180fe20000010819 */
[-C--:B------:R-:W-:Y:S01]  /*db00*/  FFMA.FTZ R4, R82, R9.reuse, -R25 ;  /* 0x0000000952047223 */ /* 0x080fe20000010819 */
[----:B------:R-:W1:Y:S01]  /*db10*/  MUFU.EX2 R149, R149 ;  /* 0x0000009500957308 */ /* 0x000e620000000800 */
[----:B------:R-:W-:Y:S01]  /*db20*/  FADD.FTZ R2, R6, R27 ;  /* 0x0000001b06027221 */ /* 0x000fe20000010000 */
[-CC-:B------:R-:W-:Y:S01]  /*db30*/  FFMA.FTZ R133, R44, R9.reuse, -R25.reuse ;  /* 0x000000092c857223 */ /* 0x180fe20000010819 */
[-CC-:B------:R-:W-:Y:S01]  /*db40*/  FFMA.FTZ R32, R84, R9.reuse, -R25.reuse ;  /* 0x0000000954207223 */ /* 0x180fe20000010819 */
[-CC-:B------:R-:W-:Y:S01]  /*db50*/  FFMA.FTZ R135, R48, R9.reuse, -R25.reuse ;  /* 0x0000000930877223 */ /* 0x180fe20000010819 */
[----:B------:R-:W-:Y:S01]  /*db60*/  FADD.FTZ R27, R37, R2 ;  /* 0x00000002251b7221 */ /* 0x000fe20000010000 */
[-CC-:B------:R-:W-:Y:S01]  /*db70*/  FFMA.FTZ R38, R50, R9.reuse, -R25.reuse ;  /* 0x0000000932267223 */ /* 0x180fe20000010819 */
[-C--:B------:R-:W-:Y:S01]  /*db80*/  FFMA.FTZ R129, R52, R9.reuse, -R25 ;  /* 0x0000000934817223 */ /* 0x080fe20000010819 */
[----:B------:R-:W2:Y:S01]  /*db90*/  MUFU.EX2 R151, R151 ;  /* 0x0000009700977308 */ /* 0x000ea20000000800 */
[----:B0-----:R-:W-:Y:S01]  /*dba0*/  FFMA.FTZ R0, R7, R0, R64 ;  /* 0x0000000007007223 */ /* 0x001fe20000010040 */
[----:B------:R-:W-:Y:S01]  /*dbb0*/  FADD.FTZ R2, R34, R27 ;  /* 0x0000001b22027221 */ /* 0x000fe20000010000 */
[-CC-:B------:R-:W-:Y:S01]  /*dbc0*/  FFMA.FTZ R44, R54, R9.reuse, -R25.reuse ;  /* 0x00000009362c7223 */ /* 0x180fe20000010819 */
[-CC-:B------:R-:W-:Y:S01]  /*dbd0*/  FFMA.FTZ R131, R86, R9.reuse, -R25.reuse ;  /* 0x0000000956837223 */ /* 0x180fe20000010819 */
[-CC-:B------:R-:W-:Y:S01]  /*dbe0*/  FFMA.FTZ R48, R65, R9.reuse, -R25.reuse ;  /* 0x0000000941307223 */ /* 0x180fe20000010819 */
[----:B------:R-:W-:Y:S01]  /*dbf0*/  FADD.FTZ R27, R41, R2 ;  /* 0x00000002291b7221 */ /* 0x000fe20000010000 */
[-C--:B------:R-:W-:Y:S01]  /*dc00*/  FFMA.FTZ R125, R58, R9.reuse, -R25 ;  /* 0x000000093a7d7223 */ /* 0x080fe20000010819 */
[----:B------:R-:W0:Y:S01]  /*dc10*/  MUFU.EX2 R8, R8 ;  /* 0x0000000800087308 */ /* 0x000e220000000800 */
[----:B-1----:R-:W-:Y:S01]  /*dc20*/  FADD.FTZ R0, R149, R0 ;  /* 0x0000000095007221 */ /* 0x002fe20000010000 */
[----:B------:R-:W-:Y:S01]  /*dc30*/  FADD.FTZ R2, R36, R27 ;  /* 0x0000001b24027221 */ /* 0x000fe20000010000 */
[-CC-:B------:R-:W-:Y:S01]  /*dc40*/  FFMA.FTZ R50, R59, R9.reuse, -R25.reuse ;  /* 0x000000093b327223 */ /* 0x180fe20000010819 */
[-CC-:B------:R-:W-:Y:S01]  /*dc50*/  FFMA.FTZ R127, R60, R9.reuse, -R25.reuse ;  /* 0x000000093c7f7223 */ /* 0x180fe20000010819 */
[-CC-:B------:R-:W-:Y:S01]  /*dc60*/  FFMA.FTZ R52, R136, R9.reuse, -R25.reuse ;  /* 0x0000000988347223 */ /* 0x180fe20000010819 */
[----:B------:R-:W-:Y:S01]  /*dc70*/  FADD.FTZ R27, R43, R2 ;  /* 0x000000022b1b7221 */ /* 0x000fe20000010000 */
[-C--:B------:R-:W-:Y:S01]  /*dc80*/  FFMA.FTZ R121, R62, R9.reuse, -R25 ;  /* 0x000000093e797223 */ /* 0x080fe20000010819 */
[----:B------:R-:W1:Y:S01]  /*dc90*/  MUFU.EX2 R145, R145 ;  /* 0x0000009100917308 */ /* 0x000e620000000800 */
[----:B--2---:R-:W-:Y:S01]  /*dca0*/  FADD.FTZ R13, R151, R0 ;  /* 0x00000000970d7221 */ /* 0x004fe20000010000 */
[----:B------:R-:W-:Y:S01]  /*dcb0*/  FADD.FTZ R2, R40, R27 ;  /* 0x0000001b28027221 */ /* 0x000fe20000010000 */
[-CC-:B------:R-:W-:Y:S01]  /*dcc0*/  FFMA.FTZ R54, R138, R9.reuse, -R25.reuse ;  /* 0x000000098a367223 */ /* 0x180fe20000010819 */
[-CC-:B------:R-:W-:Y:S01]  /*dcd0*/  FFMA.FTZ R123, R140, R9.reuse, -R25.reuse ;  /* 0x000000098c7b7223 */ /* 0x180fe20000010819 */
[----:B------:R-:W-:Y:S01]  /*dce0*/  FFMA.FTZ R58, R142, R9, -R25 ;  /* 0x000000098e3a7223 */ /* 0x000fe20000010819 */
[----:B------:R-:W-:-:S02]  /*dcf0*/  FADD.FTZ R27, R45, R2 ;  /* 0x000000022d1b7221 */ /* 0x000fc40000010000 */
[----:B------:R-:W2:Y:S01]  /*dd00*/  MUFU.EX2 R14, R14 ;  /* 0x0000000e000e7308 */ /* 0x000ea20000000800 */
[----:B0-----:R-:W-:Y:S01]  /*dd10*/  FADD.FTZ R0, R8, R13 ;  /* 0x0000000d08007221 */ /* 0x001fe20000010000 */
[----:B------:R-:W-:-:S04]  /*dd20*/  FADD.FTZ R2, R42, R27 ;  /* 0x0000001b2a027221 */ /* 0x000fc80000010000 */
[----:B------:R-:W-:Y:S02]  /*dd30*/  FADD.FTZ R27, R47, R2 ;  /* 0x000000022f1b7221 */ /* 0x000fe40000010000 */
[----:B------:R-:W0:Y:S01]  /*dd40*/  MUFU.EX2 R147, R147 ;  /* 0x0000009300937308 */ /* 0x000e220000000800 */
[----:B-1----:R-:W-:Y:S01]  /*dd50*/  FADD.FTZ R13, R145, R0 ;  /* 0x00000000910d7221 */ /* 0x002fe20000010000 */
[----:B------:R-:W-:-:S04]  /*dd60*/  FADD.FTZ R2, R46, R27 ;  /* 0x0000001b2e027221 */ /* 0x000fc80000010000 */
[----:B------:R-:W-:Y:S02]  /*dd70*/  FADD.FTZ R27, R49, R2 ;  /* 0x00000002311b7221 */ /* 0x000fe40000010000 */
[----:B------:R-:W1:Y:S01]  /*dd80*/  MUFU.EX2 R20, R20 ;  /* 0x0000001400147308 */ /* 0x000e620000000800 */
[----:B--2---:R-:W-:Y:S01]  /*dd90*/  FADD.FTZ R0, R14, R13 ;  /* 0x0000000d0e007221 */ /* 0x004fe20000010000 */
[----:B------:R-:W-:-:S04]  /*dda0*/  FADD.FTZ R2, R132, R27 ;  /* 0x0000001b84027221 */ /* 0x000fc80000010000 */
[----:B------:R-:W-:Y:S02]  /*ddb0*/  FADD.FTZ R27, R21, R2 ;  /* 0x00000002151b7221 */ /* 0x000fe40000010000 */
        /* <DEDUP_REMOVED lines=14> */
[----:B------:R-:W-:-:S06]  /*dea0*/  FADD.FTZ R2, R124, R27 ;  /* 0x0000001b7c027221 */ /* 0x000fcc0000010000 */
        /* <DEDUP_REMOVED lines=58> */
.L_x_1009:
[----:B------:R-:W-:Y:S01]  /*e250*/  ULEA UR6, UR26, UR45, 0x3 ;  /* 0x0000002d1a067291 */ /* 0x000fe2000f8e183f */
[----:B------:R-:W-:Y:S01]  /*e260*/  ISETP.GT.AND P1, PT, R5, UR42, PT ;  /* 0x0000002a05007c0c */ /* 0x000fe2000bf24270 */
[----:B------:R-:W-:Y:S01]  /*e270*/  UMOV UR27, UR46 ;  /* 0x0000002e001b7c82 */ /* 0x000fe20008000000 */
[----:B------:R-:W-:Y:S01]  /*e280*/  UMOV UR26, UR36 ;  /* 0x00000024001a7c82 */ /* 0x000fe20008000000 */
[----:B------:R-:W-:Y:S01]  /*e290*/  UIADD3 UR6, UR6, 0x16860, URZ ;  /* 0x0001686006067890 */ /* 0x000fe2000fffe03f */
[----:B------:R-:W-:Y:S01]  /*e2a0*/  F2FP.BF16.F32.PACK_AB R139, R4, R139 ;  /* 0x0000008b048b723e */ /* 0x000fe200000010ff */
[----:B------:R-:W-:Y:S01]  /*e2b0*/  FMUL.FTZ R88, R88, R56 ;  /* 0x0000003858587220 */ /* 0x000fe20000410000 */
[----:B------:R-:W-:Y:S01]  /*e2c0*/  F2FP.BF16.F32.PACK_AB R122, R3, R122 ;  /* 0x0000007a037a723e */ /* 0x000fe200000010ff */
[----:B------:R-:W-:Y:S01]  /*e2d0*/  UPRMT UR6, UR43, 0x654, UR6 ;  /* 0x000006542b067896 */ /* 0x000fe20008000006 */
        /* <DEDUP_REMOVED lines=8> */
[----:B------:R-:W-:Y:S01]  /*e360*/  SYNCS.ARRIVE.TRANS64.RED.A1T0 RZ, [UR6], RZ ;  /* 0x000000ffffff79a7 */ /* 0x000fe20008100406 */
        /* <DEDUP_REMOVED lines=51> */
[-C--:B------:R-:W-:Y:S01]  /*e6a0*/  FMUL.FTZ R115, R115, R7.reuse ;  /* 0x0000000773737220 */ /* 0x080fe20000410000 */
[-C--:B------:R-:W-:Y:S01]  /*e6b0*/  FMUL.FTZ R118, R118, R7.reuse ;  /* 0x0000000776767220 */ /* 0x080fe20000410000 */
[----:B------:R-:W-:Y:S01]  /*e6c0*/  FMUL.FTZ R119, R119, R7 ;  /* 0x0000000777777220 */ /* 0x000fe20000410000 */
[----:B------:R-:W-:-:S02]  /*e6d0*/  IMAD.MOV.U32 R4, RZ, RZ, R10 ;  /* 0x000000ffff047224 */ /* 0x000fc400078e000a */
[----:B------:R-:W-:Y:S01]  /*e6e0*/  IMAD.MOV.U32 R3, RZ, RZ, R12 ;  /* 0x000000ffff037224 */ /* 0x000fe200078e000c */
[----:B------:R-:W-:Y:S06]  /*e6f0*/  @P1 BRA `(.L_x_1010) ;  /* 0xffffffc800941947 */ /* 0x000fec000383ffff */
.L_x_991:
[----:B------:R-:W-:Y:S06]  /*e700*/  BAR.ARV 0x8, 0x200 ;  /* 0x0208000000007b1d */ /* 0x000fec0000002000 */
[----:B------:R-:W-:Y:S05]  /*e710*/  @!P0 BRA `(.L_x_1011) ;  /* 0x0000000000048947 */ /* 0x000fea0003800000 */
[----:B------:R-:W-:Y:S01]  /*e720*/  BPT.TRAP 0x1 ;  /* 0x000000040000795c */ /* 0x000fe20000300000 */
.L_x_1011:
[----:B------:R-:W-:Y:S01]  /*e730*/  ULEA UR5, UR36, UR45, 0x3 ;  /* 0x0000002d24057291 */ /* 0x000fe2000f8e183f */
[----:B------:R-:W-:-:S05]  /*e740*/  IMAD.U32 R3, RZ, RZ, UR46 ;  /* 0x0000002eff037e24 */ /* 0x000fca000f8e00ff */
[----:B------:R-:W-:-:S04]  /*e750*/  SHF.L.U32 R3, R3, 0x1f, RZ ;  /* 0x0000001f03037819 */ /* 0x000fc800000006ff */
[----:B------:R0:W1:Y:S01]  /*e760*/  SYNCS.PHASECHK.TRANS64.TRYWAIT P1, [UR5+0x16850], R3 ;  /* 0x01685003ff0075a7 */ /* 0x0000620008020145 */
[----:B------:R-:W-:Y:S05]  /*e770*/  @!P0 BRA `(.L_x_1012) ;  /* 0x0000000000048947 */ /* 0x000fea0003800000 */
[----:B------:R-:W-:Y:S01]  /*e780*/  BPT.TRAP 0x1 ;  /* 0x000000040000795c */ /* 0x000fe20000300000 */
.L_x_1012:
[----:B-1----:R-:W-:Y:S05]  /*e790*/  @P1 BRA `(.L_x_1013) ;  /* 0x0000000000081947 */ /* 0x002fea0003800000 */
[----:B------:R-:W1:Y:S02]  /*e7a0*/  SYNCS.PHASECHK.TRANS64.TRYWAIT P1, [UR5+0x16850], R3 ;  /* 0x01685003ff0075a7 */ /* 0x000e640008020145 */
[----:B-1----:R-:W-:Y:S05]  /*e7b0*/  @!P1 BRA `(.L_x_1014) ;  /* 0x00000068002c9947 */ /* 0x002fea0003800000 */
.L_x_1013:
[----:B------:R-:W-:Y:S01]  /*e7c0*/  UIADD3 UR45, UR45, 0x400, URZ ;  /* 0x000004002d2d7890 */ /* 0x000fe2000fffe03f */
[----:B------:R-:W-:Y:S01]  /*e7d0*/  WARPGROUP.ARRIVE ;  /* 0x00000000000079c5 */ /* 0x000fe20000000000 */
[----:B------:R-:W-:Y:S01]  /*e7e0*/  UMOV UR7, 0x40000040 ;  /* 0x4000004000077882 */ /* 0x000fe20000000000 */
[----:B01----:R-:W0:Y:S01]  /*e7f0*/  SHFL.BFLY PT, R3, R2, 0x2, 0x1f ;  /* 0x0c401f0002037f89 */ /* 0x003e2200000e0000 */
[----:B------:R-:W-:Y:S01]  /*e800*/  USHF.R.U32.HI UR45, URZ, 0x4, UR45 ;  /* 0x000000043f2d7899 */ /* 0x000fe2000801162d */
[----:B------:R-:W-:Y:S01]  /*e810*/  CS2R R26, SRZ ;  /* 0x00000000001a7805 */ /* 0x000fe2000001ff00 */
[----:B------:R-:W-:Y:S01]  /*e820*/  IMAD.MOV.U32 R30, RZ, RZ, -0x800000 ;  /* 0xff800000ff1e7424 */ /* 0x000fe200078e00ff */
[----:B------:R-:W1:Y:S01]  /*e830*/  SHFL.BFLY PT, R5, R0, 0x2, 0x1f ;  /* 0x0c401f0000057f89 */ /* 0x000e6200000e0000 */
[----:B------:R-:W-:-:S04]  /*e840*/  ULOP3.LUT UR4, UR45, 0x3fff, URZ, 0xc0, !UPT ;  /* 0x00003fff2d047892 */ /* 0x000fc8000f8ec03f */
[----:B------:R-:W-:-:S07]  /*e850*/  ULEA UR4, UR36, UR4, 0xa ;  /* 0x0000000424047291 */ /* 0x000fce000f8e503f */
[----:B------:R-:W-:Y:S02]  /*e860*/  UMOV UR6, UR4 ;  /* 0x0000000400067c82 */ /* 0x000fe40008000000 */
[----:B------:R-:W-:Y:S01]  /*e870*/  HGMMA.64x64x16.F32.BF16 R88, R148, gdesc[UR4].tnspB, R88, gsb0 ;  /* 0x40e0000494587df0 */ /* 0x000fe20008001858 */
[----:B------:R-:W-:Y:S01]  /*e880*/  UIADD3 UR6, UR4, 0x80, URZ ;  /* 0x0000008004067890 */ /* 0x000fe2000fffe03f */
[----:B------:R-:W-:Y:S01]  /*e890*/  UMOV UR7, 0x40000040 ;  /* 0x4000004000077882 */ /* 0x000fe20000000000 */
[----:B0-----:R-:W-:Y:S01]  /*e8a0*/  FADD.FTZ R3, R3, R2 ;  /* 0x0000000203037221 */ /* 0x001fe20000010000 */
[----:B-1----:R-:W-:-:S04]  /*e8b0*/  FADD.FTZ R5, R5, R0 ;  /* 0x0000000005057221 */ /* 0x002fc80000010000 */
[----:B------:R-:W0:Y:S01]  /*e8c0*/  SHFL.BFLY PT, R4, R3, 0x1, 0x1f ;  /* 0x0c201f0003047f89 */ /* 0x000e2200000e0000 */
[----:B------:R-:W-:-:S03]  /*e8d0*/  IMAD.MOV.U32 R0, RZ, RZ, -0x800000 ;  /* 0xff800000ff007424 */ /* 0x000fc600078e00ff */
[----:B------:R-:W1:Y:S01]  /*e8e0*/  SHFL.BFLY PT, R6, R5, 0x1, 0x1f ;  /* 0x0c201f0005067f89 */ /* 0x000e6200000e0000 */
[----:B0-----:R-:W-:Y:S01]  /*e8f0*/  FADD.FTZ R7, R3, R4 ;  /* 0x0000000403077221 */ /* 0x001fe20000010000 */
[----:B-1----:R-:W-:-:S04]  /*e900*/  FADD.FTZ R6, R5, R6 ;  /* 0x0000000605067221 */ /* 0x002fc80000010000 */
[----:B------:R-:W-:Y:S02]  /*e910*/  FSETP.NE.FTZ.AND P1, PT, R7, RZ, PT ;  /* 0x000000ff0700720b */ /* 0x000fe40003f35000 */
[----:B------:R-:W-:-:S11]  /*e920*/  FSETP.NE.FTZ.AND P2, PT, R6, RZ, PT ;  /* 0x000000ff0600720b */ /* 0x000fd60003f55000 */
[----:B------:R-:W0:Y:S01]  /*e930*/  @P1 MUFU.LG2 R2, R7 ;  /* 0x0000000700021308 */ /* 0x000e220000000c00 */
[C---:B------:R-:W-:Y:S01]  /*e940*/  @P1 FMUL.FTZ R3, R9.reuse, 0.69314718246459960938 ;  /* 0x3f31721809031820 */ /* 0x040fe20000410000 */
[----:B------:R-:W-:-:S06]  /*e950*/  @P2 FMUL.FTZ R8, R9, 0.69314718246459960938 ;  /* 0x3f31721809082820 */ /* 0x000fcc0000410000 */
        /* <DEDUP_REMOVED lines=44> */
.L_x_1015:
        /* <DEDUP_REMOVED lines=30> */
[----:B------:R-:W-:Y:S01]  /*ee00*/  USEL UR4, URZ, 0x1, UP0 ;  /* 0x000000013f047887 */ /* 0x000fe20008000000 */
[-C--:B------:R-:W-:Y:S01]  /*ee10*/  FMUL.FTZ R110, R110, R27.reuse ;  /* 0x0000001b6e6e7220 */ /* 0x080fe20000410000 */
[-C--:B------:R-:W-:Y:S01]  /*ee20*/  FMUL.FTZ R15, R111, R27.reuse ;  /* 0x0000001b6f0f7220 */ /* 0x080fe20000410000 */
[-C--:B------:R-:W-:Y:S01]  /*ee30*/  FMUL.FTZ R114, R114, R27.reuse ;  /* 0x0000001b72727220 */ /* 0x080fe20000410000 */
[-C--:B------:R-:W-:Y:S01]  /*ee40*/  FMUL.FTZ R25, R115, R27.reuse ;  /* 0x0000001b73197220 */ /* 0x080fe20000410000 */
[-C--:B------:R-:W-:Y:S01]  /*ee50*/  FMUL.FTZ R118, R118, R27.reuse ;  /* 0x0000001b76767220 */ /* 0x080fe20000410000 */
[----:B------:R-:W-:Y:S01]  /*ee60*/  FMUL.FTZ R26, R117, R26 ;  /* 0x0000001a751a7220 */ /* 0x000fe20000410000 */
[----:B------:R-:W-:Y:S01]  /*ee70*/  PLOP3.LUT P0, PT, PT, PT, PT, 0x8, 0x0 ;  /* 0x000000000000781c */ /* 0x000fe20003f0e170 */
[----:B------:R-:W-:Y:S01]  /*ee80*/  FMUL.FTZ R27, R119, R27 ;  /* 0x0000001b771b7220 */ /* 0x000fe20000410000 */
[----:B------:R-:W-:-:S02]  /*ee90*/  UIADD3 UR47, UR47, 0x1, URZ ;  /* 0x000000012f2f7890 */ /* 0x000fc4000fffe03f */
[----:B------:R-:W-:Y:S02]  /*eea0*/  USEL UR36, UR36, URZ, UP0 ;  /* 0x0000003f24247287 */ /* 0x000fe40008000000 */
[----:B------:R-:W-:-:S12]  /*eeb0*/  ULOP3.LUT UR46, UR46, UR4, URZ, 0x3c, !UPT ;  /* 0x000000042e2e7292 */ /* 0x000fd8000f8e3c3f */
.L_x_937:
[----:B------:R-:W0:Y:S01]  /*eec0*/  S2R R2, SR_CgaCtaId ;  /* 0x0000000000027919 */ /* 0x000e220000008800 */
[----:B------:R-:W-:Y:S01]  /*eed0*/  MOV R31, 0x400 ;  /* 0x00000400001f7802 */ /* 0x000fe20000000f00 */
[----:B------:R-:W-:Y:S01]  /*eee0*/  BSSY B0, `(.L_x_1016) ;  /* 0x0000144000007945 */ /* 0x000fe20003800000 */
[----:B------:R-:W-:Y:S02]  /*eef0*/  BAR.SYNC.DEFER_BLOCKING 0x5, 0x200 ;  /* 0x0148000000007b1d */ /* 0x000fe40000010000 */
[----:B0-----:R-:W-:-:S05]  /*ef00*/  LEA R31, R2, R31, 0x18 ;  /* 0x0000001f021f7211 */ /* 0x001fca00078ec0ff */
[----:B------:R-:W0:Y:S02]  /*ef10*/  LDS R2, [R31+0x168d0] ;  /* 0x0168d0001f027984 */ /* 0x000e240000000800 */
[----:B0-----:R-:W-:Y:S01]  /*ef20*/  R2UR UR4, R2 ;  /* 0x00000000020472ca */ /* 0x001fe200000e0000 */
[----:B------:R-:W-:Y:S06]  /*ef30*/  BAR.ARV 0x4, 0x200 ;  /* 0x0108000000007b1d */ /* 0x000fec0000002000 */
[----:B------:R-:W-:Y:S08]  /*ef40*/  @P0 BRA `(.L_x_1017) ;  /* 0x0000000c00180947 */ /* 0x000ff00003800000 */
[----:B------:R-:W0:Y:S01]  /*ef50*/  S2R R4, SR_SWINHI ;  /* 0x0000000000047919 */ /* 0x000e220000002f00 */
[----:B------:R-:W1:Y:S01]  /*ef60*/  LDC R32, c[0x0][0xbe8] ;  /* 0x0002fa00ff207b82 */ /* 0x000e620000000800 */
[----:B------:R-:W-:Y:S01]  /*ef70*/  IMAD R5, R152, 0x40, R22 ;  /* 0x0000004098057824 */ /* 0x000fe200078e0216 */
[----:B------:R-:W-:Y:S01]  /*ef80*/  USHF.R.S32.HI UR12, URZ, 0x1f, UR41 ;  /* 0x0000001f3f0c7899 */ /* 0x000fe20008011429 */
[----:B------:R-:W-:Y:S01]  /*ef90*/  VIADD R45, R17, UR38 ;  /* 0x00000026112d7c36 */ /* 0x000fe20008000000 */
[----:B------:R-:W-:Y:S01]  /*efa0*/  ULDC.64 UR8, c[0x0][0xb90] ;  /* 0x0002e40000087ab9 */ /* 0x000fe20000000a00 */
[----:B------:R-:W-:Y:S01]  /*efb0*/  USHF.R.S32.HI UR13, URZ, 0x1f, UR39 ;  /* 0x0000001f3f0d7899 */ /* 0x000fe20008011427 */
[----:B------:R-:W-:Y:S01]  /*efc0*/  F2FP.BF16.F32.PACK_AB R12, R12, R41 ;  /* 0x000000290c0c723e */ /* 0x000fe200000010ff */
[----:B------:R-:W-:Y:S01]  /*efd0*/  UIMAD UR5, UR12, UR8, URZ ;  /* 0x000000080c0572a4 */ /* 0x000fe2000f8e023f */
[----:B------:R-:W-:Y:S01]  /*efe0*/  F2FP.BF16.F32.PACK_AB R13, R13, R106 ;  /* 0x0000006a0d0d723e */ /* 0x000fe200000010ff */
[----:B------:R-:W-:Y:S01]  /*eff0*/  UIMAD.WIDE.U32 UR6, UR41, UR8, URZ ;  /* 0x00000008290672a5 */ /* 0x000fe2000f8e003f */
[----:B------:R-:W-:Y:S01]  /*f000*/  F2FP.BF16.F32.PACK_AB R14, R14, R35 ;  /* 0x000000230e0e723e */ /* 0x000fe200000010ff */
[----:B------:R-:W-:Y:S01]  /*f010*/  UIMAD UR5, UR41, UR9, UR5 ;  /* 0x00000009290572a4 */ /* 0x000fe2000f8e0205 */
[----:B------:R-:W-:Y:S01]  /*f020*/  F2FP.BF16.F32.PACK_AB R15, R15, R110 ;  /* 0x0000006e0f0f723e */ /* 0x000fe200000010ff */
[----:B------:R-:W-:Y:S01]  /*f030*/  ULDC.64 UR10, c[0x0][0xb98] ;  /* 0x0002e600000a7ab9 */ /* 0x000fe20000000a00 */
[----:B------:R-:W-:Y:S01]  /*f040*/  F2FP.BF16.F32.PACK_AB R24, R24, R29 ;  /* 0x0000001d1818723e */ /* 0x000fe200000010ff */
[----:B------:R-:W-:Y:S01]  /*f050*/  UIMAD UR8, UR13, UR10, URZ ;  /* 0x0000000a0d0872a4 */ /* 0x000fe2000f8e023f */
[----:B------:R-:W-:Y:S01]  /*f060*/  F2FP.BF16.F32.PACK_AB R25, R25, R114 ;  /* 0x000000721919723e */ /* 0x000fe200000010ff */
[----:B------:R-:W-:Y:S01]  /*f070*/  UIADD3 UR7, UR7, UR5, URZ ;  /* 0x0000000507077290 */ /* 0x000fe2000fffe03f */
[----:B------:R-:W-:Y:S01]  /*f080*/  F2FP.BF16.F32.PACK_AB R26, R26, R21 ;  /* 0x000000151a1a723e */ /* 0x000fe200000010ff */
[----:B------:R-:W-:Y:S01]  /*f090*/  UIMAD UR8, UR39, UR11, UR8 ;  /* 0x0000000b270872a4 */ /* 0x000fe2000f8e0208 */
[----:B------:R-:W-:Y:S01]  /*f0a0*/  F2FP.BF16.F32.PACK_AB R27, R27, R118 ;  /* 0x000000761b1b723e */ /* 0x000fe200000010ff */
[----:B------:R-:W-:Y:S01]  /*f0b0*/  UIMAD.WIDE.U32 UR6, UR39, UR10, UR6 ;  /* 0x0000000a270672a5 */ /* 0x000fe2000f8e0006 */
[----:B------:R-:W-:Y:S01]  /*f0c0*/  ULDC UR5, c[0x0][0xa88] ;  /* 0x0002a20000057ab9 */ /* 0x000fe20000000800 */
[----:B------:R-:W-:Y:S01]  /*f0d0*/  BAR.SYNC.DEFER_BLOCKING 0x1, 0x180 ;  /* 0x0046000000007b1d */ /* 0x000fe20000010000 */
[----:B-1----:R-:W-:-:S05]  /*f0e0*/  ISETP.NE.AND P1, PT, R32, 0x1, PT ;  /* 0x000000012000780c */ /* 0x002fca0003f25270 */
[----:B------:R-:W-:Y:S01]  /*f0f0*/  ULDC.64 UR10, c[0x0][0xaf0] ;  /* 0x0002bc00000a7ab9 */ /* 0x000fe20000000a00 */
[----:B------:R-:W-:Y:S02]  /*f100*/  MOV R2, R31 ;  /* 0x0000001f00027202 */ /* 0x000fe40000000f00 */
[----:B0-----:R-:W-:-:S03]  /*f110*/  MOV R3, R4 ;  /* 0x0000000400037202 */ /* 0x001fc60000000f00 */
[--C-:B------:R-:W-:Y:S02]  /*f120*/  IMAD.WIDE R10, R156, 0x2, R2.reuse ;  /* 0x000000029c0a7825 */ /* 0x100fe400078e0202 */
[----:B------:R-:W0:Y:S02]  /*f130*/  @P1 LDC R20, c[0x0][0xbec] ;  /* 0x0002fb00ff141b82 */ /* 0x000e240000000800 */
[----:B------:R-:W-:Y:S01]  /*f140*/  IMAD.WIDE R2, R5, 0x2, R2 ;  /* 0x0000000205027825 */ /* 0x000fe200078e0202 */
[C---:B------:R-:W-:Y:S02]  /*f150*/  LOP3.LUT R4, R10.reuse, 0x380, RZ, 0xc0, !PT ;  /* 0x000003800a047812 */ /* 0x040fe400078ec0ff */
[----:B------:R-:W-:Y:S02]  /*f160*/  IADD3 R39, P0, R10, 0x60, RZ ;  /* 0x000000600a277810 */ /* 0x000fe40007f1e0ff */
[----:B------:R-:W-:Y:S01]  /*f170*/  SHF.R.U64 R5, R4, 0x3, RZ ;  /* 0x0000000304057819 */ /* 0x000fe200000012ff */
[----:B------:R-:W1:Y:S01]  /*f180*/  @P1 LDC R43, c[0x0][0xbf0] ;  /* 0x0002fc00ff2b1b82 */ /* 0x000e620000000800 */
[----:B------:R-:W-:Y:S01]  /*f190*/  LOP3.LUT R4, R39, 0x380, RZ, 0xc0, !PT ;  /* 0x0000038027047812 */ /* 0x000fe200078ec0ff */
[----:B------:R-:W-:Y:S01]  /*f1a0*/  IMAD.X R9, RZ, RZ, R11, P0 ;  /* 0x000000ffff097224 */ /* 0x000fe200000e060b */
[----:B------:R-:W-:-:S02]  /*f1b0*/  IADD3 R37, P2, R10, 0x40, RZ ;  /* 0x000000400a257810 */ /* 0x000fc40007f5e0ff */
[----:B------:R-:W-:Y:S02]  /*f1c0*/  SHF.R.U64 R4, R4, 0x3, RZ ;  /* 0x0000000304047819 */ /* 0x000fe400000012ff */
[----:B------:R-:W-:Y:S01]  /*f1d0*/  IADD3 R33, P3, R10, 0x20, RZ ;  /* 0x000000200a217810 */ /* 0x000fe20007f7e0ff */
[--C-:B------:R-:W-:Y:S01]  /*f1e0*/  IMAD.X R7, RZ, RZ, R11.reuse, P2 ;  /* 0x000000ffff077224 */ /* 0x100fe200010e060b */
[----:B------:R-:W-:Y:S02]  /*f1f0*/  LOP3.LUT R6, R37, 0x380, RZ, 0xc0, !PT ;  /* 0x0000038025067812 */ /* 0x000fe400078ec0ff */
[----:B------:R-:W-:Y:S02]  /*f200*/  LOP3.LUT R8, R4, R39, RZ, 0x3c, !PT ;  /* 0x0000002704087212 */ /* 0x000fe400078e3cff */
[----:B------:R-:W-:Y:S01]  /*f210*/  LOP3.LUT R10, R5, R10, RZ, 0x3c, !PT ;  /* 0x0000000a050a7212 */ /* 0x000fe200078e3cff */
[----:B------:R-:W-:Y:S01]  /*f220*/  IMAD.X R5, RZ, RZ, R11, P3 ;  /* 0x000000ffff057224 */ /* 0x000fe200018e060b */
[----:B------:R-:W-:Y:S01]  /*f230*/  LOP3.LUT R4, R33, 0x380, RZ, 0xc0, !PT ;  /* 0x0000038021047812 */ /* 0x000fe200078ec0ff */
[----:B0-----:R-:W-:Y:S01]  /*f240*/  @P1 IMAD.HI.U32 R20, R45, R20, RZ ;  /* 0x000000142d141227 */ /* 0x001fe200078e00ff */
[----:B------:R-:W-:-:S02]  /*f250*/  SHF.R.U64 R6, R6, 0x3, RZ ;  /* 0x0000000306067819 */ /* 0x000fc400000012ff */
[----:B------:R-:W-:Y:S02]  /*f260*/  IADD3 R39, P3, R2, 0x1800, RZ ;  /* 0x0000180002277810 */ /* 0x000fe40007f7e0ff */
[----:B------:R-:W-:Y:S02]  /*f270*/  SHF.R.U64 R4, R4, 0x3, RZ ;  /* 0x0000000304047819 */ /* 0x000fe400000012ff */
[----:B------:R-:W-:Y:S01]  /*f280*/  LOP3.LUT R6, R6, R37, RZ, 0x3c, !PT ;  /* 0x0000002506067212 */ /* 0x000fe200078e3cff */
[----:B------:R-:W-:Y:S01]  /*f290*/  IMAD.X R29, RZ, RZ, R3, P3 ;  /* 0x000000ffff1d7224 */ /* 0x000fe200018e0603 */
[----:B------:R-:W-:Y:S02]  /*f2a0*/  LOP3.LUT R28, R39, 0x380, RZ, 0xc0, !PT ;  /* 0x00000380271c7812 */ /* 0x000fe400078ec0ff */
[----:B------:R-:W-:Y:S02]  /*f2b0*/  IADD3 R37, P2, R2, 0x3000, RZ ;  /* 0x0000300002257810 */ /* 0x000fe40007f5e0ff */
[----:B------:R-:W-:Y:S01]  /*f2c0*/  LOP3.LUT R4, R4, R33, RZ, 0x3c, !PT ;  /* 0x0000002104047212 */ /* 0x000fe200078e3cff */
[----:B------:R-:W-:Y:S01]  /*f2d0*/  IMAD.MOV.U32 R33, RZ, RZ, R45 ;  /* 0x000000ffff217224 */ /* 0x000fe200078e002d */
[----:B------:R-:W-:Y:S01]  /*f2e0*/  SHF.R.U64 R28, R28, 0x3, RZ ;  /* 0x000000031c1c7819 */ /* 0x000fe200000012ff */
[----:B------:R-:W-:Y:S01]  /*f2f0*/  IMAD.X R21, RZ, RZ, R3, P2 ;  /* 0x000000ffff157224 */ /* 0x000fe200010e0603 */
[----:B------:R-:W-:-:S02]  /*f300*/  LOP3.LUT R36, R37, 0x380, RZ, 0xc0, !PT ;  /* 0x0000038025247812 */ /* 0x000fc400078ec0ff */
[----:B-1----:R-:W-:Y:S02]  /*f310*/  @P1 SHF.R.U32.HI R33, RZ, R43, R20 ;  /* 0x0000002bff211219 */ /* 0x002fe40000011614 */
[----:B------:R-:W-:Y:S02]  /*f320*/  LOP3.LUT R28, R28, R39, RZ, 0x3c, !PT ;  /* 0x000000271c1c7212 */ /* 0x000fe400078e3cff */
[----:B------:R-:W-:Y:S01]  /*f330*/  SHF.R.U64 R20, R36, 0x3, RZ ;  /* 0x0000000324147819 */ /* 0x000fe200000012ff */
[----:B------:R-:W-:Y:S01]  /*f340*/  IMAD.MOV R39, RZ, RZ, -R33 ;  /* 0x000000ffff277224 */ /* 0x000fe200078e0a21 */
[----:B------:R-:W-:Y:S01]  /*f350*/  MOV R44, R10 ;  /* 0x0000000a002c7202 */ /* 0x000fe20000000f00 */
[----:B------:R-:W-:Y:S01]  /*f360*/  IMAD.U32 R36, RZ, RZ, UR8 ;  /* 0x00000008ff247e24 */ /* 0x000fe2000f8e00ff */
[----:B------:R-:W-:Y:S01]  /*f370*/  LOP3.LUT R20, R20, R37, RZ, 0x3c, !PT ;  /* 0x0000002514147212 */ /* 0x000fe200078e3cff */
[----:B------:R-:W-:Y:S01]  /*f380*/  IMAD R37, R32, R39, R45 ;  /* 0x0000002720257224 */ /* 0x000fe200078e022d */
[----:B------:R-:W-:Y:S01]  /*f390*/  SHF.R.S32.HI R11, RZ, 0x1f, R33 ;  /* 0x0000001fff0b7819 */ /* 0x000fe20000011421 */
[----:B------:R-:W-:Y:S01]  /*f3a0*/  ULDC.64 UR8, c[0x0][0xae8] ;  /* 0x0002ba0000087ab9 */ /* 0x000fe20000000a00 */
[----:B------:R-:W-:-:S02]  /*f3b0*/  IADD3 R10, P0, R33, UR6, RZ ;  /* 0x00000006210a7c10 */ /* 0x000fc4000ff1e0ff */
[----:B------:R-:W-:Y:S02]  /*f3c0*/  SHF.R.S32.HI R33, RZ, 0x1f, R37 ;  /* 0x0000001fff217819 */ /* 0x000fe40000011425 */
[----:B------:R-:W-:Y:S01]  /*f3d0*/  IADD3.X R11, R11, UR7, R36, P0, !PT ;  /* 0x000000070b0b7c10 */ /* 0x000fe200087fe424 */
[----:B------:R-:W-:Y:S01]  /*f3e0*/  ULDC.64 UR6, c[0x0][0xb88] ;  /* 0x0002e20000067ab9 */ /* 0x000fe20000000a00 */
[----:B------:R-:W-:Y:S01]  /*f3f0*/  MOV R40, R8 ;  /* 0x0000000800287202 */ /* 0x000fe20000000f00 */
[----:B------:R-:W-:Y:S01]  /*f400*/  IMAD R8, R33, UR6, RZ ;  /* 0x0000000621087c24 */ /* 0x000fe2000f8e02ff */
[----:B------:R-:W-:Y:S01]  /*f410*/  MOV R42, R6 ;  /* 0x00000006002a7202 */ /* 0x000fe20000000f00 */
[----:B------:R-:W-:Y:S01]  /*f420*/  IMAD.WIDE.U32 R6, R37, UR6, R10 ;  /* 0x0000000625067c25 */ /* 0x000fe2000f8e000a */
[----:B------:R-:W-:Y:S02]  /*f430*/  LOP3.LUT P0, RZ, R153, 0x3, RZ, 0xc0, !PT ;  /* 0x0000000399ff7812 */ /* 0x000fe4000780c0ff */
[----:B------:R-:W-:Y:S01]  /*f440*/  MOV R43, R4 ;  /* 0x00000004002b7202 */ /* 0x000fe20000000f00 */
[----:B------:R-:W-:Y:S01]  /*f450*/  IMAD R37, R37, UR7, R8 ;  /* 0x0000000725257c24 */ /* 0x000fe2000f8e0208 */
[----:B------:R-:W-:Y:S01]  /*f460*/  ULDC.64 UR6, c[0x0][0xb50] ;  /* 0x0002d40000067ab9 */ /* 0x000fe20000000a00 */
[----:B------:R-:W-:Y:S01]  /*f470*/  VIADD R10, R155, UR38 ;  /* 0x000000269b0a7c36 */ /* 0x000fe20008000000 */
[----:B------:R-:W-:Y:S01]  /*f480*/  LEA R45, P5, R6, UR6, 0x2 ;  /* 0x00000006062d7c11 */ /* 0x000fe2000f8a10ff */
[----:B------:R-:W-:Y:S01]  /*f490*/  IMAD R33, R32, UR5, RZ ;  /* 0x0000000520217c24 */ /* 0x000fe2000f8e02ff */
[----:B------:R-:W-:Y:S01]  /*f4a0*/  F2FP.BF16.F32.PACK_AB R4, R89, R34 ;  /* 0x000000225904723e */ /* 0x000fe200000010ff */
[----:B------:R-:W-:Y:S01]  /*f4b0*/  IMAD.IADD R7, R7, 0x1, R37 ;  /* 0x0000000107077824 */ /* 0x000fe200078e0225 */
[----:B------:R-:W-:Y:S01]  /*f4c0*/  F2FP.BF16.F32.PACK_AB R5, R91, R90 ;  /* 0x0000005a5b05723e */ /* 0x000fe200000010ff */
[C---:B------:R-:W-:Y:S01]  /*f4d0*/  VIADD R8, R10.reuse, 0x8 ;  /* 0x000000080a087836 */ /* 0x040fe20000000000 */
[----:B------:R-:W-:Y:S01]  /*f4e0*/  ISETP.GE.OR P4, PT, R10, R33, P0 ;  /* 0x000000210a00720c */ /* 0x000fe20000786670 */
[----:B------:R-:W-:Y:S01]  /*f4f0*/  SHFL.IDX PT, R36, R45, RZ, 0x1c1f ;  /* 0x001c1fff2d247589 */ /* 0x000fe200000e0000 */
[----:B------:R-:W-:-:S02]  /*f500*/  LEA.HI.X R46, R6, UR7, R7, 0x2, P5 ;  /* 0x00000007062e7c11 */ /* 0x000fc4000a8f1407 */
[----:B------:R-:W-:Y:S01]  /*f510*/  ISETP.GE.OR P0, PT, R8, R33, P0 ;  /* 0x000000210800720c */ /* 0x000fe20000706670 */
[----:B------:R-:W-:Y:S01]  /*f520*/  SHFL.IDX PT, R38, R45, 0x1, 0x1c1f ;  /* 0x003c1f002d267f89 */ /* 0x000fe200000e0000 */
[----:B------:R-:W-:Y:S02]  /*f530*/  F2FP.BF16.F32.PACK_AB R6, R93, R92 ;  /* 0x0000005c5d06723e */ /* 0x000fe400000010ff */
[----:B------:R-:W-:Y:S01]  /*f540*/  F2FP.BF16.F32.PACK_AB R7, R95, R94 ;  /* 0x0000005e5f07723e */ /* 0x000fe200000010ff */
[----:B------:R-:W0:Y:S01]  /*f550*/  SHFL.IDX PT, R37, R46, RZ, 0x1c1f ;  /* 0x001c1fff2e257589 */ /* 0x000e2200000e0000 */
[----:B------:R-:W-:Y:S02]  /*f560*/  F2FP.BF16.F32.PACK_AB R8, R97, R96 ;  /* 0x000000606108723e */ /* 0x000fe400000010ff */
[----:B------:R-:W-:Y:S01]  /*f570*/  F2FP.BF16.F32.PACK_AB R9, R99, R98 ;  /* 0x000000626309723e */ /* 0x000fe200000010ff */
[----:B------:R-:W-:Y:S01]  /*f580*/  STSM.16.M88.4 [R44], R4 ;  /* 0x000000042c007844 */ /* 0x000fe20000000200 */
[----:B------:R-:W-:-:S02]  /*f590*/  F2FP.BF16.F32.PACK_AB R10, R101, R100 ;  /* 0x00000064650a723e */ /* 0x000fc400000010ff */
[----:B------:R-:W-:Y:S01]  /*f5a0*/  F2FP.BF16.F32.PACK_AB R11, R103, R102 ;  /* 0x00000066670b723e */ /* 0x000fe200000010ff */
[----:B------:R-:W1:Y:S01]  /*f5b0*/  SHFL.IDX PT, R39, R46, 0x1, 0x1c1f ;  /* 0x003c1f002e277f89 */ /* 0x000e6200000e0000 */
[----:B------:R-:W-:-:S03]  /*f5c0*/  LOP3.LUT R35, R2, 0x380, RZ, 0xc0, !PT ;  /* 0x0000038002237812 */ /* 0x000fc600078ec0ff */
[----:B------:R2:W-:Y:S01]  /*f5d0*/  STSM.16.M88.4 [R43], R8 ;  /* 0x000000082b007844 */ /* 0x0005e20000000200 */
[----:B------:R-:W-:-:S03]  /*f5e0*/  SHF.R.U64 R35, R35, 0x3, RZ ;  /* 0x0000000323237819 */ /* 0x000fc600000012ff */
[----:B------:R-:W-:Y:S01]  /*f5f0*/  STSM.16.M88.4 [R42], R12 ;  /* 0x0000000c2a007844 */ /* 0x000fe20000000200 */
[----:B------:R-:W-:Y:S01]  /*f600*/  LOP3.LUT R34, R35, R2, RZ, 0x3c, !PT ;  /* 0x0000000223227212 */ /* 0x000fe200078e3cff */
[----:B------:R-:W-:Y:S02]  /*f610*/  IMAD.MOV.U32 R35, RZ, RZ, R3 ;  /* 0x000000ffff237224 */ /* 0x000fe400078e0003 */
[----:B------:R-:W-:Y:S01]  /*f620*/  STSM.16.M88.4 [R40], R24 ;  /* 0x0000001828007844 */ /* 0x000fe20000000200 */
[----:B------:R-:W-:Y:S06]  /*f630*/  BAR.SYNC.DEFER_BLOCKING 0x1, 0x180 ;  /* 0x0046000000007b1d */ /* 0x000fec0000010000 */
[----:B0-----:R0:W-:Y:S04]  /*f640*/  @!P4 ST.E desc[UR52][R36.64], R30 ;  /* 0x0000001e2400c985 */ /* 0x0011e8000c101934 */
[----:B-1----:R1:W-:Y:S04]  /*f650*/  @!P0 ST.E desc[UR52][R38.64], R0 ;  /* 0x0000000026008985 */ /* 0x0023e8000c101934 */
[----:B------:R-:W3:Y:S04]  /*f660*/  LD.E.128 R4, desc[UR52][R34.64] ;  /* 0x0000003422047980 */ /* 0x000ee8000c101d00 */
[----:B--2---:R-:W2:Y:S01]  /*f670*/  LD.E.128 R8, desc[UR52][R28.64] ;  /* 0x000000341c087980 */ /* 0x004ea2000c101d00 */
[----:B0-----:R-:W0:Y:S03]  /*f680*/  @P1 LDC R37, c[0x0][0xbf0] ;  /* 0x0002fc00ff251b82 */ /* 0x001e260000000800 */
[----:B------:R4:W2:Y:S01]  /*f690*/  LD.E.128 R12, desc[UR52][R20.64] ;  /* 0x00000034140c7980 */ /* 0x0008a2000c101d00 */
[----:B------:R-:W-:Y:S01]  /*f6a0*/  IADD3 R27, P0, R2, 0x4800, RZ ;  /* 0x00004800021b7810 */ /* 0x000fe20007f1e0ff */
[----:B-1----:R-:W-:Y:S01]  /*f6b0*/  IMAD R0, R18, 0x30, R152 ;  /* 0x0000003012007824 */ /* 0x002fe200078e0298 */
[----:B------:R-:W-:-:S02]  /*f6c0*/  UIMAD UR5, UR12, UR8, URZ ;  /* 0x000000080c0572a4 */ /* 0x000fc4000f8e023f */
[----:B------:R-:W-:Y:S01]  /*f6d0*/  UIMAD.WIDE.U32 UR6, UR41, UR8, URZ ;  /* 0x00000008290672a5 */ /* 0x000fe2000f8e003f */
[----:B------:R-:W-:Y:S01]  /*f6e0*/  IMAD.X R25, RZ, RZ, R3, P0 ;  /* 0x000000ffff197224 */ /* 0x000fe200000e0603 */
[----:B------:R-:W-:Y:S01]  /*f6f0*/  LOP3.LUT R2, R27, 0x380, RZ, 0xc0, !PT ;  /* 0x000003801b027812 */ /* 0x000fe200078ec0ff */
[----:B------:R-:W1:Y:S01]  /*f700*/  @P1 LDC R3, c[0x0][0xbec] ;  /* 0x0002fb00ff031b82 */ /* 0x000e620000000800 */
[----:B----4-:R-:W-:Y:S01]  /*f710*/  VIADD R20, R0, UR38 ;  /* 0x0000002600147c36 */ /* 0x010fe20008000000 */
[----:B------:R-:W-:Y:S01]  /*f720*/  UIMAD UR5, UR41, UR9, UR5 ;  /* 0x00000009290572a4 */ /* 0x000fe2000f8e0205 */
[----:B------:R-:W-:Y:S01]  /*f730*/  SHF.R.U64 R2, R2, 0x3, RZ ;  /* 0x0000000302027819 */ /* 0x000fe200000012ff */
[----:B------:R-:W-:Y:S02]  /*f740*/  UIMAD UR8, UR13, UR10, URZ ;  /* 0x0000000a0d0872a4 */ /* 0x000fe4000f8e023f */
[----:B------:R-:W-:Y:S01]  /*f750*/  UIADD3 UR7, UR7, UR5, URZ ;  /* 0x0000000507077290 */ /* 0x000fe2000fffe03f */
[----:B------:R-:W-:Y:S01]  /*f760*/  IMAD.MOV.U32 R21, RZ, RZ, R20 ;  /* 0x000000ffff157224 */ /* 0x000fe200078e0014 */
[----:B------:R-:W-:Y:S01]  /*f770*/  UIMAD UR5, UR39, UR11, UR8 ;  /* 0x0000000b270572a4 */ /* 0x000fe2000f8e0208 */
[----:B------:R-:W-:Y:S01]  /*f780*/  LOP3.LUT R24, R2, R27, RZ, 0x3c, !PT ;  /* 0x0000001b02187212 */ /* 0x000fe200078e3cff */
[----:B------:R-:W-:Y:S01]  /*f790*/  UIMAD.WIDE.U32 UR6, UR39, UR10, UR6 ;  /* 0x0000000a270672a5 */ /* 0x000fe2000f8e0006 */
[----:B------:R-:W-:Y:S01]  /*f7a0*/  ULDC.64 UR8, c[0x0][0xae0] ;  /* 0x0002b80000087ab9 */ /* 0x000fe20000000a00 */
[----:B-1----:R-:W-:-:S03]  /*f7b0*/  @P1 IMAD.HI.U32 R0, R20, R3, RZ ;  /* 0x0000000314001227 */ /* 0x002fc600078e00ff */
[----:B------:R-:W5:Y:S01]  /*f7c0*/  LD.E.128 R24, desc[UR52][R24.64] ;  /* 0x0000003418187980 */ /* 0x000f62000c101d00 */
[----:B------:R-:W-:Y:S02]  /*f7d0*/  UIADD3 UR5, UR7, UR5, URZ ;  /* 0x0000000507057290 */ /* 0x000fe4000fffe03f */
[----:B------:R-:W-:Y:S01]  /*f7e0*/  IMAD.U32 R3, RZ, RZ, UR7 ;  /* 0x00000007ff037e24 */ /* 0x000fe2000f8e00ff */
[----:B0-----:R-:W-:Y:S01]  /*f7f0*/  @P1 SHF.R.U32.HI R21, RZ, R37, R0 ;  /* 0x00000025ff151219 */ /* 0x001fe20000011600 */
[----:B------:R-:W-:Y:S01]  /*f800*/  IMAD.U32 R2, RZ, RZ, UR6 ;  /* 0x00000006ff027e24 */ /* 0x000fe2000f8e00ff */
[----:B------:R-:W-:Y:S01]  /*f810*/  ULDC.64 UR6, c[0x0][0xad8] ;  /* 0x0002b60000067ab9 */ /* 0x000fe20000000a00 */
[----:B------:R-:W-:Y:S01]  /*f820*/  IMAD.U32 R3, RZ, RZ, UR5 ;  /* 0x00000005ff037e24 */ /* 0x000fe2000f8e00ff */
[--C-:B------:R-:W-:Y:S01]  /*f830*/  SHF.R.S32.HI R0, RZ, 0x1f, R21.reuse ;  /* 0x0000001fff007819 */ /* 0x100fe20000011415 */
[----:B------:R-:W-:Y:S01]  /*f840*/  IMAD.MOV R29, RZ, RZ, -R21 ;  /* 0x000000ffff1d7224 */ /* 0x000fe200078e0a15 */
[----:B------:R-:W-:Y:S01]  /*f850*/  ULDC UR5, c[0x0][0xac8] ;  /* 0x0002b20000057ab9 */ /* 0x000fe20000000800 */
[----:B------:R-:W-:Y:S01]  /*f860*/  IMAD.WIDE.U32 R2, R21, UR8, R2 ;  /* 0x0000000815027c25 */ /* 0x000fe2000f8e0002 */
[----:B------:R-:W-:Y:S01]  /*f870*/  @!PT LDS RZ, [RZ] ;  /* 0x00000000fffff984 */ /* 0x000fe20000000800 */
[----:B------:R-:W-:Y:S01]  /*f880*/  @!PT LDS RZ, [RZ] ;  /* 0x00000000fffff984 */ /* 0x000fe20000000800 */
[----:B------:R-:W-:Y:S01]  /*f890*/  @!PT LDS RZ, [RZ] ;  /* 0x00000000fffff984 */ /* 0x000fe20000000800 */
[----:B------:R-:W-:Y:S01]  /*f8a0*/  @!PT LDS RZ, [RZ] ;  /* 0x00000000fffff984 */ /* 0x000fe20000000800 */
[----:B------:R0:W-:Y:S06]  /*f8b0*/  MEMBAR.ALL.CTA ;  /* 0x0000000000007992 */ /* 0x0001ec0000008000 */
[----:B0-----:R-:W0:Y:S01]  /*f8c0*/  FENCE.VIEW.ASYNC.S ;  /* 0x00000000000073c6 */ /* 0x001e220000000000 */
[----:B------:R-:W-:-:S02]  /*f8d0*/  IMAD R0, R0, UR8, RZ ;  /* 0x0000000800007c24 */ /* 0x000fc4000f8e02ff */
[----:B------:R-:W-:Y:S02]  /*f8e0*/  IMAD R29, R32, R29, R20 ;  /* 0x0000001d201d7224 */ /* 0x000fe400078e0214 */
[----:B------:R-:W-:Y:S02]  /*f8f0*/  IMAD R35, R21, UR9, R0 ;  /* 0x0000000915237c24 */ /* 0x000fe4000f8e0200 */
[----:B------:R-:W-:Y:S01]  /*f900*/  VIADD R34, R152, UR38 ;  /* 0x0000002698227c36 */ /* 0x000fe20008000000 */
[----:B------:R-:W-:Y:S01]  /*f910*/  SHF.R.S32.HI R0, RZ, 0x1f, R29 ;  /* 0x0000001fff007819 */ /* 0x000fe2000001141d */
[----:B------:R-:W-:Y:S02]  /*f920*/  IMAD.IADD R3, R3, 0x1, R35 ;  /* 0x0000000103037824 */ /* 0x000fe400078e0223 */
[----:B------:R-:W-:Y:S02]  /*f930*/  VIADD R31, R31, 0x16820 ;  /* 0x000168201f1f7836 */ /* 0x000fe40000000000 */
[----:B------:R-:W-:-:S02]  /*f940*/  IMAD R0, R0, UR6, RZ ;  /* 0x0000000600007c24 */ /* 0x000fc4000f8e02ff */
[----:B------:R-:W-:Y:S01]  /*f950*/  IMAD.WIDE.U32 R2, R29, UR6, R2 ;  /* 0x000000061d027c25 */ /* 0x000fe2000f8e0002 */
[----:B------:R-:W-:-:S03]  /*f960*/  PRMT R31, RZ, 0x654, R31 ;  /* 0x00000654ff1f7816 */ /* 0x000fc6000000001f */
[----:B------:R-:W-:Y:S01]  /*f970*/  IMAD R21, R29, UR7, R0 ;  /* 0x000000071d157c24 */ /* 0x000fe2000f8e0200 */
[----:B------:R-:W-:Y:S01]  /*f980*/  ULDC.64 UR6, c[0x0][0xa80] ;  /* 0x0002a00000067ab9 */ /* 0x000fe20000000a00 */
[----:B------:R-:W-:Y:S01]  /*f990*/  VIADD R0, R34, 0x30 ;  /* 0x0000003022007836 */ /* 0x000fe20000000000 */
[C---:B------:R-:W-:Y:S01]  /*f9a0*/  LEA R30, P0, R2.reuse, UR6, 0x1 ;  /* 0x00000006021e7c11 */ /* 0x040fe2000f8008ff */
[----:B------:R-:W-:Y:S01]  /*f9b0*/  IMAD.IADD R3, R3, 0x1, R21 ;  /* 0x0000000103037824 */ /* 0x000fe200078e0215 */
[----:B0-----:R0:W-:Y:S03]  /*f9c0*/  SYNCS.ARRIVE.TRANS64.RED.A1T0 RZ, [R31+URZ], RZ ;  /* 0x000000ff1fff79a7 */ /* 0x0011e6000810043f */
[----:B------:R-:W1:Y:S01]  /*f9d0*/  SHFL.IDX PT, R21, R30, RZ, 0x181f ;  /* 0x00181fff1e157589 */ /* 0x000e6200000e0000 */
[----:B------:R-:W-:Y:S01]  /*f9e0*/  LEA.HI.X R32, R2, UR7, R3, 0x1, P0 ;  /* 0x0000000702207c11 */ /* 0x000fe200080f0c03 */
[----:B------:R-:W-:Y:S01]  /*f9f0*/  VIADD R2, R34, 0x60 ;  /* 0x0000006022027836 */ /* 0x000fe20000000000 */
[----:B------:R-:W-:Y:S01]  /*fa00*/  ISETP.GE.AND P0, PT, R22, UR5, PT ;  /* 0x0000000516007c0c */ /* 0x000fe2000bf06270 */
[----:B------:R-:W4:Y:S03]  /*fa10*/  SHFL.IDX PT, R35, R30, 0x1, 0x181f ;  /* 0x00381f001e237f89 */ /* 0x000f2600000e0000 */
[-C--:B------:R-:W-:Y:S01]  /*fa20*/  ISETP.GE.OR P1, PT, R34, R33.reuse, P0 ;  /* 0x000000212200720c */ /* 0x080fe20000726670 */
[----:B------:R-:W4:Y:S01]  /*fa30*/  SHFL.IDX PT, R37, R30, 0x2, 0x181f ;  /* 0x00581f001e257f89 */ /* 0x000f2200000e0000 */
[-C--:B------:R-:W-:Y:S01]  /*fa40*/  ISETP.GE.OR P2, PT, R0, R33.reuse, P0 ;  /* 0x000000210000720c */ /* 0x080fe20000746670 */
[----:B------:R-:W-:Y:S01]  /*fa50*/  VIADD R0, R34, 0x90 ;  /* 0x0000009022007836 */ /* 0x000fe20000000000 */
[-C--:B------:R-:W-:Y:S01]  /*fa60*/  ISETP.GE.OR P3, PT, R2, R33.reuse, P0 ;  /* 0x000000210200720c */ /* 0x080fe20000766670 */
[----:B------:R-:W4:Y:S03]  /*fa70*/  SHFL.IDX PT, R3, R32, RZ, 0x181f ;  /* 0x00181fff20037589 */ /* 0x000f2600000e0000 */
[----:B------:R-:W-:Y:S01]  /*fa80*/  ISETP.GE.OR P0, PT, R0, R33, P0 ;  /* 0x000000210000720c */ /* 0x000fe20000706670 */
[----:B------:R-:W4:Y:S04]  /*fa90*/  SHFL.IDX PT, R29, R32, 0x1, 0x181f ;  /* 0x00381f00201d7f89 */ /* 0x000f2800000e0000 */
[----:B------:R-:W4:Y:S01]  /*faa0*/  SHFL.IDX PT, R36, R32, 0x2, 0x181f ;  /* 0x00581f0020247f89 */ /* 0x000f2200000e0000 */
[----:B-1----:R-:W-:-:S03]  /*fab0*/  @!P1 LEA R2, P4, R22, R21, 0x1 ;  /* 0x0000001516029211 */ /* 0x002fc600078808ff */
[----:B0-----:R0:W1:Y:S01]  /*fac0*/  SHFL.IDX PT, R31, R30, 0x3, 0x181f ;  /* 0x00781f001e1f7f89 */ /* 0x00106200000e0000 */
[----:B----4-:R-:W-:-:S03]  /*fad0*/  @!P2 LEA R20, P5, R22, R35, 0x1 ;  /* 0x000000231614a211 */ /* 0x010fc600078a08ff */
[----:B------:R-:W4:Y:S01]  /*fae0*/  SHFL.IDX PT, R32, R32, 0x3, 0x181f ;  /* 0x00781f0020207f89 */ /* 0x000f2200000e0000 */
[C---:B------:R-:W-:Y:S02]  /*faf0*/  @!P3 LEA R28, P6, R22.reuse, R37, 0x1 ;  /* 0x00000025161cb211 */ /* 0x040fe400078c08ff */
[C-C-:B------:R-:W-:Y:S02]  /*fb00*/  @!P1 LEA.HI.X R3, R22.reuse, R3, R157.reuse, 0x1, P4 ;  /* 0x0000000316039211 */ /* 0x140fe400020f0c9d */
[C-C-:B------:R-:W-:Y:S02]  /*fb10*/  @!P2 LEA.HI.X R21, R22.reuse, R29, R157.reuse, 0x1, P5 ;  /* 0x0000001d1615a211 */ /* 0x140fe400028f0c9d */
[----:B------:R-:W-:Y:S01]  /*fb20*/  @!P3 LEA.HI.X R29, R22, R36, R157, 0x1, P6 ;  /* 0x00000024161db211 */ /* 0x000fe200030f0c9d */
[----:B---3--:R0:W-:Y:S04]  /*fb30*/  @!P1 ST.E.128 desc[UR52][R2.64], R4 ;  /* 0x0000000402009985 */ /* 0x0081e8000c101d34 */
[----:B--2---:R0:W-:Y:S04]  /*fb40*/  @!P2 ST.E.128 desc[UR52][R20.64], R8 ;  /* 0x000000081400a985 */ /* 0x0041e8000c101d34 */
[----:B------:R0:W-:Y:S01]  /*fb50*/  @!P3 ST.E.128 desc[UR52][R28.64], R12 ;  /* 0x0000000c1c00b985 */ /* 0x0001e2000c101d34 */
[----:B-1--4-:R-:W-:Y:S05]  /*fb60*/  @P0 BRA `(.L_x_1018) ;  /* 0x0000000400ec0947 */ /* 0x012fea0003800000 */
[----:B0-----:R-:W-:-:S04]  /*fb70*/  LEA R2, P0, R22, R31, 0x1 ;  /* 0x0000001f16027211 */ /* 0x001fc800078008ff */
[----:B------:R-:W-:-:S05]  /*fb80*/  LEA.HI.X R3, R22, R32, R157, 0x1, P0 ;  /* 0x0000002016037211 */ /* 0x000fca00000f0c9d */
[----:B-----5:R2:W-:Y:S01]  /*fb90*/  ST.E.128 desc[UR52][R2.64], R24 ;  /* 0x0000001802007985 */ /* 0x0205e2000c101d34 */
[----:B------:R-:W-:Y:S05]  /*fba0*/  BRA `(.L_x_1018) ;  /* 0x0000000400dc7947 */ /* 0x000fea0003800000 */
.L_x_1017:
[----:B------:R-:W0:Y:S01]  /*fbb0*/  LDC R10, c[0x0][0xbe8] ;  /* 0x0002fa00ff0a7b82 */ /* 0x000e220000000800 */
[----:B------:R-:W1:Y:S01]  /*fbc0*/  S2R R0, SR_TID.X ;  /* 0x0000000000007919 */ /* 0x000e620000002100 */
[----:B------:R-:W-:Y:S01]  /*fbd0*/  USHF.R.S32.HI UR8, URZ, 0x1f, UR41 ;  /* 0x0000001f3f087899 */ /* 0x000fe20008011429 */
[----:B------:R-:W-:Y:S01]  /*fbe0*/  BSSY B1, `(.L_x_1019) ;  /* 0x0000031000017945 */ /* 0x000fe20003800000 */
[----:B------:R-:W-:Y:S01]  /*fbf0*/  USHF.R.S32.HI UR9, URZ, 0x1f, UR39 ;  /* 0x0000001f3f097899 */ /* 0x000fe20008011427 */
[----:B------:R-:W-:Y:S01]  /*fc00*/  IMAD R6, R18, 0x30, R152 ;  /* 0x0000003012067824 */ /* 0x000fe200078e0298 */
[----:B0-----:R-:W-:Y:S01]  /*fc10*/  ISETP.NE.AND P1, PT, R10, 0x1, PT ;  /* 0x000000010a00780c */ /* 0x001fe20003f25270 */
[----:B-1----:R-:W-:-:S12]  /*fc20*/  VIADD R0, R0, 0xffffff80 ;  /* 0xffffff8000007836 */ /* 0x002fd80000000000 */
[----:B------:R-:W0:Y:S01]  /*fc30*/  @P1 LDC R9, c[0x0][0xbec] ;  /* 0x0002fb00ff091b82 */ /* 0x000e220000000800 */
[----:B------:R-:W-:-:S07]  /*fc40*/  ISETP.GE.AND P0, PT, R0, 0xc0, PT ;  /* 0x000000c00000780c */ /* 0x000fce0003f06270 */
[----:B------:R-:W1:Y:S06]  /*fc50*/  @P1 LDC R11, c[0x0][0xbf0] ;  /* 0x0002fc00ff0b1b82 */ /* 0x000e6c0000000800 */
[----:B------:R-:W-:Y:S05]  /*fc60*/  @P0 BRA `(.L_x_1020) ;  /* 0x0000000000a00947 */ /* 0x000fea0003800000 */
[----:B------:R-:W2:Y:S01]  /*fc70*/  S2R R0, SR_TID.X ;  /* 0x0000000000007919 */ /* 0x000ea20000002100 */
[----:B------:R-:W3:Y:S01]  /*fc80*/  LDC R3, c[0x0][0xbe8] ;  /* 0x0002fa00ff037b82 */ /* 0x000ee20000000800 */
[----:B------:R-:W-:Y:S01]  /*fc90*/  IMAD.U32 R4, RZ, RZ, UR38 ;  /* 0x00000026ff047e24 */ /* 0x000fe2000f8e00ff */
[----:B------:R-:W-:Y:S02]  /*fca0*/  ULDC UR5, c[0x0][0xa88] ;  /* 0x0002a20000057ab9 */ /* 0x000fe40000000800 */
[----:B---3--:R-:W-:Y:S02]  /*fcb0*/  IMAD R5, R3, UR5, RZ ;  /* 0x0000000503057c24 */ /* 0x008fe4000f8e02ff */
[----:B--2---:R-:W-:-:S04]  /*fcc0*/  IADD3 R4, R4, -0x80, R0 ;  /* 0xffffff8004047810 */ /* 0x004fc80007ffe000 */
[----:B------:R-:W-:-:S13]  /*fcd0*/  ISETP.GE.AND P0, PT, R4, R5, PT ;  /* 0x000000050400720c */ /* 0x000fda0003f06270 */
[----:B------:R-:W-:Y:S05]  /*fce0*/  @P0 BRA `(.L_x_1020) ;  /* 0x0000000000800947 */ /* 0x000fea0003800000 */
[----:B------:R-:W-:Y:S01]  /*fcf0*/  ISETP.NE.AND P0, PT, R3, 0x1, PT ;  /* 0x000000010300780c */ /* 0x000fe20003f05270 */
[----:B------:R-:W-:Y:S01]  /*fd00*/  ULDC.64 UR10, c[0x0][0xb90] ;  /* 0x0002e400000a7ab9 */ /* 0x000fe20000000a00 */
[----:B------:R-:W-:Y:S01]  /*fd10*/  IMAD.MOV.U32 R2, RZ, RZ, R4 ;  /* 0x000000ffff027224 */ /* 0x000fe200078e0004 */
[----:B------:R-:W-:Y:S02]  /*fd20*/  UIMAD UR5, UR8, UR10, URZ ;  /* 0x0000000a080572a4 */ /* 0x000fe4000f8e023f */
[----:B------:R-:W-:Y:S02]  /*fd30*/  UIMAD.WIDE.U32 UR6, UR41, UR10, URZ ;  /* 0x0000000a290672a5 */ /* 0x000fe4000f8e003f */
[----:B------:R-:W-:-:S03]  /*fd40*/  UIMAD UR5, UR41, UR11, UR5 ;  /* 0x0000000b290572a4 */ /* 0x000fc6000f8e0205 */
[----:B------:R-:W-:Y:S01]  /*fd50*/  ULDC.64 UR10, c[0x0][0xb98] ;  /* 0x0002e600000a7ab9 */ /* 0x000fe20000000a00 */
[----:B------:R-:W-:Y:S02]  /*fd60*/  UIADD3 UR7, UR7, UR5, URZ ;  /* 0x0000000507077290 */ /* 0x000fe4000fffe03f */
[----:B------:R-:W2:Y:S01]  /*fd70*/  @P0 LDC R5, c[0x0][0xbec] ;  /* 0x0002fb00ff050b82 */ /* 0x000ea20000000800 */
[----:B------:R-:W-:Y:S02]  /*fd80*/  UIMAD UR5, UR9, UR10, URZ ;  /* 0x0000000a090572a4 */ /* 0x000fe4000f8e023f */
[----:B------:R-:W-:Y:S02]  /*fd90*/  UIMAD.WIDE.U32 UR6, UR39, UR10, UR6 ;  /* 0x0000000a270672a5 */ /* 0x000fe4000f8e0006 */
[----:B------:R-:W-:-:S03]  /*fda0*/  UIMAD UR5, UR39, UR11, UR5 ;  /* 0x0000000b270572a4 */ /* 0x000fc6000f8e0205 */
[----:B------:R-:W3:Y:S01]  /*fdb0*/  @P0 LDC R7, c[0x0][0xbf0] ;  /* 0x0002fc00ff070b82 */ /* 0x000ee20000000800 */
[----:B------:R-:W-:Y:S01]  /*fdc0*/  ULDC.64 UR10, c[0x0][0xb88] ;  /* 0x0002e200000a7ab9 */ /* 0x000fe20000000a00 */
[----:B--2---:R-:W-:-:S05]  /*fdd0*/  @P0 IMAD.HI.U32 R0, R4, R5, RZ ;  /* 0x0000000504000227 */ /* 0x004fca00078e00ff */
[----:B---3--:R-:W-:-:S05]  /*fde0*/  @P0 SHF.R.U32.HI R2, RZ, R7, R0 ;  /* 0x00000007ff020219 */ /* 0x008fca0000011600 */
[----:B------:R-:W-:-:S04]  /*fdf0*/  IMAD.MOV R5, RZ, RZ, -R2 ;  /* 0x000000ffff057224 */ /* 0x000fc800078e0a02 */
[----:B------:R-:W-:Y:S01]  /*fe00*/  IMAD R5, R3, R5, R4 ;  /* 0x0000000503057224 */ /* 0x000fe200078e0204 */
[----:B------:R-:W-:Y:S01]  /*fe10*/  SHF.R.S32.HI R3, RZ, 0x1f, R2 ;  /* 0x0000001fff037819 */ /* 0x000fe20000011402 */
[----:B------:R-:W-:Y:S01]  /*fe20*/  IMAD.U32 R4, RZ, RZ, UR5 ;  /* 0x00000005ff047e24 */ /* 0x000fe2000f8e00ff */
        /* <DEDUP_REMOVED lines=9> */
[----:B------:R-:W-:Y:S01]  /*fec0*/  LEA.HI.X R5, R2, UR7, R3, 0x2, P0 ;  /* 0x0000000702057c11 */ /* 0x000fe200080f1403 */
[----:B------:R-:W-:-:S05]  /*fed0*/  IMAD.MOV.U32 R3, RZ, RZ, -0x800000 ;  /* 0xff800000ff037424 */ /* 0x000fca00078e00ff */
[----:B------:R2:W-:Y:S02]  /*fee0*/  STG.E desc[UR52][R4.64], R3 ;  /* 0x0000000304007986 */ /* 0x0005e4000c101934 */
.L_x_1020:
[----:B------:R-:W-:Y:S05]  /*fef0*/  BSYNC B1 ;  /* 0x0000000000017941 */ /* 0x000fea0003800000 */
.L_x_1019:
[----:B------:R-:W-:Y:S01]  /*ff00*/  ULDC.64 UR10, c[0x0][0xae8] ;  /* 0x0002ba00000a7ab9 */ /* 0x000fe20000000a00 */
[----:B------:R-:W-:Y:S01]  /*ff10*/  VIADD R6, R6, UR38 ;  /* 0x0000002606067c36 */ /* 0x000fe20008000000 */
[----:B------:R-:W-:Y:S02]  /*ff20*/  UIMAD UR5, UR8, UR10, URZ ;  /* 0x0000000a080572a4 */ /* 0x000fe4000f8e023f */
[----:B------:R-:W-:Y:S01]  /*ff30*/  UIMAD.WIDE.U32 UR6, UR41, UR10, URZ ;  /* 0x0000000a290672a5 */ /* 0x000fe2000f8e003f */
[----:B0-----:R-:W-:Y:S01]  /*ff40*/  @P1 IMAD.HI.U32 R0, R6, R9, RZ ;  /* 0x0000000906001227 */ /* 0x001fe200078e00ff */
[----:B------:R-:W-:-:S03]  /*ff50*/  UIMAD UR5, UR41, UR11, UR5 ;  /* 0x0000000b290572a4 */ /* 0x000fc6000f8e0205 */
[----:B------:R-:W-:Y:S01]  /*ff60*/  ULDC.64 UR10, c[0x0][0xaf0] ;  /* 0x0002bc00000a7ab9 */ /* 0x000fe20000000a00 */
[----:B------:R-:W-:Y:S01]  /*ff70*/  UIADD3 UR7, UR7, UR5, URZ ;  /* 0x0000000507077290 */ /* 0x000fe2000fffe03f */
[----:B--2---:R-:W-:Y:S01]  /*ff80*/  IMAD.MOV.U32 R5, RZ, RZ, R6 ;  /* 0x000000ffff057224 */ /* 0x004fe200078e0006 */
        /* <DEDUP_REMOVED lines=8> */
[----:B------:R-:W-:Y:S02]  /*10010*/  IMAD.U32 R3, RZ, RZ, UR7 ;  /* 0x00000007ff037e24 */ /* 0x000fe4000f8e00ff */
[----:B------:R-:W-:Y:S02]  /*10020*/  IMAD R7, R10, R7, R6 ;  /* 0x000000070a077224 */ /* 0x000fe400078e0206 */
[----:B------:R-:W-:Y:S02]  /*10030*/  IMAD R0, R0, UR8, RZ ;  /* 0x0000000800007c24 */ /* 0x000fe4000f8e02ff */
[----:B------:R-:W-:Y:S01]  /*10040*/  IMAD.U32 R2, RZ, RZ, UR6 ;  /* 0x00000006ff027e24 */ /* 0x000fe2000f8e00ff */
[----:B------:R-:W-:Y:S01]  /*10050*/  ULDC.64 UR6, c[0x0][0xad8] ;  /* 0x0002b60000067ab9 */ /* 0x000fe20000000a00 */
[----:B------:R-:W-:Y:S01]  /*10060*/  IMAD.U32 R3, RZ, RZ, UR5 ;  /* 0x00000005ff037e24 */ /* 0x000fe2000f8e00ff */
[----:B------:R-:W-:Y:S01]  /*10070*/  ULDC UR5, c[0x0][0xac8] ;  /* 0x0002b20000057ab9 */ /* 0x000fe20000000800 */
[C---:B------:R-:W-:Y:S01]  /*10080*/  IMAD R9, R5.reuse, UR9, R0 ;  /* 0x0000000905097c24 */ /* 0x040fe2000f8e0200 */
[----:B------:R-:W-:Y:S01]  /*10090*/  SHF.R.S32.HI R0, RZ, 0x1f, R7 ;  /* 0x0000001fff007819 */ /* 0x000fe20000011407 */
        /* <DEDUP_REMOVED lines=8> */
[----:B------:R-:W-:Y:S01]  /*10120*/  ULDC UR6, c[0x0][0xa88] ;  /* 0x0002a20000067ab9 */ /* 0x000fe20000000800 */
[----:B------:R-:W-:Y:S02]  /*10130*/  VIADD R6, R152, UR38 ;  /* 0x0000002698067c36 */ /* 0x000fe40008000000 */
[----:B------:R-:W-:Y:S01]  /*10140*/  LEA.HI.X R12, R2, UR7, R3, 0x1, P0 ;  /* 0x00000007020c7c11 */ /* 0x000fe200080f0c03 */
[----:B------:R-:W0:Y:S01]  /*10150*/  SHFL.IDX PT, R7, R8, 0x1, 0x181f ;  /* 0x00381f0008077f89 */ /* 0x000e2200000e0000 */
[----:B------:R-:W-:Y:S01]  /*10160*/  IMAD R15, R10, UR6, RZ ;  /* 0x000000060a0f7c24 */ /* 0x000fe2000f8e02ff */
[----:B------:R-:W-:Y:S01]  /*10170*/  ISETP.GE.AND P0, PT, R22, UR5, PT ;  /* 0x0000000516007c0c */ /* 0x000fe2000bf06270 */
[C---:B------:R-:W-:Y:S01]  /*10180*/  VIADD R4, R6.reuse, 0x30 ;  /* 0x0000003006047836 */ /* 0x040fe20000000000 */
[----:B------:R-:W1:Y:S01]  /*10190*/  SHFL.IDX PT, R3, R8, RZ, 0x181f ;  /* 0x00181fff08037589 */ /* 0x000e6200000e0000 */
[C---:B------:R-:W-:Y:S01]  /*101a0*/  VIADD R2, R6.reuse, 0x60 ;  /* 0x0000006006027836 */ /* 0x040fe20000000000 */
[CC--:B------:R-:W-:Y:S01]  /*101b0*/  ISETP.GE.OR P3, PT, R6.reuse, R15.reuse, P0 ;  /* 0x0000000f0600720c */ /* 0x0c0fe20000766670 */
[----:B------:R-:W-:Y:S01]  /*101c0*/  VIADD R6, R6, 0x90 ;  /* 0x0000009006067836 */ /* 0x000fe20000000000 */
[----:B------:R-:W2:Y:S01]  /*101d0*/  SHFL.IDX PT, R11, R8, 0x2, 0x181f ;  /* 0x00581f00080b7f89 */ /* 0x000ea200000e0000 */
[----:B------:R-:W-:-:S02]  /*101e0*/  ISETP.GE.OR P2, PT, R4, R15, P0 ;  /* 0x0000000f0400720c */ /* 0x000fc40000746670 */
[-C--:B------:R-:W-:Y:S01]  /*101f0*/  ISETP.GE.OR P1, PT, R2, R15.reuse, P0 ;  /* 0x0000000f0200720c */ /* 0x080fe20000726670 */
[----:B------:R-:W3:Y:S01]  /*10200*/  SHFL.IDX PT, R0, R12, RZ, 0x181f ;  /* 0x00181fff0c007589 */ /* 0x000ee200000e0000 */
[----:B------:R-:W-:-:S03]  /*10210*/  ISETP.GE.OR P0, PT, R6, R15, P0 ;  /* 0x0000000f0600720c */ /* 0x000fc60000706670 */
[----:B------:R-:W4:Y:S04]  /*10220*/  SHFL.IDX PT, R13, R8, 0x3, 0x181f ;  /* 0x00781f00080d7f89 */ /* 0x000f2800000e0000 */
[----:B------:R-:W5:Y:S04]  /*10230*/  SHFL.IDX PT, R5, R12, 0x1, 0x181f ;  /* 0x00381f000c057f89 */ /* 0x000f6800000e0000 */
[----:B------:R-:W5:Y:S01]  /*10240*/  SHFL.IDX PT, R9, R12, 0x2, 0x181f ;  /* 0x00581f000c097f89 */ /* 0x000f6200000e0000 */
[----:B0-----:R-:W-:-:S03]  /*10250*/  @!P2 LEA R4, P5, R22, R7, 0x1 ;  /* 0x000000071604a211 */ /* 0x001fc600078a08ff */
[----:B------:R-:W0:Y:S01]  /*10260*/  SHFL.IDX PT, R10, R12, 0x3, 0x181f ;  /* 0x00781f000c0a7f89 */ /* 0x000e2200000e0000 */
[C---:B-1----:R-:W-:Y:S02]  /*10270*/  @!P3 LEA R2, P6, R22.reuse, R3, 0x1 ;  /* 0x000000031602b211 */ /* 0x042fe400078c08ff */
[C---:B--2---:R-:W-:Y:S02]  /*10280*/  @!P1 LEA R6, P4, R22.reuse, R11, 0x1 ;  /* 0x0000000b16069211 */ /* 0x044fe400078808ff */
[C---:B---3--:R-:W-:Y:S02]  /*10290*/  @!P3 LEA.HI.X R3, R22.reuse, R0, R157, 0x1, P6 ;  /* 0x000000001603b211 */ /* 0x048fe400030f0c9d */
[----:B----4-:R-:W-:-:S03]  /*102a0*/  @!P0 LEA R8, P6, R22, R13, 0x1 ;  /* 0x0000000d16088211 */ /* 0x010fc600078c08ff */
[----:B------:R1:W-:Y:S01]  /*102b0*/  @!P3 ST.E.128 desc[UR52][R2.64], RZ ;  /* 0x000000ff0200b985 */ /* 0x0003e2000c101d34 */
[C-C-:B-----5:R-:W-:Y:S02]  /*102c0*/  @!P2 LEA.HI.X R5, R22.reuse, R5, R157.reuse, 0x1, P5 ;  /* 0x000000051605a211 */ /* 0x160fe400028f0c9d */
[----:B------:R-:W-:-:S03]  /*102d0*/  @!P1 LEA.HI.X R7, R22, R9, R157, 0x1, P4 ;  /* 0x0000000916079211 */ /* 0x000fc600020f0c9d */
[----:B------:R1:W-:Y:S01]  /*102e0*/  @!P2 ST.E.128 desc[UR52][R4.64], RZ ;  /* 0x000000ff0400a985 */ /* 0x0003e2000c101d34 */
[----:B0-----:R-:W-:-:S03]  /*102f0*/  @!P0 LEA.HI.X R9, R22, R10, R157, 0x1, P6 ;  /* 0x0000000a16098211 */ /* 0x001fc600030f0c9d */
[----:B------:R1:W-:Y:S04]  /*10300*/  @!P1 ST.E.128 desc[UR52][R6.64], RZ ;  /* 0x000000ff06009985 */ /* 0x0003e8000c101d34 */
[----:B------:R1:W-:Y:S02]  /*10310*/  @!P0 ST.E.128 desc[UR52][R8.64], RZ ;  /* 0x000000ff08008985 */ /* 0x0003e4000c101d34 */
.L_x_1018:
[----:B------:R-:W-:Y:S05]  /*10320*/  BSYNC B0 ;  /* 0x0000000000007941 */ /* 0x000fea0003800000 */
.L_x_1016:
[----:B------:R-:W-:Y:S02]  /*10330*/  ULDC UR5, c[0x0][0xc38] ;  /* 0x00030e0000057ab9 */ /* 0x000fe40000000800 */
[----:B------:R-:W-:-:S06]  /*10340*/  UISETP.GE.AND UP0, UPT, UR4, UR5, UPT ;  /* 0x000000050400728c */ /* 0x000fcc000bf06270 */
[----:B------:R-:W-:-:S13]  /*10350*/  PLOP3.LUT P0, PT, PT, PT, UP0, 0x80, 0x0 ;  /* 0x000000000000781c */ /* 0x000fda0003f0f008 */
[----:B------:R-:W-:Y:S05]  /*10360*/  @!P0 BRA `(.L_x_1021) ;  /* 0xffffff0800508947 */ /* 0x000fea000383ffff */
[----:B------:R-:W-:Y:S05]  /*10370*/  EXIT ;  /* 0x000000000000794d */ /* 0x000fea0003800000 */
.L_x_927:
[----:B------:R-:W-:-:S08]  /*10380*/  NOP ;  /* 0x0000000000007918 */ /* 0x000fd00000000000 */
[----:B------:R-:W0:-:S00]  /*10390*/  USETMAXREG.DEALLOC.CTAPOOL 0x20 ;  /* 0x00000020000079c8 */ /* 0x000e0000080e0500 */
[----:B0-----:R-:W-:-:S06]  /*103a0*/  LOP3.LUT R0, R0, 0x3, RZ, 0xc0, !PT ;  /* 0x0000000300007812 */ /* 0x001fcc00078ec0ff */
[----:B------:R-:W0:Y:S01]  /*103b0*/  S2UR UR10, SR_CTAID.X ;  /* 0x00000000000a79c3 */ /* 0x000e220000002500 */
[----:B------:R-:W-:Y:S01]  /*103c0*/  LOP3.LUT R19, R19, 0xffffffdf, RZ, 0xc0, !PT ;  /* 0xffffffdf13137812 */ /* 0x000fe200078ec0ff */
[----:B------:R-:W-:Y:S01]  /*103d0*/  STL [R1+0x10], RZ ;  /* 0x000010ff01007387 */ /* 0x000fe20000100800 */
[----:B------:R-:W-:Y:S02]  /*103e0*/  IMAD.MOV.U32 R23, RZ, RZ, RZ ;  /* 0x000000ffff177224 */ /* 0x000fe400078e00ff */
[----:B------:R-:W-:Y:S01]  /*103f0*/  IMAD.MOV.U32 R26, RZ, RZ, 0x1 ;  /* 0x00000001ff1a7424 */ /* 0x000fe200078e00ff */
[----:B------:R2:W3:Y:S02]  /*10400*/  SHFL.IDX PT, R2, R0, RZ, 0x1f ;  /* 0x00001fff00027589 */ /* 0x0004e400000e0000 */
[----:B--2---:R-:W0:Y:S01]  /*10410*/  LDC R0, c[0x0][0xc38] ;  /* 0x00030e00ff007b82 */ /* 0x004e220000000800 */
[----:B---3--:R-:W-:-:S13]  /*10420*/  ISETP.NE.AND P0, PT, R2, RZ, PT ;  /* 0x000000ff0200720c */ /* 0x008fda0003f05270 */
[----:B------:R-:W-:Y:S01]  /*10430*/  @P0 LOP3.LUT R19, R19, 0x20, RZ, 0xfc, !PT ;  /* 0x0000002013130812 */ /* 0x000fe200078efcff */
[----:B------:R-:W-:Y:S06]  /*10440*/  @P0 BAR.ARV 0x4, 0x200 ;  /* 0x0108000000000b1d */ /* 0x000fec0000002000 */
[----:B0-----:R-:W-:-:S13]  /*10450*/  ISETP.LE.AND P0, PT, R0, UR10, PT ;  /* 0x0000000a00007c0c */ /* 0x001fda000bf03270 */
[----:B------:R-:W-:Y:S05]  /*10460*/  @P0 BRA `(.L_x_1022) ;  /* 0x00000044005c0947 */ /* 0x000fea0003800000 */
[----:B------:R-:W0:Y:S01]  /*10470*/  S2R R7, SR_TID.X ;  /* 0x0000000000077919 */ /* 0x000e220000002100 */
[----:B-1----:R-:W1:Y:S01]  /*10480*/  S2UR UR8, SR_CgaCtaId ;  /* 0x00000000000879c3 */ /* 0x002e620000008800 */
[----:B------:R-:W-:Y:S01]  /*10490*/  ULDC.64 UR4, c[0x0][0x418] ;  /* 0x0001060000047ab9 */ /* 0x000fe20000000a00 */
[----:B------:R-:W-:Y:S01]  /*104a0*/  ULDC.64 UR6, c[0x0][0x2f0] ;  /* 0x0000bc0000067ab9 */ /* 0x000fe20000000a00 */
[----:B------:R-:W-:Y:S01]  /*104b0*/  UISETP.NE.U32.AND UP0, UPT, UR4, URZ, UPT ;  /* 0x0000003f0400728c */ /* 0x000fe2000bf05070 */
[----:B------:R-:W-:Y:S01]  /*104c0*/  LOP3.LUT R19, R19, 0xfffffffe, RZ, 0xc0, !PT ;  /* 0xfffffffe13137812 */ /* 0x000fe200078ec0ff */
[----:B------:R-:W-:Y:S01]  /*104d0*/  ULDC UR9, c[0x0][0x2b8] ;  /* 0x0000ae0000097ab9 */ /* 0x000fe20000000800 */
[----:B------:R-:W-:Y:S01]  /*104e0*/  ULDC UR4, c[0x0][0x424] ;  /* 0x0001090000047ab9 */ /* 0x000fe20000000800 */
[----:B------:R-:W-:Y:S01]  /*104f0*/  UISETP.NE.AND.EX UP0, UPT, UR5, URZ, UPT, UP0 ;  /* 0x0000003f0500728c */ /* 0x000fe2000bf05300 */
[----:B------:R-:W-:Y:S01]  /*10500*/  IMAD.MOV.U32 R26, RZ, RZ, 0x1 ;  /* 0x00000001ff1a7424 */ /* 0x000fe200078e00ff */
[----:B------:R-:W-:Y:S01]  /*10510*/  ULDC UR39, c[0x0][0x288] ;  /* 0x0000a20000277ab9 */ /* 0x000fe20000000800 */
[----:B------:R-:W-:Y:S01]  /*10520*/  UMOV UR5, 0x400 ;  /* 0x0000040000057882 */ /* 0x000fe20000000000 */
[----:B------:R-:W-:Y:S01]  /*10530*/  USEL UR4, UR4, 0x1, UP0 ;  /* 0x0000000104047887 */ /* 0x000fe20008000000 */
[----:B------:R-:W-:Y:S01]  /*10540*/  IMAD.MOV.U32 R23, RZ, RZ, RZ ;  /* 0x000000ffff177224 */ /* 0x000fe200078e00ff */
[----:B------:R-:W-:Y:S01]  /*10550*/  ULDC UR38, c[0x0][0x448] ;  /* 0x0001120000267ab9 */ /* 0x000fe20000000800 */
[----:B------:R-:W-:-:S02]  /*10560*/  ULOP3.LUT UR46, UR37, 0x2, URZ, 0xfc, !UPT ;  /* 0x00000002252e7892 */ /* 0x000fc4000f8efc3f */
[----:B------:R-:W-:Y:S02]  /*10570*/  UIMAD UR36, UR4, UR6, URZ ;  /* 0x00000006042472a4 */ /* 0x000fe4000f8e023f */
[----:B------:R-:W-:Y:S02]  /*10580*/  UIMAD UR38, UR38, UR39, URZ ;  /* 0x00000027262672a4 */ /* 0x000fe4000f8e023f */
[----:B------:R-:W-:Y:S02]  /*10590*/  UIADD3 UR4, UR36, 0x7f, URZ ;  /* 0x0000007f24047890 */ /* 0x000fe4000fffe03f */
[----:B------:R-:W-:Y:S02]  /*105a0*/  UIADD3 UR47, UR36, 0x1, -UR39 ;  /* 0x00000001242f7890 */ /* 0x000fe4000fffe827 */
[----:B-1----:R-:W-:Y:S02]  /*105b0*/  ULEA UR8, UR8, UR5, 0x18 ;  /* 0x0000000508087291 */ /* 0x002fe4000f8ec03f */
[----:B------:R-:W-:-:S02]  /*105c0*/  USHF.R.S32.HI UR5, URZ, 0x1f, UR4 ;  /* 0x0000001f3f057899 */ /* 0x000fc40008011404 */
[----:B------:R-:W-:Y:S02]  /*105d0*/  UIADD3 UR39, UR36, -UR39, URZ ;  /* 0x8000002724277290 */ /* 0x000fe4000fffe03f */
[----:B------:R-:W-:Y:S01]  /*105e0*/  IMAD.U32 R16, RZ, RZ, UR8 ;  /* 0x00000008ff107e24 */ /* 0x000fe2000f8e00ff */
[C---:B0-----:R-:W-:Y:S01]  /*105f0*/  LOP3.LUT R6, R7.reuse, 0x7f, RZ, 0xc0, !PT ;  /* 0x0000007f07067812 */ /* 0x041fe200078ec0ff */
[----:B------:R-:W-:Y:S01]  /*10600*/  IMAD.SHL.U32 R0, R7, 0x8, RZ ;  /* 0x0000000807007824 */ /* 0x000fe200078e00ff */
[----:B------:R-:W-:Y:S01]  /*10610*/  ULEA.HI UR5, UR5, UR4, URZ, 0x7 ;  /* 0x0000000405057291 */ /* 0x000fe2000f8f383f */
[----:B------:R-:W-:-:S03]  /*10620*/  ULDC UR48, c[0x0][0xc] ;  /* 0x0000030000307ab9 */ /* 0x000fc60000000800 */
[C---:B------:R-:W-:Y:S01]  /*10630*/  LOP3.LUT R2, R0.reuse, 0x1f8, RZ, 0xc0, !PT ;  /* 0x000001f800027812 */ /* 0x040fe200078ec0ff */
[----:B------:R-:W-:Y:S01]  /*10640*/  USHF.R.S32.HI UR40, URZ, 0x7, UR5 ;  /* 0x000000073f287899 */ /* 0x000fe20008011405 */
[----:B------:R-:W-:Y:S02]  /*10650*/  LOP3.LUT R5, R0, 0x38, RZ, 0xc0, !PT ;  /* 0x0000003800057812 */ /* 0x000fe400078ec0ff */
[----:B------:R-:W-:Y:S01]  /*10660*/  LOP3.LUT R3, R2, 0x38, R7, 0x78, !PT ;  /* 0x0000003802037812 */ /* 0x000fe200078e7807 */
[----:B------:R-:W-:Y:S01]  /*10670*/  IMAD.U32 R2, RZ, RZ, UR10 ;  /* 0x0000000aff027e24 */ /* 0x000fe2000f8e00ff */
[----:B------:R-:W-:Y:S02]  /*10680*/  ISETP.GE.AND P1, PT, R5, UR7, PT ;  /* 0x0000000705007c0c */ /* 0x000fe4000bf26270 */
[----:B------:R-:W-:Y:S01]  /*10690*/  LOP3.LUT R4, R3, 0x200, R0, 0xf8, !PT ;  /* 0x0000020003047812 */ /* 0x000fe200078ef800 */
[----:B------:R-:W-:Y:S01]  /*106a0*/  IMAD.SHL.U32 R0, R7, 0x10, RZ ;  /* 0x0000001007007824 */ /* 0x000fe200078e00ff */
[----:B------:R0:W-:Y:S01]  /*106b0*/  STL [R1+0xc], R2 ;  /* 0x00000c0201007387 */ /* 0x0001e20000100800 */
[----:B------:R-:W-:-:S03]  /*106c0*/  ISETP.GE.AND P0, PT, R5, UR7, PT ;  /* 0x0000000705007c0c */ /* 0x000fc6000bf06270 */
[----:B------:R-:W-:Y:S01]  /*106d0*/  LOP3.LUT R0, R0, 0x70, RZ, 0xc0, !PT ;  /* 0x0000007000007812 */ /* 0x000fe200078ec0ff */
[----:B------:R1:W-:Y:S04]  /*106e0*/  STL [R1+0x10], RZ ;  /* 0x000010ff01007387 */ /* 0x0003e80000100800 */
[----:B------:R-:W-:Y:S02]  /*106f0*/  @P1 LOP3.LUT R19, R19, 0x1, RZ, 0xfc, !PT ;  /* 0x0000000113131812 */ /* 0x000fe400078efcff */
[----:B0-----:R-:W-:Y:S02]  /*10700*/  SHF.R.U32.HI R2, RZ, 0x3, R6 ;  /* 0x00000003ff027819 */ /* 0x001fe40000011606 */
[----:B------:R-:W-:Y:S02]  /*10710*/  LOP3.LUT R19, R19, 0xfffffffd, RZ, 0xc0, !PT ;  /* 0xfffffffd13137812 */ /* 0x000fe400078ec0ff */
[----:B------:R-:W-:Y:S01]  /*10720*/  LOP3.LUT R2, R2, R0, RZ, 0xfc, !PT ;  /* 0x0000000002027212 */ /* 0x000fe200078efcff */
[----:B------:R-:W-:Y:S01]  /*10730*/  IMAD R0, R4, 0x2, R16 ;  /* 0x0000000204007824 */ /* 0x000fe200078e0210 */
[----:B------:R-:W-:-:S02]  /*10740*/  @P0 LOP3.LUT R19, R19, 0x2, RZ, 0xfc, !PT ;  /* 0x0000000213130812 */ /* 0x000fc400078efcff */
[----:B------:R-:W-:Y:S02]  /*10750*/  ISETP.GE.AND P0, PT, R5, UR9, PT ;  /* 0x0000000905007c0c */ /* 0x000fe4000bf06270 */
[----:B------:R1:W-:Y:S01]  /*10760*/  STL [R1+0x8], R0 ;  /* 0x0000080001007387 */ /* 0x0003e20000100800 */
[----:B------:R-:W-:-:S10]  /*10770*/  LOP3.LUT R19, R19, 0xffffffef, RZ, 0xc0, !PT ;  /* 0xffffffef13137812 */ /* 0x000fd400078ec0ff */
[----:B-1----:R-:W-:-:S07]  /*10780*/  @P0 LOP3.LUT R19, R19, 0x10, RZ, 0xfc, !PT ;  /* 0x0000001013130812 */ /* 0x002fce00078efcff */
.L_x_1077:
[----:B--2---:R-:W2:Y:S01]  /*10790*/  LDL R0, [R1+0xc] ;  /* 0x00000c0001007983 */ /* 0x004ea20000100800 */
[----:B------:R-:W-:Y:S02]  /*107a0*/  ULDC UR7, c[0x0][0xc60] ;  /* 0x0003180000077ab9 */ /* 0x000fe40000000800 */
[----:B------:R-:W-:-:S11]  /*107b0*/  UISETP.NE.AND UP0, UPT, UR7, 0x1, UPT ;  /* 0x000000010700788c */ /* 0x000fd6000bf05270 */
[----:B------:R-:W-:Y:S01]  /*107c0*/  @UP0 ULDC UR4, c[0x0][0xc64] ;  /* 0x0003190000040ab9 */ /* 0x000fe20000000800 */
[----:B------:R-:W-:Y:S01]  /*107d0*/  @UP0 ULDC UR8, c[0x0][0xc68] ;  /* 0x00031a0000080ab9 */ /* 0x000fe20000000800 */
[C---:B--2---:R-:W-:Y:S02]  /*107e0*/  R2UR UR41, R0.reuse ;  /* 0x00000000002972ca */ /* 0x044fe400000e0000 */
[----:B------:R-:W-:-:S11]  /*107f0*/  R2UR UR6, R0 ;  /* 0x00000000000672ca */ /* 0x000fd600000e0000 */
[----:B------:R-:W-:-:S04]  /*10800*/  UIMAD.WIDE.U32 UR4, UR41, UR4, URZ ;  /* 0x00000004290472a5 */ /* 0x000fc8000f8e003f */
[----:B------:R-:W-:-:S03]  /*10810*/  @UP0 USHF.R.U32.HI UR41, URZ, UR8, UR5 ;  /* 0x000000083f290299 */ /* 0x000fc60008011605 */
[----:B------:R-:W-:Y:S02]  /*10820*/  ULDC UR4, c[0x0][0xc78] ;  /* 0x00031e0000047ab9 */ /* 0x000fe40000000800 */
[----:B------:R-:W-:Y:S02]  /*10830*/  UISETP.GE.AND UP0, UPT, UR41, UR4, UPT ;  /* 0x000000042900728c */ /* 0x000fe4000bf06270 */
[----:B------:R-:W-:-:S04]  /*10840*/  UIADD3 UR4, -UR41, URZ, URZ ;  /* 0x0000003f29047290 */ /* 0x000fc8000fffe13f */
[----:B------:R-:W-:Y:S01]  /*10850*/  PLOP3.LUT P0, PT, PT, PT, UP0, 0x80, 0x0 ;  /* 0x000000000000781c */ /* 0x000fe20003f0f008 */
[----:B------:R-:W-:-:S12]  /*10860*/  UIMAD UR7, UR7, UR4, UR6 ;  /* 0x00000004070772a4 */ /* 0x000fd8000f8e0206 */
[----:B0--3--:R-:W-:Y:S05]  /*10870*/  @!P0 BRA `(.L_x_1023) ;  /* 0x0000000000208947 */ /* 0x009fea0003800000 */
        /* <DEDUP_REMOVED lines=8> */
.L_x_1023:
[----:B------:R-:W-:Y:S01]  /*10900*/  ULDC UR8, c[0x0][0xc54] ;  /* 0x0003150000087ab9 */ /* 0x000fe20000000800 */
[----:B------:R-:W-:Y:S01]  /*10910*/  UMOV UR6, UR7 ;  /* 0x0000000700067c82 */ /* 0x000fe20008000000 */
[----:B------:R-:W-:-:S11]  /*10920*/  UISETP.NE.AND UP0, UPT, UR8, 0x1, UPT ;  /* 0x000000010800788c */ /* 0x000fd6000bf05270 */
[----:B------:R-:W-:Y:S02]  /*10930*/  @UP0 ULDC.64 UR10, c[0x0][0xc58] ;  /* 0x00031600000a0ab9 */ /* 0x000fe40000000a00 */
[----:B------:R-:W-:-:S04]  /*10940*/  UIMAD.WIDE.U32 UR4, UR7, UR10, URZ ;  /* 0x0000000a070472a5 */ /* 0x000fc8000f8e003f */
[----:B------:R-:W-:-:S04]  /*10950*/  @UP0 USHF.R.U32.HI UR6, URZ, UR11, UR5 ;  /* 0x0000000b3f060299 */ /* 0x000fc80008011605 */
[----:B------:R-:W-:-:S12]  /*10960*/  UIMAD UR4, UR6, UR8, URZ ;  /* 0x00000008060472a4 */ /* 0x000fd8000f8e023f */
.L_x_1024:
[----:B------:R-:W-:Y:S01]  /*10970*/  ULDC UR5, c[0x0][0xc48] ;  /* 0x0003120000057ab9 */ /* 0x000fe20000000800 */
[----:B------:R-:W-:Y:S01]  /*10980*/  ULDC.64 UR8, c[0x0][0xa28] ;  /* 0x00028a0000087ab9 */ /* 0x000fe20000000a00 */
[----:B------:R-:W-:Y:S01]  /*10990*/  UISETP.NE.AND UP1, UPT, UR5, 0x1, UPT ;  /* 0x000000010500788c */ /* 0x000fe2000bf25270 */
[----:B------:R-:W-:Y:S01]  /*109a0*/  IMAD.MOV.U32 R18, RZ, RZ, RZ ;  /* 0x000000ffff127224 */ /* 0x000fe200078e00ff */
[----:B------:R-:W-:Y:S02]  /*109b0*/  UIADD3 UR4, UR7, -UR4, URZ ;  /* 0x8000000407047290 */ /* 0x000fe4000fffe03f */
[----:B------:R-:W-:Y:S01]  /*109c0*/  UISETP.NE.U32.AND UP0, UPT, UR8, URZ, UPT ;  /* 0x0000003f0800728c */ /* 0x000fe2000bf05070 */
[----:B------:R-:W-:Y:S02]  /*109d0*/  ULDC UR5, c[0x0][0xc54] ;  /* 0x0003150000057ab9 */ /* 0x000fe40000000800 */
[----:B------:R-:W-:Y:S02]  /*109e0*/  UIMAD UR41, UR41, UR5, UR4 ;  /* 0x00000005292972a4 */ /* 0x000fe4000f8e0204 */
[----:B------:R-:W-:-:S02]  /*109f0*/  UISETP.NE.AND.EX UP0, UPT, UR9, URZ, UPT, UP0 ;  /* 0x0000003f0900728c */ /* 0x000fc4000bf05300 */
[----:B------:R-:W-:Y:S01]  /*10a00*/  @UP1 ULDC UR4, c[0x0][0xc4c] ;  /* 0x0003130000041ab9 */ /* 0x000fe20000000800 */
[----:B------:R-:W-:Y:S01]  /*10a10*/  @UP1 ULDC UR7, c[0x0][0xc50] ;  /* 0x0003140000071ab9 */ /* 0x000fe20000000800 */
[----:B------:R-:W-:Y:S02]  /*10a20*/  UIMAD.WIDE.U32 UR4, UR41, UR4, URZ ;  /* 0x00000004290472a5 */ /* 0x000fe4000f8e003f */
[----:B------:R-:W-:Y:S01]  /*10a30*/  UMOV UR42, UR41 ;  /* 0x00000029002a7c82 */ /* 0x000fe20008000000 */
[----:B------:R-:W-:Y:S01]  /*10a40*/  PLOP3.LUT P0, PT, PT, PT, UP0, 0x80, 0x0 ;  /* 0x000000000000781c */ /* 0x000fe20003f0f008 */
[----:B------:R-:W-:-:S03]  /*10a50*/  @UP1 USHF.R.U32.HI UR42, URZ, UR7, UR5 ;  /* 0x000000073f2a1299 */ /* 0x000fc60008011605 */
[----:B------:R-:W-:Y:S02]  /*10a60*/  @UP0 ULDC.64 UR4, c[0x0][0xa28] ;  /* 0x00028a0000040ab9 */ /* 0x000fe40000000a00 */
[----:B------:R-:W-:-:S06]  /*10a70*/  @UP0 UIMAD.WIDE UR4, UR42, 0x4, UR4 ;  /* 0x000000042a0408a5 */ /* 0x000fcc000f8e0204 */
[----:B------:R-:W-:Y:S01]  /*10a80*/  IMAD.U32 R2, RZ, RZ, UR4 ;  /* 0x00000004ff027e24 */ /* 0x000fe2000f8e00ff */
[----:B------:R-:W-:Y:S01]  /*10a90*/  ULOP3.LUT UR6, URZ, UR6, URZ, 0x33, !UPT ;  /* 0x000000063f067292 */ /* 0x000fe2000f8e333f */
[----:B------:R-:W-:Y:S01]  /*10aa0*/  IMAD.U32 R3, RZ, RZ, UR5 ;  /* 0x00000005ff037e24 */ /* 0x000fe2000f8e00ff */
[----:B------:R-:W-:Y:S01]  /*10ab0*/  ULDC UR5, c[0x0][0x448] ;  /* 0x0001120000057ab9 */ /* 0x000fe20000000800 */
[----:B------:R-:W-:-:S03]  /*10ac0*/  ULDC UR4, c[0x0][0xc3c] ;  /* 0x00030f0000047ab9 */ /* 0x000fc60000000800 */
[----:B------:R-:W2:Y:S01]  /*10ad0*/  @P0 LDG.E R18, desc[UR52][R2.64] ;  /* 0x0000003402120981 */ /* 0x000ea2000c1e1900 */
[----:B------:R-:W-:Y:S02]  /*10ae0*/  UISETP.NE.AND UP2, UPT, UR5, 0x1, UPT ;  /* 0x000000010500788c */ /* 0x000fe4000bf45270 */
[----:B------:R-:W-:Y:S02]  /*10af0*/  UIADD3 UR6, UR6, UR4, URZ ;  /* 0x0000000406067290 */ /* 0x000fe4000fffe03f */
[----:B------:R-:W-:Y:S02]  /*10b00*/  UP2UR UR49, UPR, URZ, 0x4 ;  /* 0x000000043f317883 */ /* 0x000fe40008000000 */
[----:B------:R-:W-:Y:S01]  /*10b10*/  UIMAD UR43, UR6, 0xc0, URZ ;  /* 0x000000c0062b78a4 */ /* 0x000fe2000f8e023f */
[----:B------:R-:W-:Y:S02]  /*10b20*/  ULDC.64 UR4, c[0x0][0x9e0] ;  /* 0x0002780000047ab9 */ /* 0x000fe40000000a00 */
[----:B------:R-:W-:-:S02]  /*10b30*/  UISETP.GE.AND UP0, UPT, UR5, 0x1, UPT ;  /* 0x000000010500788c */ /* 0x000fc4000bf06270 */
[----:B------:R-:W-:Y:S01]  /*10b40*/  UIADD3 UR8, UR43, 0xbf, URZ ;  /* 0x000000bf2b087890 */ /* 0x000fe2000fffe03f */
[----:B------:R-:W-:Y:S01]  /*10b50*/  @UP2 ULDC UR6, c[0x0][0x44c] ;  /* 0x0001130000062ab9 */ /* 0x000fe20000000800 */
[----:B------:R-:W-:Y:S02]  /*10b60*/  @UP2 ULDC UR9, c[0x0][0x450] ;  /* 0x0001140000092ab9 */ /* 0x000fe40000000800 */
[----:B------:R-:W-:Y:S01]  /*10b70*/  UIMAD.WIDE.U32 UR6, UR8, UR6, URZ ;  /* 0x00000006080672a5 */ /* 0x000fe2000f8e003f */
[----:B------:R-:W-:-:S03]  /*10b80*/  PLOP3.LUT P1, PT, PT, PT, UP0, 0x80, 0x0 ;  /* 0x000000000000781c */ /* 0x000fc60003f2f008 */
[----:B------:R-:W-:-:S04]  /*10b90*/  @UP2 USHF.R.U32.HI UR8, URZ, UR9, UR7 ;  /* 0x000000093f082299 */ /* 0x000fc80008011607 */
[----:B------:R-:W-:-:S04]  /*10ba0*/  UIADD3 UR6, UR47, UR8, URZ ;  /* 0x000000082f067290 */ /* 0x000fc8000fffe03f */
[----:B------:R-:W-:Y:S01]  /*10bb0*/  UIADD3 UR4, UR6, UR4, URZ ;  /* 0x0000000406047290 */ /* 0x000fe2000fffe03f */
[----:B--2---:R0:W-:Y:S01]  /*10bc0*/  STL [R1+0x4], R18 ;  /* 0x0000041201007387 */ /* 0x0041e20000100800 */
[----:B------:R-:W-:Y:S10]  /*10bd0*/  @!P1 BRA `(.L_x_1025) ;  /* 0x0000000000449947 */ /* 0x000ff40003800000 */
        /* <DEDUP_REMOVED lines=10> */
.L_x_1026:
[----:B------:R-:W-:-:S11]  /*10c80*/  UISETP.NE.AND UP0, UPT, UR5, 0x1, UPT ;  /* 0x000000010500788c */ /* 0x000fd6000bf05270 */
[----:B------:R-:W-:Y:S02]  /*10c90*/  @UP0 ULDC.64 UR10, c[0x0][0x9e8] ;  /* 0x00027a00000a0ab9 */ /* 0x000fe40000000a00 */
[----:B------:R-:W-:-:S04]  /*10ca0*/  UIMAD.WIDE.U32 UR6, UR8, UR10, URZ ;  /* 0x0000000a080672a5 */ /* 0x000fc8000f8e003f */
[----:B------:R-:W-:-:S12]  /*10cb0*/  @UP0 USHF.R.U32.HI UR8, URZ, UR11, UR7 ;  /* 0x0000000b3f080299 */ /* 0x000fd80008011607 */
.L_x_1027:
[----:B------:R-:W-:-:S04]  /*10cc0*/  UIMAD UR8, UR8, UR5, UR5 ;  /* 0x00000005080872a4 */ /* 0x000fc8000f8e0205 */
[----:B------:R-:W-:-:S04]  /*10cd0*/  UISETP.LT.AND UP0, UPT, UR4, UR8, UPT ;  /* 0x000000080400728c */ /* 0x000fc8000bf01270 */
[----:B------:R-:W-:-:S12]  /*10ce0*/  USEL UR4, UR4, UR8, UP0 ;  /* 0x0000000804047287 */ /* 0x000fd80008000000 */
.L_x_1025:
[----:B------:R-:W-:Y:S02]  /*10cf0*/  UISETP.NE.AND UP0, UPT, UR49, URZ, UPT ;  /* 0x0000003f3100728c */ /* 0x000fe4000bf05270 */
[----:B------:R-:W-:-:S04]  /*10d00*/  UIADD3 UR4, UR4, 0x7f, URZ ;  /* 0x0000007f04047890 */ /* 0x000fc8000fffe03f */
[----:B------:R-:W-:-:S04]  /*10d10*/  USHF.R.S32.HI UR8, URZ, 0x1f, UR4 ;  /* 0x0000001f3f087899 */ /* 0x000fc80008011404 */
[----:B------:R-:W-:Y:S01]  /*10d20*/  ULEA.HI UR8, UR8, UR4, URZ, 0x7 ;  /* 0x0000000408087291 */ /* 0x000fe2000f8f383f */
[----:B------:R-:W-:Y:S01]  /*10d30*/  @UP0 ULDC UR6, c[0x0][0x44c] ;  /* 0x0001130000060ab9 */ /* 0x000fe20000000800 */
[----:B------:R-:W-:Y:S01]  /*10d40*/  @UP0 ULDC UR9, c[0x0][0x450] ;  /* 0x0001140000090ab9 */ /* 0x000fe20000000800 */
[----:B------:R-:W-:Y:S02]  /*10d50*/  UIMAD.WIDE.U32 UR6, UR43, UR6, URZ ;  /* 0x000000062b0672a5 */ /* 0x000fe4000f8e003f */
[----:B------:R-:W-:Y:S01]  /*10d60*/  UMOV UR4, UR43 ;  /* 0x0000002b00047c82 */ /* 0x000fe20008000000 */
[----:B------:R-:W-:Y:S02]  /*10d70*/  USHF.R.S32.HI UR8, URZ, 0x7, UR8 ;  /* 0x000000073f087899 */ /* 0x000fe40008011408 */
[----:B------:R-:W-:Y:S02]  /*10d80*/  @UP0 USHF.R.U32.HI UR4, URZ, UR9, UR7 ;  /* 0x000000093f040299 */ /* 0x000fe40008011607 */
[----:B------:R-:W-:-:S02]  /*10d90*/  UISETP.LT.AND UP0, UPT, UR40, UR8, UPT ;  /* 0x000000082800728c */ /* 0x000fc4000bf01270 */
[----:B------:R-:W-:Y:S01]  /*10da0*/  UIADD3 UR4, UR39, UR4, URZ ;  /* 0x0000000427047290 */ /* 0x000fe2000fffe03f */
[----:B------:R-:W-:Y:S01]  /*10db0*/  ULDC UR6, c[0x0][0x9dc] ;  /* 0x0002770000067ab9 */ /* 0x000fe20000000800 */
[----:B------:R-:W-:Y:S02]  /*10dc0*/  USEL UR44, UR40, UR8, UP0 ;  /* 0x00000008282c7287 */ /* 0x000fe40008000000 */
[----:B------:R-:W-:Y:S01]  /*10dd0*/  UIADD3 UR8, UR4, -UR6, URZ ;  /* 0x8000000604087290 */ /* 0x000fe2000fffe03f */
[----:B------:R-:W-:Y:S11]  /*10de0*/  @!P1 BRA `(.L_x_1028) ;  /* 0x0000000000449947 */ /* 0x000ff60003800000 */
        /* <DEDUP_REMOVED lines=10> */
.L_x_1029:
[----:B------:R-:W-:-:S11]  /*10e90*/  UISETP.NE.AND UP0, UPT, UR5, 0x1, UPT ;  /* 0x000000010500788c */ /* 0x000fd6000bf05270 */
[----:B------:R-:W-:Y:S02]  /*10ea0*/  @UP0 ULDC.64 UR10, c[0x0][0x9e8] ;  /* 0x00027a00000a0ab9 */ /* 0x000fe40000000a00 */
[----:B------:R-:W-:-:S04]  /*10eb0*/  UIMAD.WIDE.U32 UR6, UR4, UR10, URZ ;  /* 0x0000000a040672a5 */ /* 0x000fc8000f8e003f */
[----:B------:R-:W-:-:S12]  /*10ec0*/  @UP0 USHF.R.U32.HI UR4, URZ, UR11, UR7 ;  /* 0x0000000b3f040299 */ /* 0x000fd80008011607 */
.L_x_1030:
[----:B------:R-:W-:-:S04]  /*10ed0*/  UIMAD UR4, UR4, UR5, URZ ;  /* 0x00000005040472a4 */ /* 0x000fc8000f8e023f */
[----:B------:R-:W-:-:S04]  /*10ee0*/  UISETP.LT.AND UP0, UPT, UR8, UR4, UPT ;  /* 0x000000040800728c */ /* 0x000fc8000bf01270 */
[----:B------:R-:W-:-:S12]  /*10ef0*/  USEL UR8, UR8, UR4, !UP0 ;  /* 0x0000000408087287 */ /* 0x000fd8000c000000 */
.L_x_1028:
[----:B------:R-:W-:Y:S01]  /*10f00*/  USHF.R.S32.HI UR4, URZ, 0x1f, UR8 ;  /* 0x0000001f3f047899 */ /* 0x000fe20008011408 */
[----:B------:R-:W-:Y:S03]  /*10f10*/  BSSY B7, `(.L_x_1031) ;  /* 0x0000390000077945 */ /* 0x000fe60003800000 */
[----:B------:R-:W-:-:S04]  /*10f20*/  ULEA.HI UR4, UR4, UR8, URZ, 0x7 ;  /* 0x0000000804047291 */ /* 0x000fc8000f8f383f */
[----:B------:R-:W-:-:S04]  /*10f30*/  USHF.R.S32.HI UR4, URZ, 0x7, UR4 ;  /* 0x000000073f047899 */ /* 0x000fc80008011404 */
[----:B------:R-:W-:-:S04]  /*10f40*/  UISETP.LT.AND UP0, UPT, URZ, UR4, UPT ;  /* 0x000000043f00728c */ /* 0x000fc8000bf01270 */
[----:B------:R-:W-:-:S04]  /*10f50*/  USEL UR45, URZ, UR4, !UP0 ;  /* 0x000000043f2d7287 */ /* 0x000fc8000c000000 */
[----:B------:R-:W-:-:S06]  /*10f60*/  UISETP.GT.AND UP0, UPT, UR44, UR45, UPT ;  /* 0x0000002d2c00728c */ /* 0x000fcc000bf04270 */
[----:B------:R-:W-:-:S13]  /*10f70*/  PLOP3.LUT P0, PT, PT, PT, UP0, 0x80, 0x0 ;  /* 0x000000000000781c */ /* 0x000fda0003f0f008 */
[----:B------:R-:W-:Y:S05]  /*10f80*/  @P0 BRA `(.L_x_1032) ;  /* 0x0000000000480947 */ /* 0x000fea0003800000 */
[----:B------:R-:W1:Y:S02]  /*10f90*/  S2R R0, SR_TID.X ;  /* 0x0000000000007919 */ /* 0x000e640000002100 */
[----:B-1----:R-:W-:-:S04]  /*10fa0*/  LOP3.LUT R0, R0, 0x7f, RZ, 0xc0, !PT ;  /* 0x0000007f00007812 */ /* 0x002fc800078ec0ff */
[----:B------:R-:W-:-:S13]  /*10fb0*/  ISETP.NE.AND P1, PT, R0, RZ, PT ;  /* 0x000000ff0000720c */ /* 0x000fda0003f25270 */
[----:B------:R-:W-:Y:S05]  /*10fc0*/  @P1 BRA `(.L_x_1033) ;  /* 0x0000003800101947 */ /* 0x000fea0003800000 */
[----:B------:R-:W1:Y:S01]  /*10fd0*/  S2R R7, SR_LANEID ;  /* 0x0000000000077919 */ /* 0x000e620000000000 */
[----:B------:R-:W-:Y:S01]  /*10fe0*/  VOTEU.ANY UR4, UPT, PT ;  /* 0x0000000000047886 */ /* 0x000fe200038e0100 */
[----:B------:R-:W2:Y:S01]  /*10ff0*/  LDC.64 R2, c[0x0][0xc80] ;  /* 0x00032000ff027b82 */ /* 0x000ea20000000a00 */
[----:B------:R-:W1:Y:S08]  /*11000*/  FLO.U32 R0, UR4 ;  /* 0x0000000400007d00 */ /* 0x000e7000080e0000 */
[----:B------:R-:W2:Y:S01]  /*11010*/  POPC R5, UR4 ;  /* 0x0000000400057d09 */ /* 0x000ea20008000000 */
[----:B-1----:R-:W-:-:S13]  /*11020*/  ISETP.EQ.U32.AND P0, PT, R0, R7, PT ;  /* 0x000000070000720c */ /* 0x002fda0003f02070 */
[----:B--2---:R-:W2:Y:S01]  /*11030*/  @P0 ATOMG.E.ADD.STRONG.GPU PT, R3, desc[UR52][R2.64], R5 ;  /* 0x00000005020309a8 */ /* 0x004ea200081ee1f4 */
[----:B------:R-:W1:Y:S02]  /*11040*/  S2R R4, SR_LTMASK ;  /* 0x0000000000047919 */ /* 0x000e640000003900 */
[----:B-1----:R-:W-:-:S04]  /*11050*/  LOP3.LUT R4, R4, UR4, RZ, 0xc0, !PT ;  /* 0x0000000404047c12 */ /* 0x002fc8000f8ec0ff */
[----:B------:R-:W1:Y:S01]  /*11060*/  POPC R7, R4 ;  /* 0x0000000400077309 */ /* 0x000e620000000000 */
[----:B--2---:R-:W1:Y:S02]  /*11070*/  SHFL.IDX PT, R0, R3, R0, 0x1f ;  /* 0x00001f0003007589 */ /* 0x004e6400000e0000 */
[----:B-1----:R-:W-:-:S05]  /*11080*/  IADD3 R0, R0, UR48, R7 ;  /* 0x0000003000007c10 */ /* 0x002fca000fffe007 */
[----:B------:R1:W-:Y:S01]  /*11090*/  STL [R1+0xc], R0 ;  /* 0x00000c0001007387 */ /* 0x0003e20000100800 */
[----:B------:R-:W-:Y:S05]  /*110a0*/  BRA `(.L_x_1033) ;  /* 0x0000003400d87947 */ /* 0x000fea0003800000 */
.L_x_1032:
        /* <DEDUP_REMOVED lines=8> */
[----:B------:R-:W-:Y:S02]  /*11130*/  IMAD.U32 R4, RZ, RZ, UR6 ;  /* 0x00000006ff047e24 */ /* 0x000fe4000f8e00ff */
[----:B------:R-:W1:Y:S01]  /*11140*/  LDC.64 R2, c[0x4][R2] ;  /* 0x0100000002027b82 */ /* 0x000e620000000a00 */
[----:B------:R-:W-:Y:S02]  /*11150*/  IMAD.U32 R5, RZ, RZ, UR7 ;  /* 0x00000007ff057e24 */ /* 0x000fe4000f8e00ff */
[----:B------:R-:W-:Y:S02]  /*11160*/  IMAD.U32 R6, RZ, RZ, UR8 ;  /* 0x00000008ff067e24 */ /* 0x000fe4000f8e00ff */
[----:B------:R-:W-:-:S02]  /*11170*/  IMAD.U32 R7, RZ, RZ, UR9 ;  /* 0x00000009ff077e24 */ /* 0x000fc4000f8e00ff */
[----:B------:R-:W-:Y:S02]  /*11180*/  IMAD.U32 R10, RZ, RZ, UR4 ;  /* 0x00000004ff0a7e24 */ /* 0x000fe4000f8e00ff */
[----:B------:R-:W-:Y:S02]  /*11190*/  IMAD.U32 R11, RZ, RZ, UR5 ;  /* 0x00000005ff0b7e24 */ /* 0x000fe4000f8e00ff */
[----:B------:R-:W-:Y:S02]  /*111a0*/  IMAD.MOV.U32 R8, RZ, RZ, 0x70 ;  /* 0x00000070ff087424 */ /* 0x000fe400078e00ff */
[----:B------:R-:W-:Y:S02]  /*111b0*/  IMAD.MOV.U32 R12, RZ, RZ, 0x1 ;  /* 0x00000001ff0c7424 */ /* 0x000fe400078e00ff */
[----:B------:R-:W-:-:S07]  /*111c0*/  IMAD.MOV.U32 R13, RZ, RZ, RZ ;  /* 0x000000ffff0d7224 */ /* 0x000fce00078e00ff */
[----:B------:R-:W-:-:S07]  /*111d0*/  LEPC R20, `(.L_x_1035) ;  /* 0x000000001014794e */ /* 0x000fce0000000000 */
[----:B01----:R-:W-:Y:S05]  /*111e0*/  CALL.ABS.NOINC R2 ;  /* 0x0000000002007343 */ /* 0x003fea0003c00000 */
.L_x_1035:
[----:B------:R-:W-:Y:S05]  /*111f0*/  BSYNC B6 ;  /* 0x0000000000067941 */ /* 0x000fea0003800000 */
.L_x_1034:
        /* <DEDUP_REMOVED lines=8> */
[----:B------:R1:W2:Y:S01]  /*11280*/  LDC.64 R2, c[0x4][R17] ;  /* 0x0100000011027b82 */ /* 0x0002a20000000a00 */
[----:B------:R-:W-:Y:S02]  /*11290*/  IMAD.U32 R4, RZ, RZ, UR6 ;  /* 0x00000006ff047e24 */ /* 0x000fe4000f8e00ff */
[----:B------:R-:W-:Y:S02]  /*112a0*/  IMAD.U32 R5, RZ, RZ, UR7 ;  /* 0x00000007ff057e24 */ /* 0x000fe4000f8e00ff */
[----:B------:R-:W-:Y:S02]  /*112b0*/  IMAD.U32 R6, RZ, RZ, UR8 ;  /* 0x00000008ff067e24 */ /* 0x000fe4000f8e00ff */
[----:B------:R-:W-:-:S02]  /*112c0*/  IMAD.U32 R7, RZ, RZ, UR9 ;  /* 0x00000009ff077e24 */ /* 0x000fc4000f8e00ff */
[----:B------:R-:W-:Y:S02]  /*112d0*/  IMAD.U32 R10, RZ, RZ, UR4 ;  /* 0x00000004ff0a7e24 */ /* 0x000fe4000f8e00ff */
[----:B------:R-:W-:Y:S02]  /*112e0*/  IMAD.U32 R11, RZ, RZ, UR5 ;  /* 0x00000005ff0b7e24 */ /* 0x000fe4000f8e00ff */
[----:B------:R-:W-:Y:S02]  /*112f0*/  IMAD.MOV.U32 R8, RZ, RZ, 0x70 ;  /* 0x00000070ff087424 */ /* 0x000fe400078e00ff */
[----:B------:R-:W-:Y:S02]  /*11300*/  IMAD.MOV.U32 R12, RZ, RZ, 0x1 ;  /* 0x00000001ff0c7424 */ /* 0x000fe400078e00ff */
[----:B-1----:R-:W-:-:S07]  /*11310*/  IMAD.MOV.U32 R13, RZ, RZ, RZ ;  /* 0x000000ffff0d7224 */ /* 0x002fce00078e00ff */
[----:B------:R-:W-:-:S07]  /*11320*/  LEPC R20, `(.L_x_1038) ;  /* 0x000000001014794e */ /* 0x000fce0000000000 */
[----:B0-2---:R-:W-:Y:S05]  /*11330*/  CALL.ABS.NOINC R2 ;  /* 0x0000000002007343 */ /* 0x005fea0003c00000 */
.L_x_1038:
[----:B------:R0:W1:Y:S01]  /*11340*/  LDC.64 R2, c[0x4][R17] ;  /* 0x0100000011027b82 */ /* 0x0000620000000a00 */
[----:B------:R-:W-:Y:S01]  /*11350*/  ULDC.64 UR6, c[0x4][0x88] ;  /* 0x0100220000067ab9 */ /* 0x000fe20000000a00 */
[----:B------:R-:W-:Y:S01]  /*11360*/  ULDC.64 UR8, c[0x4][0x90] ;  /* 0x0100240000087ab9 */ /* 0x000fe20000000a00 */
[----:B------:R-:W-:Y:S01]  /*11370*/  ULDC.64 UR4, c[0x4][0x18] ;  /* 0x0100060000047ab9 */ /* 0x000fe20000000a00 */
        /* <DEDUP_REMOVED lines=8> */
[----:B0-----:R-:W-:-:S07]  /*11400*/  IMAD.MOV.U32 R13, RZ, RZ, RZ ;  /* 0x000000ffff0d7224 */ /* 0x001fce00078e00ff */
[----:B------:R-:W-:-:S07]  /*11410*/  LEPC R20, `(.L_x_1037) ;  /* 0x000000001014794e */ /* 0x000fce0000000000 */
[----:B-1----:R-:W-:Y:S05]  /*11420*/  CALL.ABS.NOINC R2 ;  /* 0x0000000002007343 */ /* 0x002fea0003c00000 */
.L_x_1037:
[----:B------:R-:W-:Y:S05]  /*11430*/  BSYNC B6 ;  /* 0x0000000000067941 */ /* 0x000fea0003800000 */
.L_x_1036:
[----:B------:R-:W-:Y:S01]  /*11440*/  ULDC.64 UR4, c[0x0][0x9f8] ;  /* 0x00027e0000047ab9 */ /* 0x000fe20000000a00 */
[----:B------:R-:W-:Y:S01]  /*11450*/  IMAD.U32 R29, RZ, RZ, UR42 ;  /* 0x0000002aff1d7e24 */ /* 0x000fe2000f8e00ff */
[----:B------:R-:W-:Y:S01]  /*11460*/  UISETP.NE.U32.AND UP0, UPT, UR4, URZ, UPT ;  /* 0x0000003f0400728c */ /* 0x000fe2000bf05070 */
[----:B------:R-:W1:Y:S03]  /*11470*/  LDC R10, c[0x0][0x430] ;  /* 0x00010c00ff0a7b82 */ /* 0x000e660000000800 */
[----:B------:R-:W-:-:S06]  /*11480*/  UISETP.NE.AND.EX UP0, UPT, UR5, URZ, UPT, UP0 ;  /* 0x0000003f0500728c */ /* 0x000fcc000bf05300 */
[----:B------:R-:W-:-:S05]  /*11490*/  PLOP3.LUT P0, PT, PT, PT, UP0, 0x80, 0x0 ;  /* 0x000000000000781c */ /* 0x000fca0003f0f008 */
[----:B------:R-:W-:Y:S02]  /*114a0*/  @UP0 ULDC.64 UR4, c[0x0][0x9f8] ;  /* 0x00027e0000040ab9 */ /* 0x000fe40000000a00 */
[----:B------:R-:W-:-:S06]  /*114b0*/  @UP0 UIMAD.WIDE UR4, UR42, 0x4, UR4 ;  /* 0x000000042a0408a5 */ /* 0x000fcc000f8e0204 */
[----:B------:R-:W-:Y:S01]  /*114c0*/  IMAD.U32 R2, RZ, RZ, UR4 ;  /* 0x00000004ff027e24 */ /* 0x000fe2000f8e00ff */
[----:B------:R-:W-:Y:S01]  /*114d0*/  ULDC UR4, c[0x0][0xc48] ;  /* 0x0003120000047ab9 */ /* 0x000fe20000000800 */
[----:B------:R-:W-:-:S05]  /*114e0*/  IMAD.U32 R3, RZ, RZ, UR5 ;  /* 0x00000005ff037e24 */ /* 0x000fca000f8e00ff */
[----:B------:R2:W5:Y:S01]  /*114f0*/  @P0 LDG.E R29, desc[UR52][R2.64] ;  /* 0x00000034021d0981 */ /* 0x000562000c1e1900 */
[----:B------:R-:W-:Y:S01]  /*11500*/  UMOV UR5, 0xffffffff ;  /* 0xffffffff00057882 */ /* 0x000fe20000000000 */
[----:B------:R-:W-:Y:S02]  /*11510*/  IMAD.U32 R22, RZ, RZ, UR4 ;  /* 0x00000004ff167e24 */ /* 0x000fe4000f8e00ff */
[----:B------:R-:W-:Y:S05]  /*11520*/  BRA.DIV UR5, `(.L_x_1039) ;  /* 0x0000003a05e87947 */ /* 0x000fea000b800000 */
.L_x_1093:
[----:B--2---:R-:W2:Y:S01]  /*11530*/  S2R R2, SR_TID.X ;  /* 0x0000000000027919 */ /* 0x004ea20000002100 */
[----:B------:R-:W-:Y:S01]  /*11540*/  UIADD3 UR4, UR44, -0x1, URZ ;  /* 0xffffffff2c047890 */ /* 0x000fe2000fffe03f */
[----:B-1----:R-:W-:Y:S01]  /*11550*/  ISETP.NE.AND P1, PT, R10, 0x1, PT ;  /* 0x000000010a00780c */ /* 0x002fe20003f25270 */
[----:B------:R-:W1:Y:S01]  /*11560*/  S2R R0, SR_TID.X ;  /* 0x0000000000007919 */ /* 0x000e620000002100 */
[----:B-----5:R-:W-:-:S03]  /*11570*/  SHF.R.S32.HI R6, RZ, 0x1f, R29 ;  /* 0x0000001fff067819 */ /* 0x020fc6000001141d */
[----:B------:R-:W-:Y:S01]  /*11580*/  IMAD.U32 R8, RZ, RZ, UR4 ;  /* 0x00000004ff087e24 */ /* 0x000fe2000f8e00ff */
[----:B------:R-:W-:Y:S01]  /*11590*/  LOP3.LUT R19, R19, 0xfffffff7, RZ, 0xc0, !PT ;  /* 0xfffffff713137812 */ /* 0x000fe200078ec0ff */
[----:B------:R3:W-:Y:S02]  /*115a0*/  STL [R1], R6 ;  /* 0x0000000601007387 */ /* 0x0007e40000100800 */
[----:B------:R-:W-:-:S04]  /*115b0*/  IMAD.SHL.U32 R8, R8, 0x80, RZ ;  /* 0x0000008008087824 */ /* 0x000fc800078e00ff */
[----:B------:R-:W4:Y:S01]  /*115c0*/  @P1 LDC R3, c[0x0][0x434] ;  /* 0x00010d00ff031b82 */ /* 0x000f220000000800 */
[----:B------:R-:W-:-:S07]  /*115d0*/  @P1 LOP3.LUT R19, R19, 0x8, RZ, 0xfc, !PT ;  /* 0x0000000813131812 */ /* 0x000fce00078efcff */
[----:B------:R-:W0:Y:S01]  /*115e0*/  @P1 LDC R9, c[0x0][0x438] ;  /* 0x00010e00ff091b82 */ /* 0x000e220000000800 */
[----:B--2---:R-:W-:Y:S01]  /*115f0*/  IMAD.SHL.U32 R2, R2, 0x10, RZ ;  /* 0x0000001002027824 */ /* 0x004fe200078e00ff */
[----:B-1----:R-:W-:-:S04]  /*11600*/  LOP3.LUT R0, R0, 0x7f, RZ, 0xc0, !PT ;  /* 0x0000007f00007812 */ /* 0x002fc800078ec0ff */
[----:B------:R-:W-:Y:S02]  /*11610*/  LOP3.LUT R2, R2, 0x70, RZ, 0xc0, !PT ;  /* 0x0000007002027812 */ /* 0x000fe400078ec0ff */
[----:B------:R-:W-:-:S04]  /*11620*/  SHF.R.U32.HI R0, RZ, 0x3, R0 ;  /* 0x00000003ff007819 */ /* 0x000fc80000011600 */
[----:B------:R-:W-:-:S04]  /*11630*/  LOP3.LUT R0, R8, R0, R2, 0xfe, !PT ;  /* 0x0000000008007212 */ /* 0x000fc800078efe02 */
[C---:B------:R-:W-:Y:S01]  /*11640*/  ISETP.GE.AND P0, PT, R0.reuse, UR36, PT ;  /* 0x0000002400007c0c */ /* 0x040fe2000bf06270 */
[----:B------:R-:W-:-:S04]  /*11650*/  IMAD.IADD R0, R0, 0x1, R18 ;  /* 0x0000000100007824 */ /* 0x000fc800078e0212 */
[----:B----4-:R-:W-:-:S04]  /*11660*/  @P1 IMAD.HI.U32 R2, R0, R3, RZ ;  /* 0x0000000300021227 */ /* 0x010fc800078e00ff */
[----:B------:R-:W-:Y:S01]  /*11670*/  IMAD.MOV.U32 R7, RZ, RZ, R0 ;  /* 0x000000ffff077224 */ /* 0x000fe200078e0000 */
[----:B0-----:R-:W-:Y:S01]  /*11680*/  @P1 SHF.R.U32.HI R7, RZ, R9, R2 ;  /* 0x00000009ff071219 */ /* 0x001fe20000011602 */
[----:B------:R-:W-:Y:S02]  /*11690*/  IMAD R3, RZ, RZ, -UR42 ;  /* 0x8000002aff037e24 */ /* 0x000fe4000f8e02ff */
[----:B------:R-:W3:Y:S02]  /*116a0*/  @!P0 LDC.64 R4, c[0x0][0x428] ;  /* 0x00010a00ff048b82 */ /* 0x000ee40000000a00 */
[----:B------:R-:W-:Y:S01]  /*116b0*/  IMAD R22, R22, R3, UR41 ;  /* 0x0000002916167e24 */ /* 0x000fe2000f8e0203 */
[--C-:B------:R-:W-:Y:S01]  /*116c0*/  @!P0 SHF.R.S32.HI R3, RZ, 0x1f, R7.reuse ;  /* 0x0000001fff038819 */ /* 0x100fe20000011407 */
[----:B------:R-:W-:Y:S02]  /*116d0*/  @!P0 IMAD.MOV.U32 R2, RZ, RZ, R7 ;  /* 0x000000ffff028224 */ /* 0x000fe400078e0007 */
[----:B---3--:R-:W-:-:S02]  /*116e0*/  @!P0 IMAD R6, R6, R4, RZ ;  /* 0x0000000406068224 */ /* 0x008fc400078e02ff */
[----:B------:R-:W-:-:S04]  /*116f0*/  @!P0 IMAD.WIDE.U32 R2, R29, R4, R2 ;  /* 0x000000041d028225 */ /* 0x000fc800078e0002 */
[----:B------:R-:W-:Y:S02]  /*11700*/  @!P0 IMAD R6, R29, R5, R6 ;  /* 0x000000051d068224 */ /* 0x000fe400078e0206 */
[----:B------:R-:W0:Y:S01]  /*11710*/  @!P0 LDC.64 R4, c[0x0][0x418] ;  /* 0x00010600ff048b82 */ /* 0x000e220000000a00 */
[----:B------:R-:W-:Y:S02]  /*11720*/  IMAD.U32 R9, RZ, RZ, UR46 ;  /* 0x0000002eff097e24 */ /* 0x000fe4000f8e00ff */
[----:B------:R-:W-:-:S03]  /*11730*/  @!P0 IMAD.IADD R6, R3, 0x1, R6 ;  /* 0x0000000103068824 */ /* 0x000fc600078e0206 */
[----:B------:R-:W-:Y:S01]  /*11740*/  ISETP.NE.AND P2, PT, R9, 0x3, PT ;  /* 0x000000030900780c */ /* 0x000fe20003f45270 */
[----:B------:R-:W-:Y:S01]  /*11750*/  IMAD.MOV R3, RZ, RZ, -R7 ;  /* 0x000000ffff037224 */ /* 0x000fe200078e0a07 */
[----:B------:R-:W-:Y:S01]  /*11760*/  LOP3.LUT R19, R19, 0xfffffffb, RZ, 0xc0, !PT ;  /* 0xfffffffb13137812 */ /* 0x000fe200078ec0ff */
[----:B------:R-:W-:Y:S01]  /*11770*/  IMAD.U32 R24, RZ, RZ, UR4 ;  /* 0x00000004ff187e24 */ /* 0x000fe2000f8e00ff */
[----:B------:R-:W-:Y:S02]  /*11780*/  SHF.R.S32.HI R28, RZ, 0x1f, R22 ;  /* 0x0000001fff1c7819 */ /* 0x000fe40000011416 */
[----:B0-----:R-:W-:-:S04]  /*11790*/  @!P0 LEA R4, P1, R2, R4, 0x2 ;  /* 0x0000000402048211 */ /* 0x001fc800078210ff */
[----:B------:R-:W-:Y:S01]  /*117a0*/  @!P0 LEA.HI.X R5, R2, R5, R6, 0x2, P1 ;  /* 0x0000000502058211 */ /* 0x000fe200008f1406 */
[----:B------:R-:W-:Y:S02]  /*117b0*/  IMAD.MOV.U32 R6, RZ, RZ, RZ ;  /* 0x000000ffff067224 */ /* 0x000fe400078e00ff */
[----:B------:R-:W-:-:S04]  /*117c0*/  @P2 LOP3.LUT R19, R19, 0x4, RZ, 0xfc, !PT ;  /* 0x0000000413132812 */ /* 0x000fc800078efcff */
[----:B------:R0:W5:Y:S02]  /*117d0*/  @!P0 LDG.E R6, desc[UR52][R4.64] ;  /* 0x0000003404068981 */ /* 0x000164000c1e1900 */
[----:B0-----:R-:W-:Y:S01]  /*117e0*/  IMAD R5, R10, R3, R0 ;  /* 0x000000030a057224 */ /* 0x001fe200078e0200 */
[----:B------:R-:W-:Y:S06]  /*117f0*/  @!P2 BRA `(.L_x_1040) ;  /* 0x000000000004a947 */ /* 0x000fec0003800000 */
[----:B------:R-:W-:Y:S01]  /*11800*/  BPT.TRAP 0x1 ;  /* 0x000000040000795c */ /* 0x000fe20000300000 */
.L_x_1040:
[----:B------:R-:W-:Y:S01]  /*11810*/  SHF.R.S32.HI R4, RZ, 0x1f, R5 ;  /* 0x0000001fff047819 */ /* 0x000fe20000011405 */
[----:B------:R-:W-:Y:S01]  /*11820*/  ULDC.64 UR4, c[0x0][0x328] ;  /* 0x0000ca0000047ab9 */ /* 0x000fe20000000a00 */
[----:B------:R-:W-:Y:S01]  /*11830*/  BSSY B0, `(.L_x_1041) ;  /* 0x0000017000007945 */ /* 0x000fe20003800000 */
[----:B------:R-:W-:-:S04]  /*11840*/  IMAD.WIDE.U32 R2, R5, UR4, RZ ;  /* 0x0000000405027c25 */ /* 0x000fc8000f8e00ff */
[----:B------:R-:W-:-:S04]  /*11850*/  IMAD R0, R4, UR4, RZ ;  /* 0x0000000404007c24 */ /* 0x000fc8000f8e02ff */
[----:B------:R-:W-:Y:S01]  /*11860*/  IMAD R7, R5, UR5, R0 ;  /* 0x0000000505077c24 */ /* 0x000fe2000f8e0200 */
[----:B------:R-:W-:-:S03]  /*11870*/  ULDC.64 UR4, c[0x0][0x338] ;  /* 0x0000ce0000047ab9 */ /* 0x000fc60000000a00 */
[----:B------:R-:W-:Y:S01]  /*11880*/  IMAD.IADD R3, R3, 0x1, R7 ;  /* 0x0000000103037824 */ /* 0x000fe200078e0207 */
[----:B-----5:R-:W-:Y:S01]  /*11890*/  SHF.R.S32.HI R7, RZ, 0x1f, R6 ;  /* 0x0000001fff077819 */ /* 0x020fe20000011406 */
[----:B------:R-:W-:-:S04]  /*118a0*/  IMAD.WIDE.U32 R2, R6, UR4, R2 ;  /* 0x0000000406027c25 */ /* 0x000fc8000f8e0002 */
[----:B------:R-:W-:-:S04]  /*118b0*/  IMAD R0, R7, UR4, RZ ;  /* 0x0000000407007c24 */ /* 0x000fc8000f8e02ff */
[----:B------:R-:W-:Y:S01]  /*118c0*/  IMAD R0, R6, UR5, R0 ;  /* 0x0000000506007c24 */ /* 0x000fe2000f8e0200 */
        /* <DEDUP_REMOVED lines=13> */
.L_x_1094:
[----:B------:R-:W-:Y:S05]  /*119a0*/  BSYNC B0 ;  /* 0x0000000000007941 */ /* 0x000fea0003800000 */
.L_x_1041:
[----:B------:R-:W1:Y:S01]  /*119b0*/  S2R R9, SR_TID.X ;  /* 0x0000000000097919 */ /* 0x000e620000002100 */
[----:B------:R-:W-:Y:S01]  /*119c0*/  ULDC.64 UR4, c[0x0][0x300] ;  /* 0x0000c00000047ab9 */ /* 0x000fe20000000a00 */
[----:B------:R-:W-:Y:S01]  /*119d0*/  LOP3.LUT P2, RZ, R19, 0x1, RZ, 0xc0, !PT ;  /* 0x0000000113ff7812 */ /* 0x000fe2000784c0ff */
[----:B------:R-:W-:Y:S02]  /*119e0*/  IMAD R4, R4, UR4, RZ ;  /* 0x0000000404047c24 */ /* 0x000fe4000f8e02ff */
        /* <DEDUP_REMOVED lines=8> */
[----:B------:R-:W-:Y:S02]  /*11a70*/  IMAD.IADD R3, R3, 0x1, R7 ;  /* 0x0000000103037824 */ /* 0x000fe400078e0207 */
[----:B------:R-:W-:Y:S02]  /*11a80*/  IMAD R5, R28, UR4, RZ ;  /* 0x000000041c057c24 */ /* 0x000fe4000f8e02ff */
[----:B------:R-:W-:-:S04]  /*11a90*/  IMAD.WIDE.U32 R2, R22, UR4, R2 ;  /* 0x0000000416027c25 */ /* 0x000fc8000f8e0002 */
[----:B------:R-:W-:Y:S01]  /*11aa0*/  IMAD R4, R22, UR5, R5 ;  /* 0x0000000516047c24 */ /* 0x000fe2000f8e0205 */
[----:B------:R-:W-:Y:S01]  /*11ab0*/  ULDC.64 UR4, c[0x0][0x2e8] ;  /* 0x0000ba0000047ab9 */ /* 0x000fe20000000a00 */
[----:B-1----:R-:W-:Y:S02]  /*11ac0*/  LOP3.LUT R9, R9, 0x7f, RZ, 0xc0, !PT ;  /* 0x0000007f09097812 */ /* 0x002fe400078ec0ff */
[----:B------:R-:W-:Y:S01]  /*11ad0*/  IMAD.IADD R5, R3, 0x1, R4 ;  /* 0x0000000103057824 */ /* 0x000fe200078e0204 */
[C---:B------:R-:W-:Y:S01]  /*11ae0*/  LEA R4, P0, R2.reuse, UR4, 0x1 ;  /* 0x0000000402047c11 */ /* 0x040fe2000f8008ff */
[----:B------:R-:W-:Y:S01]  /*11af0*/  UMOV UR4, 0xffffffff ;  /* 0xffffffff00047882 */ /* 0x000fe20000000000 */
[----:B------:R-:W-:Y:S02]  /*11b00*/  SHF.R.U32.HI R10, RZ, 0x3, R9 ;  /* 0x00000003ff0a7819 */ /* 0x000fe40000011609 */
[----:B------:R-:W0:Y:S01]  /*11b10*/  S2R R9, SR_TID.X ;  /* 0x0000000000097919 */ /* 0x000e220000002100 */
[----:B------:R-:W-:-:S02]  /*11b20*/  LEA.HI.X R5, R2, UR5, R5, 0x1, P0 ;  /* 0x0000000502057c11 */ /* 0x000fc400080f0c05 */
[----:B------:R-:W-:-:S04]  /*11b30*/  IADD3 R7, -R10, UR36, -R8 ;  /* 0x000000240a077c10 */ /* 0x000fc8000fffe908 */
[----:B------:R-:W-:Y:S01]  /*11b40*/  ISETP.GE.AND P0, PT, R7, 0x1, PT ;  /* 0x000000010700780c */ /* 0x000fe20003f06270 */
[C---:B0-----:R-:W-:Y:S02]  /*11b50*/  IMAD.SHL.U32 R10, R9.reuse, 0x8, RZ ;  /* 0x00000008090a7824 */ /* 0x041fe400078e00ff */
[----:B------:R-:W-:-:S03]  /*11b60*/  IMAD.SHL.U32 R11, R9, 0x8, RZ ;  /* 0x00000008090b7824 */ /* 0x000fc600078e00ff */
[----:B------:R-:W-:-:S04]  /*11b70*/  LOP3.LUT R10, R10, 0x1f8, RZ, 0xc0, !PT ;  /* 0x000001f80a0a7812 */ /* 0x000fc800078ec0ff */
[----:B------:R-:W-:Y:S01]  /*11b80*/  LOP3.LUT R10, R10, 0x38, R9, 0x78, !PT ;  /* 0x000000380a0a7812 */ /* 0x000fe200078e7809 */
[----:B------:R-:W-:-:S03]  /*11b90*/  IMAD.SHL.U32 R9, R9, 0x8, RZ ;  /* 0x0000000809097824 */ /* 0x000fc600078e00ff */
[----:B------:R-:W-:Y:S02]  /*11ba0*/  LOP3.LUT R10, R10, 0x200, R11, 0xf8, !PT ;  /* 0x000002000a0a7812 */ /* 0x000fe400078ef80b */
[----:B------:R-:W-:-:S03]  /*11bb0*/  LOP3.LUT R9, R9, 0x38, RZ, 0xc0, !PT ;  /* 0x0000003809097812 */ /* 0x000fc600078ec0ff */
[----:B------:R-:W-:Y:S01]  /*11bc0*/  IMAD R6, R23, 0x2000, R10 ;  /* 0x0000200017067824 */ /* 0x000fe200078e020a */
[----:B------:R-:W-:Y:S06]  /*11bd0*/  BRA.DIV UR4, `(.L_x_1043) ;  /* 0x00000036047c7947 */ /* 0x000fec000b800000 */
[----:B------:R-:W0:Y:S01]  /*11be0*/  SHFL.IDX PT, R3, R4, RZ, 0x181f ;  /* 0x00181fff04037589 */ /* 0x000e2200000e0000 */
[----:B------:R-:W-:-:S03]  /*11bf0*/  @P0 IMAD R8, R6, 0x2, R16 ;  /* 0x0000000206080824 */ /* 0x000fc600078e0210 */
[----:B------:R-:W1:Y:S04]  /*11c00*/  SHFL.IDX PT, R2, R5, RZ, 0x181f ;  /* 0x00181fff05027589 */ /* 0x000e6800000e0000 */
[----:B------:R-:W-:Y:S01]  /*11c10*/  SHFL.IDX PT, R14, R4, 0x7, 0x181f ;  /* 0x00f81f00040e7f89 */ /* 0x000fe200000e0000 */
[----:B0-----:R-:W-:-:S05]  /*11c20*/  @P0 LEA R3, P1, R9, R3, 0x1 ;  /* 0x0000000309030211 */ /* 0x001fca00078208ff */
[----:B-1----:R-:W-:Y:S01]  /*11c30*/  @P0 IMAD.X R2, RZ, RZ, R2, P1 ;  /* 0x000000ffff020224 */ /* 0x002fe200008e0602 */
[----:B------:R-:W-:-:S04]  /*11c40*/  ISETP.GE.AND P1, PT, R7, 0x11, PT ;  /* 0x000000110700780c */ /* 0x000fc80003f26270 */
[----:B------:R-:W-:-:S04]  /*11c50*/  @P0 LOP3.LUT R3, R3, R2, RZ, 0x3c, !PT ;  /* 0x0000000203030212 */ /* 0x000fc800078e3cff */
[----:B------:R-:W-:-:S04]  /*11c60*/  @P0 LOP3.LUT R2, R3, R2, RZ, 0x3c, !PT ;  /* 0x0000000203020212 */ /* 0x000fc800078e3cff */
[----:B------:R-:W-:-:S05]  /*11c70*/  @P0 LOP3.LUT R3, R3, R2, RZ, 0x3c, !PT ;  /* 0x0000000203030212 */ /* 0x000fca00078e3cff */
        /* <DEDUP_REMOVED lines=61> */
.L_x_1112:
[----:B------:R-:W-:-:S13]  /*12050*/  ISETP.GE.AND P0, PT, R7, 0x71, PT ;  /* 0x000000710700780c */ /* 0x000fda0003f06270 */
[----:B0-----:R-:W-:-:S05]  /*12060*/  @P0 LEA R2, P1, R9, R14, 0x1 ;  /* 0x0000000e09020211 */ /* 0x001fca00078208ff */
[----:B------:R-:W-:Y:S02]  /*12070*/  @P0 IMAD.X R3, RZ, RZ, R5, P1 ;  /* 0x000000ffff030224 */ /* 0x000fe400008e0605 */
[----:B------:R-:W-:-:S05]  /*12080*/  @P0 IMAD R5, R6, 0x2, R16 ;  /* 0x0000000206050824 */ /* 0x000fca00078e0210 */
[----:B------:R-:W-:Y:S01]  /*12090*/  @!PT LDS RZ, [RZ] ;  /* 0x00000000fffff984 */ /* 0x000fe20000000800 */
[----:B------:R-:W-:Y:S01]  /*120a0*/  @!PT LDS RZ, [RZ] ;  /* 0x00000000fffff984 */ /* 0x000fe20000000800 */
[----:B------:R-:W-:Y:S01]  /*120b0*/  @!PT LDS RZ, [RZ] ;  /* 0x00000000fffff984 */ /* 0x000fe20000000800 */
[----:B------:R0:W-:Y:S01]  /*120c0*/  @P0 LDGSTS.E.BYPASS.LTC128B.128 [R5+0x11c00], desc[UR52][R2.64], !P2 ;  /* 0x11c0000002050fae */ /* 0x0001e2000d101d74 */
[----:B------:R-:W-:Y:S01]  /*120d0*/  PLOP3.LUT P0, PT, PT, PT, PT, 0x80, 0x0 ;  /* 0x000000000000781c */ /* 0x000fe20003f0f070 */
[----:B------:R-:W-:-:S12]  /*120e0*/  NOP ;  /* 0x0000000000007918 */ /* 0x000fd80000000000 */
.L_x_1044:
        /* <DEDUP_REMOVED lines=11> */
.L_x_1045:
[----:B------:R0:W-:Y:S02]  /*121a0*/  SYNCS.ARRIVE.TRANS64.A1T0 RZ, [R0+URZ+0x16830], RZ ;  /* 0x016830ff00ff79a7 */ /* 0x0001e4000810003f */
[----:B------:R-:W-:Y:S05]  /*121b0*/  WARPSYNC.ALL ;  /* 0x0000000000007948 */ /* 0x000fea0003800000 */
[----:B------:R-:W-:Y:S01]  /*121c0*/  BSSY B6, `(.L_x_1046) ;  /* 0x0000015000067945 */ /* 0x000fe20003800000 */
[----:B0-----:R-:W-:Y:S01]  /*121d0*/  VIADD R0, R16, 0x8400 ;  /* 0x0000840010007836 */ /* 0x001fe20000000000 */
[----:B------:R-:W-:Y:S04]  /*121e0*/  BAR.SYNC.DEFER_BLOCKING 0x8, 0x200 ;  /* 0x0208000000007b1d */ /* 0x000fe80000010000 */
[----:B------:R-:W-:-:S13]  /*121f0*/  LOP3.LUT P0, RZ, R0, 0x3ff, RZ, 0xc0, !PT ;  /* 0x000003ff00ff7812 */ /* 0x000fda000780c0ff */
[----:B------:R-:W-:Y:S05]  /*12200*/  @!P0 BRA `(.L_x_1047) ;  /* 0x0000000000408947 */ /* 0x000fea0003800000 */
[----:B------:R-:W-:Y:S01]  /*12210*/  MOV R2, 0x0 ;  /* 0x0000000000027802 */ /* 0x000fe20000000f00 */
[----:B------:R-:W-:Y:S01]  /*12220*/  ULDC.64 UR6, c[0x4][0x88] ;  /* 0x0100220000067ab9 */ /* 0x000fe20000000a00 */
[----:B------:R-:W-:Y:S01]  /*12230*/  ULDC.64 UR8, c[0x4][0x90] ;  /* 0x0100240000087ab9 */ /* 0x000fe20000000a00 */
[----:B------:R-:W-:Y:S01]  /*12240*/  ULDC.64 UR4, c[0x4][0x20] ;  /* 0x0100080000047ab9 */ /* 0x000fe20000000a00 */
[----:B------:R-:W-:Y:S02]  /*12250*/  IMAD.U32 R4, RZ, RZ, UR6 ;  /* 0x00000006ff047e24 */ /* 0x000fe4000f8e00ff */
[----:B------:R-:W0:Y:S01]  /*12260*/  LDC.64 R2, c[0x4][R2] ;  /* 0x0100000002027b82 */ /* 0x000e220000000a00 */
        /* <DEDUP_REMOVED lines=9> */
[----:B0-----:R-:W-:Y:S05]  /*12300*/  CALL.ABS.NOINC R2 ;  /* 0x0000000002007343 */ /* 0x001fea0003c00000 */
.L_x_1047:
[----:B------:R-:W-:Y:S05]  /*12310*/  BSYNC B6 ;  /* 0x0000000000067941 */ /* 0x000fea0003800000 */
.L_x_1046:
[----:B------:R0:W5:Y:S01]  /*12320*/  LDL R9, [R1+0x8] ;  /* 0x0000080001097983 */ /* 0x0001620000100800 */
[----:B------:R-:W-:Y:S01]  /*12330*/  UISETP.NE.AND UP0, UPT, UR49, URZ, UPT ;  /* 0x0000003f3100728c */ /* 0x000fe2000bf05270 */
[----:B------:R-:W-:Y:S01]  /*12340*/  R2UR UR7, R28 ;  /* 0x000000001c0772ca */ /* 0x000fe200000e0000 */
[----:B------:R-:W-:Y:S01]  /*12350*/  ULDC.64 UR8, c[0x0][0x2d8] ;  /* 0x0000b60000087ab9 */ /* 0x000fe20000000a00 */
[----:B------:R-:W1:Y:S01]  /*12360*/  S2R R20, SR_TID.X ;  /* 0x0000000000147919 */ /* 0x000e620000002100 */
[C---:B------:R-:W-:Y:S02]  /*12370*/  R2UR UR10, R22.reuse ;  /* 0x00000000160a72ca */ /* 0x040fe400000e0000 */
[----:B------:R-:W-:Y:S01]  /*12380*/  R2UR UR4, R22 ;  /* 0x00000000160472ca */ /* 0x000fe200000e0000 */
[----:B------:R-:W2:Y:S01]  /*12390*/  S2R R2, SR_TID.X ;  /* 0x0000000000027919 */ /* 0x000ea20000002100 */
[----:B------:R-:W-:Y:S01]  /*123a0*/  PLOP3.LUT P0, PT, PT, PT, UP0, 0x80, 0x0 ;  /* 0x000000000000781c */ /* 0x000fe20003f0f008 */
[----:B------:R-:W-:Y:S01]  /*123b0*/  USHF.R.S32.HI UR6, URZ, 0x1f, UR42 ;  /* 0x0000001f3f067899 */ /* 0x000fe2000801142a */
[----:B------:R-:W-:Y:S01]  /*123c0*/  LOP3.LUT P5, RZ, R19, 0x10, RZ, 0xc0, !PT ;  /* 0x0000001013ff7812 */ /* 0x000fe200078ac0ff */
[----:B------:R-:W-:Y:S01]  /*123d0*/  @UP0 ULDC UR5, c[0x0][0x44c] ;  /* 0x0001130000050ab9 */ /* 0x000fe20000000800 */
[----:B------:R-:W-:Y:S01]  /*123e0*/  ULDC UR12, c[0x0][0x448] ;  /* 0x00011200000c7ab9 */ /* 0x000fe20000000800 */
[----:B------:R-:W-:Y:S01]  /*123f0*/  @UP0 ULDC UR13, c[0x0][0x44c] ;  /* 0x00011300000d0ab9 */ /* 0x000fe20000000800 */
[----:B------:R-:W-:Y:S01]  /*12400*/  UIMAD UR7, UR7, UR8, URZ ;  /* 0x00000008070772a4 */ /* 0x000fe2000f8e023f */
[----:B-1----:R-:W-:Y:S01]  /*12410*/  IMAD.SHL.U32 R20, R20, 0x10, RZ ;  /* 0x0000001014147824 */ /* 0x002fe200078e00ff */
[----:B--2---:R-:W-:-:S04]  /*12420*/  LOP3.LUT R2, R2, 0x7f, RZ, 0xc0, !PT ;  /* 0x0000007f02027812 */ /* 0x004fc800078ec0ff */
[----:B------:R-:W-:Y:S02]  /*12430*/  LOP3.LUT R20, R20, 0x70, RZ, 0xc0, !PT ;  /* 0x0000007014147812 */ /* 0x000fe400078ec0ff */
[----:B------:R-:W-:-:S04]  /*12440*/  SHF.R.U32.HI R2, RZ, 0x3, R2 ;  /* 0x00000003ff027819 */ /* 0x000fc80000011602 */
[----:B------:R-:W-:-:S05]  /*12450*/  LOP3.LUT R2, R2, R20, RZ, 0xfc, !PT ;  /* 0x0000001402027212 */ /* 0x000fca00078efcff */
[----:B------:R-:W-:-:S04]  /*12460*/  VIADD R6, R2, UR43 ;  /* 0x0000002b02067c36 */ /* 0x000fc80008000000 */
[----:B------:R-:W-:Y:S01]  /*12470*/  @P0 IMAD.HI.U32 R0, R6, UR5, RZ ;  /* 0x0000000506000c27 */ /* 0x000fe2000f8e00ff */
[----:B------:R-:W-:Y:S01]  /*12480*/  PLOP3.LUT P0, PT, PT, PT, UP0, 0x80, 0x0 ;  /* 0x000000000000781c */ /* 0x000fe20003f0f008 */
[----:B------:R-:W-:Y:S02]  /*12490*/  UIMAD UR7, UR10, UR9, UR7 ;  /* 0x000000090a0772a4 */ /* 0x000fe4000f8e0207 */
[----:B------:R-:W-:Y:S01]  /*124a0*/  UIMAD.WIDE.U32 UR4, UR4, UR8, URZ ;  /* 0x00000008040472a5 */ /* 0x000fe2000f8e003f */
[----:B------:R-:W-:Y:S01]  /*124b0*/  IMAD.MOV.U32 R2, RZ, RZ, R6 ;  /* 0x000000ffff027224 */ /* 0x000fe200078e0006 */
[----:B------:R-:W-:Y:S01]  /*124c0*/  ULDC.64 UR10, c[0x0][0x280] ;  /* 0x0000a000000a7ab9 */ /* 0x000fe20000000a00 */
[----:B------:R-:W-:Y:S01]  /*124d0*/  ULDC.64 UR8, c[0x0][0x2e0] ;  /* 0x0000b80000087ab9 */ /* 0x000fe20000000a00 */
[----:B------:R-:W-:-:S03]  /*124e0*/  UIADD3 UR5, UR5, UR7, URZ ;  /* 0x0000000705057290 */ /* 0x000fc6000fffe03f */
[----:B------:R-:W-:Y:S01]  /*124f0*/  @UP0 ULDC UR7, c[0x0][0x450] ;  /* 0x0001140000070ab9 */ /* 0x000fe20000000800 */
[----:B------:R-:W-:Y:S02]  /*12500*/  UIMAD UR6, UR6, UR8, URZ ;  /* 0x00000008060672a4 */ /* 0x000fe4000f8e023f */
[----:B------:R-:W-:Y:S01]  /*12510*/  @P0 SHF.R.U32.HI R2, RZ, UR7, R0 ;  /* 0x00000007ff020c19 */ /* 0x000fe20008011600 */
[----:B------:R-:W-:Y:S02]  /*12520*/  UIMAD.WIDE.U32 UR4, UR42, UR8, UR4 ;  /* 0x000000082a0472a5 */ /* 0x000fe4000f8e0004 */
[----:B------:R-:W-:Y:S01]  /*12530*/  UIMAD UR6, UR42, UR9, UR6 ;  /* 0x000000092a0672a4 */ /* 0x000fe2000f8e0206 */
[----:B------:R-:W-:Y:S02]  /*12540*/  SHF.R.S32.HI R0, RZ, 0x1f, R2 ;  /* 0x0000001fff007819 */ /* 0x000fe40000011402 */
[----:B------:R-:W-:Y:S01]  /*12550*/  ULDC.64 UR8, c[0x0][0x2d0] ;  /* 0x0000b40000087ab9 */ /* 0x000fe20000000a00 */
[----:B------:R-:W-:Y:S01]  /*12560*/  UIADD3 UR5, UR5, UR6, URZ ;  /* 0x0000000605057290 */ /* 0x000fe2000fffe03f */
[----:B------:R-:W-:-:S02]  /*12570*/  IMAD.U32 R5, RZ, RZ, UR8 ;  /* 0x00000008ff057e24 */ /* 0x000fc4000f8e00ff */
[----:B------:R-:W-:Y:S01]  /*12580*/  IMAD R3, R0, UR8, RZ ;  /* 0x0000000800037c24 */ /* 0x000fe2000f8e02ff */
[----:B------:R-:W-:Y:S01]  /*12590*/  ULDC.64 UR6, c[0x0][0x2c8] ;  /* 0x0000b20000067ab9 */ /* 0x000fe20000000a00 */
[----:B------:R-:W-:Y:S02]  /*125a0*/  IMAD.MOV R0, RZ, RZ, -R2 ;  /* 0x000000ffff007224 */ /* 0x000fe400078e0a02 */
[C---:B------:R-:W-:Y:S02]  /*125b0*/  IMAD R4, R2.reuse, UR9, R3 ;  /* 0x0000000902047c24 */ /* 0x040fe4000f8e0203 */
[----:B------:R-:W-:-:S04]  /*125c0*/  IMAD.WIDE.U32 R2, R2, R5, UR4 ;  /* 0x0000000402027e25 */ /* 0x000fc8000f8e0005 */
[----:B------:R-:W-:Y:S02]  /*125d0*/  IMAD R0, R0, UR12, R6 ;  /* 0x0000000c00007c24 */ /* 0x000fe4000f8e0206 */
[----:B------:R-:W-:-:S03]  /*125e0*/  IMAD.IADD R3, R3, 0x1, R4 ;  /* 0x0000000103037824 */ /* 0x000fc600078e0204 */
[----:B------:R-:W-:Y:S01]  /*125f0*/  SHF.R.S32.HI R4, RZ, 0x1f, R0 ;  /* 0x0000001fff047819 */ /* 0x000fe20000011400 */
[----:B------:R-:W-:-:S04]  /*12600*/  IMAD.WIDE.U32 R2, R0, UR6, R2 ;  /* 0x0000000600027c25 */ /* 0x000fc8000f8e0002 */
[----:B------:R-:W-:-:S04]  /*12610*/  IMAD R4, R4, UR6, RZ ;  /* 0x0000000604047c24 */ /* 0x000fc8000f8e02ff */
[----:B------:R-:W-:Y:S01]  /*12620*/  IMAD R7, R0, UR7, R4 ;  /* 0x0000000700077c24 */ /* 0x000fe2000f8e0204 */
[----:B------:R-:W-:-:S03]  /*12630*/  LEA R0, P0, R2, UR10, 0x1 ;  /* 0x0000000a02007c11 */ /* 0x000fc6000f8008ff */
[----:B------:R-:W-:-:S05]  /*12640*/  IMAD.IADD R4, R3, 0x1, R7 ;  /* 0x0000000103047824 */ /* 0x000fca00078e0207 */
[----:B------:R-:W-:Y:S02]  /*12650*/  LEA.HI.X R4, R2, UR11, R4, 0x1, P0 ;  /* 0x0000000b02047c11 */ /* 0x000fe400080f0c04 */
[----:B------:R-:W-:Y:S01]  /*12660*/  PLOP3.LUT P0, PT, PT, PT, UP0, 0x80, 0x0 ;  /* 0x000000000000781c */ /* 0x000fe20003f0f008 */
[----:B------:R-:W-:-:S12]  /*12670*/  VIADD R6, R6, 0x80 ;  /* 0x0000008006067836 */ /* 0x000fd80000000000 */
[----:B------:R-:W-:Y:S01]  /*12680*/  @P0 IMAD.HI.U32 R3, R6, UR13, RZ ;  /* 0x0000000d06030c27 */ /* 0x000fe2000f8e00ff */
[----:B------:R-:W-:Y:S01]  /*12690*/  PLOP3.LUT P0, PT, PT, PT, UP0, 0x80, 0x0 ;  /* 0x000000000000781c */ /* 0x000fe20003f0f008 */
[----:B------:R-:W-:Y:S02]  /*126a0*/  @UP0 ULDC UR13, c[0x0][0x450] ;  /* 0x00011400000d0ab9 */ /* 0x000fe40000000800 */
[----:B------:R-:W-:Y:S01]  /*126b0*/  IMAD.MOV.U32 R2, RZ, RZ, R6 ;  /* 0x000000ffff027224 */ /* 0x000fe200078e0006 */
[----:B------:R-:W1:Y:S09]  /*126c0*/  S2R R21, SR_TID.X ;  /* 0x0000000000157919 */ /* 0x000e720000002100 */
[----:B------:R-:W-:-:S05]  /*126d0*/  @P0 SHF.R.U32.HI R2, RZ, UR13, R3 ;  /* 0x0000000dff020c19 */ /* 0x000fca0008011603 */
[----:B------:R-:W-:-:S04]  /*126e0*/  IMAD.MOV R3, RZ, RZ, -R2 ;  /* 0x000000ffff037224 */ /* 0x000fc800078e0a02 */
[----:B------:R-:W-:Y:S01]  /*126f0*/  IMAD R6, R3, UR12, R6 ;  /* 0x0000000c03067c24 */ /* 0x000fe2000f8e0206 */
[----:B------:R-:W-:-:S05]  /*12700*/  SHF.R.S32.HI R3, RZ, 0x1f, R2 ;  /* 0x0000001fff037819 */ /* 0x000fca0000011402 */
[----:B------:R-:W-:-:S04]  /*12710*/  IMAD R3, R3, UR8, RZ ;  /* 0x0000000803037c24 */ /* 0x000fc8000f8e02ff */
[C---:B------:R-:W-:Y:S02]  /*12720*/  IMAD R7, R2.reuse, UR9, R3 ;  /* 0x0000000902077c24 */ /* 0x040fe4000f8e0203 */
[----:B------:R-:W-:Y:S01]  /*12730*/  IMAD.WIDE.U32 R2, R2, R5, UR4 ;  /* 0x0000000402027e25 */ /* 0x000fe2000f8e0005 */
[----:B------:R-:W-:-:S03]  /*12740*/  SHF.R.S32.HI R5, RZ, 0x1f, R6 ;  /* 0x0000001fff057819 */ /* 0x000fc60000011406 */
[----:B------:R-:W-:Y:S02]  /*12750*/  IMAD.IADD R3, R3, 0x1, R7 ;  /* 0x0000000103037824 */ /* 0x000fe400078e0207 */
[----:B------:R-:W-:Y:S02]  /*12760*/  IMAD R5, R5, UR6, RZ ;  /* 0x0000000605057c24 */ /* 0x000fe4000f8e02ff */
[----:B------:R-:W-:-:S04]  /*12770*/  IMAD.WIDE.U32 R2, R6, UR6, R2 ;  /* 0x0000000606027c25 */ /* 0x000fc8000f8e0002 */
[----:B------:R-:W-:Y:S01]  /*12780*/  IMAD R5, R6, UR7, R5 ;  /* 0x0000000706057c24 */ /* 0x000fe2000f8e0205 */
[----:B------:R-:W-:-:S03]  /*12790*/  UMOV UR4, 0xffffffff ;  /* 0xffffffff00047882 */ /* 0x000fc60000000000 */
[----:B------:R-:W-:Y:S01]  /*127a0*/  IMAD.IADD R7, R3, 0x1, R5 ;  /* 0x0000000103077824 */ /* 0x000fe200078e0205 */
[C---:B------:R-:W-:Y:S01]  /*127b0*/  LEA R5, P0, R2.reuse, UR10, 0x1 ;  /* 0x0000000a02057c11 */ /* 0x040fe2000f8008ff */
[C---:B-1----:R-:W-:Y:S01]  /*127c0*/  IMAD.SHL.U32 R10, R21.reuse, 0x8, RZ ;  /* 0x00000008150a7824 */ /* 0x042fe200078e00ff */
[----:B------:R-:W-:Y:S02]  /*127d0*/  LOP3.LUT R20, R21, 0x7f, RZ, 0xc0, !PT ;  /* 0x0000007f15147812 */ /* 0x000fe400078ec0ff */
[----:B------:R-:W-:Y:S02]  /*127e0*/  LEA.HI.X R7, R2, UR11, R7, 0x1, P0 ;  /* 0x0000000b02077c11 */ /* 0x000fe400080f0c07 */
[----:B------:R-:W-:Y:S02]  /*127f0*/  LOP3.LUT R10, R10, 0x38, RZ, 0xc0, !PT ;  /* 0x000000380a0a7812 */ /* 0x000fe400078ec0ff */
[----:B------:R-:W-:Y:S01]  /*12800*/  SHF.R.U32.HI R20, RZ, 0x3, R20 ;  /* 0x00000003ff147819 */ /* 0x000fe20000011614 */
[----:B0-----:R-:W-:Y:S06]  /*12810*/  BRA.DIV UR4, `(.L_x_1048) ;  /* 0x0000003604187947 */ /* 0x001fec000b800000 */
[----:B------:R-:W0:Y:S01]  /*12820*/  SHFL.IDX PT, R3, R0, RZ, 0x181f ;  /* 0x00181fff00037589 */ /* 0x000e2200000e0000 */
[----:B------:R-:W-:-:S03]  /*12830*/  VIADD R6, R20, UR43 ;  /* 0x0000002b14067c36 */ /* 0x000fc60008000000 */
[----:B------:R-:W1:Y:S01]  /*12840*/  SHFL.IDX PT, R2, R4, RZ, 0x181f ;  /* 0x00181fff04027589 */ /* 0x000e6200000e0000 */
[C---:B------:R-:W-:Y:S01]  /*12850*/  VIADD R8, R6.reuse, 0x80 ;  /* 0x0000008006087836 */ /* 0x040fe20000000000 */
[----:B------:R-:W-:Y:S02]  /*12860*/  ISETP.GE.AND P1, PT, R6, UR38, PT ;  /* 0x0000002606007c0c */ /* 0x000fe4000bf26270 */
[----:B------:R-:W-:Y:S11]  /*12870*/  SHFL.IDX PT, R14, R5, RZ, 0x181f ;  /* 0x00181fff050e7589 */ /* 0x000ff600000e0000 */
[----:B0-----:R-:W-:-:S05]  /*12880*/  @!P1 LEA R3, P0, R10, R3, 0x1 ;  /* 0x000000030a039211 */ /* 0x001fca00078008ff */
[----:B-1----:R-:W-:-:S05]  /*12890*/  @!P1 IMAD.X R2, RZ, RZ, R2, P0 ;  /* 0x000000ffff029224 */ /* 0x002fca00000e0602 */
[----:B------:R-:W-:-:S04]  /*128a0*/  @!P1 LOP3.LUT R3, R3, R2, RZ, 0x3c, !PT ;  /* 0x0000000203039212 */ /* 0x000fc800078e3cff */
[----:B------:R-:W-:-:S04]  /*128b0*/  @!P1 LOP3.LUT R2, R3, R2, RZ, 0x3c, !PT ;  /* 0x0000000203029212 */ /* 0x000fc800078e3cff */
[----:B------:R-:W-:-:S05]  /*128c0*/  @!P1 LOP3.LUT R3, R3, R2, RZ, 0x3c, !PT ;  /* 0x0000000203039212 */ /* 0x000fca00078e3cff */
[----:B-----5:R0:W-:Y:S02]  /*128d0*/  @!P1 LDGSTS.E.BYPASS.LTC128B.128 [R9+0x8400], desc[UR52][R2.64], !P5 ;  /* 0x0840000002099fae */ /* 0x0201e4000e901d74 */
[----:B0-----:R-:W-:Y:S02]  /*128e0*/  VIADD R2, R6, 0x10 ;  /* 0x0000001006027836 */ /* 0x001fe40000000000 */
[----:B------:R-:W0:Y:S03]  /*128f0*/  SHFL.IDX PT, R3, R0, 0x1, 0x181f ;  /* 0x00381f0000037f89 */ /* 0x000e2600000e0000 */
[----:B------:R-:W-:Y:S02]  /*12900*/  ISETP.GE.AND P1, PT, R2, UR38, PT ;  /* 0x0000002602007c0c */ /* 0x000fe4000bf26270 */
        /* <DEDUP_REMOVED lines=49> */
[----:B------:R-:W-:Y:S01]  /*12c20*/  ISETP.GE.AND P1, PT, R2, UR38, PT ;  /* 0x0000002602007c0c */ /* 0x000fe2000bf26270 */
[----:B------:R-:W-:Y:S04]  /*12c30*/  SHFL.IDX PT, R0, R0, 0x7, 0x181f ;  /* 0x00f81f0000007f89 */ /* 0x000fe800000e0000 */
[----:B------:R-:W1:Y:S04]  /*12c40*/  SHFL.IDX PT, R2, R4, 0x6, 0x181f ;  /* 0x00d81f0004027f89 */ /* 0x000e6800000e0000 */
[----:B------:R-:W2:Y:S04]  /*12c50*/  SHFL.IDX PT, R4, R4, 0x7, 0x181f ;  /* 0x00f81f0004047f89 */ /* 0x000ea800000e0000 */
[----:B0-----:R-:W-:-:S05]  /*12c60*/  @!P1 LEA R3, P0, R10, R3, 0x1 ;  /* 0x000000030a039211 */ /* 0x001fca00078008ff */
[----:B-1----:R-:W-:-:S05]  /*12c70*/  @!P1 IMAD.X R2, RZ, RZ, R2, P0 ;  /* 0x000000ffff029224 */ /* 0x002fca00000e0602 */
[----:B------:R-:W-:-:S04]  /*12c80*/  @!P1 LOP3.LUT R3, R3, R2, RZ, 0x3c, !PT ;  /* 0x0000000203039212 */ /* 0x000fc800078e3cff */
[----:B------:R-:W-:-:S04]  /*12c90*/  @!P1 LOP3.LUT R2, R3, R2, RZ, 0x3c, !PT ;  /* 0x0000000203029212 */ /* 0x000fc800078e3cff */
[----:B------:R-:W-:-:S05]  /*12ca0*/  @!P1 LOP3.LUT R3, R3, R2, RZ, 0x3c, !PT ;  /* 0x0000000203039212 */ /* 0x000fca00078e3cff */
[----:B------:R0:W-:Y:S02]  /*12cb0*/  @!P1 LDGSTS.E.BYPASS.LTC128B.128 [R9+0xb400], desc[UR52][R2.64], !P5 ;  /* 0x0b40000002099fae */ /* 0x0001e4000e901d74 */
[----:B0-----:R-:W-:-:S05]  /*12cc0*/  VIADD R2, R6, 0x70 ;  /* 0x0000007006027836 */ /* 0x001fca0000000000 */
[----:B------:R-:W-:-:S13]  /*12cd0*/  ISETP.GE.AND P1, PT, R2, UR38, PT ;  /* 0x0000002602007c0c */ /* 0x000fda000bf26270 */
[----:B------:R-:W-:Y:S02]  /*12ce0*/  @!P1 LEA R2, P0, R10, R0, 0x1 ;  /* 0x000000000a029211 */ /* 0x000fe400078008ff */
[----:B------:R-:W0:Y:S03]  /*12cf0*/  SHFL.IDX PT, R0, R7, RZ, 0x181f ;  /* 0x00181fff07007589 */ /* 0x000e2600000e0000 */
[----:B--2---:R-:W-:-:S05]  /*12d00*/  @!P1 IMAD.X R3, RZ, RZ, R4, P0 ;  /* 0x000000ffff039224 */ /* 0x004fca00000e0604 */
[----:B------:R1:W-:Y:S01]  /*12d10*/  @!P1 LDGSTS.E.BYPASS.LTC128B.128 [R9+0xbc00], desc[UR52][R2.64], !P5 ;  /* 0x0bc0000002099fae */ /* 0x0003e2000e901d74 */
[----:B------:R-:W-:-:S13]  /*12d20*/  ISETP.GE.AND P1, PT, R8, UR38, PT ;  /* 0x0000002608007c0c */ /* 0x000fda000bf26270 */
[----:B-1----:R-:W-:Y:S02]  /*12d30*/  @!P1 LEA R2, P0, R10, R14, 0x1 ;  /* 0x0000000e0a029211 */ /* 0x002fe400078008ff */
[----:B------:R-:W-:Y:S03]  /*12d40*/  SHFL.IDX PT, R14, R5, 0x3, 0x181f ;  /* 0x00781f00050e7f89 */ /* 0x000fe600000e0000 */
[----:B0-----:R-:W-:Y:S02]  /*12d50*/  @!P1 IMAD.X R3, RZ, RZ, R0, P0 ;  /* 0x000000ffff039224 */ /* 0x001fe400000e0600 */
[----:B------:R-:W-:Y:S04]  /*12d60*/  SHFL.IDX PT, R0, R7, 0x1, 0x181f ;  /* 0x00381f0007007f89 */ /* 0x000fe800000e0000 */
[----:B------:R0:W-:Y:S04]  /*12d70*/  @!P1 LDGSTS.E.BYPASS.LTC128B.128 [R9+0xc400], desc[UR52][R2.64], !P5 ;  /* 0x0c40000002099fae */ /* 0x0001e8000e901d74 */
[----:B0-----:R-:W0:Y:S01]  /*12d80*/  SHFL.IDX PT, R2, R5, 0x1, 0x181f ;  /* 0x00381f0005027f89 */ /* 0x001e2200000e0000 */
[----:B------:R-:W-:-:S05]  /*12d90*/  VIADD R3, R6, 0x90 ;  /* 0x0000009006037836 */ /* 0x000fca0000000000 */
[----:B------:R-:W-:-:S13]  /*12da0*/  ISETP.GE.AND P1, PT, R3, UR38, PT ;  /* 0x0000002603007c0c */ /* 0x000fda000bf26270 */
[----:B0-----:R-:W-:-:S05]  /*12db0*/  @!P1 LEA R2, P0, R10, R2, 0x1 ;  /* 0x000000020a029211 */ /* 0x001fca00078008ff */
[----:B------:R-:W-:Y:S02]  /*12dc0*/  @!P1 IMAD.X R3, RZ, RZ, R0, P0 ;  /* 0x000000ffff039224 */ /* 0x000fe400000e0600 */
[----:B------:R-:W-:Y:S04]  /*12dd0*/  SHFL.IDX PT, R0, R7, 0x2, 0x181f ;  /* 0x00581f0007007f89 */ /* 0x000fe800000e0000 */
[----:B------:R0:W-:Y:S04]  /*12de0*/  @!P1 LDGSTS.E.BYPASS.LTC128B.128 [R9+0xcc00], desc[UR52][R2.64], !P5 ;  /* 0x0cc0000002099fae */ /* 0x0001e8000e901d74 */
[----:B------:R-:W-:Y:S04]  /*12df0*/  SHFL.IDX PT, R7, R7, 0x3, 0x181f ;  /* 0x00781f0007077f89 */ /* 0x000fe800000e0000 */
[----:B0-----:R-:W0:Y:S01]  /*12e00*/  SHFL.IDX PT, R2, R5, 0x2, 0x181f ;  /* 0x00581f0005027f89 */ /* 0x001e2200000e0000 */
[----:B------:R-:W-:-:S05]  /*12e10*/  VIADD R3, R6, 0xa0 ;  /* 0x000000a006037836 */ /* 0x000fca0000000000 */
[----:B------:R-:W-:-:S13]  /*12e20*/  ISETP.GE.AND P1, PT, R3, UR38, PT ;  /* 0x0000002603007c0c */ /* 0x000fda000bf26270 */
[----:B0-----:R-:W-:-:S05]  /*12e30*/  @!P1 LEA R2, P0, R10, R2, 0x1 ;  /* 0x000000020a029211 */ /* 0x001fca00078008ff */
[----:B------:R-:W-:-:S05]  /*12e40*/  @!P1 IMAD.X R3, RZ, RZ, R0, P0 ;  /* 0x000000ffff039224 */ /* 0x000fca00000e0600 */
[----:B------:R0:W-:Y:S03]  /*12e50*/  @!P1 LDGSTS.E.BYPASS.LTC128B.128 [R9+0xd400], desc[UR52][R2.64], !P5 ;  /* 0x0d40000002099fae */ /* 0x0001e6000e901d74 */
.L_x_1137:
[----:B------:R-:W-:-:S05]  /*12e60*/  VIADD R6, R6, 0xb0 ;  /* 0x000000b006067836 */ /* 0x000fca0000000000 */
[----:B------:R-:W-:-:S13]  /*12e70*/  ISETP.GE.AND P0, PT, R6, UR38, PT ;  /* 0x0000002606007c0c */ /* 0x000fda000bf06270 */
[----:B0-----:R-:W-:-:S05]  /*12e80*/  @!P0 LEA R2, P1, R10, R14, 0x1 ;  /* 0x0000000e0a028211 */ /* 0x001fca00078208ff */
[----:B------:R-:W-:-:S05]  /*12e90*/  @!P0 IMAD.X R3, RZ, RZ, R7, P1 ;  /* 0x000000ffff038224 */ /* 0x000fca00008e0607 */
[----:B------:R-:W-:Y:S01]  /*12ea0*/  @!PT LDS RZ, [RZ] ;  /* 0x00000000fffff984 */ /* 0x000fe20000000800 */
[----:B------:R-:W-:Y:S01]  /*12eb0*/  @!PT LDS RZ, [RZ] ;  /* 0x00000000fffff984 */ /* 0x000fe20000000800 */
[----:B------:R-:W-:Y:S01]  /*12ec0*/  @!PT LDS RZ, [RZ] ;  /* 0x00000000fffff984 */ /* 0x000fe20000000800 */
[----:B------:R0:W-:Y:S01]  /*12ed0*/  @!P0 LDGSTS.E.BYPASS.LTC128B.128 [R9+0xdc00], desc[UR52][R2.64], !P5 ;  /* 0x0dc0000002098fae */ /* 0x0001e2000e901d74 */
[----:B------:R-:W-:Y:S01]  /*12ee0*/  PLOP3.LUT P0, PT, PT, PT, PT, 0x80, 0x0 ;  /* 0x000000000000781c */ /* 0x000fe20003f0f070 */
[----:B------:R-:W-:-:S12]  /*12ef0*/  NOP ;  /* 0x0000000000007918 */ /* 0x000fd80000000000 */
.L_x_1049:
        /* <DEDUP_REMOVED lines=16> */
[----:B------:R-:W1:Y:S03]  /*13000*/  SYNCS.PHASECHK.TRANS64.TRYWAIT P0, [R16+URZ+0x16820], R3 ;  /* 0x01682003100075a7 */ /* 0x000e66000800017f */
[----:B01----:R-:W-:Y:S05]  /*13010*/  @!P0 BRA `(.L_x_1051) ;  /* 0x0000003800e08947 */ /* 0x003fea0003800000 */
.L_x_1138:
[----:B------:R-:W-:Y:S05]  /*13020*/  BSYNC B0 ;  /* 0x0000000000007941 */ /* 0x000fea0003800000 */
.L_x_1050:
[----:B------:R-:W-:-:S04]  /*13030*/  UIADD3 UR4, UR44, -0x2, URZ ;  /* 0xfffffffe2c047890 */ /* 0x000fc8000fffe03f */
[----:B------:R-:W-:-:S06]  /*13040*/  UISETP.GE.AND UP0, UPT, UR4, UR45, UPT ;  /* 0x0000002d0400728c */ /* 0x000fcc000bf06270 */
[----:B------:R-:W-:-:S13]  /*13050*/  PLOP3.LUT P0, PT, PT, PT, UP0, 0x80, 0x0 ;  /* 0x000000000000781c */ /* 0x000fda0003f0f008 */
[----:B------:R-:W-:Y:S05]  /*13060*/  @!P0 BRA `(.L_x_1052) ;  /* 0x00000010000c8947 */ /* 0x000fea0003800000 */
[----:B------:R-:W-:Y:S01]  /*13070*/  BSSY B0, `(.L_x_1052) ;  /* 0x0000102000007945 */ /* 0x000fe20003800000 */
[----:B------:R-:W-:Y:S02]  /*13080*/  IMAD.MOV.U32 R6, RZ, RZ, R23 ;  /* 0x000000ffff067224 */ /* 0x000fe400078e0017 */
[----:B------:R-:W-:Y:S02]  /*13090*/  IMAD.MOV.U32 R20, RZ, RZ, R26 ;  /* 0x000000ffff147224 */ /* 0x000fe400078e001a */
[----:B------:R-:W-:Y:S02]  /*130a0*/  IMAD.MOV.U32 R27, RZ, RZ, R24 ;  /* 0x000000ffff1b7224 */ /* 0x000fe400078e0018 */
[----:B------:R-:W-:-:S07]  /*130b0*/  IMAD.U32 R7, RZ, RZ, UR4 ;  /* 0x00000004ff077e24 */ /* 0x000fce000f8e00ff */
.L_x_1065:
[----:B------:R-:W2:Y:S01]  /*130c0*/  LDL R8, [R1+0x4] ;  /* 0x0000040001087983 */ /* 0x000ea20000100800 */
[----:B0-----:R-:W0:Y:S03]  /*130d0*/  LDC R3, c[0x0][0x430] ;  /* 0x00010c00ff037b82 */ /* 0x001e260000000800 */
[----:B------:R-:W3:Y:S01]  /*130e0*/  LDL R4, [R1] ;  /* 0x0000000001047983 */ /* 0x000ee20000100800 */
[----:B------:R-:W1:Y:S01]  /*130f0*/  S2R R2, SR_TID.X ;  /* 0x0000000000027919 */ /* 0x000e620000002100 */
[----:B0-----:R-:W-:Y:S02]  /*13100*/  ISETP.NE.AND P0, PT, R3, 0x1, PT ;  /* 0x000000010300780c */ /* 0x001fe40003f05270 */
[C---:B-1----:R-:W-:Y:S01]  /*13110*/  LOP3.LUT R0, R2.reuse, 0x7f, RZ, 0xc0, !PT ;  /* 0x0000007f02007812 */ /* 0x042fe200078ec0ff */
[----:B------:R-:W-:-:S10]  /*13120*/  IMAD.SHL.U32 R5, R2, 0x10, RZ ;  /* 0x0000001002057824 */ /* 0x000fd400078e00ff */
[----:B------:R-:W0:Y:S01]  /*13130*/  @P0 LDC R2, c[0x0][0x434] ;  /* 0x00010d00ff020b82 */ /* 0x000e220000000800 */
[----:B------:R-:W-:-:S07]  /*13140*/  SHF.R.U32.HI R3, RZ, 0x3, R0 ;  /* 0x00000003ff037819 */ /* 0x000fce0000011600 */
[----:B------:R-:W1:Y:S01]  /*13150*/  @P0 LDC R0, c[0x0][0x438] ;  /* 0x00010e00ff000b82 */ /* 0x000e620000000800 */
[----:B------:R-:W-:Y:S01]  /*13160*/  IMAD R3, R7, 0x80, R3 ;  /* 0x0000008007037824 */ /* 0x000fe200078e0203 */
        /* <DEDUP_REMOVED lines=12> */
[C---:B------:R-:W-:Y:S02]  /*13230*/  IMAD R4, R29.reuse, UR5, R4 ;  /* 0x000000051d047c24 */ /* 0x040fe4000f8e0204 */
[----:B------:R-:W-:Y:S01]  /*13240*/  IMAD.WIDE.U32 R2, R29, UR4, R2 ;  /* 0x000000041d027c25 */ /* 0x000fe2000f8e0002 */
[----:B------:R-:W-:-:S03]  /*13250*/  ULDC.64 UR4, c[0x0][0x418] ;  /* 0x0001060000047ab9 */ /* 0x000fc60000000a00 */
[----:B------:R-:W-:Y:S01]  /*13260*/  IMAD.IADD R3, R4, 0x1, R3 ;  /* 0x0000000104037824 */ /* 0x000fe200078e0203 */
        /* <DEDUP_REMOVED lines=14> */
.L_x_1053:
[----:B------:R-:W-:Y:S01]  /*13350*/  IMAD R5, R23, 0x8, R16 ;  /* 0x0000000817057824 */ /* 0x000fe200078e0210 */
[----:B------:R-:W-:Y:S01]  /*13360*/  SHF.L.U32 R2, R26, 0x1f, RZ ;  /* 0x0000001f1a027819 */ /* 0x000fe200000006ff */
[----:B------:R-:W-:Y:S03]  /*13370*/  BSSY B1, `(.L_x_1054) ;  /* 0x0000003000017945 */ /* 0x000fe60003800000 */
[----:B------:R-:W0:Y:S02]  /*13380*/  SYNCS.PHASECHK.TRANS64.TRYWAIT P0, [R5+URZ+0x16840], R2 ;  /* 0x01684002050075a7 */ /* 0x000e24000800017f */
[----:B0-----:R-:W-:Y:S05]  /*13390*/  @!P0 BRA `(.L_x_1055) ;  /* 0x0000003800148947 */ /* 0x001fea0003800000 */
.L_x_1139:
[----:B------:R-:W-:Y:S05]  /*133a0*/  BSYNC B1 ;  /* 0x0000000000017941 */ /* 0x000fea0003800000 */
.L_x_1054:
[----:B------:R-:W1:Y:S01]  /*133b0*/  S2R R12, SR_TID.X ;  /* 0x00000000000c7919 */ /* 0x000e620000002100 */
[----:B------:R-:W-:Y:S01]  /*133c0*/  SHF.R.S32.HI R21, RZ, 0x1f, R0 ;  /* 0x0000001fff157819 */ /* 0x000fe20000011400 */
[----:B------:R-:W-:Y:S01]  /*133d0*/  ULDC.64 UR4, c[0x0][0x300] ;  /* 0x0000c00000047ab9 */ /* 0x000fe20000000a00 */
[----:B------:R-:W-:Y:S01]  /*133e0*/  LOP3.LUT P1, RZ, R19, 0x1, RZ, 0xc0, !PT ;  /* 0x0000000113ff7812 */ /* 0x000fe2000782c0ff */
[----:B0-----:R-:W-:-:S04]  /*133f0*/  IMAD.WIDE.U32 R2, R0, UR4, RZ ;  /* 0x0000000400027c25 */ /* 0x001fc8000f8e00ff */
[----:B------:R-:W-:-:S04]  /*13400*/  IMAD R7, R21, UR4, RZ ;  /* 0x0000000415077c24 */ /* 0x000fc8000f8e02ff */
[----:B------:R-:W-:Y:S01]  /*13410*/  IMAD R7, R0, UR5, R7 ;  /* 0x0000000500077c24 */ /* 0x000fe2000f8e0207 */
[----:B------:R-:W-:-:S03]  /*13420*/  ULDC.64 UR4, c[0x0][0x310] ;  /* 0x0000c40000047ab9 */ /* 0x000fc60000000a00 */
[----:B------:R-:W-:Y:S02]  /*13430*/  IMAD.IADD R3, R3, 0x1, R7 ;  /* 0x0000000103037824 */ /* 0x000fe400078e0207 */
[----:B------:R-:W-:Y:S02]  /*13440*/  IMAD R7, R25, UR4, RZ ;  /* 0x0000000419077c24 */ /* 0x000fe4000f8e02ff */
[----:B------:R-:W-:-:S04]  /*13450*/  IMAD.WIDE.U32 R2, R4, UR4, R2 ;  /* 0x0000000404027c25 */ /* 0x000fc8000f8e0002 */
[----:B------:R-:W-:Y:S01]  /*13460*/  IMAD R7, R4, UR5, R7 ;  /* 0x0000000504077c24 */ /* 0x000fe2000f8e0207 */
[----:B------:R-:W-:-:S03]  /*13470*/  ULDC.64 UR4, c[0x0][0x308] ;  /* 0x0000c20000047ab9 */ /* 0x000fc60000000a00 */
[----:B------:R-:W-:Y:S02]  /*13480*/  IMAD.IADD R3, R3, 0x1, R7 ;  /* 0x0000000103037824 */ /* 0x000fe400078e0207 */
[----:B------:R-:W-:Y:S02]  /*13490*/  IMAD R7, R28, UR4, RZ ;  /* 0x000000041c077c24 */ /* 0x000fe4000f8e02ff */
[----:B-1----:R-:W-:Y:S02]  /*134a0*/  IMAD.SHL.U32 R9, R12, 0x8, RZ ;  /* 0x000000080c097824 */ /* 0x002fe400078e00ff */
[C---:B------:R-:W-:Y:S02]  /*134b0*/  IMAD R7, R22.reuse, UR5, R7 ;  /* 0x0000000516077c24 */ /* 0x040fe4000f8e0207 */
[----:B------:R-:W-:Y:S01]  /*134c0*/  IMAD.WIDE.U32 R2, R22, UR4, R2 ;  /* 0x0000000416027c25 */ /* 0x000fe2000f8e0002 */
[----:B------:R-:W-:Y:S01]  /*134d0*/  LOP3.LUT R9, R9, 0x1f8, RZ, 0xc0, !PT ;  /* 0x000001f809097812 */ /* 0x000fe200078ec0ff */
[----:B------:R-:W-:-:S02]  /*134e0*/  ULDC.64 UR4, c[0x0][0x2e8] ;  /* 0x0000ba0000047ab9 */ /* 0x000fc40000000a00 */
[----:B------:R-:W-:Y:S01]  /*134f0*/  IMAD.SHL.U32 R11, R12, 0x8, RZ ;  /* 0x000000080c0b7824 */ /* 0x000fe200078e00ff */
[----:B------:R-:W-:Y:S01]  /*13500*/  LOP3.LUT R9, R9, 0x38, R12, 0x78, !PT ;  /* 0x0000003809097812 */ /* 0x000fe200078e780c */
[----:B------:R-:W-:Y:S01]  /*13510*/  IMAD.IADD R7, R7, 0x1, R3 ;  /* 0x0000000107077824 */ /* 0x000fe200078e0203 */
[C---:B------:R-:W-:Y:S01]  /*13520*/  LEA R8, P0, R2.reuse, UR4, 0x1 ;  /* 0x0000000402087c11 */ /* 0x040fe2000f8008ff */
        /* <DEDUP_REMOVED lines=48> */
.L_x_1157:
        /* <DEDUP_REMOVED lines=8> */
.L_x_1057:
        /* <DEDUP_REMOVED lines=11> */
.L_x_1058:
[----:B------:R1:W-:Y:S01]  /*13960*/  SYNCS.ARRIVE.TRANS64.A1T0 RZ, [R5+URZ+0x16830], RZ ;  /* 0x016830ff05ff79a7 */ /* 0x0003e2000810003f */
[----:B------:R-:W-:Y:S05]  /*13970*/  @!P2 BRA `(.L_x_1059) ;  /* 0x000000000004a947 */ /* 0x000fea0003800000 */
[----:B------:R-:W-:Y:S01]  /*13980*/  BPT.TRAP 0x1 ;  /* 0x000000040000795c */ /* 0x000fe20000300000 */
.L_x_1059:
[----:B------:R-:W-:Y:S01]  /*13990*/  SHF.L.U32 R2, R20, 0x1f, RZ ;  /* 0x0000001f14027819 */ /* 0x000fe200000006ff */
[----:B-1----:R-:W-:Y:S01]  /*139a0*/  IMAD R5, R6, 0x8, R16 ;  /* 0x0000000806057824 */ /* 0x002fe200078e0210 */
[----:B------:R-:W-:Y:S03]  /*139b0*/  BSSY B1, `(.L_x_1060) ;  /* 0x0000003000017945 */ /* 0x000fe60003800000 */
[----:B------:R-:W1:Y:S02]  /*139c0*/  SYNCS.PHASECHK.TRANS64.TRYWAIT P0, [R5+URZ+0x16860], R2 ;  /* 0x01686002050075a7 */ /* 0x000e64000800017f */
[----:B-1----:R-:W-:Y:S05]  /*139d0*/  @!P0 BRA `(.L_x_1061) ;  /* 0x0000003800d48947 */ /* 0x002fea0003800000 */
.L_x_1158:
[----:B------:R-:W-:Y:S05]  /*139e0*/  BSYNC B1 ;  /* 0x0000000000017941 */ /* 0x000fea0003800000 */
.L_x_1060:
[----:B------:R-:W0:Y:S01]  /*139f0*/  S2R R3, SR_TID.X ;  /* 0x0000000000037919 */ /* 0x000e220000002100 */
[----:B-1----:R-:W-:Y:S01]  /*13a00*/  IMAD.MOV.U32 R2, RZ, RZ, -0x80 ;  /* 0xffffff80ff027424 */ /* 0x002fe200078e00ff */
[----:B------:R-:W-:Y:S01]  /*13a10*/  UMOV UR4, 0xffffffff ;  /* 0xffffffff00047882 */ /* 0x000fe20000000000 */
[----:B------:R-:W-:Y:S02]  /*13a20*/  LOP3.LUT P1, RZ, R19, 0x2, RZ, 0xc0, !PT ;  /* 0x0000000213ff7812 */ /* 0x000fe4000782c0ff */
[----:B------:R-:W-:Y:S02]  /*13a30*/  IMAD R2, R27, R2, UR36 ;  /* 0x000000241b027e24 */ /* 0x000fe4000f8e0202 */
[C---:B0-----:R-:W-:Y:S02]  /*13a40*/  IMAD.SHL.U32 R8, R3.reuse, 0x8, RZ ;  /* 0x0000000803087824 */ /* 0x041fe400078e00ff */
[----:B------:R-:W-:-:S03]  /*13a50*/  IMAD.SHL.U32 R9, R3, 0x8, RZ ;  /* 0x0000000803097824 */ /* 0x000fc600078e00ff */
[----:B------:R-:W-:-:S04]  /*13a60*/  LOP3.LUT R8, R8, 0x1f8, RZ, 0xc0, !PT ;  /* 0x000001f808087812 */ /* 0x000fc800078ec0ff */
[----:B------:R-:W-:Y:S02]  /*13a70*/  LOP3.LUT R8, R8, 0x38, R3, 0x78, !PT ;  /* 0x0000003808087812 */ /* 0x000fe400078e7803 */
[----:B------:R-:W-:Y:S02]  /*13a80*/  LOP3.LUT R3, R3, 0x7f, RZ, 0xc0, !PT ;  /* 0x0000007f03037812 */ /* 0x000fe400078ec0ff */
[----:B------:R-:W-:Y:S02]  /*13a90*/  LOP3.LUT R8, R8, 0x200, R9, 0xf8, !PT ;  /* 0x0000020008087812 */ /* 0x000fe400078ef809 */
[----:B------:R-:W-:-:S03]  /*13aa0*/  SHF.R.U32.HI R3, RZ, 0x3, R3 ;  /* 0x00000003ff037819 */ /* 0x000fc60000011603 */
[----:B------:R-:W-:Y:S02]  /*13ab0*/  IMAD R6, R6, 0x2000, R8 ;  /* 0x0000200006067824 */ /* 0x000fe400078e0208 */
[----:B------:R-:W-:Y:S01]  /*13ac0*/  IMAD.IADD R8, R2, 0x1, -R3 ;  /* 0x0000000102087824 */ /* 0x000fe200078e0a03 */
[----:B------:R-:W-:Y:S06]  /*13ad0*/  BRA.DIV UR4, `(.L_x_1062) ;  /* 0x0000003a04a87947 */ /* 0x000fec000b800000 */
[----:B------:R-:W0:Y:S01]  /*13ae0*/  SHFL.IDX PT, R2, R17, RZ, 0x181f ;  /* 0x00181fff11027589 */ /* 0x000e2200000e0000 */
[----:B------:R-:W-:-:S03]  /*13af0*/  IMAD R6, R6, 0x2, R16 ;  /* 0x0000000206067824 */ /* 0x000fc600078e0210 */
[----:B------:R-:W1:Y:S01]  /*13b00*/  SHFL.IDX PT, R3, R18, RZ, 0x181f ;  /* 0x00181fff12037589 */ /* 0x000e6200000e0000 */
[----:B0-----:R-:W-:-:S05]  /*13b10*/  IADD3 R2, P0, R2, R7, RZ ;  /* 0x0000000702027210 */ /* 0x001fca0007f1e0ff */
[----:B-1----:R-:W-:Y:S01]  /*13b20*/  IMAD.X R3, RZ, RZ, R3, P0 ;  /* 0x000000ffff037224 */ /* 0x002fe200000e0603 */
[----:B------:R-:W-:-:S13]  /*13b30*/  ISETP.LT.OR P0, PT, R8, 0x1, P1 ;  /* 0x000000010800780c */ /* 0x000fda0000f01670 */
[----:B------:R-:W-:Y:S01]  /*13b40*/  @!PT LDS RZ, [RZ] ;  /* 0x00000000fffff984 */ /* 0x000fe20000000800 */
[----:B------:R0:W-:Y:S04]  /*13b50*/  LDGSTS.E.BYPASS.LTC128B.128 [R6+0x400], desc[UR52][R2.64], !P0 ;  /* 0x0040000002067fae */ /* 0x0001e8000c101d74 */
[----:B0-----:R-:W0:Y:S04]  /*13b60*/  SHFL.IDX PT, R2, R17, 0x1, 0x181f ;  /* 0x00381f0011027f89 */ /* 0x001e2800000e0000 */
[----:B------:R-:W1:Y:S01]  /*13b70*/  SHFL.IDX PT, R3, R18, 0x1, 0x181f ;  /* 0x00381f0012037f89 */ /* 0x000e6200000e0000 */
[----:B0-----:R-:W-:-:S05]  /*13b80*/  IADD3 R2, P0, R2, R7, RZ ;  /* 0x0000000702027210 */ /* 0x001fca0007f1e0ff */
[----:B-1----:R-:W-:Y:S01]  /*13b90*/  IMAD.X R3, RZ, RZ, R3, P0 ;  /* 0x000000ffff037224 */ /* 0x002fe200000e0603 */
[----:B------:R-:W-:-:S13]  /*13ba0*/  ISETP.LT.OR P0, PT, R8, 0x11, P1 ;  /* 0x000000110800780c */ /* 0x000fda0000f01670 */
        /* <DEDUP_REMOVED lines=26> */
[----:B------:R-:W1:Y:S04]  /*13d50*/  SHFL.IDX PT, R3, R18, 0x6, 0x181f ;  /* 0x00d81f0012037f89 */ /* 0x000e6800000e0000 */
[----:B------:R-:W2:Y:S01]  /*13d60*/  SHFL.IDX PT, R18, R18, 0x7, 0x181f ;  /* 0x00f81f0012127f89 */ /* 0x000ea200000e0000 */
[----:B0-----:R-:W-:-:S05]  /*13d70*/  IADD3 R2, P0, R2, R7, RZ ;  /* 0x0000000702027210 */ /* 0x001fca0007f1e0ff */
[----:B-1----:R-:W-:Y:S01]  /*13d80*/  IMAD.X R3, RZ, RZ, R3, P0 ;  /* 0x000000ffff037224 */ /* 0x002fe200000e0603 */
[----:B------:R-:W-:-:S13]  /*13d90*/  ISETP.LT.OR P0, PT, R8, 0x61, P1 ;  /* 0x000000610800780c */ /* 0x000fda0000f01670 */
[----:B------:R0:W-:Y:S04]  /*13da0*/  LDGSTS.E.BYPASS.LTC128B.128 [R6+0x3400], desc[UR52][R2.64], !P0 ;  /* 0x0340000002067fae */ /* 0x0001e8000c101d74 */
[----:B0-2---:R0:W1:Y:S02]  /*13db0*/  SHFL.IDX PT, R2, R17, 0x7, 0x181f ;  /* 0x00f81f0011027f89 */ /* 0x00506400000e0000 */
.L_x_1176:
[----:B-1----:R-:W-:Y:S01]  /*13dc0*/  IADD3 R2, P0, R2, R7, RZ ;  /* 0x0000000702027210 */ /* 0x002fe20007f1e0ff */
[----:B------:R-:W-:Y:S02]  /*13dd0*/  ULDC.64 UR4, c[0x0][0x328] ;  /* 0x0000ca0000047ab9 */ /* 0x000fe40000000a00 */
[----:B------:R-:W-:Y:S02]  /*13de0*/  IMAD R21, R21, UR4, RZ ;  /* 0x0000000415157c24 */ /* 0x000fe4000f8e02ff */
[----:B------:R-:W-:Y:S01]  /*13df0*/  IMAD.X R3, RZ, RZ, R18, P0 ;  /* 0x000000ffff037224 */ /* 0x000fe200000e0612 */
[----:B------:R-:W-:Y:S01]  /*13e00*/  ISETP.LT.OR P0, PT, R8, 0x71, P1 ;  /* 0x000000710800780c */ /* 0x000fe20000f01670 */
[----:B------:R-:W-:-:S12]  /*13e10*/  IMAD R21, R0, UR5, R21 ;  /* 0x0000000500157c24 */ /* 0x000fd8000f8e0215 */
[----:B------:R-:W-:Y:S01]  /*13e20*/  @!PT LDS RZ, [RZ] ;  /* 0x00000000fffff984 */ /* 0x000fe20000000800 */
[----:B------:R-:W-:Y:S01]  /*13e30*/  @!PT LDS RZ, [RZ] ;  /* 0x00000000fffff984 */ /* 0x000fe20000000800 */
[----:B------:R-:W-:Y:S01]  /*13e40*/  @!PT LDS RZ, [RZ] ;  /* 0x00000000fffff984 */ /* 0x000fe20000000800 */
[----:B------:R1:W-:Y:S02]  /*13e50*/  LDGSTS.E.BYPASS.LTC128B.128 [R6+0x3c00], desc[UR52][R2.64], !P0 ;  /* 0x03c0000002067fae */ /* 0x0003e4000c101d74 */
[----:B-1----:R-:W-:Y:S01]  /*13e60*/  IMAD.WIDE.U32 R2, R0, UR4, RZ ;  /* 0x0000000400027c25 */ /* 0x002fe2000f8e00ff */
[----:B------:R-:W-:Y:S01]  /*13e70*/  ULDC.64 UR4, c[0x0][0x338] ;  /* 0x0000ce0000047ab9 */ /* 0x000fe20000000a00 */
[----:B------:R-:W-:Y:S02]  /*13e80*/  NOP ;  /* 0x0000000000007918 */ /* 0x000fe40000000000 */
[----:B------:R-:W-:Y:S02]  /*13e90*/  IMAD.IADD R3, R3, 0x1, R21 ;  /* 0x0000000103037824 */ /* 0x000fe400078e0215 */
[----:B------:R-:W-:Y:S02]  /*13ea0*/  IMAD R7, R25, UR4, RZ ;  /* 0x0000000419077c24 */ /* 0x000fe4000f8e02ff */
[----:B------:R-:W-:-:S04]  /*13eb0*/  IMAD.WIDE.U32 R2, R4, UR4, R2 ;  /* 0x0000000404027c25 */ /* 0x000fc8000f8e0002 */
[----:B------:R-:W-:Y:S01]  /*13ec0*/  IMAD R7, R4, UR5, R7 ;  /* 0x0000000504077c24 */ /* 0x000fe2000f8e0207 */
[----:B------:R-:W-:-:S03]  /*13ed0*/  ULDC.64 UR4, c[0x0][0x330] ;  /* 0x0000cc0000047ab9 */ /* 0x000fc60000000a00 */
[----:B------:R-:W-:Y:S02]  /*13ee0*/  IMAD.IADD R3, R3, 0x1, R7 ;  /* 0x0000000103037824 */ /* 0x000fe400078e0207 */
[----:B------:R-:W-:Y:S02]  /*13ef0*/  IMAD R7, R28, UR4, RZ ;  /* 0x000000041c077c24 */ /* 0x000fe4000f8e02ff */
[----:B------:R-:W-:-:S04]  /*13f00*/  IMAD.WIDE.U32 R2, R22, UR4, R2 ;  /* 0x0000000416027c25 */ /* 0x000fc8000f8e0002 */
[----:B------:R-:W-:Y:S01]  /*13f10*/  IMAD R7, R22, UR5, R7 ;  /* 0x0000000516077c24 */ /* 0x000fe2000f8e0207 */
[----:B------:R-:W-:Y:S02]  /*13f20*/  ULDC.64 UR4, c[0x0][0x318] ;  /* 0x0000c60000047ab9 */ /* 0x000fe40000000a00 */
[----:B0-----:R-:W-:Y:S01]  /*13f30*/  LEA R17, P0, R2, UR4, 0x1 ;  /* 0x0000000402117c11 */ /* 0x001fe2000f8008ff */
[----:B------:R-:W-:-:S05]  /*13f40*/  IMAD.IADD R3, R7, 0x1, R3 ;  /* 0x0000000107037824 */ /* 0x000fca00078e0203 */
[----:B------:R-:W-:Y:S02]  /*13f50*/  LEA.HI.X R18, R2, UR5, R3, 0x1, P0 ;  /* 0x0000000502127c11 */ /* 0x000fe400080f0c03 */
[----:B------:R-:W-:-:S13]  /*13f60*/  PLOP3.LUT P0, PT, PT, PT, PT, 0x80, 0x0 ;  /* 0x000000000000781c */ /* 0x000fda0003f0f070 */
.L_x_1063:
        /* <DEDUP_REMOVED lines=11> */
.L_x_1064:
[C---:B------:R-:W-:Y:S01]  /*14020*/  ISETP.GT.AND P0, PT, R24.reuse, UR45, PT ;  /* 0x0000002d18007c0c */ /* 0x040fe2000bf04270 */
[----:B------:R1:W-:Y:S01]  /*14030*/  SYNCS.ARRIVE.TRANS64.A1T0 RZ, [R5+URZ+0x16850], RZ ;  /* 0x016850ff05ff79a7 */ /* 0x0003e2000810003f */
[----:B------:R-:W-:Y:S02]  /*14040*/  VIADD R7, R24, 0xffffffff ;  /* 0xffffffff18077836 */ /* 0x000fe40000000000 */
[----:B------:R-:W-:Y:S02]  /*14050*/  IMAD.MOV.U32 R6, RZ, RZ, R23 ;  /* 0x000000ffff067224 */ /* 0x000fe400078e0017 */
[----:B------:R-:W-:Y:S02]  /*14060*/  IMAD.MOV.U32 R20, RZ, RZ, R26 ;  /* 0x000000ffff147224 */ /* 0x000fe400078e001a */
[----:B------:R-:W-:-:S05]  /*14070*/  IMAD.MOV.U32 R27, RZ, RZ, R24 ;  /* 0x000000ffff1b7224 */ /* 0x000fca00078e0018 */
[----:B-1----:R-:W-:Y:S05]  /*14080*/  @P0 BRA `(.L_x_1065) ;  /* 0xfffffff0000c0947 */ /* 0x002fea000383ffff */
[----:B------:R-:W-:Y:S05]  /*14090*/  BSYNC B0 ;  /* 0x0000000000007941 */ /* 0x000fea0003800000 */
.L_x_1052:
        /* <DEDUP_REMOVED lines=16> */
[----:B0-----:R-:W-:-:S05]  /*141a0*/  IADD3 R0, R0, UR48, R7 ;  /* 0x0000003000007c10 */ /* 0x001fca000fffe007 */
[----:B------:R1:W-:Y:S02]  /*141b0*/  STL [R1+0xc], R0 ;  /* 0x00000c0001007387 */ /* 0x0003e40000100800 */
.L_x_1067:
[----:B------:R-:W-:Y:S05]  /*141c0*/  BSYNC B0 ;  /* 0x0000000000007941 */ /* 0x000fea0003800000 */
.L_x_1066:
[----:B-1----:R-:W-:-:S05]  /*141d0*/  IMAD.U32 R0, RZ, RZ, UR46 ;  /* 0x0000002eff007e24 */ /* 0x002fca000f8e00ff */
[----:B------:R-:W-:-:S13]  /*141e0*/  ISETP.NE.AND P0, PT, R0, 0x3, PT ;  /* 0x000000030000780c */ /* 0x000fda0003f05270 */
[----:B------:R-:W-:Y:S05]  /*141f0*/  @!P0 BRA `(.L_x_1068) ;  /* 0x0000000000048947 */ /* 0x000fea0003800000 */
[----:B------:R-:W-:Y:S01]  /*14200*/  BPT.TRAP 0x1 ;  /* 0x000000040000795c */ /* 0x000fe20000300000 */
.L_x_1068:
[----:B------:R-:W-:Y:S01]  /*14210*/  IMAD R4, R23, 0x8, R16 ;  /* 0x0000000817047824 */ /* 0x000fe200078e0210 */
[----:B0-----:R-:W-:Y:S01]  /*14220*/  SHF.L.U32 R3, R26, 0x1f, RZ ;  /* 0x0000001f1a037819 */ /* 0x001fe200000006ff */
[----:B------:R-:W-:Y:S03]  /*14230*/  BSSY B0, `(.L_x_1069) ;  /* 0x0000003000007945 */ /* 0x000fe60003800000 */
[----:B------:R-:W0:Y:S02]  /*14240*/  SYNCS.PHASECHK.TRANS64.TRYWAIT P0, [R4+URZ+0x16860], R3 ;  /* 0x01686003040075a7 */ /* 0x000e24000800017f */
[----:B0-----:R-:W-:Y:S05]  /*14250*/  @!P0 BRA `(.L_x_1070) ;  /* 0x0000003c00108947 */ /* 0x001fea0003800000 */
.L_x_1177:
[----:B------:R-:W-:Y:S05]  /*14260*/  BSYNC B0 ;  /* 0x0000000000007941 */ /* 0x000fea0003800000 */
.L_x_1069:
[----:B------:R-:W1:Y:S01]  /*14270*/  S2R R7, SR_TID.X ;  /* 0x0000000000077919 */ /* 0x000e620000002100 */
[----:B------:R-:W-:Y:S01]  /*14280*/  IMAD.MOV.U32 R5, RZ, RZ, -0x80 ;  /* 0xffffff80ff057424 */ /* 0x000fe200078e00ff */
[----:B------:R-:W-:Y:S01]  /*14290*/  UMOV UR4, 0xffffffff ;  /* 0xffffffff00047882 */ /* 0x000fe20000000000 */
[----:B------:R-:W-:Y:S02]  /*142a0*/  LOP3.LUT P2, RZ, R19, 0x2, RZ, 0xc0, !PT ;  /* 0x0000000213ff7812 */ /* 0x000fe4000784c0ff */
[----:B------:R-:W-:Y:S02]  /*142b0*/  IMAD R5, R24, R5, UR36 ;  /* 0x0000002418057e24 */ /* 0x000fe4000f8e0205 */
[C---:B-1----:R-:W-:Y:S01]  /*142c0*/  IMAD.SHL.U32 R0, R7.reuse, 0x8, RZ ;  /* 0x0000000807007824 */ /* 0x042fe200078e00ff */
[C---:B------:R-:W-:Y:S01]  /*142d0*/  LOP3.LUT R6, R7.reuse, 0x7f, RZ, 0xc0, !PT ;  /* 0x0000007f07067812 */ /* 0x040fe200078ec0ff */
[----:B------:R-:W-:-:S03]  /*142e0*/  IMAD.SHL.U32 R2, R7, 0x8, RZ ;  /* 0x0000000807027824 */ /* 0x000fc600078e00ff */
[----:B------:R-:W-:Y:S02]  /*142f0*/  LOP3.LUT R0, R0, 0x1f8, RZ, 0xc0, !PT ;  /* 0x000001f800007812 */ /* 0x000fe400078ec0ff */
[----:B------:R-:W-:Y:S02]  /*14300*/  SHF.R.U32.HI R6, RZ, 0x3, R6 ;  /* 0x00000003ff067819 */ /* 0x000fe40000011606 */
[----:B------:R-:W-:-:S03]  /*14310*/  LOP3.LUT R0, R0, 0x38, R7, 0x78, !PT ;  /* 0x0000003800007812 */ /* 0x000fc600078e7807 */
[----:B------:R-:W-:Y:S01]  /*14320*/  IMAD.IADD R5, R5, 0x1, -R6 ;  /* 0x0000000105057824 */ /* 0x000fe200078e0a06 */
[----:B------:R-:W-:-:S05]  /*14330*/  LOP3.LUT R0, R0, 0x200, R2, 0xf8, !PT ;  /* 0x0000020000007812 */ /* 0x000fca00078ef802 */
[----:B------:R-:W-:Y:S01]  /*14340*/  IMAD R0, R23, 0x2000, R0 ;  /* 0x0000200017007824 */ /* 0x000fe200078e0200 */
[----:B------:R-:W-:Y:S06]  /*14350*/  BRA.DIV UR4, `(.L_x_1071) ;  /* 0x0000003a04e47947 */ /* 0x000fec000b800000 */
[----:B------:R-:W1:Y:S01]  /*14360*/  S2R R2, SR_TID.X ;  /* 0x0000000000027919 */ /* 0x000e620000002100 */
[----:B------:R-:W-:Y:S01]  /*14370*/  IMAD R0, R0, 0x2, R16 ;  /* 0x0000000200007824 */ /* 0x000fe200078e0210 */
[----:B------:R-:W2:Y:S04]  /*14380*/  SHFL.IDX PT, R14, R17, RZ, 0x181f ;  /* 0x00181fff110e7589 */ /* 0x000ea800000e0000 */
[----:B0-----:R-:W0:Y:S04]  /*14390*/  SHFL.IDX PT, R3, R18, RZ, 0x181f ;  /* 0x00181fff12037589 */ /* 0x001e2800000e0000 */
[----:B------:R-:W-:Y:S04]  /*143a0*/  SHFL.IDX PT, R7, R18, 0x1, 0x181f ;  /* 0x00381f0012077f89 */ /* 0x000fe800000e0000 */
[----:B------:R-:W-:Y:S04]  /*143b0*/  SHFL.IDX PT, R9, R17, 0x2, 0x181f ;  /* 0x00581f0011097f89 */ /* 0x000fe800000e0000 */
[----:B------:R-:W-:Y:S01]  /*143c0*/  SHFL.IDX PT, R8, R18, 0x2, 0x181f ;  /* 0x00581f0012087f89 */ /* 0x000fe200000e0000 */
[----:B-1----:R-:W-:-:S05]  /*143d0*/  IMAD.SHL.U32 R2, R2, 0x8, RZ ;  /* 0x0000000802027824 */ /* 0x002fca00078e00ff */
[----:B------:R-:W-:-:S05]  /*143e0*/  LOP3.LUT R2, R2, 0x38, RZ, 0xc0, !PT ;  /* 0x0000003802027812 */ /* 0x000fca00078ec0ff */
[----:B------:R-:W-:-:S05]  /*143f0*/  IMAD.SHL.U32 R6, R2, 0x2, RZ ;  /* 0x0000000202067824 */ /* 0x000fca00078e00ff */
[----:B--2---:R-:W-:Y:S02]  /*14400*/  IADD3 R2, P0, R14, R6, RZ ;  /* 0x000000060e027210 */ /* 0x004fe40007f1e0ff */
[----:B------:R-:W1:Y:S03]  /*14410*/  SHFL.IDX PT, R14, R17, 0x1, 0x181f ;  /* 0x00381f00110e7f89 */ /* 0x000e6600000e0000 */
[----:B0-----:R-:W-:Y:S01]  /*14420*/  IMAD.X R3, RZ, RZ, R3, P0 ;  /* 0x000000ffff037224 */ /* 0x001fe200000e0603 */
[----:B------:R-:W-:-:S13]  /*14430*/  ISETP.LT.OR P0, PT, R5, 0x1, P2 ;  /* 0x000000010500780c */ /* 0x000fda0001701670 */
[----:B------:R1:W-:Y:S02]  /*14440*/  LDGSTS.E.BYPASS.LTC128B.128 [R0+0x400], desc[UR52][R2.64], !P0 ;  /* 0x0040000002007fae */ /* 0x0003e4000c101d74 */
[----:B-1----:R-:W-:Y:S02]  /*14450*/  IADD3 R2, P0, R14, R6, RZ ;  /* 0x000000060e027210 */ /* 0x002fe40007f1e0ff */
[----:B------:R-:W0:Y:S03]  /*14460*/  SHFL.IDX PT, R14, R17, 0x3, 0x181f ;  /* 0x00781f00110e7f89 */ /* 0x000e2600000e0000 */
[----:B------:R-:W-:Y:S01]  /*14470*/  IMAD.X R3, RZ, RZ, R7, P0 ;  /* 0x000000ffff037224 */ /* 0x000fe200000e0607 */
[----:B------:R-:W-:Y:S01]  /*14480*/  ISETP.LT.OR P0, PT, R5, 0x11, P2 ;  /* 0x000000110500780c */ /* 0x000fe20001701670 */
[----:B------:R-:W1:-:S12]  /*14490*/  SHFL.IDX PT, R7, R18, 0x3, 0x181f ;  /* 0x00781f0012077f89 */ /* 0x000e5800000e0000 */
[----:B------:R2:W-:Y:S02]  /*144a0*/  LDGSTS.E.BYPASS.LTC128B.128 [R0+0xc00], desc[UR52][R2.64], !P0 ;  /* 0x00c0000002007fae */ /* 0x0005e4000c101d74 */
[----:B--2---:R-:W-:Y:S02]  /*144b0*/  IADD3 R2, P0, R9, R6, RZ ;  /* 0x0000000609027210 */ /* 0x004fe40007f1e0ff */
[----:B------:R-:W2:Y:S03]  /*144c0*/  SHFL.IDX PT, R9, R17, 0x4, 0x181f ;  /* 0x00981f0011097f89 */ /* 0x000ea600000e0000 */
[----:B------:R-:W-:Y:S01]  /*144d0*/  IMAD.X R3, RZ, RZ, R8, P0 ;  /* 0x000000ffff037224 */ /* 0x000fe200000e0608 */
[----:B------:R-:W-:Y:S01]  /*144e0*/  ISETP.LT.OR P0, PT, R5, 0x21, P2 ;  /* 0x000000210500780c */ /* 0x000fe20001701670 */
[----:B------:R-:W3:-:S12]  /*144f0*/  SHFL.IDX PT, R8, R18, 0x4, 0x181f ;  /* 0x00981f0012087f89 */ /* 0x000ed800000e0000 */
[----:B------:R0:W-:Y:S02]  /*14500*/  LDGSTS.E.BYPASS.LTC128B.128 [R0+0x1400], desc[UR52][R2.64], !P0 ;  /* 0x0140000002007fae */ /* 0x0001e4000c101d74 */
[----:B0-----:R-:W-:Y:S02]  /*14510*/  IADD3 R2, P0, R14, R6, RZ ;  /* 0x000000060e027210 */ /* 0x001fe40007f1e0ff */
[----:B------:R-:W0:Y:S03]  /*14520*/  SHFL.IDX PT, R14, R17, 0x5, 0x181f ;  /* 0x00b81f00110e7f89 */ /* 0x000e2600000e0000 */
[----:B-1----:R-:W-:Y:S01]  /*14530*/  IMAD.X R3, RZ, RZ, R7, P0 ;  /* 0x000000ffff037224 */ /* 0x002fe200000e0607 */
[----:B------:R-:W-:Y:S01]  /*14540*/  ISETP.LT.OR P0, PT, R5, 0x31, P2 ;  /* 0x000000310500780c */ /* 0x000fe20001701670 */
[----:B------:R-:W1:-:S12]  /*14550*/  SHFL.IDX PT, R7, R18, 0x5, 0x181f ;  /* 0x00b81f0012077f89 */ /* 0x000e5800000e0000 */
[----:B------:R2:W-:Y:S02]  /*14560*/  LDGSTS.E.BYPASS.LTC128B.128 [R0+0x1c00], desc[UR52][R2.64], !P0 ;  /* 0x01c0000002007fae */ /* 0x0005e4000c101d74 */
[----:B--2---:R-:W-:Y:S02]  /*14570*/  IADD3 R2, P0, R9, R6, RZ ;  /* 0x0000000609027210 */ /* 0x004fe40007f1e0ff */
[----:B------:R-:W2:Y:S03]  /*14580*/  SHFL.IDX PT, R9, R17, 0x6, 0x181f ;  /* 0x00d81f0011097f89 */ /* 0x000ea600000e0000 */
[----:B---3--:R-:W-:Y:S01]  /*14590*/  IMAD.X R3, RZ, RZ, R8, P0 ;  /* 0x000000ffff037224 */ /* 0x008fe200000e0608 */
[----:B------:R-:W-:Y:S01]  /*145a0*/  ISETP.LT.OR P0, PT, R5, 0x41, P2 ;  /* 0x000000410500780c */ /* 0x000fe20001701670 */
[----:B------:R-:W3:-:S12]  /*145b0*/  SHFL.IDX PT, R8, R18, 0x6, 0x181f ;  /* 0x00d81f0012087f89 */ /* 0x000ed800000e0000 */
[----:B------:R0:W-:Y:S02]  /*145c0*/  LDGSTS.E.BYPASS.LTC128B.128 [R0+0x2400], desc[UR52][R2.64], !P0 ;  /* 0x0240000002007fae */ /* 0x0001e4000c101d74 */
[----:B0-----:R-:W-:Y:S02]  /*145d0*/  IADD3 R2, P0, R14, R6, RZ ;  /* 0x000000060e027210 */ /* 0x001fe40007f1e0ff */
[----:B------:R0:W4:Y:S03]  /*145e0*/  SHFL.IDX PT, R14, R17, 0x7, 0x181f ;  /* 0x00f81f00110e7f89 */ /* 0x00012600000e0000 */
[----:B-1----:R-:W-:Y:S01]  /*145f0*/  IMAD.X R3, RZ, RZ, R7, P0 ;  /* 0x000000ffff037224 */ /* 0x002fe200000e0607 */
[----:B------:R-:W-:Y:S01]  /*14600*/  ISETP.LT.OR P0, PT, R5, 0x51, P2 ;  /* 0x000000510500780c */ /* 0x000fe20001701670 */
[----:B------:R0:W1:-:S12]  /*14610*/  SHFL.IDX PT, R7, R18, 0x7, 0x181f ;  /* 0x00f81f0012077f89 */ /* 0x00005800000e0000 */
[----:B------:R2:W-:Y:S02]  /*14620*/  LDGSTS.E.BYPASS.LTC128B.128 [R0+0x2c00], desc[UR52][R2.64], !P0 ;  /* 0x02c0000002007fae */ /* 0x0005e4000c101d74 */
[----:B--2---:R-:W-:-:S05]  /*14630*/  IADD3 R2, P0, R9, R6, RZ ;  /* 0x0000000609027210 */ /* 0x004fca0007f1e0ff */
[----:B---3--:R-:W-:Y:S01]  /*14640*/  IMAD.X R3, RZ, RZ, R8, P0 ;  /* 0x000000ffff037224 */ /* 0x008fe200000e0608 */
[----:B------:R-:W-:-:S13]  /*14650*/  ISETP.LT.OR P0, PT, R5, 0x61, P2 ;  /* 0x000000610500780c */ /* 0x000fda0001701670 */
[----:B-1--4-:R0:W-:Y:S02]  /*14660*/  LDGSTS.E.BYPASS.LTC128B.128 [R0+0x3400], desc[UR52][R2.64], !P0 ;  /* 0x0340000002007fae */ /* 0x0121e4000c101d74 */
.L_x_1195:
[----:B0-----:R-:W-:-:S05]  /*14670*/  IADD3 R2, P0, R14, R6, RZ ;  /* 0x000000060e027210 */ /* 0x001fca0007f1e0ff */
[----:B------:R-:W-:Y:S01]  /*14680*/  IMAD.X R3, RZ, RZ, R7, P0 ;  /* 0x000000ffff037224 */ /* 0x000fe200000e0607 */
[----:B------:R-:W-:-:S13]  /*14690*/  ISETP.LT.OR P0, PT, R5, 0x71, P2 ;  /* 0x000000710500780c */ /* 0x000fda0001701670 */
[----:B------:R-:W-:Y:S01]  /*146a0*/  @!PT LDS RZ, [RZ] ;  /* 0x00000000fffff984 */ /* 0x000fe20000000800 */
[----:B------:R-:W-:Y:S01]  /*146b0*/  @!PT LDS RZ, [RZ] ;  /* 0x00000000fffff984 */ /* 0x000fe20000000800 */
[----:B------:R-:W-:Y:S01]  /*146c0*/  @!PT LDS RZ, [RZ] ;  /* 0x00000000fffff984 */ /* 0x000fe20000000800 */
[----:B------:R0:W-:Y:S01]  /*146d0*/  LDGSTS.E.BYPASS.LTC128B.128 [R0+0x3c00], desc[UR52][R2.64], !P0 ;  /* 0x03c0000002007fae */ /* 0x0001e2000c101d74 */
[----:B------:R-:W-:Y:S01]  /*146e0*/  PLOP3.LUT P0, PT, PT, PT, PT, 0x80, 0x0 ;  /* 0x000000000000781c */ /* 0x000fe20003f0f070 */
[----:B------:R-:W-:-:S12]  /*146f0*/  NOP ;  /* 0x0000000000007918 */ /* 0x000fd80000000000 */
.L_x_1072:
        /* <DEDUP_REMOVED lines=11> */
.L_x_1073:
[----:B------:R2:W-:Y:S01]  /*147b0*/  SYNCS.ARRIVE.TRANS64.A1T0 RZ, [R4+URZ+0x16850], RZ ;  /* 0x016850ff04ff79a7 */ /* 0x0005e2000810003f */
[----:B------:R-:W-:-:S05]  /*147c0*/  VIADD R23, R23, 0x1 ;  /* 0x0000000117177836 */ /* 0x000fca0000000000 */
[----:B------:R-:W-:-:S04]  /*147d0*/  ISETP.NE.AND P0, PT, R23, 0x2, PT ;  /* 0x000000021700780c */ /* 0x000fc80003f05270 */
[----:B------:R-:W-:Y:S02]  /*147e0*/  SEL R3, RZ, 0x1, P0 ;  /* 0x00000001ff037807 */ /* 0x000fe40000000000 */
[----:B------:R-:W-:Y:S02]  /*147f0*/  SEL R23, R23, RZ, P0 ;  /* 0x000000ff17177207 */ /* 0x000fe40000000000 */
[----:B--2---:R-:W-:-:S07]  /*14800*/  LOP3.LUT R26, R26, R3, RZ, 0x3c, !PT ;  /* 0x000000031a1a7212 */ /* 0x004fce00078e3cff */
.L_x_1033:
[----:B------:R-:W-:Y:S05]  /*14810*/  BSYNC B7 ;  /* 0x0000000000077941 */ /* 0x000fea0003800000 */
.L_x_1031:
[----:B------:R2:W5:Y:S01]  /*14820*/  LDL R2, [R1+0xc] ;  /* 0x00000c0001027983 */ /* 0x0005620000100800 */
[----:B------:R-:W-:-:S13]  /*14830*/  LOP3.LUT P0, RZ, R19, 0x20, RZ, 0xc0, !PT ;  /* 0x0000002013ff7812 */ /* 0x000fda000780c0ff */
[----:B--2---:R-:W-:Y:S05]  /*14840*/  @!P0 BRA `(.L_x_1074) ;  /* 0x0000000000288947 */ /* 0x004fea0003800000 */
[----:B------:R-:W-:Y:S05]  /*14850*/  WARPSYNC.ALL ;  /* 0x0000000000007948 */ /* 0x000fea0003800000 */
[----:B------:R-:W2:Y:S08]  /*14860*/  S2UR UR5, SR_CgaCtaId ;  /* 0x00000000000579c3 */ /* 0x000eb00000008800 */
[----:B------:R-:W-:Y:S06]  /*14870*/  BAR.SYNC.DEFER_BLOCKING 0x5, 0x200 ;  /* 0x0148000000007b1d */ /* 0x000fec0000010000 */
[----:B------:R-:W-:-:S02]  /*14880*/  UMOV UR4, 0x400 ;  /* 0x0000040000047882 */ /* 0x000fc40000000000 */
[----:B--2---:R-:W-:-:S06]  /*14890*/  ULEA UR4, UR5, UR4, 0x18 ;  /* 0x0000000405047291 */ /* 0x004fcc000f8ec03f */
[----:B------:R-:W-:-:S05]  /*148a0*/  IMAD.U32 R16, RZ, RZ, UR4 ;  /* 0x00000004ff107e24 */ /* 0x000fca000f8e00ff */
[----:B-----5:R-:W2:Y:S04]  /*148b0*/  LDS R2, [R16+0x168d0] ;  /* 0x0168d00010027984 */ /* 0x020ea80000000800 */
[----:B--2---:R3:W-:Y:S01]  /*148c0*/  STL [R1+0xc], R2 ;  /* 0x00000c0201007387 */ /* 0x0047e20000100800 */
[----:B------:R-:W-:Y:S06]  /*148d0*/  BAR.ARV 0x4, 0x200 ;  /* 0x0108000000007b1d */ /* 0x000fec0000002000 */
[----:B------:R-:W-:Y:S05]  /*148e0*/  BRA `(.L_x_1075) ;  /* 0x00000000002c7947 */ /* 0x000fea0003800000 */
.L_x_1074:
[----:B------:R-:W-:-:S03]  /*148f0*/  UMOV UR4, 0xffffffff ;  /* 0xffffffff00047882 */ /* 0x000fc60000000000 */
[----:B------:R-:W-:Y:S05]  /*14900*/  BRA.DIV UR4, `(.L_x_1076) ;  /* 0x0000003e04bc7947 */ /* 0x000fea000b800000 */
[----:B-----5:R2:W3:Y:S02]  /*14910*/  SHFL.IDX PT, R14, R2, RZ, 0x1f ;  /* 0x00001fff020e7589 */ /* 0x0204e400000e0000 */
.L_x_1198:
[----:B------:R-:W4:Y:S01]  /*14920*/  @!P1 S2R R3, SR_CgaCtaId ;  /* 0x0000000000039919 */ /* 0x000f220000008800 */
[----:B------:R-:W-:Y:S05]  /*14930*/  WARPSYNC.ALL ;  /* 0x0000000000007948 */ /* 0x000fea0003800000 */
[----:B------:R-:W-:Y:S01]  /*14940*/  BAR.SYNC.DEFER_BLOCKING 0x4, 0x200 ;  /* 0x0108000000007b1d */ /* 0x000fe20000010000 */
[----:B-1----:R-:W-:-:S05]  /*14950*/  @!P1 MOV R0, 0x400 ;  /* 0x0000040000009802 */ /* 0x002fca0000000f00 */
[----:B---3--:R1:W-:Y:S01]  /*14960*/  STL [R1+0xc], R14 ;  /* 0x00000c0e01007387 */ /* 0x0083e20000100800 */
[----:B----4-:R-:W-:-:S05]  /*14970*/  @!P1 LEA R16, R3, R0, 0x18 ;  /* 0x0000000003109211 */ /* 0x010fca00078ec0ff */
[----:B------:R1:W-:Y:S01]  /*14980*/  @!P1 STS [R16+0x168d0], R2 ;  /* 0x0168d00210009388 */ /* 0x0003e20000000800 */
[----:B------:R-:W-:Y:S06]  /*14990*/  BAR.ARV 0x5, 0x200 ;  /* 0x0148000000007b1d */ /* 0x000fec0000002000 */
.L_x_1075:
[----:B-1----:R-:W4:Y:S01]  /*149a0*/  LDL R0, [R1+0xc] ;  /* 0x00000c0001007983 */ /* 0x002f220000100800 */
[----:B------:R-:W-:Y:S02]  /*149b0*/  ULDC UR4, c[0x0][0xc38] ;  /* 0x00030e0000047ab9 */ /* 0x000fe40000000800 */
[----:B----4-:R-:W-:-:S13]  /*149c0*/  ISETP.GE.AND P0, PT, R0, UR4, PT ;  /* 0x0000000400007c0c */ /* 0x010fda000bf06270 */
[----:B------:R-:W-:Y:S05]  /*149d0*/  @!P0 BRA `(.L_x_1077) ;  /* 0xffffffbc006c8947 */ /* 0x000fea000383ffff */
.L_x_1022:
[----:B------:R-:W4:Y:S01]  /*149e0*/  LDL.LU R0, [R1+0x10] ;  /* 0x0000100001007983 */ /* 0x000f220000300800 */
[----:B------:R-:W-:Y:S01]  /*149f0*/  BSSY B0, `(.L_x_1078) ;  /* 0x000000b000007945 */ /* 0x000fe20003800000 */
[----:B------:R-:W5:Y:S01]  /*14a00*/  S2R R5, SR_CgaCtaId ;  /* 0x0000000000057919 */ /* 0x000f620000008800 */
[----:B----4-:R-:W-:-:S05]  /*14a10*/  VIADD R0, R0, 0x1 ;  /* 0x0000000100007836 */ /* 0x010fca0000000000 */
[----:B--23--:R-:W-:-:S04]  /*14a20*/  LEA.HI R2, R0, R0, RZ, 0x1 ;  /* 0x0000000000027211 */ /* 0x00cfc800078f08ff */
[----:B------:R-:W-:Y:S02]  /*14a30*/  LOP3.LUT R3, R2, 0xfffffffe, RZ, 0xc0, !PT ;  /* 0xfffffffe02037812 */ /* 0x000fe400078ec0ff */
[----:B------:R-:W-:-:S03]  /*14a40*/  MOV R2, 0x400 ;  /* 0x0000040000027802 */ /* 0x000fc60000000f00 */
[----:B------:R-:W-:Y:S01]  /*14a50*/  IMAD.IADD R0, R0, 0x1, -R3 ;  /* 0x0000000100007824 */ /* 0x000fe200078e0a03 */
[----:B-----5:R-:W-:-:S04]  /*14a60*/  LEA R4, R5, R2, 0x18 ;  /* 0x0000000205047211 */ /* 0x020fc800078ec0ff */
[----:B------:R-:W-:-:S04]  /*14a70*/  SHF.L.U32 R0, R0, 0x1f, RZ ;  /* 0x0000001f00007819 */ /* 0x000fc800000006ff */
[----:B------:R-:W2:Y:S02]  /*14a80*/  SYNCS.PHASECHK.TRANS64.TRYWAIT P0, [R4+URZ+0x16820], R0 ;  /* 0x01682000040075a7 */ /* 0x000ea4000800017f */
[----:B--2---:R-:W-:Y:S05]  /*14a90*/  @!P0 BRA `(.L_x_1079) ;  /* 0x0000003c00808947 */ /* 0x004fea0003800000 */
.L_x_1199:
[----:B-1----:R-:W-:Y:S05]  /*14aa0*/  BSYNC B0 ;  /* 0x0000000000007941 */ /* 0x002fea0003800000 */
.L_x_1078:
[----:B------:R-:W-:-:S03]  /*14ab0*/  UMOV UR4, 0xffffffff ;  /* 0xffffffff00047882 */ /* 0x000fc60000000000 */
[----:B------:R-:W-:Y:S05]  /*14ac0*/  BRA.DIV UR4, `(.L_x_1080) ;  /* 0x0000003e04887947 */ /* 0x000fea000b800000 */
[----:B--2---:R-:W1:Y:S02]  /*14ad0*/  S2R R0, SR_TID.X ;  /* 0x0000000000007919 */ /* 0x004e640000002100 */
[----:B-1----:R-:W-:-:S04]  /*14ae0*/  SHF.R.U32.HI R0, RZ, 0x5, R0 ;  /* 0x00000005ff007819 */ /* 0x002fc80000011600 */
[----:B------:R-:W-:-:S05]  /*14af0*/  LOP3.LUT R0, R0, 0x3, RZ, 0xc0, !PT ;  /* 0x0000000300007812 */ /* 0x000fca00078ec0ff */
[----:B------:R1:W2:Y:S02]  /*14b00*/  SHFL.IDX PT, R14, R0, RZ, 0x1f ;  /* 0x00001fff000e7589 */ /* 0x0002a400000e0000 */
.L_x_1202:
[----:B--2---:R-:W-:Y:S01]  /*14b10*/  ISETP.NE.AND P0, PT, R14, RZ, PT ;  /* 0x000000ff0e00720c */ /* 0x004fe20003f05270 */
[----:B------:R-:W-:-:S12]  /*14b20*/  BSSY B0, `(.L_x_1081) ;  /* 0x0000024000007945 */ /* 0x000fd80003800000 */
[----:B------:R-:W-:Y:S05]  /*14b30*/  @P0 BRA `(.L_x_1082) ;  /* 0x0000000000880947 */ /* 0x000fea0003800000 */
[----:B------:R-:W-:-:S03]  /*14b40*/  UMOV UR4, 0xffffffff ;  /* 0xffffffff00047882 */ /* 0x000fc60000000000 */
[----:B------:R-:W-:Y:S05]  /*14b50*/  BRA.DIV UR4, `(.L_x_1083) ;  /* 0x0000003e04987947 */ /* 0x000fea000b800000 */
[----:B------:R-:W-:-:S13]  /*14b60*/  ELECT P6, URZ, PT ;  /* 0x00000000003f782f */ /* 0x000fda00038c0000 */
.L_x_1205:
[----:B------:R-:W-:Y:S05]  /*14b70*/  @!P6 BRA `(.L_x_1082) ;  /* 0x000000000078e947 */ /* 0x000fea0003800000 */
[----:B------:R-:W-:-:S06]  /*14b80*/  ULOP3.LUT UR4, UR37, 0x2, URZ, 0xfc, !UPT ;  /* 0x0000000225047892 */ /* 0x000fcc000f8efc3f */
[----:B-1----:R-:W-:-:S05]  /*14b90*/  IMAD.U32 R0, RZ, RZ, UR4 ;  /* 0x00000004ff007e24 */ /* 0x002fca000f8e00ff */
[----:B------:R-:W-:-:S13]  /*14ba0*/  ISETP.NE.AND P0, PT, R0, 0x3, PT ;  /* 0x000000030000780c */ /* 0x000fda0003f05270 */
[----:B------:R-:W-:Y:S05]  /*14bb0*/  @!P0 BRA `(.L_x_1084) ;  /* 0x0000000000048947 */ /* 0x000fea0003800000 */
[----:B------:R-:W-:Y:S01]  /*14bc0*/  BPT.TRAP 0x1 ;  /* 0x000000040000795c */ /* 0x000fe20000300000 */
.L_x_1084:
[C---:B------:R-:W-:Y:S01]  /*14bd0*/  IMAD R5, R23.reuse, 0x8, R4 ;  /* 0x0000000817057824 */ /* 0x040fe200078e0204 */
[----:B------:R-:W-:Y:S01]  /*14be0*/  SHF.L.U32 R0, R26, 0x1f, RZ ;  /* 0x0000001f1a007819 */ /* 0x000fe200000006ff */
[----:B------:R-:W-:-:S03]  /*14bf0*/  VIADD R23, R23, 0x1 ;  /* 0x0000000117177836 */ /* 0x000fc60000000000 */
[----:B------:R-:W1:Y:S02]  /*14c00*/  SYNCS.PHASECHK.TRANS64.TRYWAIT P1, [R5+URZ+0x16840], R0 ;  /* 0x01684000050075a7 */ /* 0x000e64000802017f */
[----:B------:R-:W-:-:S04]  /*14c10*/  ISETP.NE.AND P2, PT, R23, 0x2, PT ;  /* 0x000000021700780c */ /* 0x000fc80003f45270 */
[----:B------:R-:W-:Y:S01]  /*14c20*/  SEL R3, RZ, 0x1, P2 ;  /* 0x00000001ff037807 */ /* 0x000fe20001000000 */
[----:B-1----:R-:W-:Y:S08]  /*14c30*/  @!P1 BRA `(.L_x_1085) ;  /* 0x0000003c00809947 */ /* 0x002ff00003800000 */
.L_x_1206:
[----:B------:R-:W-:Y:S02]  /*14c40*/  SEL R23, R23, RZ, P2 ;  /* 0x000000ff17177207 */ /* 0x000fe40001000000 */
[----:B------:R-:W-:Y:S01]  /*14c50*/  LOP3.LUT R2, R26, R3, RZ, 0x3c, !PT ;  /* 0x000000031a027212 */ /* 0x000fe200078e3cff */
[----:B------:R-:W-:Y:S06]  /*14c60*/  @!P0 BRA `(.L_x_1086) ;  /* 0x0000000000048947 */ /* 0x000fec0003800000 */
[----:B------:R-:W-:Y:S01]  /*14c70*/  BPT.TRAP 0x1 ;  /* 0x000000040000795c */ /* 0x000fe20000300000 */
.L_x_1086:
[----:B------:R-:W-:Y:S01]  /*14c80*/  IMAD R23, R23, 0x8, R4 ;  /* 0x0000000817177824 */ /* 0x000fe200078e0204 */
[----:B------:R-:W-:-:S04]  /*14c90*/  SHF.L.U32 R2, R2, 0x1f, RZ ;  /* 0x0000001f02027819 */ /* 0x000fc800000006ff */
[----:B------:R-:W2:Y:S02]  /*14ca0*/  SYNCS.PHASECHK.TRANS64.TRYWAIT P1, [R23+URZ+0x16840], R2 ;  /* 0x01684002170075a7 */ /* 0x000ea4000802017f */
[----:B--2---:R-:W-:Y:S05]  /*14cb0*/  @!P1 BRA `(.L_x_1087) ;  /* 0x0000003c00749947 */ /* 0x004fea0003800000 */
.L_x_1207:
[----:B------:R-:W-:Y:S05]  /*14cc0*/  @!P0 BRA `(.L_x_1088) ;  /* 0x0000000000048947 */ /* 0x000fea0003800000 */
[----:B------:R-:W-:Y:S01]  /*14cd0*/  BPT.TRAP 0x1 ;  /* 0x000000040000795c */ /* 0x000fe20000300000 */
.L_x_1088:
[----:B------:R-:W3:Y:S02]  /*14ce0*/  SYNCS.PHASECHK.TRANS64.TRYWAIT P1, [R5+URZ+0x16860], R0 ;  /* 0x01686000050075a7 */ /* 0x000ee4000802017f */
[----:B---3--:R-:W-:Y:S05]  /*14cf0*/  @!P1 BRA `(.L_x_1089) ;  /* 0x0000003c00789947 */ /* 0x008fea0003800000 */
.L_x_1208:
[----:B------:R-:W-:Y:S05]  /*14d00*/  @!P0 BRA `(.L_x_1090) ;  /* 0x0000000000048947 */ /* 0x000fea0003800000 */
[----:B------:R-:W-:Y:S01]  /*14d10*/  BPT.TRAP 0x1 ;  /* 0x000000040000795c */ /* 0x000fe20000300000 */
.L_x_1090:
[----:B----4-:R4:W0:Y:S02]  /*14d20*/  SYNCS.PHASECHK.TRANS64.TRYWAIT P0, [R23+URZ+0x16860], R2 ;  /* 0x01686002170075a7 */ /* 0x010824000800017f */
[----:B0-----:R-:W-:Y:S05]  /*14d30*/  @!P0 NANOSLEEP.SYNCS 0x989680 ;  /* 0x009896800000895d */ /* 0x001fea0003900000 */
[----:B------:R-:W0:Y:S02]  /*14d40*/  @!P0 SYNCS.PHASECHK.TRANS64 P0, [R23+URZ+0x16860], R2 ;  /* 0x01686002170085a7 */ /* 0x000e24000800007f */
[----:B0-----:R-:W-:Y:S05]  /*14d50*/  @!P0 BRA `(.L_x_1090) ;  /* 0xfffffffc00f08947 */ /* 0x001fea000383ffff */
.L_x_1082:
[----:B------:R-:W-:Y:S05]  /*14d60*/  BSYNC B0 ;  /* 0x0000000000007941 */ /* 0x000fea0003800000 */
.L_x_1081:
[----:B------:R-:W-:Y:S05]  /*14d70*/  EXIT ;  /* 0x000000000000794d */ /* 0x000fea0003800000 */
.L_x_939:
[----:B0-----:R-:W-:-:S04]  /*14d80*/  IMAD.U32 R3, RZ, RZ, UR45 ;  /* 0x0000002dff037e24 */ /* 0x001fc8000f8e00ff */
[----:B------:R0:W1:Y:S03]  /*14d90*/  SYNCS.PHASECHK.TRANS64.TRYWAIT P1, [R3+URZ+0x16800], R0 ;  /* 0x01680000030075a7 */ /* 0x000066000802017f */
[----:B-1----:R-:W-:Y:S05]  /*14da0*/  @!P1 NANOSLEEP.SYNCS 0x989680 ;  /* 0x009896800000995d */ /* 0x002fea0003900000 */
[----:B------:R-:W1:Y:S02]  /*14db0*/  @!P1 SYNCS.PHASECHK.TRANS64 P1, [R3+URZ+0x16800], R0 ;  /* 0x01680000030095a7 */ /* 0x000e64000802007f */
[----:B-1----:R-:W-:Y:S05]  /*14dc0*/  @!P1 BRA `(.L_x_939) ;  /* 0xfffffffc00ec9947 */ /* 0x002fea000383ffff */
[----:B------:R-:W-:Y:S05]  /*14dd0*/  BRA `(.L_x_1091) ;  /* 0xfffffec800bc7947 */ /* 0x000fea000383ffff */
.L_x_943:
[----:B-1----:R1:W2:Y:S02]  /*14de0*/  SYNCS.PHASECHK.TRANS64.TRYWAIT P1, [R89+URZ+0x16830], R0 ;  /* 0x01683000590075a7 */ /* 0x0022a4000802017f */
[----:B--2---:R-:W-:Y:S05]  /*14df0*/  @!P1 NANOSLEEP.SYNCS 0x989680 ;  /* 0x009896800000995d */ /* 0x004fea0003900000 */
[----:B------:R-:W2:Y:S02]  /*14e00*/  @!P1 SYNCS.PHASECHK.TRANS64 P1, [R89+URZ+0x16830], R0 ;  /* 0x01683000590095a7 */ /* 0x000ea4000802007f */
[----:B--2---:R-:W-:Y:S05]  /*14e10*/  @!P1 BRA `(.L_x_943) ;  /* 0xfffffffc00f09947 */ /* 0x004fea000383ffff */
[----:B------:R-:W-:Y:S05]  /*14e20*/  BRA `(.L_x_942) ;  /* 0xfffffec800d87947 */ /* 0x000fea000383ffff */
.L_x_960:
[----:B-1----:R-:W-:-:S04]  /*14e30*/  IMAD.U32 R7, RZ, RZ, UR6 ;  /* 0x00000006ff077e24 */ /* 0x002fc8000f8e00ff */
[----:B------:R1:W2:Y:S03]  /*14e40*/  SYNCS.PHASECHK.TRANS64.TRYWAIT P1, [R7+URZ+0x16830], R6 ;  /* 0x01683006070075a7 */ /* 0x0002a6000802017f */
[----:B--2---:R-:W-:Y:S05]  /*14e50*/  @!P1 NANOSLEEP.SYNCS 0x989680 ;  /* 0x009896800000995d */ /* 0x004fea0003900000 */
[----:B------:R-:W2:Y:S02]  /*14e60*/  @!P1 SYNCS.PHASECHK.TRANS64 P1, [R7+URZ+0x16830], R6 ;  /* 0x01683006070095a7 */ /* 0x000ea4000802007f */
[----:B--2---:R-:W-:Y:S05]  /*14e70*/  @!P1 BRA `(.L_x_960) ;  /* 0xfffffffc00ec9947 */ /* 0x004fea000383ffff */
[----:B------:R-:W-:Y:S05]  /*14e80*/  BRA `(.L_x_957) ;  /* 0xffffff0400747947 */ /* 0x000fea000383ffff */
.L_x_964:
[----:B-1----:R-:W-:-:S04]  /*14e90*/  IMAD.U32 R7, RZ, RZ, UR6 ;  /* 0x00000006ff077e24 */ /* 0x002fc8000f8e00ff */
[----:B------:R1:W2:Y:S03]  /*14ea0*/  SYNCS.PHASECHK.TRANS64.TRYWAIT P1, [R7+URZ+0x16850], R6 ;  /* 0x01685006070075a7 */ /* 0x0002a6000802017f */
[----:B--2---:R-:W-:Y:S05]  /*14eb0*/  @!P1 NANOSLEEP.SYNCS 0x989680 ;  /* 0x009896800000995d */ /* 0x004fea0003900000 */
[----:B------:R-:W2:Y:S02]  /*14ec0*/  @!P1 SYNCS.PHASECHK.TRANS64 P1, [R7+URZ+0x16850], R6 ;  /* 0x01685006070095a7 */ /* 0x000ea4000802007f */
[----:B--2---:R-:W-:Y:S05]  /*14ed0*/  @!P1 BRA `(.L_x_964) ;  /* 0xfffffffc00ec9947 */ /* 0x004fea000383ffff */
[----:B------:R-:W-:Y:S05]  /*14ee0*/  BRA `(.L_x_961) ;  /* 0xffffff0400f07947 */ /* 0x000fea000383ffff */
.L_x_983:
[----:B-1----:R-:W-:-:S04]  /*14ef0*/  IMAD.U32 R8, RZ, RZ, UR6 ;  /* 0x00000006ff087e24 */ /* 0x002fc8000f8e00ff */
[----:B------:R1:W2:Y:S03]  /*14f00*/  SYNCS.PHASECHK.TRANS64.TRYWAIT P1, [R8+URZ+0x16830], R7 ;  /* 0x01683007080075a7 */ /* 0x0002a6000802017f */
[----:B--2---:R-:W-:Y:S05]  /*14f10*/  @!P1 NANOSLEEP.SYNCS 0x989680 ;  /* 0x009896800000995d */ /* 0x004fea0003900000 */
[----:B------:R-:W2:Y:S02]  /*14f20*/  @!P1 SYNCS.PHASECHK.TRANS64 P1, [R8+URZ+0x16830], R7 ;  /* 0x01683007080095a7 */ /* 0x000ea4000802007f */
[----:B--2---:R-:W-:Y:S05]  /*14f30*/  @!P1 BRA `(.L_x_983) ;  /* 0xfffffffc00ec9947 */ /* 0x004fea000383ffff */
[----:B------:R-:W-:Y:S05]  /*14f40*/  BRA `(.L_x_980) ;  /* 0xffffff3c006c7947 */ /* 0x000fea000383ffff */
.L_x_987:
[----:B-1----:R-:W-:-:S04]  /*14f50*/  IMAD.U32 R8, RZ, RZ, UR6 ;  /* 0x00000006ff087e24 */ /* 0x002fc8000f8e00ff */
[----:B------:R1:W2:Y:S03]  /*14f60*/  SYNCS.PHASECHK.TRANS64.TRYWAIT P1, [R8+URZ+0x16850], R7 ;  /* 0x01685007080075a7 */ /* 0x0002a6000802017f */
[----:B--2---:R-:W-:Y:S05]  /*14f70*/  @!P1 NANOSLEEP.SYNCS 0x989680 ;  /* 0x009896800000995d */ /* 0x004fea0003900000 */
[----:B------:R-:W2:Y:S02]  /*14f80*/  @!P1 SYNCS.PHASECHK.TRANS64 P1, [R8+URZ+0x16850], R7 ;  /* 0x01685007080095a7 */ /* 0x000ea4000802007f */
[----:B--2---:R-:W-:Y:S05]  /*14f90*/  @!P1 BRA `(.L_x_987) ;  /* 0xfffffffc00ec9947 */ /* 0x004fea000383ffff */
[----:B------:R-:W-:Y:S05]  /*14fa0*/  BRA `(.L_x_984) ;  /* 0xffffff3c00e87947 */ /* 0x000fea000383ffff */
.L_x_995:
[----:B-1----:R-:W-:-:S04]  /*14fb0*/  IMAD.U32 R7, RZ, RZ, UR6 ;  /* 0x00000006ff077e24 */ /* 0x002fc8000f8e00ff */
[----:B------:R1:W2:Y:S03]  /*14fc0*/  SYNCS.PHASECHK.TRANS64.TRYWAIT P1, [R7+URZ+0x16830], R6 ;  /* 0x01683006070075a7 */ /* 0x0002a6000802017f */
[----:B--2---:R-:W-:Y:S05]  /*14fd0*/  @!P1 NANOSLEEP.SYNCS 0x989680 ;  /* 0x009896800000995d */ /* 0x004fea0003900000 */
[----:B------:R-:W2:Y:S02]  /*14fe0*/  @!P1 SYNCS.PHASECHK.TRANS64 P1, [R7+URZ+0x16830], R6 ;  /* 0x01683006070095a7 */ /* 0x000ea4000802007f */
[----:B--2---:R-:W-:Y:S05]  /*14ff0*/  @!P1 BRA `(.L_x_995) ;  /* 0xfffffffc00ec9947 */ /* 0x004fea000383ffff */
[----:B------:R-:W-:Y:S05]  /*15000*/  BRA `(.L_x_992) ;  /* 0xffffff6000987947 */ /* 0x000fea000383ffff */
.L_x_999:
[----:B-1----:R-:W-:-:S04]  /*15010*/  IMAD.U32 R7, RZ, RZ, UR6 ;  /* 0x00000006ff077e24 */ /* 0x002fc8000f8e00ff */
[----:B------:R1:W2:Y:S03]  /*15020*/  SYNCS.PHASECHK.TRANS64.TRYWAIT P1, [R7+URZ+0x16850], R6 ;  /* 0x01685006070075a7 */ /* 0x0002a6000802017f */
[----:B--2---:R-:W-:Y:S05]  /*15030*/  @!P1 NANOSLEEP.SYNCS 0x989680 ;  /* 0x009896800000995d */ /* 0x004fea0003900000 */
[----:B------:R-:W2:Y:S02]  /*15040*/  @!P1 SYNCS.PHASECHK.TRANS64 P1, [R7+URZ+0x16850], R6 ;  /* 0x01685006070095a7 */ /* 0x000ea4000802007f */
[----:B--2---:R-:W-:Y:S05]  /*15050*/  @!P1 BRA `(.L_x_999) ;  /* 0xfffffffc00ec9947 */ /* 0x004fea000383ffff */
[----:B------:R-:W-:Y:S05]  /*15060*/  BRA `(.L_x_996) ;  /* 0xffffff6400087947 */ /* 0x000fea000383ffff */
.L_x_1014:
[----:B-1----:R-:W-:-:S04]  /*15070*/  IMAD.U32 R4, RZ, RZ, UR5 ;  /* 0x00000005ff047e24 */ /* 0x002fc8000f8e00ff */
[----:B------:R1:W2:Y:S03]  /*15080*/  SYNCS.PHASECHK.TRANS64.TRYWAIT P1, [R4+URZ+0x16850], R3 ;  /* 0x01685003040075a7 */ /* 0x0002a6000802017f */
[----:B--2---:R-:W-:Y:S05]  /*15090*/  @!P1 NANOSLEEP.SYNCS 0x989680 ;  /* 0x009896800000995d */ /* 0x004fea0003900000 */
[----:B------:R-:W2:Y:S02]  /*150a0*/  @!P1 SYNCS.PHASECHK.TRANS64 P1, [R4+URZ+0x16850], R3 ;  /* 0x01685003040095a7 */ /* 0x000ea4000802007f */
[----:B--2---:R-:W-:Y:S05]  /*150b0*/  @!P1 BRA `(.L_x_1014) ;  /* 0xfffffffc00ec9947 */ /* 0x004fea000383ffff */
[----:B------:R-:W-:Y:S05]  /*150c0*/  BRA `(.L_x_1013) ;  /* 0xffffff9400bc7947 */ /* 0x000fea000383ffff */
.L_x_1039:
[----:B------:R-:W3:Y:S01]  /*150d0*/  S2R R17, SR_TID.X ;  /* 0x0000000000117919 */ /* 0x000ee20000002100 */
[----:B------:R-:W-:Y:S02]  /*150e0*/  IMAD.MOV.U32 R12, RZ, RZ, RZ ;  /* 0x000000ffff0c7224 */ /* 0x000fe400078e00ff */
[----:B------:R-:W-:Y:S02]  /*150f0*/  IMAD.MOV.U32 R11, RZ, RZ, 0x1f ;  /* 0x0000001fff0b7424 */ /* 0x000fe400078e00ff */
[----:B------:R-:W-:Y:S01]  /*15100*/  IMAD.MOV.U32 R15, RZ, RZ, -0x1 ;  /* 0xffffffffff0f7424 */ /* 0x000fe200078e00ff */
[----:B---3--:R-:W-:-:S04]  /*15110*/  SHF.R.U32.HI R17, RZ, 0x5, R17 ;  /* 0x00000005ff117819 */ /* 0x008fc80000011611 */
[----:B------:R-:W-:-:S05]  /*15120*/  LOP3.LUT R17, R17, 0x3, RZ, 0xc0, !PT ;  /* 0x0000000311117812 */ /* 0x000fca00078ec0ff */
[----:B------:R-:W-:-:S07]  /*15130*/  IMAD.MOV.U32 R13, RZ, RZ, R17 ;  /* 0x000000ffff0d7224 */ /* 0x000fce00078e0011 */
[----:B012--5:R-:W-:Y:S05]  /*15140*/  WARPSYNC.COLLECTIVE R15, `(.L_x_1092) ;  /* 0x000000000f087348 */ /* 0x027fea0003c00000 */
[----:B------:R3:W4:Y:S02]  /*15150*/  SHFL.IDX P6, R14, R13, R12, R11 ;  /* 0x0000000c0d0e7389 */ /* 0x00072400000c000b */
[----:B012345:R-:W-:Y:S01]  /*15160*/  ENDCOLLECTIVE ;  /* 0x000000000000791b */ /* 0x03ffe20003800000 */
.L_x_1092:
[----:B------:R-:W-:Y:S05]  /*15170*/  BRA `(.L_x_1093) ;  /* 0xffffffc000ec7947 */ /* 0x000fea000383ffff */
.L_x_1042:
[----:B0-----:R0:W1:Y:S02]  /*15180*/  SYNCS.PHASECHK.TRANS64.TRYWAIT P0, [R0+URZ+0x16840], R2 ;  /* 0x01684002000075a7 */ /* 0x001064000800017f */
[----:B-1----:R-:W-:Y:S05]  /*15190*/  @!P0 NANOSLEEP.SYNCS 0x989680 ;  /* 0x009896800000895d */ /* 0x002fea0003900000 */
[----:B------:R-:W1:Y:S02]  /*151a0*/  @!P0 SYNCS.PHASECHK.TRANS64 P0, [R0+URZ+0x16840], R2 ;  /* 0x01684002000085a7 */ /* 0x000e64000800007f */
[----:B-1----:R-:W-:Y:S05]  /*151b0*/  @!P0 BRA `(.L_x_1042) ;  /* 0xfffffffc00f08947 */ /* 0x002fea000383ffff */
[----:B------:R-:W-:Y:S05]  /*151c0*/  BRA `(.L_x_1094) ;  /* 0xffffffc400f47947 */ /* 0x000fea000383ffff */
.L_x_1043:
[----:B------:R-:W-:Y:S01]  /*151d0*/  BSSY B0, `(.L_x_1095) ;  /* 0x0000008000007945 */ /* 0x000fe20003800000 */
[----:B------:R-:W-:Y:S02]  /*151e0*/  IMAD.MOV.U32 R13, RZ, RZ, R5 ;  /* 0x000000ffff0d7224 */ /* 0x000fe400078e0005 */
[----:B------:R-:W-:Y:S02]  /*151f0*/  IMAD.MOV.U32 R12, RZ, RZ, RZ ;  /* 0x000000ffff0c7224 */ /* 0x000fe400078e00ff */
[----:B------:R-:W-:Y:S02]  /*15200*/  IMAD.MOV.U32 R11, RZ, RZ, 0x181f ;  /* 0x0000181fff0b7424 */ /* 0x000fe400078e00ff */
[----:B------:R-:W-:-:S07]  /*15210*/  IMAD.MOV.U32 R15, RZ, RZ, -0x1 ;  /* 0xffffffffff0f7424 */ /* 0x000fce00078e00ff */
[----:B------:R-:W-:Y:S05]  /*15220*/  WARPSYNC.COLLECTIVE R15, `(.L_x_1096) ;  /* 0x000000000f087348 */ /* 0x000fea0003c00000 */
[----:B------:R0:W1:Y:S02]  /*15230*/  SHFL.IDX P6, R14, R13, R12, R11 ;  /* 0x0000000c0d0e7389 */ /* 0x00006400000c000b */
[----:B01----:R-:W-:Y:S01]  /*15240*/  ENDCOLLECTIVE ;  /* 0x000000000000791b */ /* 0x003fe20003800000 */
.L_x_1096:
[----:B------:R-:W-:Y:S05]  /*15250*/  BSYNC B0 ;  /* 0x0000000000007941 */ /* 0x000fea0003800000 */
.L_x_1095:
[----:B------:R-:W-:Y:S02]  /*15260*/  IMAD.MOV.U32 R13, RZ, RZ, R4 ;  /* 0x000000ffff0d7224 */ /* 0x000fe400078e0004 */
[----:B------:R-:W-:Y:S02]  /*15270*/  IMAD.MOV.U32 R12, RZ, RZ, RZ ;  /* 0x000000ffff0c7224 */ /* 0x000fe400078e00ff */
[----:B------:R-:W-:Y:S02]  /*15280*/  IMAD.MOV.U32 R11, RZ, RZ, 0x181f ;  /* 0x0000181fff0b7424 */ /* 0x000fe400078e00ff */
[----:B------:R-:W-:Y:S02]  /*15290*/  IMAD.MOV.U32 R15, RZ, RZ, -0x1 ;  /* 0xffffffffff0f7424 */ /* 0x000fe400078e00ff */
[----:B------:R-:W-:Y:S02]  /*152a0*/  IMAD.MOV.U32 R2, RZ, RZ, R14 ;  /* 0x000000ffff027224 */ /* 0x000fe400078e000e */
[----:B------:R-:W-:-:S07]  /*152b0*/  @P0 IMAD R8, R6, 0x2, R16 ;  /* 0x0000000206080824 */ /* 0x000fce00078e0210 */
[----:B------:R-:W-:Y:S05]  /*152c0*/  WARPSYNC.COLLECTIVE R15, `(.L_x_1097) ;  /* 0x000000000f087348 */ /* 0x000fea0003c00000 */
[----:B------:R0:W1:Y:S02]  /*152d0*/  SHFL.IDX P6, R14, R13, R12, R11 ;  /* 0x0000000c0d0e7389 */ /* 0x00006400000c000b */
[----:B01----:R-:W-:Y:S01]  /*152e0*/  ENDCOLLECTIVE ;  /* 0x000000000000791b */ /* 0x003fe20003800000 */
.L_x_1097:
[----:B------:R-:W-:Y:S02]  /*152f0*/  IMAD.MOV.U32 R13, RZ, RZ, R5 ;  /* 0x000000ffff0d7224 */ /* 0x000fe400078e0005 */
[----:B------:R-:W-:Y:S02]  /*15300*/  IMAD.MOV.U32 R12, RZ, RZ, 0x1 ;  /* 0x00000001ff0c7424 */ /* 0x000fe400078e00ff */
[----:B------:R-:W-:-:S07]  /*15310*/  IMAD.MOV.U32 R3, RZ, RZ, R14 ;  /* 0x000000ffff037224 */ /* 0x000fce00078e000e */
[----:B------:R-:W-:Y:S05]  /*15320*/  WARPSYNC.COLLECTIVE R15, `(.L_x_1098) ;  /* 0x000000000f087348 */ /* 0x000fea0003c00000 */
[----:B------:R0:W1:Y:S02]  /*15330*/  SHFL.IDX P6, R14, R13, R12, R11 ;  /* 0x0000000c0d0e7389 */ /* 0x00006400000c000b */
[----:B01----:R-:W-:Y:S01]  /*15340*/  ENDCOLLECTIVE ;  /* 0x000000000000791b */ /* 0x003fe20003800000 */
.L_x_1098:
        /* <DEDUP_REMOVED lines=15> */
.L_x_1099:
[----:B------:R-:W-:Y:S02]  /*15440*/  @P1 IMAD R8, R6, 0x2, R16 ;  /* 0x0000000206081824 */ /* 0x000fe400078e0210 */
[----:B------:R-:W-:Y:S02]  /*15450*/  IMAD.MOV.U32 R13, RZ, RZ, R5 ;  /* 0x000000ffff0d7224 */ /* 0x000fe400078e0005 */
[----:B------:R-:W-:Y:S02]  /*15460*/  IMAD.MOV.U32 R12, RZ, RZ, 0x2 ;  /* 0x00000002ff0c7424 */ /* 0x000fe400078e00ff */
[----:B------:R-:W-:-:S07]  /*15470*/  IMAD.MOV.U32 R3, RZ, RZ, R14 ;  /* 0x000000ffff037224 */ /* 0x000fce00078e000e */
[----:B------:R-:W-:Y:S05]  /*15480*/  WARPSYNC.COLLECTIVE R15, `(.L_x_1100) ;  /* 0x000000000f087348 */ /* 0x000fea0003c00000 */
[----:B------:R0:W1:Y:S02]  /*15490*/  SHFL.IDX P6, R14, R13, R12, R11 ;  /* 0x0000000c0d0e7389 */ /* 0x00006400000c000b */
[----:B01----:R-:W-:Y:S01]  /*154a0*/  ENDCOLLECTIVE ;  /* 0x000000000000791b */ /* 0x003fe20003800000 */
.L_x_1100:
        /* <DEDUP_REMOVED lines=15> */
.L_x_1101:
[----:B------:R-:W-:Y:S02]  /*155a0*/  @P1 IMAD R8, R6, 0x2, R16 ;  /* 0x0000000206081824 */ /* 0x000fe400078e0210 */
[----:B------:R-:W-:Y:S02]  /*155b0*/  IMAD.MOV.U32 R13, RZ, RZ, R5 ;  /* 0x000000ffff0d7224 */ /* 0x000fe400078e0005 */
[----:B------:R-:W-:Y:S02]  /*155c0*/  IMAD.MOV.U32 R12, RZ, RZ, 0x3 ;  /* 0x00000003ff0c7424 */ /* 0x000fe400078e00ff */
[----:B------:R-:W-:-:S07]  /*155d0*/  IMAD.MOV.U32 R3, RZ, RZ, R14 ;  /* 0x000000ffff037224 */ /* 0x000fce00078e000e */
[----:B------:R-:W-:Y:S05]  /*155e0*/  WARPSYNC.COLLECTIVE R15, `(.L_x_1102) ;  /* 0x000000000f087348 */ /* 0x000fea0003c00000 */
[----:B------:R0:W1:Y:S02]  /*155f0*/  SHFL.IDX P6, R14, R13, R12, R11 ;  /* 0x0000000c0d0e7389 */ /* 0x00006400000c000b */
[----:B01----:R-:W-:Y:S01]  /*15600*/  ENDCOLLECTIVE ;  /* 0x000000000000791b */ /* 0x003fe20003800000 */
.L_x_1102:
        /* <DEDUP_REMOVED lines=15> */
.L_x_1103:
[----:B------:R-:W-:Y:S02]  /*15700*/  @P1 IMAD R8, R6, 0x2, R16 ;  /* 0x0000000206081824 */ /* 0x000fe400078e0210 */
[----:B------:R-:W-:Y:S02]  /*15710*/  IMAD.MOV.U32 R13, RZ, RZ, R5 ;  /* 0x000000ffff0d7224 */ /* 0x000fe400078e0005 */
[----:B------:R-:W-:Y:S02]  /*15720*/  IMAD.MOV.U32 R12, RZ, RZ, 0x4 ;  /* 0x00000004ff0c7424 */ /* 0x000fe400078e00ff */
[----:B------:R-:W-:-:S07]  /*15730*/  IMAD.MOV.U32 R3, RZ, RZ, R14 ;  /* 0x000000ffff037224 */ /* 0x000fce00078e000e */
[----:B------:R-:W-:Y:S05]  /*15740*/  WARPSYNC.COLLECTIVE R15, `(.L_x_1104) ;  /* 0x000000000f087348 */ /* 0x000fea0003c00000 */
[----:B------:R0:W1:Y:S02]  /*15750*/  SHFL.IDX P6, R14, R13, R12, R11 ;  /* 0x0000000c0d0e7389 */ /* 0x00006400000c000b */
[----:B01----:R-:W-:Y:S01]  /*15760*/  ENDCOLLECTIVE ;  /* 0x000000000000791b */ /* 0x003fe20003800000 */
.L_x_1104:
        /* <DEDUP_REMOVED lines=15> */
.L_x_1105:
[----:B------:R-:W-:Y:S02]  /*15860*/  @P1 IMAD R8, R6, 0x2, R16 ;  /* 0x0000000206081824 */ /* 0x000fe400078e0210 */
[----:B------:R-:W-:Y:S02]  /*15870*/  IMAD.MOV.U32 R13, RZ, RZ, R5 ;  /* 0x000000ffff0d7224 */ /* 0x000fe400078e0005 */
[----:B------:R-:W-:Y:S02]  /*15880*/  IMAD.MOV.U32 R12, RZ, RZ, 0x5 ;  /* 0x00000005ff0c7424 */ /* 0x000fe400078e00ff */
[----:B------:R-:W-:-:S07]  /*15890*/  IMAD.MOV.U32 R3, RZ, RZ, R14 ;  /* 0x000000ffff037224 */ /* 0x000fce00078e000e */
[----:B------:R-:W-:Y:S05]  /*158a0*/  WARPSYNC.COLLECTIVE R15, `(.L_x_1106) ;  /* 0x000000000f087348 */ /* 0x000fea0003c00000 */
[----:B------:R0:W1:Y:S02]  /*158b0*/  SHFL.IDX P6, R14, R13, R12, R11 ;  /* 0x0000000c0d0e7389 */ /* 0x00006400000c000b */
[----:B01----:R-:W-:Y:S01]  /*158c0*/  ENDCOLLECTIVE ;  /* 0x000000000000791b */ /* 0x003fe20003800000 */
.L_x_1106:
        /* <DEDUP_REMOVED lines=15> */
.L_x_1107:
[----:B------:R-:W-:Y:S02]  /*159c0*/  @P1 IMAD R8, R6, 0x2, R16 ;  /* 0x0000000206081824 */ /* 0x000fe400078e0210 */
[----:B------:R-:W-:Y:S02]  /*159d0*/  IMAD.MOV.U32 R13, RZ, RZ, R5 ;  /* 0x000000ffff0d7224 */ /* 0x000fe400078e0005 */
[----:B------:R-:W-:Y:S02]  /*159e0*/  IMAD.MOV.U32 R12, RZ, RZ, 0x6 ;  /* 0x00000006ff0c7424 */ /* 0x000fe400078e00ff */
[----:B------:R-:W-:-:S07]  /*159f0*/  IMAD.MOV.U32 R3, RZ, RZ, R14 ;  /* 0x000000ffff037224 */ /* 0x000fce00078e000e */
[----:B------:R-:W-:Y:S05]  /*15a00*/  WARPSYNC.COLLECTIVE R15, `(.L_x_1108) ;  /* 0x000000000f087348 */ /* 0x000fea0003c00000 */
[----:B------:R0:W1:Y:S02]  /*15a10*/  SHFL.IDX P6, R14, R13, R12, R11 ;  /* 0x0000000c0d0e7389 */ /* 0x00006400000c000b */
[----:B01----:R-:W-:Y:S01]  /*15a20*/  ENDCOLLECTIVE ;  /* 0x000000000000791b */ /* 0x003fe20003800000 */
.L_x_1108:
        /* <DEDUP_REMOVED lines=15> */
.L_x_1109:
[----:B------:R-:W-:Y:S02]  /*15b20*/  @P1 IMAD R8, R6, 0x2, R16 ;  /* 0x0000000206081824 */ /* 0x000fe400078e0210 */
[----:B------:R-:W-:Y:S02]  /*15b30*/  IMAD.MOV.U32 R13, RZ, RZ, R5 ;  /* 0x000000ffff0d7224 */ /* 0x000fe400078e0005 */
[----:B------:R-:W-:Y:S02]  /*15b40*/  IMAD.MOV.U32 R12, RZ, RZ, 0x7 ;  /* 0x00000007ff0c7424 */ /* 0x000fe400078e00ff */
[----:B------:R-:W-:-:S07]  /*15b50*/  IMAD.MOV.U32 R3, RZ, RZ, R14 ;  /* 0x000000ffff037224 */ /* 0x000fce00078e000e */
[----:B------:R-:W-:Y:S05]  /*15b60*/  WARPSYNC.COLLECTIVE R15, `(.L_x_1110) ;  /* 0x000000000f087348 */ /* 0x000fea0003c00000 */
[----:B------:R0:W1:Y:S02]  /*15b70*/  SHFL.IDX P6, R14, R13, R12, R11 ;  /* 0x0000000c0d0e7389 */ /* 0x00006400000c000b */
[----:B01----:R-:W-:Y:S01]  /*15b80*/  ENDCOLLECTIVE ;  /* 0x000000000000791b */ /* 0x003fe20003800000 */
.L_x_1110:
        /* <DEDUP_REMOVED lines=14> */
.L_x_1111:
[----:B------:R-:W-:Y:S05]  /*15c70*/  BRA `(.L_x_1112) ;  /* 0xffffffc000f47947 */ /* 0x000fea000383ffff */
.L_x_1048:
[----:B------:R-:W-:Y:S02]  /*15c80*/  IMAD.MOV.U32 R13, RZ, RZ, R4 ;  /* 0x000000ffff0d7224 */ /* 0x000fe400078e0004 */
[----:B------:R-:W-:Y:S02]  /*15c90*/  IMAD.MOV.U32 R12, RZ, RZ, RZ ;  /* 0x000000ffff0c7224 */ /* 0x000fe400078e00ff */
[----:B------:R-:W-:Y:S02]  /*15ca0*/  IMAD.MOV.U32 R11, RZ, RZ, 0x181f ;  /* 0x0000181fff0b7424 */ /* 0x000fe400078e00ff */
[----:B------:R-:W-:Y:S02]  /*15cb0*/  IMAD.MOV.U32 R15, RZ, RZ, -0x1 ;  /* 0xffffffffff0f7424 */ /* 0x000fe400078e00ff */
[----:B------:R-:W-:-:S07]  /*15cc0*/  VIADD R6, R20, UR43 ;  /* 0x0000002b14067c36 */ /* 0x000fce0008000000 */
[----:B-----5:R-:W-:Y:S05]  /*15cd0*/  WARPSYNC.COLLECTIVE R15, `(.L_x_1113) ;  /* 0x000000000f087348 */ /* 0x020fea0003c00000 */
[----:B------:R0:W1:Y:S02]  /*15ce0*/  SHFL.IDX P6, R14, R13, R12, R11 ;  /* 0x0000000c0d0e7389 */ /* 0x00006400000c000b */
[----:B01---5:R-:W-:Y:S01]  /*15cf0*/  ENDCOLLECTIVE ;  /* 0x000000000000791b */ /* 0x023fe20003800000 */
.L_x_1113:
[C---:B------:R-:W-:Y:S01]  /*15d00*/  VIADD R8, R6.reuse, 0x10 ;  /* 0x0000001006087836 */ /* 0x040fe20000000000 */
[----:B------:R-:W-:Y:S01]  /*15d10*/  ISETP.GE.AND P1, PT, R6, UR38, PT ;  /* 0x0000002606007c0c */ /* 0x000fe2000bf26270 */
[----:B------:R-:W-:Y:S02]  /*15d20*/  IMAD.MOV.U32 R13, RZ, RZ, R0 ;  /* 0x000000ffff0d7224 */ /* 0x000fe400078e0000 */
[----:B------:R-:W-:-:S10]  /*15d30*/  IMAD.MOV.U32 R2, RZ, RZ, R14 ;  /* 0x000000ffff027224 */ /* 0x000fd400078e000e */
[----:B------:R-:W-:Y:S05]  /*15d40*/  WARPSYNC.COLLECTIVE R15, `(.L_x_1114) ;  /* 0x000000000f087348 */ /* 0x000fea0003c00000 */
[----:B------:R0:W1:Y:S02]  /*15d50*/  SHFL.IDX P6, R14, R13, R12, R11 ;  /* 0x0000000c0d0e7389 */ /* 0x00006400000c000b */
[----:B01----:R-:W-:Y:S01]  /*15d60*/  ENDCOLLECTIVE ;  /* 0x000000000000791b */ /* 0x003fe20003800000 */
.L_x_1114:
[----:B------:R-:W-:Y:S02]  /*15d70*/  IMAD.MOV.U32 R13, RZ, RZ, R4 ;  /* 0x000000ffff0d7224 */ /* 0x000fe400078e0004 */
[----:B------:R-:W-:Y:S02]  /*15d80*/  IMAD.MOV.U32 R12, RZ, RZ, 0x1 ;  /* 0x00000001ff0c7424 */ /* 0x000fe400078e00ff */
[----:B------:R-:W-:-:S07]  /*15d90*/  IMAD.MOV.U32 R3, RZ, RZ, R14 ;  /* 0x000000ffff037224 */ /* 0x000fce00078e000e */
[----:B------:R-:W-:Y:S05]  /*15da0*/  WARPSYNC.COLLECTIVE R15, `(.L_x_1115) ;  /* 0x000000000f087348 */ /* 0x000fea0003c00000 */
[----:B------:R0:W1:Y:S02]  /*15db0*/  SHFL.IDX P6, R14, R13, R12, R11 ;  /* 0x0000000c0d0e7389 */ /* 0x00006400000c000b */
[----:B01----:R-:W-:Y:S01]  /*15dc0*/  ENDCOLLECTIVE ;  /* 0x000000000000791b */ /* 0x003fe20003800000 */
.L_x_1115:
        /* <DEDUP_REMOVED lines=15> */
.L_x_1116:
[----:B------:R-:W-:Y:S02]  /*15ec0*/  IMAD.MOV.U32 R13, RZ, RZ, R4 ;  /* 0x000000ffff0d7224 */ /* 0x000fe400078e0004 */
[----:B------:R-:W-:Y:S02]  /*15ed0*/  IMAD.MOV.U32 R12, RZ, RZ, 0x2 ;  /* 0x00000002ff0c7424 */ /* 0x000fe400078e00ff */
[----:B------:R-:W-:-:S07]  /*15ee0*/  IMAD.MOV.U32 R3, RZ, RZ, R14 ;  /* 0x000000ffff037224 */ /* 0x000fce00078e000e */
[----:B------:R-:W-:Y:S05]  /*15ef0*/  WARPSYNC.COLLECTIVE R15, `(.L_x_1117) ;  /* 0x000000000f087348 */ /* 0x000fea0003c00000 */
[----:B------:R0:W1:Y:S02]  /*15f00*/  SHFL.IDX P6, R14, R13, R12, R11 ;  /* 0x0000000c0d0e7389 */ /* 0x00006400000c000b */
[----:B01----:R-:W-:Y:S01]  /*15f10*/  ENDCOLLECTIVE ;  /* 0x000000000000791b */ /* 0x003fe20003800000 */
.L_x_1117:
        /* <DEDUP_REMOVED lines=11> */
[----:B------:R-:W-:Y:S01]  /*15fd0*/  ISETP.GE.AND P1, PT, R2, UR38, PT ;  /* 0x0000002602007c0c */ /* 0x000fe2000bf26270 */
[----:B------:R-:W-:-:S12]  /*15fe0*/  IMAD.MOV.U32 R2, RZ, RZ, R14 ;  /* 0x000000ffff027224 */ /* 0x000fd800078e000e */
[----:B------:R-:W-:Y:S05]  /*15ff0*/  WARPSYNC.COLLECTIVE R15, `(.L_x_1118) ;  /* 0x000000000f087348 */ /* 0x000fea0003c00000 */
[----:B------:R0:W1:Y:S02]  /*16000*/  SHFL.IDX P6, R14, R13, R12, R11 ;  /* 0x0000000c0d0e7389 */ /* 0x00006400000c000b */
[----:B01----:R-:W-:Y:S01]  /*16010*/  ENDCOLLECTIVE ;  /* 0x000000000000791b */ /* 0x003fe20003800000 */
.L_x_1118:
[----:B------:R-:W-:Y:S02]  /*16020*/  IMAD.MOV.U32 R13, RZ, RZ, R4 ;  /* 0x000000ffff0d7224 */ /* 0x000fe400078e0004 */
[----:B------:R-:W-:Y:S02]  /*16030*/  IMAD.MOV.U32 R12, RZ, RZ, 0x3 ;  /* 0x00000003ff0c7424 */ /* 0x000fe400078e00ff */
[----:B------:R-:W-:-:S07]  /*16040*/  IMAD.MOV.U32 R3, RZ, RZ, R14 ;  /* 0x000000ffff037224 */ /* 0x000fce00078e000e */
[----:B------:R-:W-:Y:S05]  /*16050*/  WARPSYNC.COLLECTIVE R15, `(.L_x_1119) ;  /* 0x000000000f087348 */ /* 0x000fea0003c00000 */
[----:B------:R0:W1:Y:S02]  /*16060*/  SHFL.IDX P6, R14, R13, R12, R11 ;  /* 0x0000000c0d0e7389 */ /* 0x00006400000c000b */
[----:B01----:R-:W-:Y:S01]  /*16070*/  ENDCOLLECTIVE ;  /* 0x000000000000791b */ /* 0x003fe20003800000 */
.L_x_1119:
        /* <DEDUP_REMOVED lines=16> */
.L_x_1120:
[----:B------:R-:W-:Y:S02]  /*16180*/  IMAD.MOV.U32 R13, RZ, RZ, R4 ;  /* 0x000000ffff0d7224 */ /* 0x000fe400078e0004 */
[----:B------:R-:W-:Y:S02]  /*16190*/  IMAD.MOV.U32 R12, RZ, RZ, 0x4 ;  /* 0x00000004ff0c7424 */ /* 0x000fe400078e00ff */
[----:B------:R-:W-:-:S07]  /*161a0*/  IMAD.MOV.U32 R3, RZ, RZ, R14 ;  /* 0x000000ffff037224 */ /* 0x000fce00078e000e */
[----:B------:R-:W-:Y:S05]  /*161b0*/  WARPSYNC.COLLECTIVE R15, `(.L_x_1121) ;  /* 0x000000000f087348 */ /* 0x000fea0003c00000 */
[----:B------:R0:W1:Y:S02]  /*161c0*/  SHFL.IDX P6, R14, R13, R12, R11 ;  /* 0x0000000c0d0e7389 */ /* 0x00006400000c000b */
[----:B01----:R-:W-:Y:S01]  /*161d0*/  ENDCOLLECTIVE ;  /* 0x000000000000791b */ /* 0x003fe20003800000 */
.L_x_1121:
        /* <DEDUP_REMOVED lines=16> */
.L_x_1122:
[----:B------:R-:W-:Y:S02]  /*162e0*/  IMAD.MOV.U32 R13, RZ, RZ, R4 ;  /* 0x000000ffff0d7224 */ /* 0x000fe400078e0004 */
[----:B------:R-:W-:Y:S02]  /*162f0*/  IMAD.MOV.U32 R12, RZ, RZ, 0x5 ;  /* 0x00000005ff0c7424 */ /* 0x000fe400078e00ff */
[----:B------:R-:W-:-:S07]  /*16300*/  IMAD.MOV.U32 R3, RZ, RZ, R14 ;  /* 0x000000ffff037224 */ /* 0x000fce00078e000e */
[----:B------:R-:W-:Y:S05]  /*16310*/  WARPSYNC.COLLECTIVE R15, `(.L_x_1123) ;  /* 0x000000000f087348 */ /* 0x000fea0003c00000 */
[----:B------:R0:W1:Y:S02]  /*16320*/  SHFL.IDX P6, R14, R13, R12, R11 ;  /* 0x0000000c0d0e7389 */ /* 0x00006400000c000b */
[----:B01----:R-:W-:Y:S01]  /*16330*/  ENDCOLLECTIVE ;  /* 0x000000000000791b */ /* 0x003fe20003800000 */
.L_x_1123:
        /* <DEDUP_REMOVED lines=16> */
.L_x_1124:
[----:B------:R-:W-:Y:S02]  /*16440*/  IMAD.MOV.U32 R13, RZ, RZ, R4 ;  /* 0x000000ffff0d7224 */ /* 0x000fe400078e0004 */
[----:B------:R-:W-:Y:S02]  /*16450*/  IMAD.MOV.U32 R12, RZ, RZ, 0x6 ;  /* 0x00000006ff0c7424 */ /* 0x000fe400078e00ff */
[----:B------:R-:W-:-:S07]  /*16460*/  IMAD.MOV.U32 R3, RZ, RZ, R14 ;  /* 0x000000ffff037224 */ /* 0x000fce00078e000e */
[----:B------:R-:W-:Y:S05]  /*16470*/  WARPSYNC.COLLECTIVE R15, `(.L_x_1125) ;  /* 0x000000000f087348 */ /* 0x000fea0003c00000 */
[----:B------:R0:W1:Y:S02]  /*16480*/  SHFL.IDX P6, R14, R13, R12, R11 ;  /* 0x0000000c0d0e7389 */ /* 0x00006400000c000b */
[----:B01----:R-:W-:Y:S01]  /*16490*/  ENDCOLLECTIVE ;  /* 0x000000000000791b */ /* 0x003fe20003800000 */
.L_x_1125:
        /* <DEDUP_REMOVED lines=16> */
.L_x_1126:
[----:B------:R-:W-:Y:S02]  /*165a0*/  IMAD.MOV.U32 R13, RZ, RZ, R4 ;  /* 0x000000ffff0d7224 */ /* 0x000fe400078e0004 */
[----:B------:R-:W-:Y:S02]  /*165b0*/  IMAD.MOV.U32 R12, RZ, RZ, 0x7 ;  /* 0x00000007ff0c7424 */ /* 0x000fe400078e00ff */
[----:B------:R-:W-:-:S07]  /*165c0*/  IMAD.MOV.U32 R3, RZ, RZ, R14 ;  /* 0x000000ffff037224 */ /* 0x000fce00078e000e */
[----:B------:R-:W-:Y:S05]  /*165d0*/  WARPSYNC.COLLECTIVE R15, `(.L_x_1127) ;  /* 0x000000000f087348 */ /* 0x000fea0003c00000 */
[----:B------:R0:W1:Y:S02]  /*165e0*/  SHFL.IDX P6, R14, R13, R12, R11 ;  /* 0x0000000c0d0e7389 */ /* 0x00006400000c000b */
[----:B01----:R-:W-:Y:S01]  /*165f0*/  ENDCOLLECTIVE ;  /* 0x000000000000791b */ /* 0x003fe20003800000 */
.L_x_1127:
[----:B------:R-:W-:-:S05]  /*16600*/  @!P1 LEA R3, P0, R10, R3, 0x1 ;  /* 0x000000030a039211 */ /* 0x000fca00078008ff */
[----:B------:R-:W-:-:S05]  /*16610*/  @!P1 IMAD.X R2, RZ, RZ, R2, P0 ;  /* 0x000000ffff029224 */ /* 0x000fca00000e0602 */
[----:B------:R-:W-:Y:S01]  /*16620*/  @!P1 LOP3.LUT R3, R3, R2, RZ, 0x3c, !PT ;  /* 0x0000000203039212 */ /* 0x000fe200078e3cff */
[----:B------:R-:W-:-:S03]  /*16630*/  IMAD.MOV.U32 R13, RZ, RZ, R0 ;  /* 0x000000ffff0d7224 */ /* 0x000fc600078e0000 */
[----:B------:R-:W-:-:S04]  /*16640*/  @!P1 LOP3.LUT R2, R3, R2, RZ, 0x3c, !PT ;  /* 0x0000000203029212 */ /* 0x000fc800078e3cff */
[----:B------:R-:W-:Y:S01]  /*16650*/  @!P1 LOP3.LUT R3, R3, R2, RZ, 0x3c, !PT ;  /* 0x0000000203039212 */ /* 0x000fe200078e3cff */
[----:B------:R-:W-:-:S07]  /*16660*/  IMAD.MOV.U32 R4, RZ, RZ, R14 ;  /* 0x000000ffff047224 */ /* 0x000fce00078e000e */
[----:B------:R-:W-:Y:S05]  /*16670*/  WARPSYNC.COLLECTIVE R15, `(.L_x_1128) ;  /* 0x000000000f087348 */ /* 0x000fea0003c00000 */
[----:B------:R0:W1:Y:S02]  /*16680*/  SHFL.IDX P6, R14, R13, R12, R11 ;  /* 0x0000000c0d0e7389 */ /* 0x00006400000c000b */
[----:B01----:R-:W-:Y:S01]  /*16690*/  ENDCOLLECTIVE ;  /* 0x000000000000791b */ /* 0x003fe20003800000 */
.L_x_1128:
[----:B------:R-:W-:Y:S01]  /*166a0*/  @!PT LDS RZ, [RZ] ;  /* 0x00000000fffff984 */ /* 0x000fe20000000800 */
[----:B------:R-:W-:Y:S01]  /*166b0*/  @!PT LDS RZ, [RZ] ;  /* 0x00000000fffff984 */ /* 0x000fe20000000800 */
[----:B------:R-:W-:Y:S01]  /*166c0*/  @!PT LDS RZ, [RZ] ;  /* 0x00000000fffff984 */ /* 0x000fe20000000800 */
[----:B------:R0:W-:Y:S01]  /*166d0*/  @!P1 LDGSTS.E.BYPASS.LTC128B.128 [R9+0xb400], desc[UR52][R2.64], !P5 ;  /* 0x0b40000002099fae */ /* 0x0001e2000e901d74 */
[----:B------:R-:W-:Y:S02]  /*166e0*/  IMAD.MOV.U32 R13, RZ, RZ, R7 ;  /* 0x000000ffff0d7224 */ /* 0x000fe400078e0007 */
[----:B0-----:R-:W-:Y:S02]  /*166f0*/  VIADD R2, R6, 0x70 ;  /* 0x0000007006027836 */ /* 0x001fe40000000000 */
[----:B------:R-:W-:-:S03]  /*16700*/  IMAD.MOV.U32 R12, RZ, RZ, RZ ;  /* 0x000000ffff0c7224 */ /* 0x000fc600078e00ff */
[----:B------:R-:W-:Y:S01]  /*16710*/  ISETP.GE.AND P1, PT, R2, UR38, PT ;  /* 0x0000002602007c0c */ /* 0x000fe2000bf26270 */
[----:B------:R-:W-:-:S12]  /*16720*/  IMAD.MOV.U32 R0, RZ, RZ, R14 ;  /* 0x000000ffff007224 */ /* 0x000fd800078e000e */
[----:B------:R-:W-:Y:S05]  /*16730*/  WARPSYNC.COLLECTIVE R15, `(.L_x_1129) ;  /* 0x000000000f087348 */ /* 0x000fea0003c00000 */
[----:B------:R0:W1:Y:S02]  /*16740*/  SHFL.IDX P6, R14, R13, R12, R11 ;  /* 0x0000000c0d0e7389 */ /* 0x00006400000c000b */
[----:B01----:R-:W-:Y:S01]  /*16750*/  ENDCOLLECTIVE ;  /* 0x000000000000791b */ /* 0x003fe20003800000 */
.L_x_1129:
[----:B------:R-:W-:Y:S01]  /*16760*/  @!P1 LEA R2, P0, R10, R0, 0x1 ;  /* 0x000000000a029211 */ /* 0x000fe200078008ff */
[----:B------:R-:W-:-:S04]  /*16770*/  VIADD R0, R6, 0x80 ;  /* 0x0000008006007836 */ /* 0x000fc80000000000 */
[----:B------:R-:W-:Y:S02]  /*16780*/  @!P1 IMAD.X R3, RZ, RZ, R4, P0 ;  /* 0x000000ffff039224 */ /* 0x000fe400000e0604 */
[----:B------:R-:W-:-:S03]  /*16790*/  IMAD.MOV.U32 R13, RZ, RZ, R5 ;  /* 0x000000ffff0d7224 */ /* 0x000fc600078e0005 */
[----:B------:R-:W-:Y:S01]  /*167a0*/  @!PT LDS RZ, [RZ] ;  /* 0x00000000fffff984 */ /* 0x000fe20000000800 */
[----:B------:R-:W-:Y:S01]  /*167b0*/  @!PT LDS RZ, [RZ] ;  /* 0x00000000fffff984 */ /* 0x000fe20000000800 */
[----:B------:R-:W-:Y:S01]  /*167c0*/  @!PT LDS RZ, [RZ] ;  /* 0x00000000fffff984 */ /* 0x000fe20000000800 */
[----:B------:R0:W-:Y:S01]  /*167d0*/  @!P1 LDGSTS.E.BYPASS.LTC128B.128 [R9+0xbc00], desc[UR52][R2.64], !P5 ;  /* 0x0bc0000002099fae */ /* 0x0001e2000e901d74 */
[----:B------:R-:W-:Y:S01]  /*167e0*/  ISETP.GE.AND P1, PT, R0, UR38, PT ;  /* 0x0000002600007c0c */ /* 0x000fe2000bf26270 */
[----:B------:R-:W-:-:S12]  /*167f0*/  IMAD.MOV.U32 R0, RZ, RZ, R14 ;  /* 0x000000ffff007224 */ /* 0x000fd800078e000e */
[----:B0-----:R-:W-:Y:S05]  /*16800*/  WARPSYNC.COLLECTIVE R15, `(.L_x_1130) ;  /* 0x000000000f087348 */ /* 0x001fea0003c00000 */
[----:B------:R1:W2:Y:S02]  /*16810*/  SHFL.IDX P6, R14, R13, R12, R11 ;  /* 0x0000000c0d0e7389 */ /* 0x0002a400000c000b */
[----:B012---:R-:W-:Y:S01]  /*16820*/  ENDCOLLECTIVE ;  /* 0x000000000000791b */ /* 0x007fe20003800000 */
.L_x_1130:
[----:B------:R-:W-:Y:S02]  /*16830*/  IMAD.MOV.U32 R13, RZ, RZ, R7 ;  /* 0x000000ffff0d7224 */ /* 0x000fe400078e0007 */
[----:B------:R-:W-:Y:S01]  /*16840*/  IMAD.MOV.U32 R12, RZ, RZ, 0x1 ;  /* 0x00000001ff0c7424 */ /* 0x000fe200078e00ff */
[----:B------:R-:W-:-:S13]  /*16850*/  @!P1 LEA R2, P0, R10, R14, 0x1 ;  /* 0x0000000e0a029211 */ /* 0x000fda00078008ff */
[----:B------:R-:W-:Y:S05]  /*16860*/  WARPSYNC.COLLECTIVE R15, `(.L_x_1131) ;  /* 0x000000000f087348 */ /* 0x000fea0003c00000 */
[----:B------:R0:W1:Y:S02]  /*16870*/  SHFL.IDX P6, R14, R13, R12, R11 ;  /* 0x0000000c0d0e7389 */ /* 0x00006400000c000b */
[----:B01----:R-:W-:Y:S01]  /*16880*/  ENDCOLLECTIVE ;  /* 0x000000000000791b */ /* 0x003fe20003800000 */
.L_x_1131:
[----:B------:R-:W-:Y:S02]  /*16890*/  @!P1 IMAD.X R3, RZ, RZ, R0, P0 ;  /* 0x000000ffff039224 */ /* 0x000fe400000e0600 */
[----:B------:R-:W-:-:S03]  /*168a0*/  VIADD R0, R6, 0x90 ;  /* 0x0000009006007836 */ /* 0x000fc60000000000 */
[----:B------:R-:W-:Y:S01]  /*168b0*/  @!PT LDS RZ, [RZ] ;  /* 0x00000000fffff984 */ /* 0x000fe20000000800 */
[----:B------:R-:W-:Y:S01]  /*168c0*/  @!PT LDS RZ, [RZ] ;  /* 0x00000000fffff984 */ /* 0x000fe20000000800 */
[----:B------:R-:W-:Y:S01]  /*168d0*/  @!PT LDS RZ, [RZ] ;  /* 0x00000000fffff984 */ /* 0x000fe20000000800 */
[----:B------:R0:W-:Y:S02]  /*168e0*/  @!P1 LDGSTS.E.BYPASS.LTC128B.128 [R9+0xc400], desc[UR52][R2.64], !P5 ;  /* 0x0c40000002099fae */ /* 0x0001e4000e901d74 */
[----:B------:R-:W-:Y:S01]  /*168f0*/  ISETP.GE.AND P1, PT, R0, UR38, PT ;  /* 0x0000002600007c0c */ /* 0x000fe2000bf26270 */
[----:B------:R-:W-:Y:S02]  /*16900*/  IMAD.MOV.U32 R13, RZ, RZ, R5 ;  /* 0x000000ffff0d7224 */ /* 0x000fe400078e0005 */
[----:B------:R-:W-:-:S10]  /*16910*/  IMAD.MOV.U32 R0, RZ, RZ, R14 ;  /* 0x000000ffff007224 */ /* 0x000fd400078e000e */
[----:B0-----:R-:W-:Y:S05]  /*16920*/  WARPSYNC.COLLECTIVE R15, `(.L_x_1132) ;  /* 0x000000000f087348 */ /* 0x001fea0003c00000 */
[----:B------:R1:W2:Y:S02]  /*16930*/  SHFL.IDX P6, R14, R13, R12, R11 ;  /* 0x0000000c0d0e7389 */ /* 0x0002a400000c000b */
[----:B012---:R-:W-:Y:S01]  /*16940*/  ENDCOLLECTIVE ;  /* 0x000000000000791b */ /* 0x007fe20003800000 */
.L_x_1132:
[----:B------:R-:W-:Y:S02]  /*16950*/  IMAD.MOV.U32 R13, RZ, RZ, R7 ;  /* 0x000000ffff0d7224 */ /* 0x000fe400078e0007 */
[----:B------:R-:W-:Y:S02]  /*16960*/  IMAD.MOV.U32 R12, RZ, RZ, 0x2 ;  /* 0x00000002ff0c7424 */ /* 0x000fe400078e00ff */
[----:B------:R-:W-:-:S07]  /*16970*/  IMAD.MOV.U32 R2, RZ, RZ, R14 ;  /* 0x000000ffff027224 */ /* 0x000fce00078e000e */
[----:B------:R-:W-:Y:S05]  /*16980*/  WARPSYNC.COLLECTIVE R15, `(.L_x_1133) ;  /* 0x000000000f087348 */ /* 0x000fea0003c00000 */
[----:B------:R0:W1:Y:S02]  /*16990*/  SHFL.IDX P6, R14, R13, R12, R11 ;  /* 0x0000000c0d0e7389 */ /* 0x00006400000c000b */
[----:B01----:R-:W-:Y:S01]  /*169a0*/  ENDCOLLECTIVE ;  /* 0x000000000000791b */ /* 0x003fe20003800000 */
.L_x_1133:
[----:B------:R-:W-:-:S05]  /*169b0*/  @!P1 LEA R2, P0, R10, R2, 0x1 ;  /* 0x000000020a029211 */ /* 0x000fca00078008ff */
[----:B------:R-:W-:-:S05]  /*169c0*/  @!P1 IMAD.X R3, RZ, RZ, R0, P0 ;  /* 0x000000ffff039224 */ /* 0x000fca00000e0600 */
[----:B------:R-:W-:Y:S01]  /*169d0*/  @!PT LDS RZ, [RZ] ;  /* 0x00000000fffff984 */ /* 0x000fe20000000800 */
[----:B------:R-:W-:Y:S01]  /*169e0*/  @!PT LDS RZ, [RZ] ;  /* 0x00000000fffff984 */ /* 0x000fe20000000800 */
[----:B------:R-:W-:Y:S01]  /*169f0*/  @!PT LDS RZ, [RZ] ;  /* 0x00000000fffff984 */ /* 0x000fe20000000800 */
[----:B------:R0:W-:Y:S01]  /*16a00*/  @!P1 LDGSTS.E.BYPASS.LTC128B.128 [R9+0xcc00], desc[UR52][R2.64], !P5 ;  /* 0x0cc0000002099fae */ /* 0x0001e2000e901d74 */
[----:B------:R-:W-:Y:S02]  /*16a10*/  IMAD.MOV.U32 R13, RZ, RZ, R5 ;  /* 0x000000ffff0d7224 */ /* 0x000fe400078e0005 */
[----:B------:R-:W-:-:S07]  /*16a20*/  IMAD.MOV.U32 R0, RZ, RZ, R14 ;  /* 0x000000ffff007224 */ /* 0x000fce00078e000e */
[----:B0-----:R-:W-:Y:S05]  /*16a30*/  WARPSYNC.COLLECTIVE R15, `(.L_x_1134) ;  /* 0x000000000f087348 */ /* 0x001fea0003c00000 */
[----:B------:R1:W2:Y:S02]  /*16a40*/  SHFL.IDX P6, R14, R13, R12, R11 ;  /* 0x0000000c0d0e7389 */ /* 0x0002a400000c000b */
[----:B012---:R-:W-:Y:S01]  /*16a50*/  ENDCOLLECTIVE ;  /* 0x000000000000791b */ /* 0x007fe20003800000 */
.L_x_1134:
[----:B------:R-:W-:-:S05]  /*16a60*/  VIADD R3, R6, 0xa0 ;  /* 0x000000a006037836 */ /* 0x000fca0000000000 */
[----:B------:R-:W-:Y:S01]  /*16a70*/  ISETP.GE.AND P1, PT, R3, UR38, PT ;  /* 0x0000002603007c0c */ /* 0x000fe2000bf26270 */
[----:B------:R-:W-:Y:S02]  /*16a80*/  IMAD.MOV.U32 R13, RZ, RZ, R7 ;  /* 0x000000ffff0d7224 */ /* 0x000fe400078e0007 */
[----:B------:R-:W-:Y:S02]  /*16a90*/  IMAD.MOV.U32 R12, RZ, RZ, 0x3 ;  /* 0x00000003ff0c7424 */ /* 0x000fe400078e00ff */
[----:B------:R-:W-:-:S08]  /*16aa0*/  IMAD.MOV.U32 R2, RZ, RZ, R14 ;  /* 0x000000ffff027224 */ /* 0x000fd000078e000e */
[----:B------:R-:W-:Y:S05]  /*16ab0*/  WARPSYNC.COLLECTIVE R15, `(.L_x_1135) ;  /* 0x000000000f087348 */ /* 0x000fea0003c00000 */
[----:B------:R0:W1:Y:S02]  /*16ac0*/  SHFL.IDX P6, R14, R13, R12, R11 ;  /* 0x0000000c0d0e7389 */ /* 0x00006400000c000b */
[----:B01----:R-:W-:Y:S01]  /*16ad0*/  ENDCOLLECTIVE ;  /* 0x000000000000791b */ /* 0x003fe20003800000 */
.L_x_1135:
        /* <DEDUP_REMOVED lines=11> */
.L_x_1136:
[----:B------:R-:W-:Y:S05]  /*16b90*/  BRA `(.L_x_1137) ;  /* 0xffffffc000b07947 */ /* 0x000fea000383ffff */
.L_x_1051:
[----:B0-----:R0:W1:Y:S02]  /*16ba0*/  SYNCS.PHASECHK.TRANS64.TRYWAIT P0, [R16+URZ+0x16820], R3 ;  /* 0x01682003100075a7 */ /* 0x001064000800017f */
[----:B-1----:R-:W-:Y:S05]  /*16bb0*/  @!P0 NANOSLEEP.SYNCS 0x989680 ;  /* 0x009896800000895d */ /* 0x002fea0003900000 */
[----:B------:R-:W1:Y:S02]  /*16bc0*/  @!P0 SYNCS.PHASECHK.TRANS64 P0, [R16+URZ+0x16820], R3 ;  /* 0x01682003100085a7 */ /* 0x000e64000800007f */
[----:B-1----:R-:W-:Y:S05]  /*16bd0*/  @!P0 BRA `(.L_x_1051) ;  /* 0xfffffffc00f08947 */ /* 0x002fea000383ffff */
[----:B------:R-:W-:Y:S05]  /*16be0*/  BRA `(.L_x_1138) ;  /* 0xffffffc4000c7947 */ /* 0x000fea000383ffff */
.L_x_1055:
[----:B0-----:R0:W1:Y:S02]  /*16bf0*/  SYNCS.PHASECHK.TRANS64.TRYWAIT P0, [R5+URZ+0x16840], R2 ;  /* 0x01684002050075a7 */ /* 0x001064000800017f */
[----:B-1----:R-:W-:Y:S05]  /*16c00*/  @!P0 NANOSLEEP.SYNCS 0x989680 ;  /* 0x009896800000895d */ /* 0x002fea0003900000 */
[----:B------:R-:W1:Y:S02]  /*16c10*/  @!P0 SYNCS.PHASECHK.TRANS64 P0, [R5+URZ+0x16840], R2 ;  /* 0x01684002050085a7 */ /* 0x000e64000800007f */
[----:B-1----:R-:W-:Y:S05]  /*16c20*/  @!P0 BRA `(.L_x_1055) ;  /* 0xfffffffc00f08947 */ /* 0x002fea000383ffff */
[----:B------:R-:W-:Y:S05]  /*16c30*/  BRA `(.L_x_1139) ;  /* 0xffffffc400d87947 */ /* 0x000fea000383ffff */
.L_x_1056:
        /* <DEDUP_REMOVED lines=8> */
.L_x_1141:
[----:B------:R-:W-:Y:S05]  /*16cc0*/  BSYNC B1 ;  /* 0x0000000000017941 */ /* 0x000fea0003800000 */
.L_x_1140:
[----:B------:R-:W0:Y:S01]  /*16cd0*/  S2R R7, SR_TID.X ;  /* 0x0000000000077919 */ /* 0x000e220000002100 */
[----:B------:R-:W-:Y:S02]  /*16ce0*/  IMAD.MOV.U32 R13, RZ, RZ, R8 ;  /* 0x000000ffff0d7224 */ /* 0x000fe400078e0008 */
[----:B------:R-:W-:Y:S02]  /*16cf0*/  IMAD.MOV.U32 R12, RZ, RZ, RZ ;  /* 0x000000ffff0c7224 */ /* 0x000fe400078e00ff */
[----:B------:R-:W-:Y:S02]  /*16d00*/  IMAD.MOV.U32 R11, RZ, RZ, 0x181f ;  /* 0x0000181fff0b7424 */ /* 0x000fe400078e00ff */
[----:B------:R-:W-:Y:S02]  /*16d10*/  IMAD.MOV.U32 R15, RZ, RZ, -0x1 ;  /* 0xffffffffff0f7424 */ /* 0x000fe400078e00ff */
[----:B------:R-:W-:Y:S02]  /*16d20*/  IMAD.MOV.U32 R3, RZ, RZ, R14 ;  /* 0x000000ffff037224 */ /* 0x000fe400078e000e */
[----:B------:R-:W-:-:S07]  /*16d30*/  IMAD R9, R9, 0x2, R16 ;  /* 0x0000000209097824 */ /* 0x000fce00078e0210 */
[----:B0-----:R-:W-:Y:S05]  /*16d40*/  WARPSYNC.COLLECTIVE R15, `(.L_x_1142) ;  /* 0x000000000f087348 */ /* 0x001fea0003c00000 */
[----:B------:R1:W2:Y:S02]  /*16d50*/  SHFL.IDX P6, R14, R13, R12, R11 ;  /* 0x0000000c0d0e7389 */ /* 0x0002a400000c000b */
[----:B012---:R-:W-:Y:S01]  /*16d60*/  ENDCOLLECTIVE ;  /* 0x000000000000791b */ /* 0x007fe20003800000 */
.L_x_1142:
[----:B------:R-:W-:Y:S02]  /*16d70*/  IMAD.MOV.U32 R13, RZ, RZ, R10 ;  /* 0x000000ffff0d7224 */ /* 0x000fe400078e000a */
[----:B------:R-:W-:Y:S02]  /*16d80*/  IMAD.MOV.U32 R12, RZ, RZ, 0x1 ;  /* 0x00000001ff0c7424 */ /* 0x000fe400078e00ff */
[----:B------:R-:W-:Y:S02]  /*16d90*/  IMAD.SHL.U32 R7, R7, 0x8, RZ ;  /* 0x0000000807077824 */ /* 0x000fe400078e00ff */
[----:B------:R-:W-:-:S03]  /*16da0*/  IMAD.MOV.U32 R2, RZ, RZ, R14 ;  /* 0x000000ffff027224 */ /* 0x000fc600078e000e */
[----:B------:R-:W-:-:S07]  /*16db0*/  LOP3.LUT R7, R7, 0x38, RZ, 0xc0, !PT ;  /* 0x0000003807077812 */ /* 0x000fce00078ec0ff */
[----:B------:R-:W-:Y:S05]  /*16dc0*/  WARPSYNC.COLLECTIVE R15, `(.L_x_1143) ;  /* 0x000000000f087348 */ /* 0x000fea0003c00000 */
[----:B------:R0:W1:Y:S02]  /*16dd0*/  SHFL.IDX P6, R14, R13, R12, R11 ;  /* 0x0000000c0d0e7389 */ /* 0x00006400000c000b */
[----:B01----:R-:W-:Y:S01]  /*16de0*/  ENDCOLLECTIVE ;  /* 0x000000000000791b */ /* 0x003fe20003800000 */
.L_x_1143:
[----:B------:R-:W-:-:S05]  /*16df0*/  IMAD.SHL.U32 R7, R7, 0x2, RZ ;  /* 0x0000000207077824 */ /* 0x000fca00078e00ff */
[----:B------:R-:W-:-:S05]  /*16e00*/  IADD3 R2, P0, R2, R7, RZ ;  /* 0x0000000702027210 */ /* 0x000fca0007f1e0ff */
[----:B------:R-:W-:Y:S02]  /*16e10*/  IMAD.X R3, RZ, RZ, R3, P0 ;  /* 0x000000ffff037224 */ /* 0x000fe400000e0603 */
[----:B------:R-:W-:-:S03]  /*16e20*/  IMAD.MOV.U32 R13, RZ, RZ, R8 ;  /* 0x000000ffff0d7224 */ /* 0x000fc600078e0008 */
        /* <DEDUP_REMOVED lines=8> */
.L_x_1144:
[----:B------:R-:W-:Y:S02]  /*16eb0*/  IMAD.MOV.U32 R13, RZ, RZ, R10 ;  /* 0x000000ffff0d7224 */ /* 0x000fe400078e000a */
[----:B------:R-:W-:Y:S02]  /*16ec0*/  IMAD.MOV.U32 R12, RZ, RZ, 0x2 ;  /* 0x00000002ff0c7424 */ /* 0x000fe400078e00ff */
[----:B------:R-:W-:-:S07]  /*16ed0*/  IMAD.MOV.U32 R2, RZ, RZ, R14 ;  /* 0x000000ffff027224 */ /* 0x000fce00078e000e */
[----:B------:R-:W-:Y:S05]  /*16ee0*/  WARPSYNC.COLLECTIVE R15, `(.L_x_1145) ;  /* 0x000000000f087348 */ /* 0x000fea0003c00000 */
[----:B------:R0:W1:Y:S02]  /*16ef0*/  SHFL.IDX P6, R14, R13, R12, R11 ;  /* 0x0000000c0d0e7389 */ /* 0x00006400000c000b */
[----:B01----:R-:W-:Y:S01]  /*16f00*/  ENDCOLLECTIVE ;  /* 0x000000000000791b */ /* 0x003fe20003800000 */
.L_x_1145:
        /* <DEDUP_REMOVED lines=11> */
.L_x_1146:
[----:B------:R-:W-:Y:S02]  /*16fc0*/  IMAD.MOV.U32 R13, RZ, RZ, R10 ;  /* 0x000000ffff0d7224 */ /* 0x000fe400078e000a */
[----:B------:R-:W-:Y:S02]  /*16fd0*/  IMAD.MOV.U32 R12, RZ, RZ, 0x3 ;  /* 0x00000003ff0c7424 */ /* 0x000fe400078e00ff */
[----:B------:R-:W-:-:S07]  /*16fe0*/  IMAD.MOV.U32 R2, RZ, RZ, R14 ;  /* 0x000000ffff027224 */ /* 0x000fce00078e000e */
[----:B------:R-:W-:Y:S05]  /*16ff0*/  WARPSYNC.COLLECTIVE R15, `(.L_x_1147) ;  /* 0x000000000f087348 */ /* 0x000fea0003c00000 */
[----:B------:R0:W1:Y:S02]  /*17000*/  SHFL.IDX P6, R14, R13, R12, R11 ;  /* 0x0000000c0d0e7389 */ /* 0x00006400000c000b */
[----:B01----:R-:W-:Y:S01]  /*17010*/  ENDCOLLECTIVE ;  /* 0x000000000000791b */ /* 0x003fe20003800000 */
.L_x_1147:
        /* <DEDUP_REMOVED lines=11> */
.L_x_1148:
[----:B------:R-:W-:Y:S02]  /*170d0*/  IMAD.MOV.U32 R13, RZ, RZ, R10 ;  /* 0x000000ffff0d7224 */ /* 0x000fe400078e000a */
[----:B------:R-:W-:Y:S02]  /*170e0*/  IMAD.MOV.U32 R12, RZ, RZ, 0x4 ;  /* 0x00000004ff0c7424 */ /* 0x000fe400078e00ff */
[----:B------:R-:W-:-:S07]  /*170f0*/  IMAD.MOV.U32 R2, RZ, RZ, R14 ;  /* 0x000000ffff027224 */ /* 0x000fce00078e000e */
[----:B------:R-:W-:Y:S05]  /*17100*/  WARPSYNC.COLLECTIVE R15, `(.L_x_1149) ;  /* 0x000000000f087348 */ /* 0x000fea0003c00000 */
[----:B------:R0:W1:Y:S02]  /*17110*/  SHFL.IDX P6, R14, R13, R12, R11 ;  /* 0x0000000c0d0e7389 */ /* 0x00006400000c000b */
[----:B01----:R-:W-:Y:S01]  /*17120*/  ENDCOLLECTIVE ;  /* 0x000000000000791b */ /* 0x003fe20003800000 */
.L_x_1149:
        /* <DEDUP_REMOVED lines=11> */
.L_x_1150:
[----:B------:R-:W-:Y:S02]  /*171e0*/  IMAD.MOV.U32 R13, RZ, RZ, R10 ;  /* 0x000000ffff0d7224 */ /* 0x000fe400078e000a */
[----:B------:R-:W-:Y:S02]  /*171f0*/  IMAD.MOV.U32 R12, RZ, RZ, 0x5 ;  /* 0x00000005ff0c7424 */ /* 0x000fe400078e00ff */
[----:B------:R-:W-:-:S07]  /*17200*/  IMAD.MOV.U32 R2, RZ, RZ, R14 ;  /* 0x000000ffff027224 */ /* 0x000fce00078e000e */
[----:B------:R-:W-:Y:S05]  /*17210*/  WARPSYNC.COLLECTIVE R15, `(.L_x_1151) ;  /* 0x000000000f087348 */ /* 0x000fea0003c00000 */
[----:B------:R0:W1:Y:S02]  /*17220*/  SHFL.IDX P6, R14, R13, R12, R11 ;  /* 0x0000000c0d0e7389 */ /* 0x00006400000c000b */
[----:B01----:R-:W-:Y:S01]  /*17230*/  ENDCOLLECTIVE ;  /* 0x000000000000791b */ /* 0x003fe20003800000 */
.L_x_1151:
        /* <DEDUP_REMOVED lines=11> */
.L_x_1152:
[----:B------:R-:W-:Y:S02]  /*172f0*/  IMAD.MOV.U32 R13, RZ, RZ, R10 ;  /* 0x000000ffff0d7224 */ /* 0x000fe400078e000a */
[----:B------:R-:W-:Y:S02]  /*17300*/  IMAD.MOV.U32 R12, RZ, RZ, 0x6 ;  /* 0x00000006ff0c7424 */ /* 0x000fe400078e00ff */
[----:B------:R-:W-:-:S07]  /*17310*/  IMAD.MOV.U32 R2, RZ, RZ, R14 ;  /* 0x000000ffff027224 */ /* 0x000fce00078e000e */
[----:B------:R-:W-:Y:S05]  /*17320*/  WARPSYNC.COLLECTIVE R15, `(.L_x_1153) ;  /* 0x000000000f087348 */ /* 0x000fea0003c00000 */
[----:B------:R0:W1:Y:S02]  /*17330*/  SHFL.IDX P6, R14, R13, R12, R11 ;  /* 0x0000000c0d0e7389 */ /* 0x00006400000c000b */
[----:B01----:R-:W-:Y:S01]  /*17340*/  ENDCOLLECTIVE ;  /* 0x000000000000791b */ /* 0x003fe20003800000 */
.L_x_1153:
        /* <DEDUP_REMOVED lines=11> */
.L_x_1154:
[----:B------:R-:W-:Y:S02]  /*17400*/  IMAD.MOV.U32 R13, RZ, RZ, R10 ;  /* 0x000000ffff0d7224 */ /* 0x000fe400078e000a */
[----:B------:R-:W-:Y:S02]  /*17410*/  IMAD.MOV.U32 R12, RZ, RZ, 0x7 ;  /* 0x00000007ff0c7424 */ /* 0x000fe400078e00ff */
[----:B------:R-:W-:-:S07]  /*17420*/  IMAD.MOV.U32 R2, RZ, RZ, R14 ;  /* 0x000000ffff027224 */ /* 0x000fce00078e000e */
[----:B------:R-:W-:Y:S05]  /*17430*/  WARPSYNC.COLLECTIVE R15, `(.L_x_1155) ;  /* 0x000000000f087348 */ /* 0x000fea0003c00000 */
[----:B------:R0:W1:Y:S02]  /*17440*/  SHFL.IDX P6, R14, R13, R12, R11 ;  /* 0x0000000c0d0e7389 */ /* 0x00006400000c000b */
[----:B01----:R-:W-:Y:S01]  /*17450*/  ENDCOLLECTIVE ;  /* 0x000000000000791b */ /* 0x003fe20003800000 */
.L_x_1155:
        /* <DEDUP_REMOVED lines=11> */
.L_x_1156:
[----:B------:R-:W-:Y:S01]  /*17510*/  IMAD.MOV.U32 R2, RZ, RZ, R14 ;  /* 0x000000ffff027224 */ /* 0x000fe200078e000e */
[----:B------:R-:W-:Y:S06]  /*17520*/  BRA `(.L_x_1157) ;  /* 0xffffffc000c07947 */ /* 0x000fec000383ffff */
.L_x_1061:
[----:B-1----:R1:W2:Y:S02]  /*17530*/  SYNCS.PHASECHK.TRANS64.TRYWAIT P0, [R5+URZ+0x16860], R2 ;  /* 0x01686002050075a7 */ /* 0x0022a4000800017f */
[----:B--2---:R-:W-:Y:S05]  /*17540*/  @!P0 NANOSLEEP.SYNCS 0x989680 ;  /* 0x009896800000895d */ /* 0x004fea0003900000 */
[----:B------:R-:W2:Y:S02]  /*17550*/  @!P0 SYNCS.PHASECHK.TRANS64 P0, [R5+URZ+0x16860], R2 ;  /* 0x01686002050085a7 */ /* 0x000ea4000800007f */
[----:B--2---:R-:W-:Y:S05]  /*17560*/  @!P0 BRA `(.L_x_1061) ;  /* 0xfffffffc00f08947 */ /* 0x004fea000383ffff */
[----:B------:R-:W-:Y:S05]  /*17570*/  BRA `(.L_x_1158) ;  /* 0xffffffc400187947 */ /* 0x000fea000383ffff */
.L_x_1062:
        /* <DEDUP_REMOVED lines=8> */
.L_x_1160:
[----:B------:R-:W-:Y:S05]  /*17600*/  BSYNC B1 ;  /* 0x0000000000017941 */ /* 0x000fea0003800000 */
.L_x_1159:
[----:B------:R-:W-:Y:S02]  /*17610*/  IMAD.MOV.U32 R13, RZ, RZ, R17 ;  /* 0x000000ffff0d7224 */ /* 0x000fe400078e0011 */
[----:B------:R-:W-:Y:S02]  /*17620*/  IMAD.MOV.U32 R12, RZ, RZ, RZ ;  /* 0x000000ffff0c7224 */ /* 0x000fe400078e00ff */
[----:B------:R-:W-:Y:S02]  /*17630*/  IMAD.MOV.U32 R11, RZ, RZ, 0x181f ;  /* 0x0000181fff0b7424 */ /* 0x000fe400078e00ff */
[----:B------:R-:W-:Y:S02]  /*17640*/  IMAD.MOV.U32 R15, RZ, RZ, -0x1 ;  /* 0xffffffffff0f7424 */ /* 0x000fe400078e00ff */
[----:B------:R-:W-:Y:S02]  /*17650*/  IMAD.MOV.U32 R3, RZ, RZ, R14 ;  /* 0x000000ffff037224 */ /* 0x000fe400078e000e */
[----:B------:R-:W-:-:S07]  /*17660*/  IMAD R6, R6, 0x2, R16 ;  /* 0x0000000206067824 */ /* 0x000fce00078e0210 */
[----:B------:R-:W-:Y:S05]  /*17670*/  WARPSYNC.COLLECTIVE R15, `(.L_x_1161) ;  /* 0x000000000f087348 */ /* 0x000fea0003c00000 */
[----:B------:R0:W1:Y:S02]  /*17680*/  SHFL.IDX P6, R14, R13, R12, R11 ;  /* 0x0000000c0d0e7389 */ /* 0x00006400000c000b */
[----:B01----:R-:W-:Y:S01]  /*17690*/  ENDCOLLECTIVE ;  /* 0x000000000000791b */ /* 0x003fe20003800000 */
.L_x_1161:
[----:B------:R-:W-:Y:S02]  /*176a0*/  IMAD.MOV.U32 R13, RZ, RZ, R18 ;  /* 0x000000ffff0d7224 */ /* 0x000fe400078e0012 */
[----:B------:R-:W-:Y:S02]  /*176b0*/  IMAD.MOV.U32 R12, RZ, RZ, 0x1 ;  /* 0x00000001ff0c7424 */ /* 0x000fe400078e00ff */
[----:B------:R-:W-:-:S07]  /*176c0*/  IMAD.MOV.U32 R2, RZ, RZ, R14 ;  /* 0x000000ffff027224 */ /* 0x000fce00078e000e */
[----:B------:R-:W-:Y:S05]  /*176d0*/  WARPSYNC.COLLECTIVE R15, `(.L_x_1162) ;  /* 0x000000000f087348 */ /* 0x000fea0003c00000 */
[----:B------:R0:W1:Y:S02]  /*176e0*/  SHFL.IDX P6, R14, R13, R12, R11 ;  /* 0x0000000c0d0e7389 */ /* 0x00006400000c000b */
[----:B01----:R-:W-:Y:S01]  /*176f0*/  ENDCOLLECTIVE ;  /* 0x000000000000791b */ /* 0x003fe20003800000 */
.L_x_1162:
[----:B------:R-:W-:-:S05]  /*17700*/  IADD3 R2, P0, R2, R7, RZ ;  /* 0x0000000702027210 */ /* 0x000fca0007f1e0ff */
[----:B------:R-:W-:Y:S01]  /*17710*/  IMAD.X R3, RZ, RZ, R3, P0 ;  /* 0x000000ffff037224 */ /* 0x000fe200000e0603 */
[----:B------:R-:W-:Y:S01]  /*17720*/  ISETP.LT.OR P0, PT, R8, 0x1, P1 ;  /* 0x000000010800780c */ /* 0x000fe20000f01670 */
[----:B------:R-:W-:-:S12]  /*17730*/  IMAD.MOV.U32 R13, RZ, RZ, R17 ;  /* 0x000000ffff0d7224 */ /* 0x000fd800078e0011 */
        /* <DEDUP_REMOVED lines=8> */
.L_x_1163:
[----:B------:R-:W-:Y:S02]  /*177c0*/  IMAD.MOV.U32 R13, RZ, RZ, R18 ;  /* 0x000000ffff0d7224 */ /* 0x000fe400078e0012 */
[----:B------:R-:W-:Y:S02]  /*177d0*/  IMAD.MOV.U32 R12, RZ, RZ, 0x2 ;  /* 0x00000002ff0c7424 */ /* 0x000fe400078e00ff */
[----:B------:R-:W-:-:S07]  /*177e0*/  IMAD.MOV.U32 R2, RZ, RZ, R14 ;  /* 0x000000ffff027224 */ /* 0x000fce00078e000e */
[----:B------:R-:W-:Y:S05]  /*177f0*/  WARPSYNC.COLLECTIVE R15, `(.L_x_1164) ;  /* 0x000000000f087348 */ /* 0x000fea0003c00000 */
[----:B------:R0:W1:Y:S02]  /*17800*/  SHFL.IDX P6, R14, R13, R12, R11 ;  /* 0x0000000c0d0e7389 */ /* 0x00006400000c000b */
[----:B01----:R-:W-:Y:S01]  /*17810*/  ENDCOLLECTIVE ;  /* 0x000000000000791b */ /* 0x003fe20003800000 */
.L_x_1164:
        /* <DEDUP_REMOVED lines=12> */
.L_x_1165:
[----:B------:R-:W-:Y:S02]  /*178e0*/  IMAD.MOV.U32 R13, RZ, RZ, R18 ;  /* 0x000000ffff0d7224 */ /* 0x000fe400078e0012 */
[----:B------:R-:W-:Y:S02]  /*178f0*/  IMAD.MOV.U32 R12, RZ, RZ, 0x3 ;  /* 0x00000003ff0c7424 */ /* 0x000fe400078e00ff */
[----:B------:R-:W-:-:S07]  /*17900*/  IMAD.MOV.U32 R2, RZ, RZ, R14 ;  /* 0x000000ffff027224 */ /* 0x000fce00078e000e */
[----:B------:R-:W-:Y:S05]  /*17910*/  WARPSYNC.COLLECTIVE R15, `(.L_x_1166) ;  /* 0x000000000f087348 */ /* 0x000fea0003c00000 */
[----:B------:R0:W1:Y:S02]  /*17920*/  SHFL.IDX P6, R14, R13, R12, R11 ;  /* 0x0000000c0d0e7389 */ /* 0x00006400000c000b */
[----:B01----:R-:W-:Y:S01]  /*17930*/  ENDCOLLECTIVE ;  /* 0x000000000000791b */ /* 0x003fe20003800000 */
.L_x_1166:
        /* <DEDUP_REMOVED lines=12> */
.L_x_1167:
[----:B------:R-:W-:Y:S02]  /*17a00*/  IMAD.MOV.U32 R13, RZ, RZ, R18 ;  /* 0x000000ffff0d7224 */ /* 0x000fe400078e0012 */
[----:B------:R-:W-:Y:S02]  /*17a10*/  IMAD.MOV.U32 R12, RZ, RZ, 0x4 ;  /* 0x00000004ff0c7424 */ /* 0x000fe400078e00ff */
[----:B------:R-:W-:-:S07]  /*17a20*/  IMAD.MOV.U32 R2, RZ, RZ, R14 ;  /* 0x000000ffff027224 */ /* 0x000fce00078e000e */
[----:B------:R-:W-:Y:S05]  /*17a30*/  WARPSYNC.COLLECTIVE R15, `(.L_x_1168) ;  /* 0x000000000f087348 */ /* 0x000fea0003c00000 */
[----:B------:R0:W1:Y:S02]  /*17a40*/  SHFL.IDX P6, R14, R13, R12, R11 ;  /* 0x0000000c0d0e7389 */ /* 0x00006400000c000b */
[----:B01----:R-:W-:Y:S01]  /*17a50*/  ENDCOLLECTIVE ;  /* 0x000000000000791b */ /* 0x003fe20003800000 */
.L_x_1168:
        /* <DEDUP_REMOVED lines=12> */
.L_x_1169:
[----:B------:R-:W-:Y:S02]  /*17b20*/  IMAD.MOV.U32 R13, RZ, RZ, R18 ;  /* 0x000000ffff0d7224 */ /* 0x000fe400078e0012 */
[----:B------:R-:W-:Y:S02]  /*17b30*/  IMAD.MOV.U32 R12, RZ, RZ, 0x5 ;  /* 0x00000005ff0c7424 */ /* 0x000fe400078e00ff */
[----:B------:R-:W-:-:S07]  /*17b40*/  IMAD.MOV.U32 R2, RZ, RZ, R14 ;  /* 0x000000ffff027224 */ /* 0x000fce00078e000e */
[----:B------:R-:W-:Y:S05]  /*17b50*/  WARPSYNC.COLLECTIVE R15, `(.L_x_1170) ;  /* 0x000000000f087348 */ /* 0x000fea0003c00000 */
[----:B------:R0:W1:Y:S02]  /*17b60*/  SHFL.IDX P6, R14, R13, R12, R11 ;  /* 0x0000000c0d0e7389 */ /* 0x00006400000c000b */
[----:B01----:R-:W-:Y:S01]  /*17b70*/  ENDCOLLECTIVE ;  /* 0x000000000000791b */ /* 0x003fe20003800000 */
.L_x_1170:
        /* <DEDUP_REMOVED lines=12> */
.L_x_1171:
[----:B------:R-:W-:Y:S02]  /*17c40*/  IMAD.MOV.U32 R13, RZ, RZ, R18 ;  /* 0x000000ffff0d7224 */ /* 0x000fe400078e0012 */
[----:B------:R-:W-:Y:S02]  /*17c50*/  IMAD.MOV.U32 R12, RZ, RZ, 0x6 ;  /* 0x00000006ff0c7424 */ /* 0x000fe400078e00ff */
[----:B------:R-:W-:-:S07]  /*17c60*/  IMAD.MOV.U32 R2, RZ, RZ, R14 ;  /* 0x000000ffff027224 */ /* 0x000fce00078e000e */
[----:B------:R-:W-:Y:S05]  /*17c70*/  WARPSYNC.COLLECTIVE R15, `(.L_x_1172) ;  /* 0x000000000f087348 */ /* 0x000fea0003c00000 */
[----:B------:R0:W1:Y:S02]  /*17c80*/  SHFL.IDX P6, R14, R13, R12, R11 ;  /* 0x0000000c0d0e7389 */ /* 0x00006400000c000b */
[----:B01----:R-:W-:Y:S01]  /*17c90*/  ENDCOLLECTIVE ;  /* 0x000000000000791b */ /* 0x003fe20003800000 */
.L_x_1172:
        /* <DEDUP_REMOVED lines=12> */
.L_x_1173:
[----:B------:R-:W-:Y:S02]  /*17d60*/  IMAD.MOV.U32 R13, RZ, RZ, R18 ;  /* 0x000000ffff0d7224 */ /* 0x000fe400078e0012 */
[----:B------:R-:W-:Y:S02]  /*17d70*/  IMAD.MOV.U32 R12, RZ, RZ, 0x7 ;  /* 0x00000007ff0c7424 */ /* 0x000fe400078e00ff */
[----:B------:R-:W-:-:S07]  /*17d80*/  IMAD.MOV.U32 R2, RZ, RZ, R14 ;  /* 0x000000ffff027224 */ /* 0x000fce00078e000e */
[----:B------:R-:W-:Y:S05]  /*17d90*/  WARPSYNC.COLLECTIVE R15, `(.L_x_1174) ;  /* 0x000000000f087348 */ /* 0x000fea0003c00000 */
[----:B------:R0:W1:Y:S02]  /*17da0*/  SHFL.IDX P6, R14, R13, R12, R11 ;  /* 0x0000000c0d0e7389 */ /* 0x00006400000c000b */
[----:B01----:R-:W-:Y:S01]  /*17db0*/  ENDCOLLECTIVE ;  /* 0x000000000000791b */ /* 0x003fe20003800000 */
.L_x_1174:
[----:B------:R-:W-:-:S05]  /*17dc0*/  IADD3 R2, P0, R2, R7, RZ ;  /* 0x0000000702027210 */ /* 0x000fca0007f1e0ff */
[----:B------:R-:W-:Y:S01]  /*17dd0*/  IMAD.X R3, RZ, RZ, R3, P0 ;  /* 0x000000ffff037224 */ /* 0x000fe200000e0603 */
[----:B------:R-:W-:Y:S01]  /*17de0*/  ISETP.LT.OR P0, PT, R8, 0x61, P1 ;  /* 0x000000610800780c */ /* 0x000fe20000f01670 */
[----:B------:R-:W-:-:S12]  /*17df0*/  IMAD.MOV.U32 R13, RZ, RZ, R17 ;  /* 0x000000ffff0d7224 */ /* 0x000fd800078e0011 */
[----:B------:R-:W-:Y:S01]  /*17e00*/  @!PT LDS RZ, [RZ] ;  /* 0x00000000fffff984 */ /* 0x000fe20000000800 */
[----:B------:R-:W-:Y:S01]  /*17e10*/  @!PT LDS RZ, [RZ] ;  /* 0x00000000fffff984 */ /* 0x000fe20000000800 */
[----:B------:R-:W-:Y:S01]  /*17e20*/  @!PT LDS RZ, [RZ] ;  /* 0x00000000fffff984 */ /* 0x000fe20000000800 */
[----:B------:R0:W-:Y:S01]  /*17e30*/  LDGSTS.E.BYPASS.LTC128B.128 [R6+0x3400], desc[UR52][R2.64], !P0 ;  /* 0x0340000002067fae */ /* 0x0001e2000c101d74 */
[----:B------:R-:W-:-:S07]  /*17e40*/  IMAD.MOV.U32 R18, RZ, RZ, R14 ;  /* 0x000000ffff127224 */ /* 0x000fce00078e000e */
[----:B0-----:R-:W-:Y:S05]  /*17e50*/  WARPSYNC.COLLECTIVE R15, `(.L_x_1175) ;  /* 0x000000000f087348 */ /* 0x001fea0003c00000 */
[----:B------:R1:W2:Y:S02]  /*17e60*/  SHFL.IDX P6, R14, R13, R12, R11 ;  /* 0x0000000c0d0e7389 */ /* 0x0002a400000c000b */
[----:B012---:R-:W-:Y:S01]  /*17e70*/  ENDCOLLECTIVE ;  /* 0x000000000000791b */ /* 0x007fe20003800000 */
.L_x_1175:
[----:B------:R-:W-:Y:S01]  /*17e80*/  IMAD.MOV.U32 R2, RZ, RZ, R14 ;  /* 0x000000ffff027224 */ /* 0x000fe200078e000e */
[----:B------:R-:W-:Y:S06]  /*17e90*/  BRA `(.L_x_1176) ;  /* 0xffffffbc00c87947 */ /* 0x000fec000383ffff */
.L_x_1070:
[----:B0-----:R0:W1:Y:S02]  /*17ea0*/  SYNCS.PHASECHK.TRANS64.TRYWAIT P0, [R4+URZ+0x16860], R3 ;  /* 0x01686003040075a7 */ /* 0x001064000800017f */
[----:B-1----:R-:W-:Y:S05]  /*17eb0*/  @!P0 NANOSLEEP.SYNCS 0x989680 ;  /* 0x009896800000895d */ /* 0x002fea0003900000 */
[----:B------:R-:W1:Y:S02]  /*17ec0*/  @!P0 SYNCS.PHASECHK.TRANS64 P0, [R4+URZ+0x16860], R3 ;  /* 0x01686003040085a7 */ /* 0x000e64000800007f */
[----:B-1----:R-:W-:Y:S05]  /*17ed0*/  @!P0 BRA `(.L_x_1070) ;  /* 0xfffffffc00f08947 */ /* 0x002fea000383ffff */
[----:B------:R-:W-:Y:S05]  /*17ee0*/  BRA `(.L_x_1177) ;  /* 0xffffffc000dc7947 */ /* 0x000fea000383ffff */
.L_x_1071:
        /* <DEDUP_REMOVED lines=8> */
.L_x_1179:
[----:B------:R-:W-:Y:S05]  /*17f70*/  BSYNC B0 ;  /* 0x0000000000007941 */ /* 0x000fea0003800000 */
.L_x_1178:
        /* <DEDUP_REMOVED lines=10> */
.L_x_1180:
[----:B------:R-:W-:Y:S02]  /*18020*/  IMAD.MOV.U32 R13, RZ, RZ, R18 ;  /* 0x000000ffff0d7224 */ /* 0x000fe400078e0012 */
[----:B------:R-:W-:Y:S02]  /*18030*/  IMAD.MOV.U32 R12, RZ, RZ, 0x1 ;  /* 0x00000001ff0c7424 */ /* 0x000fe400078e00ff */
[----:B------:R-:W-:-:S05]  /*18040*/  IMAD.SHL.U32 R2, R2, 0x8, RZ ;  /* 0x0000000802027824 */ /* 0x000fca00078e00ff */
[----:B------:R-:W-:-:S05]  /*18050*/  LOP3.LUT R2, R2, 0x38, RZ, 0xc0, !PT ;  /* 0x0000003802027812 */ /* 0x000fca00078ec0ff */
[----:B------:R-:W-:-:S05]  /*18060*/  IMAD.SHL.U32 R6, R2, 0x2, RZ ;  /* 0x0000000202067824 */ /* 0x000fca00078e00ff */
[----:B------:R-:W-:-:S13]  /*18070*/  IADD3 R2, P0, R14, R6, RZ ;  /* 0x000000060e027210 */ /* 0x000fda0007f1e0ff */
[----:B------:R-:W-:Y:S05]  /*18080*/  WARPSYNC.COLLECTIVE R15, `(.L_x_1181) ;  /* 0x000000000f087348 */ /* 0x000fea0003c00000 */
[----:B------:R0:W1:Y:S02]  /*18090*/  SHFL.IDX P6, R14, R13, R12, R11 ;  /* 0x0000000c0d0e7389 */ /* 0x00006400000c000b */
[----:B01----:R-:W-:Y:S01]  /*180a0*/  ENDCOLLECTIVE ;  /* 0x000000000000791b */ /* 0x003fe20003800000 */
.L_x_1181:
        /* <DEDUP_REMOVED lines=11> */
.L_x_1182:
[----:B------:R-:W-:Y:S02]  /*18160*/  IMAD.MOV.U32 R13, RZ, RZ, R18 ;  /* 0x000000ffff0d7224 */ /* 0x000fe400078e0012 */
[----:B------:R-:W-:Y:S01]  /*18170*/  IMAD.MOV.U32 R12, RZ, RZ, 0x2 ;  /* 0x00000002ff0c7424 */ /* 0x000fe200078e00ff */
[----:B------:R-:W-:-:S13]  /*18180*/  IADD3 R2, P0, R14, R6, RZ ;  /* 0x000000060e027210 */ /* 0x000fda0007f1e0ff */
[----:B------:R-:W-:Y:S05]  /*18190*/  WARPSYNC.COLLECTIVE R15, `(.L_x_1183) ;  /* 0x000000000f087348 */ /* 0x000fea0003c00000 */
[----:B------:R0:W1:Y:S02]  /*181a0*/  SHFL.IDX P6, R14, R13, R12, R11 ;  /* 0x0000000c0d0e7389 */ /* 0x00006400000c000b */
[----:B01----:R-:W-:Y:S01]  /*181b0*/  ENDCOLLECTIVE ;  /* 0x000000000000791b */ /* 0x003fe20003800000 */
.L_x_1183:
        /* <DEDUP_REMOVED lines=11> */
.L_x_1184:
[----:B------:R-:W-:Y:S02]  /*18270*/  IMAD.MOV.U32 R13, RZ, RZ, R18 ;  /* 0x000000ffff0d7224 */ /* 0x000fe400078e0012 */
[----:B------:R-:W-:Y:S02]  /*18280*/  IMAD.MOV.U32 R12, RZ, RZ, 0x3 ;  /* 0x00000003ff0c7424 */ /* 0x000fe400078e00ff */
[----:B------:R-:W-:-:S07]  /*18290*/  IMAD.MOV.U32 R9, RZ, RZ, R14 ;  /* 0x000000ffff097224 */ /* 0x000fce00078e000e */
[----:B------:R-:W-:Y:S05]  /*182a0*/  WARPSYNC.COLLECTIVE R15, `(.L_x_1185) ;  /* 0x000000000f087348 */ /* 0x000fea0003c00000 */
[----:B------:R0:W1:Y:S02]  /*182b0*/  SHFL.IDX P6, R14, R13, R12, R11 ;  /* 0x0000000c0d0e7389 */ /* 0x00006400000c000b */
[----:B01----:R-:W-:Y:S01]  /*182c0*/  ENDCOLLECTIVE ;  /* 0x000000000000791b */ /* 0x003fe20003800000 */
.L_x_1185:
        /* <DEDUP_REMOVED lines=12> */
.L_x_1186:
[----:B------:R-:W-:Y:S02]  /*18390*/  IMAD.MOV.U32 R13, RZ, RZ, R18 ;  /* 0x000000ffff0d7224 */ /* 0x000fe400078e0012 */
[----:B------:R-:W-:Y:S01]  /*183a0*/  IMAD.MOV.U32 R12, RZ, RZ, 0x4 ;  /* 0x00000004ff0c7424 */ /* 0x000fe200078e00ff */
[----:B------:R-:W-:-:S13]  /*183b0*/  IADD3 R2, P0, R14, R6, RZ ;  /* 0x000000060e027210 */ /* 0x000fda0007f1e0ff */
[----:B------:R-:W-:Y:S05]  /*183c0*/  WARPSYNC.COLLECTIVE R15, `(.L_x_1187) ;  /* 0x000000000f087348 */ /* 0x000fea0003c00000 */
[----:B------:R0:W1:Y:S02]  /*183d0*/  SHFL.IDX P6, R14, R13, R12, R11 ;  /* 0x0000000c0d0e7389 */ /* 0x00006400000c000b */
[----:B01----:R-:W-:Y:S01]  /*183e0*/  ENDCOLLECTIVE ;  /* 0x000000000000791b */ /* 0x003fe20003800000 */
.L_x_1187:
        /* <DEDUP_REMOVED lines=11> */
.L_x_1188:
[----:B------:R-:W-:Y:S02]  /*184a0*/  IMAD.MOV.U32 R13, RZ, RZ, R18 ;  /* 0x000000ffff0d7224 */ /* 0x000fe400078e0012 */
[----:B------:R-:W-:Y:S02]  /*184b0*/  IMAD.MOV.U32 R12, RZ, RZ, 0x5 ;  /* 0x00000005ff0c7424 */ /* 0x000fe400078e00ff */
[----:B------:R-:W-:-:S07]  /*184c0*/  IMAD.MOV.U32 R9, RZ, RZ, R14 ;  /* 0x000000ffff097224 */ /* 0x000fce00078e000e */
[----:B------:R-:W-:Y:S05]  /*184d0*/  WARPSYNC.COLLECTIVE R15, `(.L_x_1189) ;  /* 0x000000000f087348 */ /* 0x000fea0003c00000 */
[----:B------:R0:W1:Y:S02]  /*184e0*/  SHFL.IDX P6, R14, R13, R12, R11 ;  /* 0x0000000c0d0e7389 */ /* 0x00006400000c000b */
[----:B01----:R-:W-:Y:S01]  /*184f0*/  ENDCOLLECTIVE ;  /* 0x000000000000791b */ /* 0x003fe20003800000 */
.L_x_1189:
        /* <DEDUP_REMOVED lines=12> */
.L_x_1190:
[----:B------:R-:W-:Y:S02]  /*185c0*/  IMAD.MOV.U32 R13, RZ, RZ, R18 ;  /* 0x000000ffff0d7224 */ /* 0x000fe400078e0012 */
[----:B------:R-:W-:Y:S01]  /*185d0*/  IMAD.MOV.U32 R12, RZ, RZ, 0x6 ;  /* 0x00000006ff0c7424 */ /* 0x000fe200078e00ff */
[----:B------:R-:W-:-:S13]  /*185e0*/  IADD3 R2, P0, R14, R6, RZ ;  /* 0x000000060e027210 */ /* 0x000fda0007f1e0ff */
[----:B------:R-:W-:Y:S05]  /*185f0*/  WARPSYNC.COLLECTIVE R15, `(.L_x_1191) ;  /* 0x000000000f087348 */ /* 0x000fea0003c00000 */
[----:B------:R0:W1:Y:S02]  /*18600*/  SHFL.IDX P6, R14, R13, R12, R11 ;  /* 0x0000000c0d0e7389 */ /* 0x00006400000c000b */
[----:B01----:R-:W-:Y:S01]  /*18610*/  ENDCOLLECTIVE ;  /* 0x000000000000791b */ /* 0x003fe20003800000 */
.L_x_1191:
        /* <DEDUP_REMOVED lines=11> */
.L_x_1192:
[----:B------:R-:W-:Y:S02]  /*186d0*/  IMAD.MOV.U32 R13, RZ, RZ, R18 ;  /* 0x000000ffff0d7224 */ /* 0x000fe400078e0012 */
[----:B------:R-:W-:Y:S02]  /*186e0*/  IMAD.MOV.U32 R12, RZ, RZ, 0x7 ;  /* 0x00000007ff0c7424 */ /* 0x000fe400078e00ff */
[----:B------:R-:W-:-:S07]  /*186f0*/  IMAD.MOV.U32 R9, RZ, RZ, R14 ;  /* 0x000000ffff097224 */ /* 0x000fce00078e000e */
[----:B------:R-:W-:Y:S05]  /*18700*/  WARPSYNC.COLLECTIVE R15, `(.L_x_1193) ;  /* 0x000000000f087348 */ /* 0x000fea0003c00000 */
[----:B------:R0:W1:Y:S02]  /*18710*/  SHFL.IDX P6, R14, R13, R12, R11 ;  /* 0x0000000c0d0e7389 */ /* 0x00006400000c000b */
[----:B01----:R-:W-:Y:S01]  /*18720*/  ENDCOLLECTIVE ;  /* 0x000000000000791b */ /* 0x003fe20003800000 */
.L_x_1193:
        /* <DEDUP_REMOVED lines=12> */
.L_x_1194:
[----:B------:R-:W-:Y:S05]  /*187f0*/  BRA `(.L_x_1195) ;  /* 0xffffffbc009c7947 */ /* 0x000fea000383ffff */
.L_x_1076:
[----:B------:R-:W-:Y:S01]  /*18800*/  BSSY B0, `(.L_x_1196) ;  /* 0x0000008000007945 */ /* 0x000fe20003800000 */
[----:B-----5:R-:W-:Y:S02]  /*18810*/  IMAD.MOV.U32 R13, RZ, RZ, R2 ;  /* 0x000000ffff0d7224 */ /* 0x020fe400078e0002 */
[----:B------:R-:W-:Y:S02]  /*18820*/  IMAD.MOV.U32 R12, RZ, RZ, RZ ;  /* 0x000000ffff0c7224 */ /* 0x000fe400078e00ff */
[----:B------:R-:W-:Y:S02]  /*18830*/  IMAD.MOV.U32 R11, RZ, RZ, 0x1f ;  /* 0x0000001fff0b7424 */ /* 0x000fe400078e00ff */
[----:B------:R-:W-:-:S07]  /*18840*/  IMAD.MOV.U32 R15, RZ, RZ, -0x1 ;  /* 0xffffffffff0f7424 */ /* 0x000fce00078e00ff */
[----:B01----:R-:W-:Y:S05]  /*18850*/  WARPSYNC.COLLECTIVE R15, `(.L_x_1197) ;  /* 0x000000000f087348 */ /* 0x003fea0003c00000 */
[----:B------:R2:W3:Y:S02]  /*18860*/  SHFL.IDX P6, R14, R13, R12, R11 ;  /* 0x0000000c0d0e7389 */ /* 0x0004e400000c000b */
[----:B0123--:R-:W-:Y:S01]  /*18870*/  ENDCOLLECTIVE ;  /* 0x000000000000791b */ /* 0x00ffe20003800000 */
.L_x_1197:
[----:B------:R-:W-:Y:S05]  /*18880*/  BSYNC B0 ;  /* 0x0000000000007941 */ /* 0x000fea0003800000 */
.L_x_1196:
[----:B------:R-:W-:Y:S05]  /*18890*/  BRA `(.L_x_1198) ;  /* 0xffffffc000207947 */ /* 0x000fea000383ffff */
.L_x_1079:
[----:B--2---:R2:W3:Y:S02]  /*188a0*/  SYNCS.PHASECHK.TRANS64.TRYWAIT P0, [R4+URZ+0x16820], R0 ;  /* 0x01682000040075a7 */ /* 0x0044e4000800017f */
[----:B---3--:R-:W-:Y:S05]  /*188b0*/  @!P0 NANOSLEEP.SYNCS 0x989680 ;  /* 0x009896800000895d */ /* 0x008fea0003900000 */
[----:B------:R-:W3:Y:S02]  /*188c0*/  @!P0 SYNCS.PHASECHK.TRANS64 P0, [R4+URZ+0x16820], R0 ;  /* 0x01682000040085a7 */ /* 0x000ee4000800007f */
[----:B---3--:R-:W-:Y:S05]  /*188d0*/  @!P0 BRA `(.L_x_1079) ;  /* 0xfffffffc00f08947 */ /* 0x008fea000383ffff */
[----:B------:R-:W-:Y:S05]  /*188e0*/  BRA `(.L_x_1199) ;  /* 0xffffffc0006c7947 */ /* 0x000fea000383ffff */
.L_x_1080:
[----:B------:R-:W1:Y:S01]  /*188f0*/  S2R R2, SR_TID.X ;  /* 0x0000000000027919 */ /* 0x000e620000002100 */
[----:B------:R-:W-:Y:S01]  /*18900*/  BSSY B0, `(.L_x_1200) ;  /* 0x000000a000007945 */ /* 0x000fe20003800000 */
[----:B------:R-:W-:Y:S02]  /*18910*/  IMAD.MOV.U32 R12, RZ, RZ, RZ ;  /* 0x000000ffff0c7224 */ /* 0x000fe400078e00ff */
[----:B------:R-:W-:Y:S02]  /*18920*/  IMAD.MOV.U32 R11, RZ, RZ, 0x1f ;  /* 0x0000001fff0b7424 */ /* 0x000fe400078e00ff */
[----:B------:R-:W-:Y:S01]  /*18930*/  IMAD.MOV.U32 R15, RZ, RZ, -0x1 ;  /* 0xffffffffff0f7424 */ /* 0x000fe200078e00ff */
[----:B-1----:R-:W-:-:S04]  /*18940*/  SHF.R.U32.HI R2, RZ, 0x5, R2 ;  /* 0x00000005ff027819 */ /* 0x002fc80000011602 */
[----:B------:R-:W-:-:S05]  /*18950*/  LOP3.LUT R2, R2, 0x3, RZ, 0xc0, !PT ;  /* 0x0000000302027812 */ /* 0x000fca00078ec0ff */
[----:B------:R-:W-:-:S07]  /*18960*/  IMAD.MOV.U32 R13, RZ, RZ, R2 ;  /* 0x000000ffff0d7224 */ /* 0x000fce00078e0002 */
[----:B0-2---:R-:W-:Y:S05]  /*18970*/  WARPSYNC.COLLECTIVE R15, `(.L_x_1201) ;  /* 0x000000000f087348 */ /* 0x005fea0003c00000 */
[----:B------:R1:W3:Y:S02]  /*18980*/  SHFL.IDX P6, R14, R13, R12, R11 ;  /* 0x0000000c0d0e7389 */ /* 0x0002e400000c000b */
[----:B0123--:R-:W-:Y:S01]  /*18990*/  ENDCOLLECTIVE ;  /* 0x000000000000791b */ /* 0x00ffe20003800000 */
.L_x_1201:
[----:B------:R-:W-:Y:S05]  /*189a0*/  BSYNC B0 ;  /* 0x0000000000007941 */ /* 0x000fea0003800000 */
.L_x_1200:
[----:B------:R-:W-:Y:S05]  /*189b0*/  BRA `(.L_x_1202) ;  /* 0xffffffc000547947 */ /* 0x000fea000383ffff */
.L_x_1083:
[----:B------:R-:W-:Y:S01]  /*189c0*/  BSSY B1, `(.L_x_1203) ;  /* 0x0000006000017945 */ /* 0x000fe20003800000 */
[----:B------:R-:W-:-:S07]  /*189d0*/  IMAD.MOV.U32 R15, RZ, RZ, -0x1 ;  /* 0xffffffffff0f7424 */ /* 0x000fce00078e00ff */
[----:B01----:R-:W-:Y:S05]  /*189e0*/  WARPSYNC.COLLECTIVE R15, `(.L_x_1204) ;  /* 0x000000000f0c7348 */ /* 0x003fea0003c00000 */
[----:B------:R-:W-:Y:S02]  /*189f0*/  ELECT P6, UR62, PT ;  /* 0x00000000003e782f */ /* 0x000fe400038c0000 */
[----:B------:R-:W-:Y:S01]  /*18a00*/  MOV R14, UR62 ;  /* 0x0000003e000e7c02 */ /* 0x000fe20008000f00 */
[----:B01----:R-:W-:Y:S10]  /*18a10*/  ENDCOLLECTIVE ;  /* 0x000000000000791b */ /* 0x003ff40003800000 */
.L_x_1204:
[----:B------:R-:W-:Y:S05]  /*18a20*/  BSYNC B1 ;  /* 0x0000000000017941 */ /* 0x000fea0003800000 */
.L_x_1203:
[----:B------:R-:W-:Y:S05]  /*18a30*/  BRA `(.L_x_1205) ;  /* 0xffffffc0004c7947 */ /* 0x000fea000383ffff */
.L_x_1085:
[----:B-1----:R1:W2:Y:S02]  /*18a40*/  SYNCS.PHASECHK.TRANS64.TRYWAIT P1, [R5+URZ+0x16840], R0 ;  /* 0x01684000050075a7 */ /* 0x0022a4000802017f */
[----:B--2---:R-:W-:Y:S05]  /*18a50*/  @!P1 NANOSLEEP.SYNCS 0x989680 ;  /* 0x009896800000995d */ /* 0x004fea0003900000 */
[----:B------:R-:W2:Y:S02]  /*18a60*/  @!P1 SYNCS.PHASECHK.TRANS64 P1, [R5+URZ+0x16840], R0 ;  /* 0x01684000050095a7 */ /* 0x000ea4000802007f */
[----:B--2---:R-:W-:Y:S05]  /*18a70*/  @!P1 BRA `(.L_x_1085) ;  /* 0xfffffffc00f09947 */ /* 0x004fea000383ffff */
[----:B------:R-:W-:Y:S05]  /*18a80*/  BRA `(.L_x_1206) ;  /* 0xffffffc0006c7947 */ /* 0x000fea000383ffff */
.L_x_1087:
[----:B--2---:R2:W3:Y:S02]  /*18a90*/  SYNCS.PHASECHK.TRANS64.TRYWAIT P1, [R23+URZ+0x16840], R2 ;  /* 0x01684002170075a7 */ /* 0x0044e4000802017f */
[----:B---3--:R-:W-:Y:S05]  /*18aa0*/  @!P1 NANOSLEEP.SYNCS 0x989680 ;  /* 0x009896800000995d */ /* 0x008fea0003900000 */
[----:B------:R-:W3:Y:S02]  /*18ab0*/  @!P1 SYNCS.PHASECHK.TRANS64 P1, [R23+URZ+0x16840], R2 ;  /* 0x01684002170095a7 */ /* 0x000ee4000802007f */
[----:B---3--:R-:W-:Y:S05]  /*18ac0*/  @!P1 BRA `(.L_x_1087) ;  /* 0xfffffffc00f09947 */ /* 0x008fea000383ffff */
[----:B------:R-:W-:Y:S05]  /*18ad0*/  BRA `(.L_x_1207) ;  /* 0xffffffc000787947 */ /* 0x000fea000383ffff */
.L_x_1089:
[----:B---3--:R3:W4:Y:S02]  /*18ae0*/  SYNCS.PHASECHK.TRANS64.TRYWAIT P1, [R5+URZ+0x16860], R0 ;  /* 0x01686000050075a7 */ /* 0x008724000802017f */
[----:B----4-:R-:W-:Y:S05]  /*18af0*/  @!P1 NANOSLEEP.SYNCS 0x989680 ;  /* 0x009896800000995d */ /* 0x010fea0003900000 */
[----:B------:R-:W4:Y:S02]  /*18b00*/  @!P1 SYNCS.PHASECHK.TRANS64 P1, [R5+URZ+0x16860], R0 ;  /* 0x01686000050095a7 */ /* 0x000f24000802007f */
[----:B----4-:R-:W-:Y:S05]  /*18b10*/  @!P1 BRA `(.L_x_1089) ;  /* 0xfffffffc00f09947 */ /* 0x010fea000383ffff */
[----:B------:R-:W-:Y:S05]  /*18b20*/  BRA `(.L_x_1208) ;  /* 0xffffffc000747947 */ /* 0x000fea000383ffff */
.L_x_1209:
        /* <DEDUP_REMOVED lines=13> */
.L_x_3108:


//--------------------- .text._ZN7cutlass13device_kernelIN5flash11enable_sm90INS1_16FlashAttnFwdSm90INS1_25CollectiveMainloopFwdSm90ILi2EN4cute5tupleIJNS5_1CILi1EEES8_S8_EEENS6_IJNS7_ILi192EEENS7_ILi128EEENS7_ILi64EEEEEELi64ENS_10bfloat16_tEfNS_4arch4Sm90ELb0ELb1ELb1ELb1ELb1ELb0ELb0ELb1ELb1ELb1ELb0ELb0EEENS1_21CollectiveEpilogueFwdINS6_IJSA_SC_SB_EEES9_SE_SG_Li384ELb1ELb1ELb0ELb0EEENS1_36VarlenDynamicPersistentTileSchedulerILi192ELi128ELi384ELi128ELb0ELb1ELb1ELb1ELb0ELb1EEEEEEEEEvNT_6ParamsE --------------------------
	.section	.text._ZN7cutlass13device_kernelIN5flash11enable_sm90INS1_16FlashAttnFwdSm90INS1_25CollectiveMainloopFwdSm90ILi2EN4cute5tupleIJNS5_1CILi1EEES8_S8_EEENS6_IJNS7_ILi192EEENS7_ILi128EEENS7_ILi64EEEEEELi64ENS_10bfloat16_tEfNS_4arch4Sm90ELb0ELb1ELb1ELb1ELb1ELb0ELb0ELb1ELb1ELb1ELb0ELb0EEENS1_21CollectiveEpilogueFwdINS6_IJSA_SC_SB_EEES9_SE_SG_Li384ELb1ELb1ELb0ELb0EEENS1_36VarlenDynamicPersistentTileSchedulerILi192ELi128ELi384ELi128ELb0ELb1ELb1ELb1ELb0ELb1EEEEEEEEEvNT_6ParamsE,"ax",@progbits
	.align	128
.text._ZN7cutlass13device_kernelIN5flash11enable_sm90INS1_16FlashAttnFwdSm90INS1_25CollectiveMainloopFwdSm90ILi2EN4cute5tupleIJNS5_1CILi1EEES8_S8_EEENS6_IJNS7_ILi192EEENS7_ILi128EEENS7_ILi64EEEEEELi64ENS_10bfloat16_tEfNS_4arch4Sm90ELb0ELb1ELb1ELb1ELb1ELb0ELb0ELb1ELb1ELb1ELb0ELb0EEENS1_21CollectiveEpilogueFwdINS6_IJSA_SC_SB_EEES9_SE_SG_Li384ELb1ELb1ELb0ELb0EEENS1_36VarlenDynamicPersistentTileSchedulerILi192ELi128ELi384ELi128ELb0ELb1ELb1ELb1ELb0ELb1EEEEEEEEEvNT_6ParamsE:
        .type           _ZN7cutlass13device_kernelIN5flash11enable_sm90INS1_16FlashAttnFwdSm90INS1_25CollectiveMainloopFwdSm90ILi2EN4cute5tupleIJNS5_1CILi1EEES8_S8_EEENS6_IJNS7_ILi192EEENS7_ILi128EEENS7_ILi64EEEEEELi64ENS_10bfloat16_tEfNS_4arch4Sm90ELb0ELb1ELb1ELb1ELb1ELb0ELb0ELb1ELb1ELb1ELb0ELb0EEENS1_21CollectiveEpilogueFwdINS6_IJSA_SC_SB_EEES9_SE_SG_Li384ELb1ELb1ELb0ELb0EEENS1_36VarlenDynamicPersistentTileSchedulerILi192ELi128ELi384ELi128ELb0ELb1ELb1ELb1ELb0ELb1EEEEEEEEEvNT_6ParamsE,@function
        .size           _ZN7cutlass13device_kernelIN5flash11enable_sm90INS1_16FlashAttnFwdSm90INS1_25CollectiveMainloopFwdSm90ILi2EN4cute5tupleIJNS5_1CILi1EEES8_S8_EEENS6_IJNS7_ILi192EEENS7_ILi128EEENS7_ILi64EEEEEELi64ENS_10bfloat16_tEfNS_4arch4Sm90ELb0ELb1ELb1ELb1ELb1ELb0ELb0ELb1ELb1ELb1ELb0ELb0EEENS1_21CollectiveEpilogueFwdINS6_IJSA_SC_SB_EEES9_SE_SG_Li384ELb1ELb1ELb0ELb0EEENS1_36VarlenDynamicPersistentTileSchedulerILi192ELi128ELi384ELi128ELb0ELb1ELb1ELb1ELb0ELb1EEEEEEEEEvNT_6ParamsE,(.L_x_3109 - _ZN7cutlass13device_kernelIN5flash11enable_sm90INS1_16FlashAttnFwdSm90INS1_25CollectiveMainloopFwdSm90ILi2EN4cute5tupleIJNS5_1CILi1EEES8_S8_EEENS6_IJNS7_ILi192EEENS7_ILi128EEENS7_ILi64EEEEEELi64ENS_10bfloat16_tEfNS_4arch4Sm90ELb0ELb1ELb1ELb1ELb1ELb0ELb0ELb1ELb1ELb1ELb0ELb0EEENS1_21CollectiveEpilogueFwdINS6_IJSA_SC_SB_EEES9_SE_SG_Li384ELb1ELb1ELb0ELb0EEENS1_36VarlenDynamicPersistentTileSchedulerILi192ELi128ELi384ELi128ELb0ELb1ELb1ELb1ELb0ELb1EEEEEEEEEvNT_6ParamsE)
        .other          _ZN7cutlass13device_kernelIN5flash11enable_sm90INS1_16FlashAttnFwdSm90INS1_25CollectiveMainloopFwdSm90ILi2EN4cute5tupleIJNS5_1CILi1EEES8_S8_EEENS6_IJNS7_ILi192EEENS7_ILi128EEENS7_ILi64EEEEEELi64ENS_10bfloat16_tEfNS_4arch4Sm90ELb0ELb1ELb1ELb1ELb1ELb0ELb0ELb1ELb1ELb1ELb0ELb0EEENS1_21CollectiveEpilogueFwdINS6_IJSA_SC_SB_EEES9_SE_SG_Li384ELb1ELb1ELb0ELb0EEENS1_36VarlenDynamicPersistentTileSchedulerILi192ELi128ELi384ELi128ELb0ELb1ELb1ELb1ELb0ELb1EEEEEEEEEvNT_6ParamsE,@"STO_CUDA_ENTRY STV_DEFAULT"
_ZN7cutlass13device_kernelIN5flash11enable_sm90INS1_16FlashAttnFwdSm90INS1_25CollectiveMainloopFwdSm90ILi2EN4cute5tupleIJNS5_1CILi1EEES8_S8_EEENS6_IJNS7_ILi192EEENS7_ILi128EEENS7_ILi64EEEEEELi64ENS_10bfloat16_tEfNS_4arch4Sm90ELb0ELb1ELb1ELb1ELb1ELb0ELb0ELb1ELb1ELb1ELb0ELb0EEENS1_21CollectiveEpilogueFwdINS6_IJSA_SC_SB_EEES9_SE_SG_Li384ELb1ELb1ELb0ELb0EEENS1_36VarlenDynamicPersistentTileSchedulerILi192ELi128ELi384ELi128ELb0ELb1ELb1ELb1ELb0ELb1EEEEEEEEEvNT_6ParamsE:
        /* <DEDUP_REMOVED lines=45> */
.L_x_1210:
        /* <DEDUP_REMOVED lines=22> */
.L_x_1211:
        /* <DEDUP_REMOVED lines=18> */
.L_x_1212:
        /* <DEDUP_REMOVED lines=22> */
.L_x_1213:
        /* <DEDUP_REMOVED lines=23> */
.L_x_1214:
        /* <DEDUP_REMOVED lines=8> */
.L_x_1216:
        /* <DEDUP_REMOVED lines=25> */
[----:B------:R-:W-:Y:S01]  /*0a30*/  R2UR UR5, R5 ;  /* 0x00000000050572ca */ /* 0x000fe200000e0000 */
[----:B------:R-:W-:Y:S01]  /*0a40*/  UMOV UR46, URZ ;  /* 0x0000003f002e7c82 */ /* 0x000fe20008000000 */
[CC--:B------:R-:W-:Y:S02]  /*0a50*/  LEA.HI R153, R0.reuse, R157.reuse, RZ, 0x7 ;  /* 0x0000009d00997211 */ /* 0x0c0fe400078f38ff */
[----:B------:R-:W-:-:S02]  /*0a60*/  LEA.HI R3, R0, R157, RZ, 0x5 ;  /* 0x0000009d00037211 */ /* 0x000fc400078f28ff */
[----:B------:R-:W-:Y:S02]  /*0a70*/  LOP3.LUT R152, R153, 0xffffff80, RZ, 0xc0, !PT ;  /* 0xffffff8099987812 */ /* 0x000fe400078ec0ff */
[CC--:B------:R-:W-:Y:S01]  /*0a80*/  LEA.HI R2, R0.reuse, R157.reuse, RZ, 0x4 ;  /* 0x0000009d00027211 */ /* 0x0c0fe200078f20ff */
[----:B------:R-:W-:Y:S01]  /*0a90*/  IMAD.SHL.U32 R3, R3, 0x20, RZ ;  /* 0x0000002003037824 */ /* 0x000fe200078e00ff */
[----:B------:R-:W-:Y:S01]  /*0aa0*/  LEA.HI R10, R0, R157, RZ, 0x2 ;  /* 0x0000009d000a7211 */ /* 0x000fe200078f10ff */
[C---:B------:R-:W-:Y:S01]  /*0ab0*/  IMAD.IADD R152, R157.reuse, 0x1, -R152 ;  /* 0x000000019d987824 */ /* 0x040fe200078e0a98 */
[----:B------:R-:W-:Y:S02]  /*0ac0*/  LOP3.LUT R4, R2, 0x3fffff0, RZ, 0xc0, !PT ;  /* 0x03fffff002047812 */ /* 0x000fe400078ec0ff */
[----:B------:R-:W-:Y:S02]  /*0ad0*/  SHF.R.S32.HI R5, RZ, 0x4, R2 ;  /* 0x00000004ff057819 */ /* 0x000fe40000011402 */
[----:B------:R-:W-:Y:S01]  /*0ae0*/  SHF.R.S32.HI R7, RZ, 0x1f, R152 ;  /* 0x0000001fff077819 */ /* 0x000fe20000011498 */
[----:B------:R-:W-:Y:S01]  /*0af0*/  IMAD.IADD R4, R157, 0x1, -R4 ;  /* 0x000000019d047824 */ /* 0x000fe200078e0a04 */
[----:B------:R-:W-:-:S02]  /*0b00*/  LOP3.LUT R3, R3, 0xfffffc00, RZ, 0xc0, !PT ;  /* 0xfffffc0003037812 */ /* 0x000fc400078ec0ff */
[----:B------:R-:W-:Y:S02]  /*0b10*/  LEA.HI R6, R7, R152, RZ, 0x2 ;  /* 0x0000009807067211 */ /* 0x000fe400078f10ff */
[----:B------:R-:W-:Y:S01]  /*0b20*/  LEA.HI R2, R2, R5, RZ, 0x1 ;  /* 0x0000000502027211 */ /* 0x000fe200078f08ff */
[----:B------:R-:W-:Y:S01]  /*0b30*/  IMAD R3, R4, 0x40, R3 ;  /* 0x0000004004037824 */ /* 0x000fe200078e0203 */
[--C-:B------:R-:W-:Y:S02]  /*0b40*/  SHF.R.S32.HI R8, RZ, 0x2, R6.reuse ;  /* 0x00000002ff087819 */ /* 0x100fe40000011406 */
[----:B------:R-:W-:Y:S02]  /*0b50*/  SHF.R.S32.HI R9, RZ, 0x1f, R6 ;  /* 0x0000001fff097819 */ /* 0x000fe40000011406 */
[----:B------:R-:W-:Y:S02]  /*0b60*/  SHF.R.S32.HI R153, RZ, 0x7, R153 ;  /* 0x00000007ff997819 */ /* 0x000fe40000011499 */
[----:B------:R-:W-:-:S02]  /*0b70*/  LOP3.LUT R10, R10, 0xfffffffc, RZ, 0xc0, !PT ;  /* 0xfffffffc0a0a7812 */ /* 0x000fc400078ec0ff */
[----:B------:R-:W-:Y:S01]  /*0b80*/  LEA.HI R9, R9, R8, RZ, 0x3 ;  /* 0x0000000809097211 */ /* 0x000fe200078f18ff */
[----:B------:R-:W-:Y:S01]  /*0b90*/  IMAD.HI R4, R153, 0x55555556, RZ ;  /* 0x5555555699047827 */ /* 0x000fe200078e02ff */
[----:B------:R-:W-:Y:S02]  /*0ba0*/  LOP3.LUT R2, R2, 0x1ffffffe, RZ, 0xc0, !PT ;  /* 0x1ffffffe02027812 */ /* 0x000fe400078ec0ff */
[----:B------:R-:W-:Y:S01]  /*0bb0*/  LEA.HI R0, R0, R157, RZ, 0x3 ;  /* 0x0000009d00007211 */ /* 0x000fe200078f18ff */
[----:B------:R-:W-:Y:S01]  /*0bc0*/  IMAD.IADD R10, R157, 0x1, -R10 ;  /* 0x000000019d0a7824 */ /* 0x000fe200078e0a0a */
[----:B------:R-:W-:Y:S01]  /*0bd0*/  LOP3.LUT R9, R9, 0xfffffff8, RZ, 0xc0, !PT ;  /* 0xfffffff809097812 */ /* 0x000fe200078ec0ff */
[----:B------:R-:W-:Y:S01]  /*0be0*/  IMAD.IADD R2, R5, 0x1, -R2 ;  /* 0x0000000105027824 */ /* 0x000fe200078e0a02 */
[----:B------:R-:W-:Y:S02]  /*0bf0*/  LEA.HI R7, R7, R152, RZ, 0x5 ;  /* 0x0000009807077211 */ /* 0x000fe400078f28ff */
[----:B------:R-:W-:Y:S01]  /*0c00*/  LOP3.LUT R18, R0, 0xfffffff8, RZ, 0xc0, !PT ;  /* 0xfffffff800127812 */ /* 0x000fe200078ec0ff */
[----:B------:R-:W-:Y:S01]  /*0c10*/  IMAD.IADD R8, R8, 0x1, -R9 ;  /* 0x0000000108087824 */ /* 0x000fe200078e0a09 */
[----:B------:R-:W-:Y:S01]  /*0c20*/  LEA.HI R4, R4, R4, RZ, 0x1 ;  /* 0x0000000404047211 */ /* 0x000fe200078f08ff */
[----:B------:R-:W-:Y:S01]  /*0c30*/  IMAD R155, R2, 0x8, R3 ;  /* 0x00000008029b7824 */ /* 0x000fe200078e0203 */
[----:B------:R-:W-:Y:S01]  /*0c40*/  LEA.HI R5, R10, R10, RZ, 0x1 ;  /* 0x0000000a0a057211 */ /* 0x000fe200078f08ff */
[----:B------:R-:W-:Y:S01]  /*0c50*/  IMAD.IADD R18, R157, 0x1, -R18 ;  /* 0x000000019d127824 */ /* 0x000fe200078e0a12 */
[----:B------:R-:W-:Y:S01]  /*0c60*/  SHF.R.S32.HI R7, RZ, 0x5, R7 ;  /* 0x00000005ff077819 */ /* 0x000fe20000011407 */
[----:B------:R-:W-:Y:S01]  /*0c70*/  IMAD R4, R4, -0x3, R153 ;  /* 0xfffffffd04047824 */ /* 0x000fe200078e0299 */
[----:B------:R-:W-:Y:S01]  /*0c80*/  LOP3.LUT R5, R5, 0x1ffffffe, RZ, 0xc0, !PT ;  /* 0x1ffffffe05057812 */ /* 0x000fe200078ec0ff */
[----:B------:R-:W-:Y:S01]  /*0c90*/  IMAD.SHL.U32 R19, R18, 0x8, RZ ;  /* 0x0000000812137824 */ /* 0x000fe200078e00ff */
[----:B------:R-:W-:Y:S01]  /*0ca0*/  LOP3.LUT R3, R6, 0x7ffffffc, RZ, 0xc0, !PT ;  /* 0x7ffffffc06037812 */ /* 0x000fe200078ec0ff */
[----:B------:R-:W-:Y:S01]  /*0cb0*/  IMAD R7, R7, 0x10, R8 ;  /* 0x0000001007077824 */ /* 0x000fe200078e0208 */
[----:B------:R-:W-:Y:S01]  /*0cc0*/  SHF.R.S32.HI R23, RZ, 0x3, R0 ;  /* 0x00000003ff177819 */ /* 0x000fe20000011400 */
[----:B------:R-:W-:Y:S01]  /*0cd0*/  IMAD.IADD R5, R10, 0x1, -R5 ;  /* 0x000000010a057824 */ /* 0x000fe200078e0a05 */
[----:B------:R-:W-:Y:S01]  /*0ce0*/  SHF.R.S32.HI R156, RZ, 0x1f, R19 ;  /* 0x0000001fff9c7819 */ /* 0x000fe20000011413 */
[----:B------:R-:W-:-:S02]  /*0cf0*/  IMAD R154, R4, 0x40, R7 ;  /* 0x00000040049a7824 */ /* 0x000fc400078e0207 */
[----:B------:R-:W-:Y:S02]  /*0d00*/  IMAD.IADD R16, R152, 0x1, -R3 ;  /* 0x0000000198107824 */ /* 0x000fe400078e0a03 */
[----:B------:R-:W-:-:S07]  /*0d10*/  IMAD R17, R5, 0x8, R154 ;  /* 0x0000000805117824 */ /* 0x000fce00078e029a */
.L_x_1312:
[----:B------:R-:W-:Y:S01]  /*0d20*/  ULDC.64 UR8, c[0x0][0xa28] ;  /* 0x00028a0000087ab9 */ /* 0x000fe20000000a00 */
[----:B------:R-:W-:Y:S01]  /*0d30*/  ULDC UR4, c[0x0][0x424] ;  /* 0x0001090000047ab9 */ /* 0x000fe20000000800 */
[----:B------:R-:W-:-:S04]  /*0d40*/  UISETP.NE.U32.AND UP0, UPT, UR8, URZ, UPT ;  /* 0x0000003f0800728c */ /* 0x000fc8000bf05070 */
[----:B------:R-:W-:-:S03]  /*0d50*/  UISETP.NE.AND.EX UP0, UPT, UR9, URZ, UPT, UP0 ;  /* 0x0000003f0900728c */ /* 0x000fc6000bf05300 */
[----:B------:R-:W-:Y:S02]  /*0d60*/  ULDC.64 UR8, c[0x0][0xa18] ;  /* 0x0002860000087ab9 */ /* 0x000fe40000000a00 */
[----:B------:R-:W-:Y:S01]  /*0d70*/  UISETP.NE.U32.AND UP1, UPT, UR8, URZ, UPT ;  /* 0x0000003f0800728c */ /* 0x000fe2000bf25070 */
[----:B------:R-:W-:-:S03]  /*0d80*/  PLOP3.LUT P0, PT, PT, PT, UP0, 0x80, 0x0 ;  /* 0x000000000000781c */ /* 0x000fc60003f0f008 */
[----:B------:R-:W-:-:S03]  /*0d90*/  UISETP.NE.AND.EX UP1, UPT, UR9, URZ, UPT, UP1 ;  /* 0x0000003f0900728c */ /* 0x000fc6000bf25310 */
[----:B------:R-:W-:Y:S02]  /*0da0*/  @UP0 ULDC.64 UR8, c[0x0][0xa28] ;  /* 0x00028a0000080ab9 */ /* 0x000fe40000000a00 */
[----:B------:R-:W-:Y:S01]  /*0db0*/  @UP0 UIMAD.WIDE UR8, UR6, 0x4, UR8 ;  /* 0x00000004060808a5 */ /* 0x000fe2000f8e0208 */
[----:B------:R-:W-:-:S05]  /*0dc0*/  PLOP3.LUT P2, PT, PT, PT, UP1, 0x80, 0x0 ;  /* 0x000000000000781c */ /* 0x000fca0003f4f018 */
[----:B------:R-:W-:Y:S01]  /*0dd0*/  @UP1 ULDC.64 UR10, c[0x0][0xa18] ;  /* 0x00028600000a1ab9 */ /* 0x000fe20000000a00 */
[----:B012---:R-:W-:Y:S02]  /*0de0*/  IMAD.U32 R2, RZ, RZ, UR8 ;  /* 0x00000008ff027e24 */ /* 0x007fe4000f8e00ff */
[----:B------:R-:W-:Y:S01]  /*0df0*/  IMAD.U32 R3, RZ, RZ, UR9 ;  /* 0x00000009ff037e24 */ /* 0x000fe2000f8e00ff */
[----:B------:R-:W-:-:S04]  /*0e00*/  @UP1 UIMAD.WIDE UR8, UR6, 0x4, UR10 ;  /* 0x00000004060818a5 */ /* 0x000fc8000f8e020a */
[----:B------:R-:W2:Y:S02]  /*0e10*/  @P0 LDG.E R2, desc[UR52][R2.64] ;  /* 0x0000003402020981 */ /* 0x000ea4000c1e1900 */
[----:B------:R-:W-:Y:S02]  /*0e20*/  IMAD.U32 R4, RZ, RZ, UR8 ;  /* 0x00000008ff047e24 */ /* 0x000fe4000f8e00ff */
[----:B------:R-:W-:Y:S01]  /*0e30*/  IMAD.U32 R5, RZ, RZ, UR9 ;  /* 0x00000009ff057e24 */ /* 0x000fe2000f8e00ff */
[----:B------:R-:W-:-:S04]  /*0e40*/  ULDC.64 UR8, c[0x0][0x418] ;  /* 0x0001060000087ab9 */ /* 0x000fc80000000a00 */
[----:B------:R-:W3:Y:S01]  /*0e50*/  @P2 LDG.E R4, desc[UR52][R4.64] ;  /* 0x0000003404042981 */ /* 0x000ee2000c1e1900 */
[----:B------:R-:W-:Y:S01]  /*0e60*/  UISETP.NE.U32.AND UP0, UPT, UR8, URZ, UPT ;  /* 0x0000003f0800728c */ /* 0x000fe2000bf05070 */
[----:B------:R-:W-:Y:S01]  /*0e70*/  UMOV UR41, URZ ;  /* 0x0000003f00297c82 */ /* 0x000fe20008000000 */
[----:B------:R-:W-:Y:S02]  /*0e80*/  UMOV UR38, UR7 ;  /* 0x0000000700267c82 */ /* 0x000fe40008000000 */
[----:B------:R-:W-:-:S03]  /*0e90*/  UISETP.NE.AND.EX UP0, UPT, UR9, URZ, UPT, UP0 ;  /* 0x0000003f0900728c */ /* 0x000fc6000bf05300 */
[----:B------:R-:W-:Y:S01]  /*0ea0*/  ULDC.64 UR8, c[0x0][0xa20] ;  /* 0x0002880000087ab9 */ /* 0x000fe20000000a00 */
[----:B------:R-:W-:Y:S01]  /*0eb0*/  USEL UR4, UR4, 0x1, UP0 ;  /* 0x0000000104047887 */ /* 0x000fe20008000000 */
[----:B------:R-:W-:Y:S01]  /*0ec0*/  ISETP.NE.U32.AND P1, PT, RZ, UR8, PT ;  /* 0x00000008ff007c0c */ /* 0x000fe2000bf25070 */
[----:B------:R-:W-:Y:S02]  /*0ed0*/  ULDC UR8, c[0x0][0x2f0] ;  /* 0x0000bc0000087ab9 */ /* 0x000fe40000000800 */
[----:B------:R-:W-:Y:S01]  /*0ee0*/  UIMAD UR4, UR4, UR8, URZ ;  /* 0x00000008040472a4 */ /* 0x000fe2000f8e023f */
[----:B------:R-:W-:Y:S02]  /*0ef0*/  ISETP.NE.AND.EX P1, PT, RZ, UR9, PT, P1 ;  /* 0x00000009ff007c0c */ /* 0x000fe4000bf25310 */
[----:B--2---:R-:W-:Y:S02]  /*0f00*/  @P0 R2UR UR41, R2 ;  /* 0x00000000022902ca */ /* 0x004fe400000e0000 */
[----:B---3--:R-:W-:Y:S01]  /*0f10*/  @P2 R2UR UR37, R4 ;  /* 0x00000000042522ca */ /* 0x008fe200000e0000 */
[----:B-----5:R-:W-:-:S14]  /*0f20*/  @P2 BRA `(.L_x_1217) ;  /* 0x0000000000382947 */ /* 0x020fdc0003800000 */
[----:B------:R-:W-:Y:S01]  /*0f30*/  ULDC.64 UR8, c[0x0][0xa00] ;  /* 0x0002800000087ab9 */ /* 0x000fe20000000a00 */
[----:B------:R-:W-:Y:S01]  /*0f40*/  ULDC UR37, c[0x0][0x288] ;  /* 0x0000a20000257ab9 */ /* 0x000fe20000000800 */
        /* <DEDUP_REMOVED lines=12> */
.L_x_1217:
[----:B------:R-:W-:Y:S01]  /*1010*/  UMOV UR39, UR6 ;  /* 0x0000000600277c82 */ /* 0x000fe20008000000 */
[----:B------:R-:W-:Y:S05]  /*1020*/  @!P1 BRA `(.L_x_1218) ;  /* 0x00000000001c9947 */ /* 0x000fea0003800000 */
[----:B------:R-:W-:Y:S02]  /*1030*/  ULDC.64 UR8, c[0x0][0xa20] ;  /* 0x0002880000087ab9 */ /* 0x000fe40000000a00 */
[----:B------:R-:W-:-:S06]  /*1040*/  UIMAD.WIDE UR6, UR6, 0x4, UR8 ;  /* 0x00000004060678a5 */ /* 0x000fcc000f8e0208 */
[----:B------:R-:W-:Y:S02]  /*1050*/  IMAD.U32 R2, RZ, RZ, UR6 ;  /* 0x00000006ff027e24 */ /* 0x000fe4000f8e00ff */
[----:B------:R-:W-:-:S05]  /*1060*/  IMAD.U32 R3, RZ, RZ, UR7 ;  /* 0x00000007ff037e24 */ /* 0x000fca000f8e00ff */
[----:B------:R-:W2:Y:S02]  /*1070*/  LDG.E R2, desc[UR52][R2.64] ;  /* 0x0000003402027981 */ /* 0x000ea4000c1e1900 */
[----:B--2---:R-:W-:Y:S01]  /*1080*/  R2UR UR4, R2 ;  /* 0x00000000020472ca */ /* 0x004fe200000e0000 */
[----:B------:R-:W-:-:S14]  /*1090*/  BRA `(.L_x_1219) ;  /* 0x0000000000347947 */ /* 0x000fdc0003800000 */
.L_x_1218:
        /* <DEDUP_REMOVED lines=13> */
.L_x_1219:
[----:B------:R-:W-:Y:S01]  /*1170*/  ULDC UR6, c[0x0][0x448] ;  /* 0x0001120000067ab9 */ /* 0x000fe20000000800 */
[----:B------:R-:W-:Y:S02]  /*1180*/  UIMAD UR40, UR5, 0xc0, URZ ;  /* 0x000000c0052878a4 */ /* 0x000fe4000f8e023f */
[----:B------:R-:W-:Y:S02]  /*1190*/  UISETP.NE.AND UP0, UPT, UR6, 0x1, UPT ;  /* 0x000000010600788c */ /* 0x000fe4000bf05270 */
[----:B------:R-:W-:Y:S02]  /*11a0*/  UIADD3 UR8, UR40, 0xbf, URZ ;  /* 0x000000bf28087890 */ /* 0x000fe4000fffe03f */
[----:B------:R-:W-:Y:S02]  /*11b0*/  UIADD3 UR41, -UR41, UR4, URZ ;  /* 0x0000000429297290 */ /* 0x000fe4000fffe13f */
[----:B------:R-:W-:Y:S01]  /*11c0*/  UP2UR UR51, UPR, URZ, 0x1 ;  /* 0x000000013f337883 */ /* 0x000fe20008000000 */
[----:B------:R-:W-:Y:S01]  /*11d0*/  ULDC.64 UR4, c[0x0][0x9e0] ;  /* 0x0002780000047ab9 */ /* 0x000fe20000000a00 */
[----:B------:R-:W-:-:S03]  /*11e0*/  UIADD3 UR9, UR41, 0x1, -UR37 ;  /* 0x0000000129097890 */ /* 0x000fc6000fffe825 */
[----:B------:R-:W-:Y:S01]  /*11f0*/  @UP0 ULDC UR6, c[0x0][0x44c] ;  /* 0x0001130000060ab9 */ /* 0x000fe20000000800 */
[----:B------:R-:W-:Y:S01]  /*1200*/  @UP0 ULDC UR10, c[0x0][0x450] ;  /* 0x00011400000a0ab9 */ /* 0x000fe20000000800 */
[----:B------:R-:W-:-:S04]  /*1210*/  UIMAD.WIDE.U32 UR6, UR8, UR6, URZ ;  /* 0x00000006080672a5 */ /* 0x000fc8000f8e003f */
[----:B------:R-:W-:Y:S02]  /*1220*/  @UP0 USHF.R.U32.HI UR8, URZ, UR10, UR7 ;  /* 0x0000000a3f080299 */ /* 0x000fe40008011607 */
[----:B------:R-:W-:Y:S02]  /*1230*/  UISETP.GE.AND UP0, UPT, UR5, 0x1, UPT ;  /* 0x000000010500788c */ /* 0x000fe4000bf06270 */
[----:B------:R-:W-:Y:S02]  /*1240*/  UIADD3 UR8, UR9, UR8, URZ ;  /* 0x0000000809087290 */ /* 0x000fe4000fffe03f */
[----:B------:R-:W-:Y:S02]  /*1250*/  UP2UR UR50, UPR, URZ, 0x1 ;  /* 0x000000013f327883 */ /* 0x000fe40008000000 */
[----:B------:R-:W-:Y:S01]  /*1260*/  PLOP3.LUT P0, PT, PT, PT, UP0, 0x40, 0x0 ;  /* 0x000000000000781c */ /* 0x000fe20003f0e808 */
[----:B------:R-:W-:-:S06]  /*1270*/  UIADD3 UR4, UR8, UR4, URZ ;  /* 0x0000000408047290 */ /* 0x000fcc000fffe03f */
[----:B------:R-:W-:-:S06]  /*1280*/  IMAD.U32 R0, RZ, RZ, UR4 ;  /* 0x00000004ff007e24 */ /* 0x000fcc000f8e00ff */
[----:B------:R-:W-:Y:S05]  /*1290*/  @P0 BRA `(.L_x_1220) ;  /* 0x0000000000400947 */ /* 0x000fea0003800000 */
        /* <DEDUP_REMOVED lines=10> */
.L_x_1221:
[----:B------:R-:W-:-:S11]  /*1340*/  UISETP.NE.AND UP0, UPT, UR5, 0x1, UPT ;  /* 0x000000010500788c */ /* 0x000fd6000bf05270 */
[----:B------:R-:W-:Y:S02]  /*1350*/  @UP0 ULDC.64 UR8, c[0x0][0x9e8] ;  /* 0x00027a0000080ab9 */ /* 0x000fe40000000a00 */
[----:B------:R-:W-:-:S04]  /*1360*/  UIMAD.WIDE.U32 UR6, UR4, UR8, URZ ;  /* 0x00000008040672a5 */ /* 0x000fc8000f8e003f */
[----:B------:R-:W-:-:S12]  /*1370*/  @UP0 USHF.R.U32.HI UR4, URZ, UR9, UR7 ;  /* 0x000000093f040299 */ /* 0x000fd80008011607 */
.L_x_1222:
[----:B------:R-:W-:-:S06]  /*1380*/  UIMAD UR4, UR4, UR5, UR5 ;  /* 0x00000005040472a4 */ /* 0x000fcc000f8e0205 */
[----:B------:R-:W-:-:S07]  /*1390*/  VIMNMX R0, R0, UR4, PT ;  /* 0x0000000400007c48 */ /* 0x000fce000bfe0100 */
.L_x_1220:
[----:B------:R-:W-:Y:S01]  /*13a0*/  UISETP.NE.AND UP0, UPT, UR51, URZ, UPT ;  /* 0x0000003f3300728c */ /* 0x000fe2000bf05270 */
[----:B------:R-:W-:Y:S01]  /*13b0*/  VIADD R0, R0, 0x7f ;  /* 0x0000007f00007836 */ /* 0x000fe20000000000 */
[----:B------:R-:W-:Y:S01]  /*13c0*/  UMOV UR9, UR40 ;  /* 0x0000002800097c82 */ /* 0x000fe20008000000 */
[----:B------:R-:W-:Y:S02]  /*13d0*/  UIADD3 UR4, UR41, 0x7f, URZ ;  /* 0x0000007f29047890 */ /* 0x000fe4000fffe03f */
[----:B------:R-:W-:Y:S01]  /*13e0*/  UIADD3 UR54, UR41, -UR37, URZ ;  /* 0x8000002529367290 */ /* 0x000fe2000fffe03f */
        /* <DEDUP_REMOVED lines=27> */
.L_x_1224:
[----:B------:R-:W-:-:S11]  /*15a0*/  UISETP.NE.AND UP0, UPT, UR5, 0x1, UPT ;  /* 0x000000010500788c */ /* 0x000fd6000bf05270 */
[----:B------:R-:W-:Y:S02]  /*15b0*/  @UP0 ULDC.64 UR10, c[0x0][0x9e8] ;  /* 0x00027a00000a0ab9 */ /* 0x000fe40000000a00 */
[----:B------:R-:W-:-:S04]  /*15c0*/  UIMAD.WIDE.U32 UR6, UR4, UR10, URZ ;  /* 0x0000000a040672a5 */ /* 0x000fc8000f8e003f */
[----:B------:R-:W-:-:S12]  /*15d0*/  @UP0 USHF.R.U32.HI UR4, URZ, UR11, UR7 ;  /* 0x0000000b3f040299 */ /* 0x000fd80008011607 */
.L_x_1225:
[----:B------:R-:W-:-:S04]  /*15e0*/  UIMAD UR4, UR4, UR5, URZ ;  /* 0x00000005040472a4 */ /* 0x000fc8000f8e023f */
[----:B------:R-:W-:-:S04]  /*15f0*/  UISETP.LT.AND UP0, UPT, UR9, UR4, UPT ;  /* 0x000000040900728c */ /* 0x000fc8000bf01270 */
[----:B------:R-:W-:-:S12]  /*1600*/  USEL UR9, UR9, UR4, !UP0 ;  /* 0x0000000409097287 */ /* 0x000fd8000c000000 */
.L_x_1223:
[----:B------:R-:W-:Y:S01]  /*1610*/  USHF.R.S32.HI UR4, URZ, 0x1f, UR9 ;  /* 0x0000001f3f047899 */ /* 0x000fe20008011409 */
[----:B------:R-:W-:Y:S01]  /*1620*/  PLOP3.LUT P0, PT, PT, PT, PT, 0x80, 0x0 ;  /* 0x000000000000781c */ /* 0x000fe20003f0f070 */
[----:B------:R-:W-:Y:S01]  /*1630*/  IMAD.MOV.U32 R0, RZ, RZ, RZ ;  /* 0x000000ffff007224 */ /* 0x000fe200078e00ff */
[----:B------:R-:W-:Y:S01]  /*1640*/  CS2R R118, SRZ ;  /* 0x0000000000767805 */ /* 0x000fe2000001ff00 */
[----:B------:R-:W-:Y:S01]  /*1650*/  ULEA.HI UR4, UR4, UR9, URZ, 0x7 ;  /* 0x0000000904047291 */ /* 0x000fe2000f8f383f */
[----:B------:R-:W-:Y:S01]  /*1660*/  IMAD.MOV.U32 R20, RZ, RZ, RZ ;  /* 0x000000ffff147224 */ /* 0x000fe200078e00ff */
[----:B------:R-:W-:Y:S02]  /*1670*/  CS2R R116, SRZ ;  /* 0x0000000000747805 */ /* 0x000fe4000001ff00 */
[----:B------:R-:W-:Y:S01]  /*1680*/  CS2R R114, SRZ ;  /* 0x0000000000727805 */ /* 0x000fe2000001ff00 */
[----:B------:R-:W-:Y:S01]  /*1690*/  USHF.R.S32.HI UR4, URZ, 0x7, UR4 ;  /* 0x000000073f047899 */ /* 0x000fe20008011404 */
[----:B------:R-:W-:-:S02]  /*16a0*/  CS2R R112, SRZ ;  /* 0x0000000000707805 */ /* 0x000fc4000001ff00 */
[----:B------:R-:W-:Y:S01]  /*16b0*/  CS2R R14, SRZ ;  /* 0x00000000000e7805 */ /* 0x000fe2000001ff00 */
[----:B------:R-:W-:Y:S01]  /*16c0*/  IMAD.MOV.U32 R110, RZ, RZ, RZ ;  /* 0x000000ffff6e7224 */ /* 0x000fe200078e00ff */
[----:B------:R-:W-:Y:S01]  /*16d0*/  UISETP.LT.AND UP0, UPT, URZ, UR4, UPT ;  /* 0x000000043f00728c */ /* 0x000fe2000bf01270 */
[----:B------:R-:W-:Y:S02]  /*16e0*/  CS2R R24, SRZ ;  /* 0x0000000000187805 */ /* 0x000fe4000001ff00 */
[----:B------:R-:W-:Y:S01]  /*16f0*/  CS2R R12, SRZ ;  /* 0x00000000000c7805 */ /* 0x000fe2000001ff00 */
[----:B------:R-:W-:Y:S01]  /*1700*/  IMAD.MOV.U32 R106, RZ, RZ, RZ ;  /* 0x000000ffff6a7224 */ /* 0x000fe200078e00ff */
[----:B------:R-:W-:Y:S01]  /*1710*/  USEL UR42, URZ, UR4, !UP0 ;  /* 0x000000043f2a7287 */ /* 0x000fe2000c000000 */
[----:B------:R-:W-:Y:S01]  /*1720*/  IMAD.MOV.U32 R27, RZ, RZ, RZ ;  /* 0x000000ffff1b7224 */ /* 0x000fe200078e00ff */
[----:B------:R-:W-:Y:S02]  /*1730*/  CS2R R102, SRZ ;  /* 0x0000000000667805 */ /* 0x000fe4000001ff00 */
[----:B------:R-:W-:-:S02]  /*1740*/  CS2R R100, SRZ ;  /* 0x0000000000647805 */ /* 0x000fc4000001ff00 */
[----:B------:R-:W-:Y:S02]  /*1750*/  CS2R R98, SRZ ;  /* 0x0000000000627805 */ /* 0x000fe4000001ff00 */
[----:B------:R-:W-:Y:S02]  /*1760*/  CS2R R96, SRZ ;  /* 0x0000000000607805 */ /* 0x000fe4000001ff00 */
[----:B------:R-:W-:Y:S02]  /*1770*/  ISETP.GT.AND P1, PT, R88, UR42, PT ;  /* 0x0000002a58007c0c */ /* 0x000fe4000bf24270 */
[----:B------:R-:W-:Y:S02]  /*1780*/  CS2R R94, SRZ ;  /* 0x00000000005e7805 */ /* 0x000fe4000001ff00 */
[----:B------:R-:W-:Y:S02]  /*1790*/  CS2R R92, SRZ ;  /* 0x00000000005c7805 */ /* 0x000fe4000001ff00 */
[----:B------:R-:W-:Y:S01]  /*17a0*/  CS2R R90, SRZ ;  /* 0x00000000005a7805 */ /* 0x000fe2000001ff00 */
[----:B------:R-:W-:-:S06]  /*17b0*/  IMAD.MOV.U32 R89, RZ, RZ, RZ ;  /* 0x000000ffff597224 */ /* 0x000fcc00078e00ff */
        /* <DEDUP_REMOVED lines=32> */
.L_x_1227:
        /* <DEDUP_REMOVED lines=9> */
.L_x_1405:
[----:B------:R-:W-:Y:S05]  /*1a50*/  @!P0 BRA `(.L_x_1229) ;  /* 0x0000000000048947 */ /* 0x000fea0003800000 */
[----:B------:R-:W-:Y:S01]  /*1a60*/  BPT.TRAP 0x1 ;  /* 0x000000040000795c */ /* 0x000fe20000300000 */
.L_x_1229:
[----:B------:R-:W-:Y:S02]  /*1a70*/  IMAD.U32 R13, RZ, RZ, UR46 ;  /* 0x0000002eff0d7e24 */ /* 0x000fe4000f8e00ff */
[----:B0-----:R-:W-:-:S03]  /*1a80*/  IMAD.U32 R0, RZ, RZ, UR47 ;  /* 0x0000002fff007e24 */ /* 0x001fc6000f8e00ff */
[----:B------:R-:W-:Y:S02]  /*1a90*/  LEA R13, R13, UR45, 0x3 ;  /* 0x0000002d0d0d7c11 */ /* 0x000fe4000f8e18ff */
[----:B------:R-:W-:-:S04]  /*1aa0*/  SHF.L.U32 R0, R0, 0x1f, RZ ;  /* 0x0000001f00007819 */ /* 0x000fc800000006ff */
[----:B------:R0:W1:Y:S01]  /*1ab0*/  SYNCS.PHASECHK.TRANS64.TRYWAIT P1, [R13+URZ+0x16830], R0 ;  /* 0x016830000d0075a7 */ /* 0x000062000802017f */
[----:B------:R-:W-:Y:S05]  /*1ac0*/  @!P0 BRA `(.L_x_1230) ;  /* 0x0000000000048947 */ /* 0x000fea0003800000 */
[----:B------:R-:W-:Y:S01]  /*1ad0*/  BPT.TRAP 0x1 ;  /* 0x000000040000795c */ /* 0x000fe20000300000 */
.L_x_1230:
[----:B-1----:R-:W-:Y:S05]  /*1ae0*/  @P1 BRA `(.L_x_1231) ;  /* 0x0000000000081947 */ /* 0x002fea0003800000 */
[----:B------:R-:W1:Y:S02]  /*1af0*/  SYNCS.PHASECHK.TRANS64.TRYWAIT P1, [R13+URZ+0x16830], R0 ;  /* 0x016830000d0075a7 */ /* 0x000e64000802017f */
[----:B-1----:R-:W-:Y:S05]  /*1b00*/  @!P1 BRA `(.L_x_1232) ;  /* 0x0000014c00849947 */ /* 0x002fea0003800000 */
.L_x_1231:
        /* <DEDUP_REMOVED lines=35> */
.L_x_1233:
[----:B------:R-:W-:Y:S01]  /*1d40*/  UISETP.NE.AND UP1, UPT, UR51, URZ, UPT ;  /* 0x0000003f3300728c */ /* 0x000fe2000bf25270 */
[----:B------:R-:W-:Y:S01]  /*1d50*/  R2UR UR6, R13 ;  /* 0x000000000d0672ca */ /* 0x000fe200000e0000 */
[----:B------:R-:W-:Y:S01]  /*1d60*/  ULDC UR7, c[0x0][0x9d8] ;  /* 0x0002760000077ab9 */ /* 0x000fe20000000800 */
[----:B------:R-:W-:Y:S01]  /*1d70*/  UISETP.NE.AND UP0, UPT, UR50, URZ, UPT ;  /* 0x0000003f3200728c */ /* 0x000fe2000bf05270 */
[----:B------:R-:W-:Y:S01]  /*1d80*/  FMUL.FTZ R7, R34, UR7 ;  /* 0x0000000722077c20 */ /* 0x000fe20008410000 */
[----:B------:R-:W-:Y:S01]  /*1d90*/  FMUL.FTZ R34, R63, UR7 ;  /* 0x000000073f227c20 */ /* 0x000fe20008410000 */
[----:B------:R-:W-:Y:S01]  /*1da0*/  PLOP3.LUT P1, PT, PT, PT, UP1, 0x80, 0x0 ;  /* 0x000000000000781c */ /* 0x000fe20003f2f018 */
[----:B------:R-:W-:Y:S01]  /*1db0*/  VIADD R63, R17, UR40 ;  /* 0x00000028113f7c36 */ /* 0x000fe20008000000 */
[----:B------:R-:W-:Y:S01]  /*1dc0*/  PLOP3.LUT P2, PT, PT, PT, UP1, 0x80, 0x0 ;  /* 0x000000000000781c */ /* 0x000fe20003f4f018 */
[----:B------:R-:W-:Y:S01]  /*1dd0*/  FMUL.FTZ R9, R38, UR7 ;  /* 0x0000000726097c20 */ /* 0x000fe20008410000 */
[----:B------:R-:W-:Y:S01]  /*1de0*/  FMUL.FTZ R6, R35, UR7 ;  /* 0x0000000723067c20 */ /* 0x000fe20008410000 */
[----:B------:R-:W-:Y:S01]  /*1df0*/  @UP1 ULDC UR10, c[0x0][0x44c] ;  /* 0x00011300000a1ab9 */ /* 0x000fe20000000800 */
[----:B------:R-:W-:Y:S01]  /*1e00*/  FMUL.FTZ R38, R40, UR7 ;  /* 0x0000000728267c20 */ /* 0x000fe20008410000 */
[----:B------:R-:W-:Y:S01]  /*1e10*/  FMUL.FTZ R35, R62, UR7 ;  /* 0x000000073e237c20 */ /* 0x000fe20008410000 */
[----:B------:R-:W-:Y:S01]  /*1e20*/  FMUL.FTZ R40, R66, UR7 ;  /* 0x0000000742287c20 */ /* 0x000fe20008410000 */
[----:B------:R-:W-:Y:S01]  /*1e30*/  FMUL.FTZ R66, R69, UR7 ;  /* 0x0000000745427c20 */ /* 0x000fe20008410000 */
[----:B------:R-:W-:Y:S01]  /*1e40*/  UIADD3 UR6, UR6, 0x16840, URZ ;  /* 0x0001684006067890 */ /* 0x000fe2000fffe03f */
[----:B------:R-:W-:Y:S01]  /*1e50*/  FMUL.FTZ R5, R24, UR7 ;  /* 0x0000000718057c20 */ /* 0x000fe20008410000 */
[----:B------:R-:W-:Y:S01]  /*1e60*/  FMUL.FTZ R12, R25, UR7 ;  /* 0x00000007190c7c20 */ /* 0x000fe20008410000 */
[----:B01----:R-:W-:Y:S01]  /*1e70*/  @P1 IMAD.HI.U32 R13, R63, UR10, RZ ;  /* 0x0000000a3f0d1c27 */ /* 0x003fe2000f8e00ff */
[----:B------:R-:W-:-:S03]  /*1e80*/  @UP1 ULDC UR10, c[0x0][0x450] ;  /* 0x00011400000a1ab9 */ /* 0x000fc60000000800 */
[----:B------:R-:W-:Y:S01]  /*1e90*/  FMUL.FTZ R4, R30, UR7 ;  /* 0x000000071e047c20 */ /* 0x000fe20008410000 */
[----:B------:R-:W-:Y:S01]  /*1ea0*/  FMUL.FTZ R3, R31, UR7 ;  /* 0x000000071f037c20 */ /* 0x000fe20008410000 */
[----:B------:R-:W-:Y:S01]  /*1eb0*/  FMUL.FTZ R92, R33, UR7 ;  /* 0x00000007215c7c20 */ /* 0x000fe20008410000 */
[----:B------:R-:W-:Y:S01]  /*1ec0*/  @P2 SHF.R.U32.HI R63, RZ, UR10, R13 ;  /* 0x0000000aff3f2c19 */ /* 0x000fe2000801160d */
[----:B------:R-:W-:Y:S02]  /*1ed0*/  IMAD.MOV.U32 R13, RZ, RZ, -0x80 ;  /* 0xffffff80ff0d7424 */ /* 0x000fe400078e00ff */
[----:B------:R-:W-:Y:S01]  /*1ee0*/  FMUL.FTZ R91, R32, UR7 ;  /* 0x00000007205b7c20 */ /* 0x000fe20008410000 */
[----:B------:R-:W-:Y:S01]  /*1ef0*/  FMUL.FTZ R8, R39, UR7 ;  /* 0x0000000727087c20 */ /* 0x000fe20008410000 */
[----:B------:R-:W-:Y:S01]  /*1f00*/  FMUL.FTZ R11, R42, UR7 ;  /* 0x000000072a0b7c20 */ /* 0x000fe20008410000 */
[----:B------:R-:W0:Y:S01]  /*1f10*/  SHFL.IDX PT, R62, R63, RZ, 0x1c1f ;  /* 0x001c1fff3f3e7589 */ /* 0x000e2200000e0000 */
[----:B------:R-:W-:-:S02]  /*1f20*/  IMAD R69, R88, R13, 0x80 ;  /* 0x0000008058457424 */ /* 0x000fc400078e020d */
        /* <DEDUP_REMOVED lines=24> */
[----:B------:R-:W-:-:S02]  /*20b0*/  VIADD R13, R69, 0x1 ;  /* 0x00000001450d7836 */ /* 0x000fc40000000000 */
        /* <DEDUP_REMOVED lines=27> */
[----:B------:R-:W-:Y:S01]  /*2270*/  IMAD.U32 R57, RZ, RZ, UR37 ;  /* 0x00000025ff397e24 */ /* 0x000fe2000f8e00ff */
[----:B------:R-:W1:Y:S01]  /*2280*/  MUFU.TANH R5, R5 ;  /* 0x0000000500057308 */ /* 0x000e620000002400 */
[----:B------:R-:W-:Y:S01]  /*2290*/  ULDC UR22, c[0x0][0x9dc] ;  /* 0x0002770000167ab9 */ /* 0x000fe20000000800 */
[----:B------:R-:W-:Y:S01]  /*22a0*/  SYNCS.ARRIVE.TRANS64.RED.A1T0 RZ, [UR6], RZ ;  /* 0x000000ffffff79a7 */ /* 0x000fe20008100406 */
[----:B------:R-:W-:Y:S01]  /*22b0*/  ULOP3.LUT UR6, URZ, UR22, URZ, 0x33, !UPT ;  /* 0x000000163f067292 */ /* 0x000fe2000f8e333f */
[----:B------:R-:W-:Y:S01]  /*22c0*/  IADD3 R56, -R57, UR41, R56 ;  /* 0x0000002939387c10 */ /* 0x000fe2000fffe138 */
[----:B------:R-:W-:Y:S01]  /*22d0*/  VIADD R13, R69, UR41 ;  /* 0x00000029450d7c36 */ /* 0x000fe20008000000 */
[----:B------:R-:W-:Y:S01]  /*22e0*/  ULDC UR11, c[0x0][0x9e0] ;  /* 0x00027800000b7ab9 */ /* 0x000fe20000000800 */
[----:B------:R-:W-:Y:S01]  /*22f0*/  LEA R74, R88, 0xffffff80, 0x7 ;  /* 0xffffff80584a7811 */ /* 0x000fe200078e38ff */
[----:B------:R-:W2:Y:S01]  /*2300*/  MUFU.TANH R12, R12 ;  /* 0x0000000c000c7308 */ /* 0x000ea20000002400 */
[----:B------:R-:W-:-:S02]  /*2310*/  IMAD R71, R16, -0x2, R13 ;  /* 0xfffffffe10477824 */ /* 0x000fc400078e020d */
[C---:B------:R-:W-:Y:S02]  /*2320*/  VIADD R78, R56.reuse, UR11 ;  /* 0x0000000b384e7c36 */ /* 0x040fe40008000000 */
[----:B------:R-:W-:-:S03]  /*2330*/  VIADD R73, R56, UR6 ;  /* 0x0000000638497c36 */ /* 0x000fc60008000000 */
[----:B------:R-:W3:Y:S01]  /*2340*/  MUFU.TANH R0, R0 ;  /* 0x0000000000007308 */ /* 0x000ee20000002400 */
[----:B0-----:R-:W-:Y:S01]  /*2350*/  VIADDMNMX R13, R62, R78, R71, PT ;  /* 0x0000004e3e0d7246 */ /* 0x001fe20003800147 */
[----:B------:R-:W-:-:S06]  /*2360*/  IMAD.IADD R65, R73, 0x1, R62 ;  /* 0x0000000149417824 */ /* 0x000fcc00078e023e */
[----:B------:R-:W0:Y:S08]  /*2370*/  MUFU.TANH R2, R2 ;  /* 0x0000000200027308 */ /* 0x000e300000002400 */
        /* <DEDUP_REMOVED lines=61> */
[----:B------:R-:W-:Y:S01]  /*2750*/  IMAD.U32 R67, RZ, RZ, UR37 ;  /* 0x00000025ff437e24 */ /* 0x000fe2000f8e00ff */
[----:B------:R-:W-:Y:S04]  /*2760*/  BSSY B0, `(.L_x_1235) ;  /* 0x0000013000007945 */ /* 0x000fe80003800000 */
[----:B------:R-:W-:-:S04]  /*2770*/  IADD3 R67, -R67, UR41, R62 ;  /* 0x0000002943437c10 */ /* 0x000fc8000fffe13e */
        /* <DEDUP_REMOVED lines=11> */
.L_x_1236:
[----:B------:R-:W-:Y:S02]  /*2830*/  ULDC UR6, c[0x0][0x9e4] ;  /* 0x0002790000067ab9 */ /* 0x000fe40000000800 */
[----:B------:R-:W-:-:S05]  /*2840*/  IMAD.U32 R62, RZ, RZ, UR6 ;  /* 0x00000006ff3e7e24 */ /* 0x000fca000f8e00ff */
[----:B------:R-:W-:-:S13]  /*2850*/  ISETP.NE.AND P1, PT, R62, 0x1, PT ;  /* 0x000000013e00780c */ /* 0x000fda0003f25270 */
[----:B------:R-:W1:Y:S02]  /*2860*/  @P1 LDC.64 R56, c[0x0][0x9e8] ;  /* 0x00027a00ff381b82 */ /* 0x000e640000000a00 */
[----:B-1----:R-:W-:-:S05]  /*2870*/  @P1 IMAD.HI.U32 R56, R67, R56, RZ ;  /* 0x0000003843381227 */ /* 0x002fca00078e00ff */
[----:B------:R-:W-:-:S07]  /*2880*/  @P1 SHF.R.U32.HI R67, RZ, R57, R56 ;  /* 0x00000039ff431219 */ /* 0x000fce0000011638 */
.L_x_1237:
[----:B------:R-:W-:Y:S05]  /*2890*/  BSYNC B0 ;  /* 0x0000000000007941 */ /* 0x000fea0003800000 */
.L_x_1235:
[----:B------:R-:W-:-:S04]  /*28a0*/  IMAD R67, R67, R62, -R74 ;  /* 0x0000003e43437224 */ /* 0x000fc800078e0a4a */
[----:B------:R-:W-:-:S05]  /*28b0*/  IMAD R56, R16, -0x2, R67 ;  /* 0xfffffffe10387824 */ /* 0x000fca00078e0243 */
[----:B------:R-:W-:Y:S02]  /*28c0*/  VIADDMNMX R13, R56, R62, R13, PT ;  /* 0x0000003e380d7246 */ /* 0x000fe4000380010d */
[----:B------:R-:W-:-:S07]  /*28d0*/  VIMNMX R65, R65, R56, !PT ;  /* 0x0000003841417248 */ /* 0x000fce0007fe0100 */
.L_x_1234:
[----:B------:R-:W2:Y:S01]  /*28e0*/  LDL.LU R57, [R1] ;  /* 0x0000000001397983 */ /* 0x000ea20000300800 */
[C---:B------:R-:W-:Y:S01]  /*28f0*/  ISETP.GE.AND P6, PT, R69.reuse, 0xa, PT ;  /* 0x0000000a4500780c */ /* 0x040fe20003fc6270 */
[----:B------:R-:W-:Y:S01]  /*2900*/  UISETP.NE.AND UP0, UPT, UR50, URZ, UPT ;  /* 0x0000003f3200728c */ /* 0x000fe2000bf05270 */
[C---:B------:R-:W-:Y:S02]  /*2910*/  ISETP.GE.AND P1, PT, R69.reuse, 0x2, PT ;  /* 0x000000024500780c */ /* 0x040fe40003f26270 */
[C---:B------:R-:W-:Y:S02]  /*2920*/  ISETP.GE.AND P2, PT, R69.reuse, 0x9, PT ;  /* 0x000000094500780c */ /* 0x040fe40003f46270 */
[----:B------:R-:W-:Y:S02]  /*2930*/  ISETP.GE.AND P5, PT, R69, 0x11, PT ;  /* 0x000000114500780c */ /* 0x000fe40003fa6270 */
[C---:B------:R-:W-:Y:S02]  /*2940*/  ISETP.GT.AND P4, PT, R65.reuse, 0x1, !P1 ;  /* 0x000000014100780c */ /* 0x040fe40004f84270 */
[----:B------:R-:W-:-:S02]  /*2950*/  ISETP.GT.AND P3, PT, R65, 0x8, !P2 ;  /* 0x000000084100780c */ /* 0x000fc40005764270 */
[C---:B------:R-:W-:Y:S02]  /*2960*/  ISETP.LT.OR P4, PT, R13.reuse, 0x2, P4 ;  /* 0x000000020d00780c */ /* 0x040fe40002781670 */
[----:B------:R-:W-:Y:S02]  /*2970*/  ISETP.LT.OR P3, PT, R13, 0x9, P3 ;  /* 0x000000090d00780c */ /* 0x000fe40001f61670 */
[----:B------:R-:W-:Y:S02]  /*2980*/  FSEL R130, R12, -INF , !P4 ;  /* 0xff8000000c827808 */ /* 0x000fe40006000000 */
[----:B------:R-:W-:Y:S01]  /*2990*/  FSEL R128, R89, -INF , !P3 ;  /* 0xff80000059807808 */ /* 0x000fe20005800000 */
[----:B------:R-:W1:Y:S01]  /*29a0*/  SHFL.IDX PT, R12, R63, 0x1, 0x1c1f ;  /* 0x003c1f003f0c7f89 */ /* 0x000e6200000e0000 */
[C---:B------:R-:W-:Y:S02]  /*29b0*/  ISETP.GT.AND P4, PT, R65.reuse, 0x9, !P6 ;  /* 0x000000094100780c */ /* 0x040fe40007784270 */
[----:B------:R-:W-:-:S02]  /*29c0*/  ISETP.GT.AND P3, PT, R65, 0x10, !P5 ;  /* 0x000000104100780c */ /* 0x000fc40006f64270 */
[C---:B------:R-:W-:Y:S02]  /*29d0*/  ISETP.LT.OR P4, PT, R13.reuse, 0xa, P4 ;  /* 0x0000000a0d00780c */ /* 0x040fe40002781670 */
[----:B------:R-:W-:Y:S02]  /*29e0*/  ISETP.LT.OR P3, PT, R13, 0x11, P3 ;  /* 0x000000110d00780c */ /* 0x000fe40001f61670 */
[----:B0-----:R-:W-:Y:S02]  /*29f0*/  FSEL R126, R90, -INF , !P4 ;  /* 0xff8000005a7e7808 */ /* 0x001fe40006000000 */
[----:B------:R-:W-:Y:S02]  /*2a00*/  ISETP.GE.AND P4, PT, R69, 0x19, PT ;  /* 0x000000194500780c */ /* 0x000fe40003f86270 */
[----:B------:R-:W-:Y:S02]  /*2a10*/  FSEL R124, R91, -INF , !P3 ;  /* 0xff8000005b7c7808 */ /* 0x000fe40005800000 */
[----:B--2---:R-:W-:-:S04]  /*2a20*/  LOP3.LUT R57, R57, 0xfffffffb, RZ, 0xc0, !PT ;  /* 0xfffffffb39397812 */ /* 0x004fc800078ec0ff */
[----:B------:R-:W-:-:S04]  /*2a30*/  @P6 LOP3.LUT R57, R57, 0x4, RZ, 0xfc, !PT ;  /* 0x0000000439396812 */ /* 0x000fc800078efcff */
[----:B------:R-:W-:-:S04]  /*2a40*/  LOP3.LUT R57, R57, 0xfffffff7, RZ, 0xc0, !PT ;  /* 0xfffffff739397812 */ /* 0x000fc800078ec0ff */
[----:B------:R-:W-:Y:S02]  /*2a50*/  @P5 LOP3.LUT R57, R57, 0x8, RZ, 0xfc, !PT ;  /* 0x0000000839395812 */ /* 0x000fe400078efcff */
[----:B------:R-:W-:Y:S02]  /*2a60*/  ISETP.GE.AND P5, PT, R69, 0x12, PT ;  /* 0x000000124500780c */ /* 0x000fe40003fa6270 */
[----:B------:R-:W-:Y:S02]  /*2a70*/  LOP3.LUT R57, R57, 0xffffffef, RZ, 0xc0, !PT ;  /* 0xffffffef39397812 */ /* 0x000fe400078ec0ff */
[----:B------:R-:W-:-:S04]  /*2a80*/  ISETP.GT.AND P3, PT, R65, 0x11, !P5 ;  /* 0x000000114100780c */ /* 0x000fc80006f64270 */
[----:B------:R-:W-:-:S04]  /*2a90*/  ISETP.LT.OR P3, PT, R13, 0x12, P3 ;  /* 0x000000120d00780c */ /* 0x000fc80001f61670 */
[----:B------:R-:W-:Y:S02]  /*2aa0*/  FSEL R120, R92, -INF , !P3 ;  /* 0xff8000005c787808 */ /* 0x000fe40005800000 */
[----:B------:R-:W-:Y:S02]  /*2ab0*/  @P5 LOP3.LUT R57, R57, 0x10, RZ, 0xfc, !PT ;  /* 0x0000001039395812 */ /* 0x000fe400078efcff */
[----:B------:R-:W-:Y:S02]  /*2ac0*/  ISETP.GT.AND P3, PT, R65, 0x18, !P4 ;  /* 0x000000184100780c */ /* 0x000fe40006764270 */
[----:B------:R-:W-:Y:S02]  /*2ad0*/  LOP3.LUT R57, R57, 0xfdffffff, RZ, 0xc0, !PT ;  /* 0xfdffffff39397812 */ /* 0x000fe400078ec0ff */
[----:B------:R-:W-:Y:S02]  /*2ae0*/  ISETP.LT.OR P3, PT, R13, 0x19, P3 ;  /* 0x000000190d00780c */ /* 0x000fe40001f61670 */
[----:B------:R-:W-:-:S02]  /*2af0*/  @P4 LOP3.LUT R57, R57, 0x2000000, RZ, 0xfc, !PT ;  /* 0x0200000039394812 */ /* 0x000fc400078efcff */
        /* <DEDUP_REMOVED lines=150> */
[----:B------:R-:W-:-:S03]  /*3460*/  ISETP.GT.AND P6, PT, R65, 0x79, !P6 ;  /* 0x000000794100780c */ /* 0x000fc600077c4270 */
[----:B------:R0:W-:Y:S01]  /*3470*/  STL [R1], R57 ;  /* 0x0000003901007387 */ /* 0x0001e20000100800 */
[----:B------:R-:W-:-:S04]  /*3480*/  ISETP.LT.OR P6, PT, R13, 0x7a, P6 ;  /* 0x0000007a0d00780c */ /* 0x000fc800037c1670 */
[----:B------:R-:W-:Y:S02]  /*3490*/  FSEL R42, R85, -INF , !P6 ;  /* 0xff800000552a7808 */ /* 0x000fe40007000000 */
[----:B------:R-:W-:-:S13]  /*34a0*/  PLOP3.LUT P6, PT, PT, PT, UP0, 0x40, 0x0 ;  /* 0x000000000000781c */ /* 0x000fda0003fce808 */
[----:B0-----:R-:W-:Y:S05]  /*34b0*/  @P6 BRA `(.L_x_1238) ;  /* 0x0000000000646947 */ /* 0x001fea0003800000 */
        /* <DEDUP_REMOVED lines=14> */
.L_x_1240:
[----:B------:R-:W-:Y:S02]  /*35a0*/  ULDC UR6, c[0x0][0x9e4] ;  /* 0x0002790000067ab9 */ /* 0x000fe40000000800 */
[----:B------:R-:W-:-:S05]  /*35b0*/  IMAD.U32 R47, RZ, RZ, UR6 ;  /* 0x00000006ff2f7e24 */ /* 0x000fca000f8e00ff */
[----:B------:R-:W-:-:S13]  /*35c0*/  ISETP.NE.AND P6, PT, R47, 0x1, PT ;  /* 0x000000012f00780c */ /* 0x000fda0003fc5270 */
[----:B------:R-:W0:Y:S02]  /*35d0*/  @P6 LDC.64 R12, c[0x0][0x9e8] ;  /* 0x00027a00ff0c6b82 */ /* 0x000e240000000a00 */
[----:B0-----:R-:W-:-:S05]  /*35e0*/  @P6 IMAD.HI.U32 R12, R43, R12, RZ ;  /* 0x0000000c2b0c6227 */ /* 0x001fca00078e00ff */
[----:B------:R-:W-:-:S07]  /*35f0*/  @P6 SHF.R.U32.HI R43, RZ, R13, R12 ;  /* 0x0000000dff2b6219 */ /* 0x000fce000001160c */
.L_x_1241:
[----:B------:R-:W-:Y:S05]  /*3600*/  BSYNC B0 ;  /* 0x0000000000007941 */ /* 0x000fea0003800000 */
.L_x_1239:
[----:B------:R-:W-:-:S04]  /*3610*/  IMAD R43, R43, R47, -R74 ;  /* 0x0000002f2b2b7224 */ /* 0x000fc800078e0a4a */
[----:B------:R-:W-:-:S05]  /*3620*/  IMAD R12, R16, -0x2, R43 ;  /* 0xfffffffe100c7824 */ /* 0x000fca00078e022b */
[----:B------:R-:W-:Y:S02]  /*3630*/  VIADDMNMX R5, R12, R47, R5, PT ;  /* 0x0000002f0c057246 */ /* 0x000fe40003800105 */
[----:B------:R-:W-:-:S07]  /*3640*/  VIMNMX R37, R37, R12, !PT ;  /* 0x0000000c25257248 */ /* 0x000fce0007fe0100 */
.L_x_1238:
        /* <DEDUP_REMOVED lines=110> */
[C---:B------:R-:W-:Y:S02]  /*3d30*/  ISETP.GT.AND P5, PT, R37.reuse, 0x78, !P5 ;  /* 0x000000782500780c */ /* 0x040fe40006fa4270 */
[----:B------:R-:W-:Y:S02]  /*3d40*/  ISETP.GT.AND P1, PT, R37, 0x41, !P1 ;  /* 0x000000412500780c */ /* 0x000fe40004f24270 */
[C---:B------:R-:W-:Y:S02]  /*3d50*/  ISETP.LT.OR P3, PT, R5.reuse, 0x71, P3 ;  /* 0x000000710500780c */ /* 0x040fe40001f61670 */
        /* <DEDUP_REMOVED lines=51> */
[----:B------:R-:W-:Y:S01]  /*4090*/  ISETP.GT.AND P6, PT, R37, 0x79, !P6 ;  /* 0x000000792500780c */ /* 0x000fe200077c4270 */
[-CC-:B------:R-:W-:Y:S01]  /*40a0*/  FFMA.FTZ R148, R39, R9.reuse, -R31.reuse ;  /* 0x0000000927947223 */ /* 0x180fe2000001081f */
[----:B------:R-:W-:Y:S01]  /*40b0*/  FSEL R0, R0, -INF , !P1 ;  /* 0xff80000000007808 */ /* 0x000fe20004800000 */
[-CC-:B------:R-:W-:Y:S01]  /*40c0*/  FFMA.FTZ R3, R130, R9.reuse, -R31.reuse ;  /* 0x0000000982037223 */ /* 0x180fe2000001081f */
[----:B------:R-:W-:Y:S01]  /*40d0*/  LOP3.LUT P1, RZ, R57, 0x4000000, RZ, 0xc0, !PT ;  /* 0x0400000039ff7812 */ /* 0x000fe2000782c0ff */
[-CC-:B------:R-:W-:Y:S01]  /*40e0*/  FFMA.FTZ R150, R128, R9.reuse, -R31.reuse ;  /* 0x0000000980967223 */ /* 0x180fe2000001081f */
[----:B------:R-:W-:Y:S01]  /*40f0*/  FMNMX.FTZ R11, R0, R94, !PT ;  /* 0x0000005e000b7209 */ /* 0x000fe20007810000 */
[----:B------:R-:W-:Y:S01]  /*4100*/  MUFU.EX2 R148, R148 ;  /* 0x0000009400947308 */ /* 0x000fe20000000800 */
[----:B------:R-:W-:Y:S01]  /*4110*/  ISETP.GT.AND P1, PT, R37, 0x68, !P1 ;  /* 0x000000682500780c */ /* 0x000fe20004f24270 */
[--C-:B------:R-:W-:Y:S01]  /*4120*/  FFMA.FTZ R7, R126, R9, -R31.reuse ;  /* 0x000000097e077223 */ /* 0x100fe2000001081f */
[----:B------:R-:W-:Y:S01]  /*4130*/  FMNMX.FTZ R11, R76, R11, !PT ;  /* 0x0000000b4c0b7209 */ /* 0x000fe20007810000 */
[-CC-:B------:R-:W-:Y:S01]  /*4140*/  FFMA.FTZ R144, R124, R9.reuse, -R31.reuse ;  /* 0x000000097c907223 */ /* 0x180fe2000001081f */
[----:B------:R-:W-:Y:S01]  /*4150*/  ISETP.LT.OR P1, PT, R5, 0x69, P1 ;  /* 0x000000690500780c */ /* 0x000fe20000f21670 */
[--C-:B------:R-:W-:Y:S01]  /*4160*/  FFMA.FTZ R120, R120, R9, -R31.reuse ;  /* 0x0000000978787223 */ /* 0x100fe2000001081f */
[----:B------:R-:W-:Y:S01]  /*4170*/  FMNMX.FTZ R11, R92, R11, !PT ;  /* 0x0000000b5c0b7209 */ /* 0x000fe20007810000 */
[----:B------:R-:W0:Y:S01]  /*4180*/  MUFU.EX2 R3, R3 ;  /* 0x0000000300037308 */ /* 0x000e220000000800 */
        /* <DEDUP_REMOVED lines=21> */
[--C-:B------:R-:W-:Y:S01]  /*42e0*/  FFMA.FTZ R138, R108, R9, -R31.reuse ;  /* 0x000000096c8a7223 */ /* 0x100fe2000001081f */
[----:B------:R-:W-:Y:S01]  /*42f0*/  FMNMX.FTZ R15, R84, R15, !PT ;  /* 0x0000000f540f7209 */ /* 0x000fe20007810000 */
[----:B------:R0:W-:Y:S01]  /*4300*/  MUFU.EX2 R13, R96 ;  /* 0x00000060000d7308 */ /* 0x0001e20000000800 */
[-CC-:B------:R-:W-:Y:S01]  /*4310*/  FFMA.FTZ R104, R104, R9.reuse, -R31.reuse ;  /* 0x0000000968687223 */ /* 0x180fe2000001081f */
[--C-:B------:R-:W-:Y:S01]  /*4320*/  FFMA.FTZ R134, R62, R9, -R31.reuse ;  /* 0x000000093e867223 */ /* 0x100fe2000001081f */
[----:B------:R-:W-:Y:S01]  /*4330*/  FMNMX.FTZ R15, R10, R15, !PT ;  /* 0x0000000f0a0f7209 */ /* 0x000fe20007810000 */
[-CC-:B------:R-:W-:Y:S01]  /*4340*/  FFMA.FTZ R128, R58, R9.reuse, -R31.reuse ;  /* 0x000000093a807223 */ /* 0x180fe2000001081f */
[-CC-:B------:R-:W-:Y:S01]  /*4350*/  FFMA.FTZ R130, R60, R9.reuse, -R31.reuse ;  /* 0x000000093c827223 */ /* 0x180fe2000001081f */
[--C-:B------:R-:W-:Y:S01]  /*4360*/  FFMA.FTZ R29, R66, R9, -R31.reuse ;  /* 0x00000009421d7223 */ /* 0x100fe2000001081f */
[----:B------:R-:W-:Y:S01]  /*4370*/  FMNMX.FTZ R15, R82, R15, !PT ;  /* 0x0000000f520f7209 */ /* 0x000fe20007810000 */
[----:B------:R-:W3:Y:S01]  /*4380*/  MUFU.EX2 R144, R144 ;  /* 0x0000009000907308 */ /* 0x000ee20000000800 */
[----:B0-----:R-:W-:Y:S01]  /*4390*/  FSEL R96, R21, -INF , !P2 ;  /* 0xff80000015607808 */ /* 0x001fe20005000000 */
[--C-:B------:R-:W-:Y:S01]  /*43a0*/  FFMA.FTZ R21, R54, R9, -R31.reuse ;  /* 0x0000000936157223 */ /* 0x100fe2000001081f */
[----:B------:R-:W-:Y:S01]  /*43b0*/  FMNMX.FTZ R25, R14, R15, !PT ;  /* 0x0000000f0e197209 */ /* 0x000fe20007810000 */
[-CC-:B------:R-:W-:Y:S01]  /*43c0*/  FFMA.FTZ R124, R56, R9.reuse, -R31.reuse ;  /* 0x00000009387c7223 */ /* 0x180fe2000001081f */
[-CC-:B------:R-:W-:Y:S01]  /*43d0*/  FFMA.FTZ R126, R52, R9.reuse, -R31.reuse ;  /* 0x00000009347e7223 */ /* 0x180fe2000001081f */
[--C-:B------:R-:W-:Y:S01]  /*43e0*/  FFMA.FTZ R39, R50, R9, -R31.reuse ;  /* 0x0000000932277223 */ /* 0x100fe2000001081f */
[----:B------:R-:W-:Y:S01]  /*43f0*/  FMNMX.FTZ R25, R80, R25, !PT ;  /* 0x0000001950197209 */ /* 0x000fe20007810000 */
[----:B------:R0:W4:Y:S01]  /*4400*/  MUFU.EX2 R11, R120 ;  /* 0x00000078000b7308 */ /* 0x0001220000000800 */
[----:B------:R-:W-:Y:S01]  /*4410*/  FFMA.FTZ R36, R36, R9, -R31 ;  /* 0x0000000924247223 */ /* 0x000fe2000001081f */
[----:B------:R-:W-:-:S02]  /*4420*/  F2FP.BF16.F32.PACK_AB R148, R3, R148 ;  /* 0x000000940394723e */ /* 0x000fc400000010ff */
[----:B------:R-:W-:-:S04]  /*4430*/  FMNMX.FTZ R25, R78, R25, !PT ;  /* 0x000000194e197209 */ /* 0x000fc80007810000 */
[----:B------:R-:W-:Y:S01]  /*4440*/  FMNMX.FTZ R25, R30, R25, !PT ;  /* 0x000000191e197209 */ /* 0x000fe20007810000 */
[----:B------:R-:W5:Y:S01]  /*4450*/  MUFU.EX2 R146, R146 ;  /* 0x0000009200927308 */ /* 0x000f620000000800 */
[----:B0-----:R-:W-:Y:S01]  /*4460*/  FFMA.FTZ R120, R46, R9, -R31 ;  /* 0x000000092e787223 */ /* 0x001fe2000001081f */
[----:B-1----:R-:W-:Y:S01]  /*4470*/  FADD.FTZ R46, R150, R45 ;  /* 0x0000002d962e7221 */ /* 0x002fe20000010000 */
[----:B------:R-:W-:Y:S02]  /*4480*/  FMNMX.FTZ R33, R24, R25, !PT ;  /* 0x0000001918217209 */ /* 0x000fe40007810000 */
[C---:B--2---:R-:W-:Y:S01]  /*4490*/  F2FP.BF16.F32.PACK_AB R150, R7.reuse, R150 ;  /* 0x000000960796723e */ /* 0x044fe200000010ff */
[----:B------:R-:W-:Y:S01]  /*44a0*/  FADD.FTZ R45, R7, R46 ;  /* 0x0000002e072d7221 */ /* 0x000fe20000010000 */
[----:B------:R-:W-:Y:S01]  /*44b0*/  FMNMX.FTZ R33, R32, R33, !PT ;  /* 0x0000002120217209 */ /* 0x000fe20007810000 */
[----:B------:R-:W0:Y:S02]  /*44c0*/  MUFU.EX2 R140, R140 ;  /* 0x0000008c008c7308 */ /* 0x000e240000000800 */
[----:B---3--:R-:W-:Y:S01]  /*44d0*/  FADD.FTZ R46, R144, R45 ;  /* 0x0000002d902e7221 */ /* 0x008fe20000010000 */
[----:B------:R-:W-:-:S02]  /*44e0*/  FMNMX.FTZ R33, R2, R33, !PT ;  /* 0x0000002102217209 */ /* 0x000fc40007810000 */
[C---:B----4-:R-:W-:Y:S01]  /*44f0*/  F2FP.BF16.F32.PACK_AB R144, R11.reuse, R144 ;  /* 0x000000900b90723e */ /* 0x050fe200000010ff */
[----:B------:R-:W-:Y:S01]  /*4500*/  FADD.FTZ R45, R11, R46 ;  /* 0x0000002e0b2d7221 */ /* 0x000fe20000010000 */
[----:B------:R-:W-:Y:S01]  /*4510*/  FMNMX.FTZ R33, R34, R33, !PT ;  /* 0x0000002122217209 */ /* 0x000fe20007810000 */
[----:B------:R-:W1:Y:S03]  /*4520*/  MUFU.EX2 R15, R102 ;  /* 0x00000066000f7308 */ /* 0x000e660000000800 */
[----:B------:R-:W-:-:S04]  /*4530*/  FMNMX.FTZ R35, R40, R33, !PT ;  /* 0x0000002128237209 */ /* 0x000fc80007810000 */
[----:B------:R-:W-:Y:S01]  /*4540*/  FMNMX.FTZ R35, R106, R35, !PT ;  /* 0x000000236a237209 */ /* 0x000fe20007810000 */
[----:B------:R-:W2:Y:S03]  /*4550*/  MUFU.EX2 R142, R142 ;  /* 0x0000008e008e7308 */ /* 0x000ea60000000800 */
[----:B------:R-:W-:-:S04]  /*4560*/  FMNMX.FTZ R35, R44, R35, !PT ;  /* 0x000000232c237209 */ /* 0x000fc80007810000 */
[----:B------:R-:W-:Y:S01]  /*4570*/  FMNMX.FTZ R35, R118, R35, !PT ;  /* 0x0000002376237209 */ /* 0x000fe20007810000 */
[----:B------:R-:W3:Y:S03]  /*4580*/  MUFU.EX2 R25, R98 ;  /* 0x0000006200197308 */ /* 0x000ee60000000800 */
[----:B------:R-:W-:-:S04]  /*4590*/  FMNMX.FTZ R37, R122, R35, !PT ;  /* 0x000000237a257209 */ /* 0x000fc80007810000 */
[----:B------:R-:W-:Y:S01]  /*45a0*/  FMNMX.FTZ R37, R48, R37, !PT ;  /* 0x0000002530257209 */ /* 0x000fe20007810000 */
[----:B------:R-:W4:Y:S03]  /*45b0*/  MUFU.EX2 R136, R136 ;  /* 0x0000008800887308 */ /* 0x000f260000000800 */
        /* <DEDUP_REMOVED lines=9> */
[----:B-----5:R-:W-:-:S03]  /*4650*/  FFMA.FTZ R27, R68, R9, -R31 ;  /* 0x00000009441b7223 */ /* 0x020fc6000001081f */
[----:B------:R-:W5:Y:S04]  /*4660*/  SHFL.BFLY PT, R6, R37, 0x2, 0x1f ;  /* 0x0c401f0025067f89 */ /* 0x000f6800000e0000 */
[----:B------:R-:W-:Y:S08]  /*4670*/  MUFU.EX2 R35, R104 ;  /* 0x0000006800237308 */ /* 0x000ff00000000800 */
[----:B------:R-:W-:Y:S08]  /*4680*/  MUFU.EX2 R132, R132 ;  /* 0x0000008400847308 */ /* 0x000ff00000000800 */
[----:B------:R-:W-:Y:S01]  /*4690*/  MUFU.EX2 R134, R134 ;  /* 0x0000008600867308 */ /* 0x000fe20000000800 */
[----:B-----5:R-:W-:Y:S01]  /*46a0*/  FMNMX.FTZ R43, R37, R6, !PT ;  /* 0x00000006252b7209 */ /* 0x020fe20007810000 */
[-CC-:B------:R-:W-:Y:S01]  /*46b0*/  FFMA.FTZ R37, R64, R9.reuse, -R31.reuse ;  /* 0x0000000940257223 */ /* 0x180fe2000001081f */
[----:B------:R-:W-:-:S05]  /*46c0*/  FFMA.FTZ R31, R42, R9, -R31 ;  /* 0x000000092a1f7223 */ /* 0x000fca000001081f */
[----:B------:R-:W-:Y:S01]  /*46d0*/  MUFU.EX2 R21, R21 ;  /* 0x0000001500157308 */ /* 0x000fe20000000800 */
[----:B------:R-:W5:Y:S07]  /*46e0*/  SHFL.BFLY PT, R6, R43, 0x1, 0x1f ;  /* 0x0c201f002b067f89 */ /* 0x000f6e00000e0000 */
[----:B------:R-:W-:Y:S08]  /*46f0*/  MUFU.EX2 R128, R128 ;  /* 0x0000008000807308 */ /* 0x000ff00000000800 */
[----:B------:R-:W-:Y:S08]  /*4700*/  MUFU.EX2 R27, R27 ;  /* 0x0000001b001b7308 */ /* 0x000ff00000000800 */
        /* <DEDUP_REMOVED lines=16> */
[----:B------:R-:W-:Y:S01]  /*4810*/  FADD.FTZ R45, R13, R24 ;  /* 0x000000180d2d7221 */ /* 0x000fe20000010000 */
[-CC-:B------:R-:W-:Y:S01]  /*4820*/  FFMA.FTZ R24, R32, R9.reuse, -R43.reuse ;  /* 0x0000000920187223 */ /* 0x180fe2000001082b */
[-CC-:B------:R-:W-:Y:S01]  /*4830*/  FFMA.FTZ R147, R74, R9.reuse, -R43.reuse ;  /* 0x000000094a937223 */ /* 0x180fe2000001082b */
[-C--:B------:R-:W-:Y:S01]  /*4840*/  FFMA.FTZ R135, R2, R9.reuse, -R43 ;  /* 0x0000000902877223 */ /* 0x080fe2000001082b */
[----:B0-----:R-:W-:Y:S01]  /*4850*/  FADD.FTZ R32, R140, R45 ;  /* 0x0000002d8c207221 */ /* 0x001fe20000010000 */
[----:B------:R-:W0:Y:S01]  /*4860*/  MUFU.EX2 R0, R0 ;  /* 0x0000000000007308 */ /* 0x000e220000000800 */
[-CC-:B------:R-:W-:Y:S01]  /*4870*/  FFMA.FTZ R42, R86, R9.reuse, -R43.reuse ;  /* 0x00000009562a7223 */ /* 0x180fe2000001082b */
[-CC-:B------:R-:W-:Y:S01]  /*4880*/  FFMA.FTZ R141, R8, R9.reuse, -R43.reuse ;  /* 0x00000009088d7223 */ /* 0x180fe2000001082b */
[----:B-1----:R-:W-:Y:S01]  /*4890*/  FADD.FTZ R45, R15, R32 ;  /* 0x000000200f2d7221 */ /* 0x002fe20000010000 */
[-CC-:B------:R-:W-:Y:S01]  /*48a0*/  FFMA.FTZ R8, R84, R9.reuse, -R43.reuse ;  /* 0x0000000954087223 */ /* 0x180fe2000001082b */
[-CC-:B------:R-:W-:Y:S01]  /*48b0*/  FFMA.FTZ R143, R10, R9.reuse, -R43.reuse ;  /* 0x000000090a8f7223 */ /* 0x180fe2000001082b */
[-C--:B------:R-:W-:Y:S01]  /*48c0*/  FFMA.FTZ R10, R82, R9.reuse, -R43 ;  /* 0x00000009520a7223 */ /* 0x080fe2000001082b */
[----:B--2---:R-:W-:Y:S01]  /*48d0*/  FADD.FTZ R32, R142, R45 ;  /* 0x0000002d8e207221 */ /* 0x004fe20000010000 */
[----:B------:R-:W1:Y:S01]  /*48e0*/  MUFU.EX2 R151, R151 ;  /* 0x0000009700977308 */ /* 0x000e620000000800 */
[-CC-:B------:R-:W-:Y:S01]  /*48f0*/  FFMA.FTZ R129, R40, R9.reuse, -R43.reuse ;  /* 0x0000000928817223 */ /* 0x180fe2000001082b */
[-CC-:B------:R-:W-:Y:S01]  /*4900*/  FFMA.FTZ R137, R14, R9.reuse, -R43.reuse ;  /* 0x000000090e897223 */ /* 0x180fe2000001082b */
[----:B---3--:R-:W-:Y:S01]  /*4910*/  FADD.FTZ R47, R25, R32 ;  /* 0x00000020192f7221 */ /* 0x008fe20000010000 */
[-CC-:B------:R-:W-:Y:S01]  /*4920*/  FFMA.FTZ R32, R34, R9.reuse, -R43.reuse ;  /* 0x0000000922207223 */ /* 0x180fe2000001082b */
[-CC-:B------:R-:W-:Y:S01]  /*4930*/  FFMA.FTZ R14, R80, R9.reuse, -R43.reuse ;  /* 0x00000009500e7223 */ /* 0x180fe2000001082b */
[-C--:B------:R-:W-:Y:S01]  /*4940*/  FFMA.FTZ R139, R78, R9.reuse, -R43 ;  /* 0x000000094e8b7223 */ /* 0x080fe2000001082b */
[----:B----4-:R-:W-:Y:S01]  /*4950*/  FADD.FTZ R34, R136, R47 ;  /* 0x0000002f88227221 */ /* 0x010fe20000010000 */
        /* <DEDUP_REMOVED lines=13> */
[-CC-:B------:R-:W-:Y:S01]  /*4a30*/  FFMA.FTZ R20, R20, R9.reuse, -R43.reuse ;  /* 0x0000000914147223 */ /* 0x180fe2000001082b */
[-C--:B------:R-:W-:Y:S01]  /*4a40*/  FFMA.FTZ R96, R96, R9.reuse, -R43 ;  /* 0x0000000960607223 */ /* 0x080fe2000001082b */
[----:B------:R-:W-:Y:S01]  /*4a50*/  FADD.FTZ R40, R132, R47 ;  /* 0x0000002f84287221 */ /* 0x000fe20000010000 */
[----:B------:R-:W1:Y:S01]  /*4a60*/  MUFU.EX2 R4, R4 ;  /* 0x0000000400047308 */ /* 0x000e620000000800 */
[----:B--2---:R-:W-:Y:S01]  /*4a70*/  FADD.FTZ R2, R38, R45 ;  /* 0x0000002d26027221 */ /* 0x004fe20000010000 */
[C---:B------:R-:W-:Y:S01]  /*4a80*/  F2FP.BF16.F32.PACK_AB R132, R5.reuse, R132 ;  /* 0x000000840584723e */ /* 0x040fe200000010ff */
[----:B------:R-:W-:Y:S01]  /*4a90*/  FADD.FTZ R47, R5, R40 ;  /* 0x00000028052f7221 */ /* 0x000fe20000010000 */
[--C-:B------:R-:W-:Y:S01]  /*4aa0*/  FFMA.FTZ R26, R26, R9, -R43.reuse ;  /* 0x000000091a1a7223 */ /* 0x100fe2000001082b */
[----:B------:R-:W-:Y:S01]  /*4ab0*/  F2FP.BF16.F32.PACK_AB R149, R0, R149 ;  /* 0x000000950095723e */ /* 0x000fe200000010ff */
[-C--:B------:R-:W-:Y:S01]  /*4ac0*/  FFMA.FTZ R72, R72, R9.reuse, -R43 ;  /* 0x0000000948487223 */ /* 0x080fe2000001082b */
[----:B------:R-:W-:Y:S01]  /*4ad0*/  FADD.FTZ R40, R134, R47 ;  /* 0x0000002f86287221 */ /* 0x000fe20000010000 */
[----:B------:R-:W2:Y:S01]  /*4ae0*/  MUFU.EX2 R147, R147 ;  /* 0x0000009300937308 */ /* 0x000ea20000000800 */
[----:B0-----:R-:W-:Y:S01]  /*4af0*/  FADD.FTZ R45, R145, R2 ;  /* 0x00000002912d7221 */ /* 0x001fe20000010000 */
[-CC-:B------:R-:W-:Y:S01]  /*4b00*/  FFMA.FTZ R28, R28, R9.reuse, -R43.reuse ;  /* 0x000000091c1c7223 */ /* 0x180fe2000001082b */
[----:B------:R-:W-:Y:S01]  /*4b10*/  FADD.FTZ R47, R21, R40 ;  /* 0x00000028152f7221 */ /* 0x000fe20000010000 */
[----:B------:R-:W-:Y:S01]  /*4b20*/  FFMA.FTZ R43, R70, R9, -R43 ;  /* 0x00000009462b7223 */ /* 0x000fe2000001082b */
[----:B------:R-:W-:-:S02]  /*4b30*/  F2FP.BF16.F32.PACK_AB R146, R13, R146 ;  /* 0x000000920d92723e */ /* 0x000fc400000010ff */
[----:B------:R-:W-:Y:S01]  /*4b40*/  FADD.FTZ R40, R128, R47 ;  /* 0x0000002f80287221 */ /* 0x000fe20000010000 */
[----:B------:R-:W0:Y:S01]  /*4b50*/  MUFU.EX2 R42, R42 ;  /* 0x0000002a002a7308 */ /* 0x000e220000000800 */
[----:B-1----:R-:W-:Y:S01]  /*4b60*/  FADD.FTZ R2, R4, R45 ;  /* 0x0000002d04027221 */ /* 0x002fe20000010000 */
[----:B------:R-:W-:Y:S02]  /*4b70*/  F2FP.BF16.F32.PACK_AB R140, R15, R140 ;  /* 0x0000008c0f8c723e */ /* 0x000fe400000010ff */
[----:B------:R-:W-:Y:S02]  /*4b80*/  F2FP.BF16.F32.PACK_AB R142, R25, R142 ;  /* 0x0000008e198e723e */ /* 0x000fe400000010ff */
[----:B------:R-:W-:Y:S02]  /*4b90*/  F2FP.BF16.F32.PACK_AB R136, R33, R136 ;  /* 0x000000882188723e */ /* 0x000fe400000010ff */
[----:B------:R-:W1:Y:S01]  /*4ba0*/  MUFU.EX2 R141, R141 ;  /* 0x0000008d008d7308 */ /* 0x000e620000000800 */
[----:B--2---:R-:W-:Y:S01]  /*4bb0*/  FADD.FTZ R45, R147, R2 ;  /* 0x00000002932d7221 */ /* 0x004fe20000010000 */
[----:B------:R-:W-:-:S02]  /*4bc0*/  F2FP.BF16.F32.PACK_AB R138, R35, R138 ;  /* 0x0000008a238a723e */ /* 0x000fc400000010ff */
[----:B------:R-:W-:Y:S02]  /*4bd0*/  F2FP.BF16.F32.PACK_AB R134, R21, R134 ;  /* 0x000000861586723e */ /* 0x000fe400000010ff */
[----:B------:R-:W-:Y:S02]  /*4be0*/  F2FP.BF16.F32.PACK_AB R128, R27, R128 ;  /* 0x000000801b80723e */ /* 0x000fe400000010ff */
[----:B------:R-:W2:Y:S01]  /*4bf0*/  MUFU.EX2 R8, R8 ;  /* 0x0000000800087308 */ /* 0x000ea20000000800 */
[----:B0-----:R-:W-:Y:S01]  /*4c00*/  FADD.FTZ R2, R42, R45 ;  /* 0x0000002d2a027221 */ /* 0x001fe20000010000 */
[----:B------:R-:W-:Y:S02]  /*4c10*/  F2FP.BF16.F32.PACK_AB R151, R38, R151 ;  /* 0x000000972697723e */ /* 0x000fe400000010ff */
[----:B------:R-:W-:Y:S02]  /*4c20*/  F2FP.BF16.F32.PACK_AB R145, R4, R145 ;  /* 0x000000910491723e */ /* 0x000fe400000010ff */
[----:B------:R-:W-:-:S02]  /*4c30*/  F2FP.BF16.F32.PACK_AB R147, R42, R147 ;  /* 0x000000932a93723e */ /* 0x000fc400000010ff */
        /* <DEDUP_REMOVED lines=95> */
.L_x_1243:
[----:B------:R-:W-:Y:S02]  /*5230*/  ULDC UR14, c[0x0][0x9e4] ;  /* 0x00027900000e7ab9 */ /* 0x000fe40000000800 */
[----:B------:R-:W-:-:S11]  /*5240*/  UISETP.NE.AND UP0, UPT, UR14, 0x1, UPT ;  /* 0x000000010e00788c */ /* 0x000fd6000bf05270 */
[----:B------:R-:W-:Y:S02]  /*5250*/  @UP0 ULDC.64 UR18, c[0x0][0x9e8] ;  /* 0x00027a0000120ab9 */ /* 0x000fe40000000a00 */
[----:B------:R-:W-:-:S04]  /*5260*/  UIMAD.WIDE.U32 UR6, UR11, UR18, URZ ;  /* 0x000000120b0672a5 */ /* 0x000fc8000f8e003f */
[----:B------:R-:W-:-:S12]  /*5270*/  @UP0 USHF.R.U32.HI UR11, URZ, UR19, UR7 ;  /* 0x000000133f0b0299 */ /* 0x000fd80008011607 */
.L_x_1244:
[----:B------:R-:W-:-:S04]  /*5280*/  UIMAD UR11, UR11, UR14, UR14 ;  /* 0x0000000e0b0b72a4 */ /* 0x000fc8000f8e020e */
[----:B------:R-:W-:-:S04]  /*5290*/  UISETP.LT.AND UP0, UPT, UR10, UR11, UPT ;  /* 0x0000000b0a00728c */ /* 0x000fc8000bf01270 */
[----:B------:R-:W-:-:S12]  /*52a0*/  USEL UR10, UR10, UR11, UP0 ;  /* 0x0000000b0a0a7287 */ /* 0x000fd80008000000 */
.L_x_1242:
        /* <DEDUP_REMOVED lines=32> */
.L_x_1264:
[----:B------:R-:W-:Y:S01]  /*54b0*/  ISETP.NE.AND P2, PT, RZ, UR44, PT ;  /* 0x0000002cff007c0c */ /* 0x000fe2000bf45270 */
[----:B------:R-:W-:-:S04]  /*54c0*/  UISETP.NE.AND UP0, UPT, UR26, 0x1, UPT ;  /* 0x000000011a00788c */ /* 0x000fc8000bf05270 */
[----:B------:R-:W-:-:S04]  /*54d0*/  USEL UR47, URZ, 0x1, UP0 ;  /* 0x000000013f2f7887 */ /* 0x000fc80008000000 */
[----:B------:R-:W-:-:S04]  /*54e0*/  ULOP3.LUT UR47, UR27, UR47, URZ, 0x3c, !UPT ;  /* 0x0000002f1b2f7292 */ /* 0x000fc8000f8e3c3f */
[----:B------:R-:W-:Y:S08]  /*54f0*/  @P2 BRA `(.L_x_1246) ;  /* 0x0000000000382947 */ /* 0x000ff00003800000 */
[----:B------:R-:W-:Y:S05]  /*5500*/  @!P0 BRA `(.L_x_1247) ;  /* 0x0000000000048947 */ /* 0x000fea0003800000 */
[----:B------:R-:W-:Y:S01]  /*5510*/  BPT.TRAP 0x1 ;  /* 0x000000040000795c */ /* 0x000fe20000300000 */
.L_x_1247:
        /* <DEDUP_REMOVED lines=9> */
.L_x_1248:
[----:B-1----:R-:W-:Y:S05]  /*55b0*/  @P1 BRA `(.L_x_1246) ;  /* 0x0000000000081947 */ /* 0x002fea0003800000 */
[----:B------:R-:W1:Y:S02]  /*55c0*/  SYNCS.PHASECHK.TRANS64.TRYWAIT P1, [UR6+0x16830], R6 ;  /* 0x01683006ff0075a7 */ /* 0x000e640008020146 */
[----:B-1----:R-:W-:Y:S05]  /*55d0*/  @!P1 BRA `(.L_x_1249) ;  /* 0x0000011000e49947 */ /* 0x002fea0003800000 */
.L_x_1246:
        /* <DEDUP_REMOVED lines=28> */
.L_x_1251:
[----:B------:R-:W-:Y:S01]  /*57a0*/  ULEA UR6, UR26, UR45, 0x3 ;  /* 0x0000002d1a067291 */ /* 0x000fe2000f8e183f */
[----:B------:R-:W-:-:S05]  /*57b0*/  IMAD.U32 R6, RZ, RZ, UR27 ;  /* 0x0000001bff067e24 */ /* 0x000fca000f8e00ff */
[----:B------:R-:W-:-:S04]  /*57c0*/  SHF.L.U32 R6, R6, 0x1f, RZ ;  /* 0x0000001f06067819 */ /* 0x000fc800000006ff */
[----:B------:R0:W1:Y:S01]  /*57d0*/  SYNCS.PHASECHK.TRANS64.TRYWAIT P1, [UR6+0x16850], R6 ;  /* 0x01685006ff0075a7 */ /* 0x0000620008020146 */
[----:B------:R-:W-:Y:S05]  /*57e0*/  @!P0 BRA `(.L_x_1252) ;  /* 0x0000000000048947 */ /* 0x000fea0003800000 */
[----:B------:R-:W-:Y:S01]  /*57f0*/  BPT.TRAP 0x1 ;  /* 0x000000040000795c */ /* 0x000fe20000300000 */
.L_x_1252:
[----:B-1----:R-:W-:Y:S05]  /*5800*/  @P1 BRA `(.L_x_1250) ;  /* 0x0000000000081947 */ /* 0x002fea0003800000 */
[----:B------:R-:W1:Y:S02]  /*5810*/  SYNCS.PHASECHK.TRANS64.TRYWAIT P1, [UR6+0x16850], R6 ;  /* 0x01685006ff0075a7 */ /* 0x000e640008020146 */
[----:B-1----:R-:W-:Y:S05]  /*5820*/  @!P1 BRA `(.L_x_1253) ;  /* 0x0000011000689947 */ /* 0x002fea0003800000 */
.L_x_1250:
        /* <DEDUP_REMOVED lines=51> */
.L_x_1254:
[----:B------:R-:W-:Y:S01]  /*5b60*/  UISETP.NE.AND UP1, UPT, UR51, URZ, UPT ;  /* 0x0000003f3300728c */ /* 0x000fe2000bf25270 */
[----:B------:R-:W-:Y:S01]  /*5b70*/  FMUL.FTZ R126, R64, UR24 ;  /* 0x00000018407e7c20 */ /* 0x000fe20008410000 */
[----:B------:R-:W-:Y:S01]  /*5b80*/  VIADD R64, R17, UR40 ;  /* 0x0000002811407c36 */ /* 0x000fe20008000000 */
[----:B------:R-:W-:Y:S01]  /*5b90*/  ULEA UR6, UR46, UR45, 0x3 ;  /* 0x0000002d2e067291 */ /* 0x000fe2000f8e183f */
[----:B------:R-:W-:Y:S01]  /*5ba0*/  FMUL.FTZ R128, R65, UR24 ;  /* 0x0000001841807c20 */ /* 0x000fe20008410000 */
[----:B------:R-:W-:Y:S01]  /*5bb0*/  IMAD.SHL.U32 R65, R5, 0x80, RZ ;  /* 0x0000008005417824 */ /* 0x000fe200078e00ff */
[----:B------:R-:W-:Y:S01]  /*5bc0*/  PLOP3.LUT P1, PT, PT, PT, UP1, 0x80, 0x0 ;  /* 0x000000000000781c */ /* 0x000fe20003f2f018 */
[----:B------:R-:W-:Y:S01]  /*5bd0*/  UIADD3 UR6, UR6, 0x16840, URZ ;  /* 0x0001684006067890 */ /* 0x000fe2000fffe03f */
[----:B------:R-:W-:Y:S01]  /*5be0*/  PLOP3.LUT P2, PT, PT, PT, UP1, 0x80, 0x0 ;  /* 0x000000000000781c */ /* 0x000fe20003f4f018 */
[----:B------:R-:W-:Y:S01]  /*5bf0*/  FMUL.FTZ R20, R35, UR24 ;  /* 0x0000001823147c20 */ /* 0x000fe20008410000 */
[----:B------:R-:W-:Y:S01]  /*5c00*/  FMUL.FTZ R7, R27, UR24 ;  /* 0x000000181b077c20 */ /* 0x000fe20008410000 */
[----:B------:R-:W-:Y:S01]  /*5c10*/  @UP1 ULDC UR7, c[0x0][0x44c] ;  /* 0x0001130000071ab9 */ /* 0x000fe20000000800 */
[----:B------:R-:W-:Y:S01]  /*5c20*/  FMUL.FTZ R15, R28, UR24 ;  /* 0x000000181c0f7c20 */ /* 0x000fe20008410000 */
[----:B------:R-:W-:Y:S01]  /*5c30*/  FMUL.FTZ R10, R31, UR24 ;  /* 0x000000181f0a7c20 */ /* 0x000fe20008410000 */
[----:B------:R-:W-:Y:S01]  /*5c40*/  FMUL.FTZ R35, R41, UR24 ;  /* 0x0000001829237c20 */ /* 0x000fe20008410000 */
[----:B------:R-:W-:Y:S01]  /*5c50*/  UISETP.NE.AND UP0, UPT, UR50, URZ, UPT ;  /* 0x0000003f3200728c */ /* 0x000fe2000bf05270 */
[----:B------:R-:W-:Y:S01]  /*5c60*/  FMUL.FTZ R9, R24, UR24 ;  /* 0x0000001818097c20 */ /* 0x000fe20008410000 */
[----:B------:R-:W-:Y:S01]  /*5c70*/  FMUL.FTZ R11, R25, UR24 ;  /* 0x00000018190b7c20 */ /* 0x000fe20008410000 */
[----:B0-----:R-:W-:Y:S01]  /*5c80*/  FMUL.FTZ R6, R26, UR24 ;  /* 0x000000181a067c20 */ /* 0x001fe20008410000 */
        /* <DEDUP_REMOVED lines=8> */
[----:B------:R-:W-:Y:S01]  /*5d10*/  FMUL.FTZ R41, R55, UR24 ;  /* 0x0000001837297c20 */ /* 0x000fe20008410000 */
[----:B------:R-:W-:Y:S01]  /*5d20*/  FMUL.FTZ R25, R32, UR24 ;  /* 0x0000001820197c20 */ /* 0x000fe20008410000 */
        /* <DEDUP_REMOVED lines=51> */
[----:B------:R-:W-:Y:S01]  /*6060*/  IMAD R13, R16, -0x2, R13 ;  /* 0xfffffffe100d7824 */ /* 0x000fe200078e020d */
[----:B------:R-:W1:Y:S01]  /*6070*/  MUFU.TANH R9, R9 ;  /* 0x0000000900097308 */ /* 0x000e620000002400 */
[----:B------:R-:W-:Y:S01]  /*6080*/  IMAD.U32 R66, RZ, RZ, UR37 ;  /* 0x00000025ff427e24 */ /* 0x000fe2000f8e00ff */
[----:B------:R-:W-:Y:S01]  /*6090*/  SYNCS.ARRIVE.TRANS64.RED.A1T0 RZ, [UR6], RZ ;  /* 0x000000ffffff79a7 */ /* 0x000fe20008100406 */
[----:B------:R-:W-:-:S03]  /*60a0*/  ULOP3.LUT UR6, URZ, UR22, URZ, 0x33, !UPT ;  /* 0x000000163f067292 */ /* 0x000fc6000f8e333f */
[----:B------:R-:W-:Y:S02]  /*60b0*/  IADD3 R13, -R66, UR41, R13 ;  /* 0x00000029420d7c10 */ /* 0x000fe4000fffe10d */
[----:B------:R-:W2:Y:S03]  /*60c0*/  MUFU.TANH R11, R11 ;  /* 0x0000000b000b7308 */ /* 0x000ea60000002400 */
[C---:B------:R-:W-:Y:S02]  /*60d0*/  VIADD R67, R13.reuse, UR23 ;  /* 0x000000170d437c36 */ /* 0x040fe40008000000 */
[----:B------:R-:W-:Y:S02]  /*60e0*/  VIADD R69, R13, UR6 ;  /* 0x000000060d457c36 */ /* 0x000fe40008000000 */
[--C-:B0-----:R-:W-:Y:S01]  /*60f0*/  IMAD.IADD R71, R67, 0x1, R12.reuse ;  /* 0x0000000143477824 */ /* 0x101fe200078e020c */
        /* <DEDUP_REMOVED lines=77> */
.L_x_1257:
[----:B------:R-:W-:-:S05]  /*65d0*/  IMAD.U32 R66, RZ, RZ, UR21 ;  /* 0x00000015ff427e24 */ /* 0x000fca000f8e00ff */
[----:B------:R-:W-:-:S13]  /*65e0*/  ISETP.NE.AND P1, PT, R66, 0x1, PT ;  /* 0x000000014200780c */ /* 0x000fda0003f25270 */
[----:B------:R-:W1:Y:S02]  /*65f0*/  @P1 LDC.64 R12, c[0x0][0x9e8] ;  /* 0x00027a00ff0c1b82 */ /* 0x000e640000000a00 */
[----:B-1----:R-:W-:-:S05]  /*6600*/  @P1 IMAD.HI.U32 R12, R63, R12, RZ ;  /* 0x0000000c3f0c1227 */ /* 0x002fca00078e00ff */
[----:B------:R-:W-:-:S07]  /*6610*/  @P1 SHF.R.U32.HI R63, RZ, R13, R12 ;  /* 0x0000000dff3f1219 */ /* 0x000fce000001160c */
.L_x_1258:
[----:B------:R-:W-:Y:S05]  /*6620*/  BSYNC B0 ;  /* 0x0000000000007941 */ /* 0x000fea0003800000 */
.L_x_1256:
[----:B------:R-:W-:-:S04]  /*6630*/  IMAD R63, R63, R66, -R65 ;  /* 0x000000423f3f7224 */ /* 0x000fc800078e0a41 */
[----:B------:R-:W-:-:S05]  /*6640*/  IMAD R12, R16, -0x2, R63 ;  /* 0xfffffffe100c7824 */ /* 0x000fca00078e023f */
[----:B------:R-:W-:Y:S02]  /*6650*/  VIADDMNMX R71, R12, R66, R71, PT ;  /* 0x000000420c477246 */ /* 0x000fe40003800147 */
[----:B------:R-:W-:-:S07]  /*6660*/  VIMNMX R73, R73, R12, !PT ;  /* 0x0000000c49497248 */ /* 0x000fce0007fe0100 */
.L_x_1255:
[----:B------:R-:W-:Y:S01]  /*6670*/  ISETP.GT.AND P1, PT, R5, -0x1, PT ;  /* 0xffffffff0500780c */ /* 0x000fe20003f24270 */
[----:B------:R-:W1:Y:S01]  /*6680*/  SHFL.IDX PT, R12, R64, 0x1, 0x1c1f ;  /* 0x003c1f00400c7f89 */ /* 0x000e6200000e0000 */
[----:B------:R-:W-:Y:S02]  /*6690*/  UISETP.NE.AND UP0, UPT, UR50, URZ, UPT ;  /* 0x0000003f3200728c */ /* 0x000fe4000bf05270 */
[C---:B------:R-:W-:Y:S02]  /*66a0*/  ISETP.GT.AND P3, PT, R73.reuse, 0x8, P1 ;  /* 0x000000084900780c */ /* 0x040fe40000f64270 */
[----:B------:R-:W-:Y:S02]  /*66b0*/  ISETP.GT.AND P6, PT, R73, RZ, P1 ;  /* 0x000000ff4900720c */ /* 0x000fe40000fc4270 */
[----:B------:R-:W-:Y:S02]  /*66c0*/  ISETP.LT.OR P3, PT, R71, 0x9, P3 ;  /* 0x000000094700780c */ /* 0x000fe40001f61670 */
[----:B------:R-:W-:-:S02]  /*66d0*/  ISETP.GT.AND P2, PT, R73, 0x1, P1 ;  /* 0x000000014900780c */ /* 0x000fc40000f44270 */
[----:B------:R-:W-:Y:S02]  /*66e0*/  FSEL R66, R15, -INF , !P3 ;  /* 0xff8000000f427808 */ /* 0x000fe40005800000 */
[----:B------:R-:W-:Y:S02]  /*66f0*/  ISETP.GT.AND P3, PT, R73, 0x19, P1 ;  /* 0x000000194900780c */ /* 0x000fe40000f64270 */
[C---:B------:R-:W-:Y:S02]  /*6700*/  ISETP.LT.OR P6, PT, R71.reuse, 0x1, P6 ;  /* 0x000000014700780c */ /* 0x040fe400037c1670 */
[C---:B------:R-:W-:Y:S02]  /*6710*/  ISETP.LT.OR P2, PT, R71.reuse, 0x2, P2 ;  /* 0x000000024700780c */ /* 0x040fe40001741670 */
[----:B------:R-:W-:Y:S02]  /*6720*/  ISETP.LT.OR P3, PT, R71, 0x1a, P3 ;  /* 0x0000001a4700780c */ /* 0x000fe40001f61670 */
[----:B------:R-:W-:-:S02]  /*6730*/  FSEL R63, R9, -INF , !P6 ;  /* 0xff800000093f7808 */ /* 0x000fc40007000000 */
[----:B------:R-:W-:Y:S01]  /*6740*/  FSEL R150, R11, -INF , !P2 ;  /* 0xff8000000b967808 */ /* 0x000fe20005000000 */
[--C-:B-1----:R-:W-:Y:S01]  /*6750*/  IMAD.IADD R11, R67, 0x1, R12.reuse ;  /* 0x00000001430b7824 */ /* 0x102fe200078e020c */
[----:B------:R-:W-:Y:S01]  /*6760*/  ISETP.GT.AND P5, PT, R73, 0x9, P1 ;  /* 0x000000094900780c */ /* 0x000fe20000fa4270 */
[----:B------:R-:W-:Y:S01]  /*6770*/  IMAD.IADD R15, R69, 0x1, R12 ;  /* 0x00000001450f7824 */ /* 0x000fe200078e020c */
        /* <DEDUP_REMOVED lines=99> */
.L_x_1261:
[----:B------:R-:W-:-:S05]  /*6db0*/  IMAD.U32 R21, RZ, RZ, UR21 ;  /* 0x00000015ff157e24 */ /* 0x000fca000f8e00ff */
[----:B------:R-:W-:-:S13]  /*6dc0*/  ISETP.NE.AND P2, PT, R21, 0x1, PT ;  /* 0x000000011500780c */ /* 0x000fda0003f45270 */
[----:B------:R-:W0:Y:S02]  /*6dd0*/  @P2 LDC.64 R12, c[0x0][0x9e8] ;  /* 0x00027a00ff0c2b82 */ /* 0x000e240000000a00 */
[----:B0-----:R-:W-:-:S05]  /*6de0*/  @P2 IMAD.HI.U32 R12, R9, R12, RZ ;  /* 0x0000000c090c2227 */ /* 0x001fca00078e00ff */
[----:B------:R-:W-:-:S07]  /*6df0*/  @P2 SHF.R.U32.HI R9, RZ, R13, R12 ;  /* 0x0000000dff092219 */ /* 0x000fce000001160c */
.L_x_1262:
[----:B------:R-:W-:Y:S05]  /*6e00*/  BSYNC B0 ;  /* 0x0000000000007941 */ /* 0x000fea0003800000 */
.L_x_1260:
[----:B------:R-:W-:-:S04]  /*6e10*/  IMAD R9, R9, R21, -R65 ;  /* 0x0000001509097224 */ /* 0x000fc800078e0a41 */
[----:B------:R-:W-:-:S05]  /*6e20*/  IMAD R12, R16, -0x2, R9 ;  /* 0xfffffffe100c7824 */ /* 0x000fca00078e0209 */
[----:B------:R-:W-:Y:S02]  /*6e30*/  VIADDMNMX R11, R12, R21, R11, PT ;  /* 0x000000150c0b7246 */ /* 0x000fe4000380010b */
[----:B------:R-:W-:-:S07]  /*6e40*/  VIMNMX R15, R15, R12, !PT ;  /* 0x0000000c0f0f7248 */ /* 0x000fce0007fe0100 */
.L_x_1259:
[----:B------:R-:W-:Y:S02]  /*6e50*/  FMNMX.FTZ R9, R63, R4, !PT ;  /* 0x000000043f097209 */ /* 0x000fe40007810000 */
[----:B------:R-:W-:Y:S02]  /*6e60*/  ISETP.GT.AND P5, PT, R15, 0x10, P1 ;  /* 0x000000100f00780c */ /* 0x000fe40000fa4270 */
[----:B------:R-:W-:Y:S02]  /*6e70*/  FMNMX.FTZ R9, R150, R9, !PT ;  /* 0x0000000996097209 */ /* 0x000fe40007810000 */
[----:B------:R-:W-:Y:S02]  /*6e80*/  ISETP.LT.OR P5, PT, R11, 0x11, P5 ;  /* 0x000000110b00780c */ /* 0x000fe40002fa1670 */
[----:B------:R-:W-:Y:S02]  /*6e90*/  FMNMX.FTZ R9, R66, R9, !PT ;  /* 0x0000000942097209 */ /* 0x000fe40007810000 */
[----:B------:R-:W-:-:S02]  /*6ea0*/  ISETP.GT.AND P6, PT, R15, 0x1, P1 ;  /* 0x000000010f00780c */ /* 0x000fc40000fc4270 */
[----:B------:R-:W-:Y:S02]  /*6eb0*/  FMNMX.FTZ R9, R64, R9, !PT ;  /* 0x0000000940097209 */ /* 0x000fe40007810000 */
[----:B------:R-:W-:Y:S02]  /*6ec0*/  FSEL R14, R14, -INF , !P5 ;  /* 0xff8000000e0e7808 */ /* 0x000fe40006800000 */
[----:B------:R-:W-:Y:S02]  /*6ed0*/  FMNMX.FTZ R9, R68, R9, !PT ;  /* 0x0000000944097209 */ /* 0x000fe40007810000 */
[----:B------:R-:W-:Y:S02]  /*6ee0*/  ISETP.GT.AND P5, PT, R15, 0x20, P1 ;  /* 0x000000200f00780c */ /* 0x000fe40000fa4270 */
[----:B------:R-:W-:Y:S02]  /*6ef0*/  FMNMX.FTZ R9, R70, R9, !PT ;  /* 0x0000000946097209 */ /* 0x000fe40007810000 */
[----:B------:R-:W-:-:S02]  /*6f00*/  ISETP.LT.OR P6, PT, R11, 0x2, P6 ;  /* 0x000000020b00780c */ /* 0x000fc400037c1670 */
[----:B------:R-:W-:Y:S02]  /*6f10*/  FMNMX.FTZ R9, R72, R9, !PT ;  /* 0x0000000948097209 */ /* 0x000fe40007810000 */
[----:B------:R-:W-:Y:S02]  /*6f20*/  ISETP.LT.OR P5, PT, R11, 0x21, P5 ;  /* 0x000000210b00780c */ /* 0x000fe40002fa1670 */
[----:B------:R-:W-:Y:S02]  /*6f30*/  FMNMX.FTZ R9, R74, R9, !PT ;  /* 0x000000094a097209 */ /* 0x000fe40007810000 */
[----:B------:R-:W-:Y:S02]  /*6f40*/  FSEL R7, R7, -INF , !P6 ;  /* 0xff80000007077808 */ /* 0x000fe40007000000 */
[----:B------:R-:W-:Y:S02]  /*6f50*/  FMNMX.FTZ R9, R76, R9, !PT ;  /* 0x000000094c097209 */ /* 0x000fe40007810000 */
[----:B------:R-:W-:-:S02]  /*6f60*/  FSEL R28, R28, -INF , !P5 ;  /* 0xff8000001c1c7808 */ /* 0x000fc40006800000 */
[----:B------:R-:W-:Y:S02]  /*6f70*/  FMNMX.FTZ R9, R78, R9, !PT ;  /* 0x000000094e097209 */ /* 0x000fe40007810000 */
[----:B------:R-:W-:Y:S02]  /*6f80*/  ISETP.GT.AND P5, PT, R15, RZ, P1 ;  /* 0x000000ff0f00720c */ /* 0x000fe40000fa4270 */
[----:B------:R-:W-:Y:S02]  /*6f90*/  FMNMX.FTZ R9, R80, R9, !PT ;  /* 0x0000000950097209 */ /* 0x000fe40007810000 */
[----:B------:R-:W-:Y:S02]  /*6fa0*/  ISETP.LT.OR P5, PT, R11, 0x1, P5 ;  /* 0x000000010b00780c */ /* 0x000fe40002fa1670 */
[----:B------:R-:W-:Y:S02]  /*6fb0*/  FMNMX.FTZ R9, R82, R9, !PT ;  /* 0x0000000952097209 */ /* 0x000fe40007810000 */
[----:B------:R-:W-:-:S02]  /*6fc0*/  ISETP.GT.AND P3, PT, R15, 0x8, P1 ;  /* 0x000000080f00780c */ /* 0x000fc40000f64270 */
[----:B------:R-:W-:Y:S02]  /*6fd0*/  FMNMX.FTZ R9, R84, R9, !PT ;  /* 0x0000000954097209 */ /* 0x000fe40007810000 */
[----:B------:R-:W-:Y:S02]  /*6fe0*/  ISETP.GT.AND P4, PT, R15, 0x9, P1 ;  /* 0x000000090f00780c */ /* 0x000fe40000f84270 */
[----:B------:R-:W-:Y:S02]  /*6ff0*/  FMNMX.FTZ R9, R120, R9, !PT ;  /* 0x0000000978097209 */ /* 0x000fe40007810000 */
[C---:B------:R-:W-:Y:S02]  /*7000*/  ISETP.LT.OR P3, PT, R11.reuse, 0x9, P3 ;  /* 0x000000090b00780c */ /* 0x040fe40001f61670 */
[----:B------:R-:W-:Y:S02]  /*7010*/  FMNMX.FTZ R9, R122, R9, !PT ;  /* 0x000000097a097209 */ /* 0x000fe40007810000 */
[----:B------:R-:W-:-:S02]  /*7020*/  ISETP.LT.OR P4, PT, R11, 0xa, P4 ;  /* 0x0000000a0b00780c */ /* 0x000fc40002781670 */
[----:B------:R-:W-:Y:S02]  /*7030*/  FMNMX.FTZ R9, R52, R9, !PT ;  /* 0x0000000934097209 */ /* 0x000fe40007810000 */
[----:B------:R-:W-:Y:S02]  /*7040*/  FSEL R8, R8, -INF , !P3 ;  /* 0xff80000008087808 */ /* 0x000fe40005800000 */
[----:B------:R-:W-:Y:S02]  /*7050*/  FMNMX.FTZ R9, R56, R9, !PT ;  /* 0x0000000938097209 */ /* 0x000fe40007810000 */
[----:B------:R-:W-:Y:S02]  /*7060*/  ISETP.GT.AND P2, PT, R15, 0x11, P1 ;  /* 0x000000110f00780c */ /* 0x000fe40000f44270 */
[----:B------:R-:W-:Y:S02]  /*7070*/  FMNMX.FTZ R9, R86, R9, !PT ;  /* 0x0000000956097209 */ /* 0x000fe40007810000 */
[----:B------:R-:W-:-:S02]  /*7080*/  FSEL R10, R10, -INF , !P4 ;  /* 0xff8000000a0a7808 */ /* 0x000fc40006000000 */
[----:B------:R-:W-:Y:S02]  /*7090*/  FMNMX.FTZ R9, R58, R9, !PT ;  /* 0x000000093a097209 */ /* 0x000fe40007810000 */
[----:B------:R-:W-:Y:S02]  /*70a0*/  ISETP.GT.AND P3, PT, R15, 0x18, P1 ;  /* 0x000000180f00780c */ /* 0x000fe40000f64270 */
[----:B------:R-:W-:Y:S02]  /*70b0*/  FMNMX.FTZ R9, R124, R9, !PT ;  /* 0x000000097c097209 */ /* 0x000fe40007810000 */
[----:B------:R-:W-:Y:S02]  /*70c0*/  ISETP.LT.OR P2, PT, R11, 0x12, P2 ;  /* 0x000000120b00780c */ /* 0x000fe40001741670 */
[----:B------:R-:W-:Y:S02]  /*70d0*/  FMNMX.FTZ R9, R126, R9, !PT ;  /* 0x000000097e097209 */ /* 0x000fe40007810000 */
[----:B------:R-:W-:-:S02]  /*70e0*/  ISETP.GT.AND P4, PT, R15, 0x19, P1 ;  /* 0x000000190f00780c */ /* 0x000fc40000f84270 */
[----:B------:R-:W-:Y:S02]  /*70f0*/  FMNMX.FTZ R9, R128, R9, !PT ;  /* 0x0000000980097209 */ /* 0x000fe40007810000 */
[C---:B------:R-:W-:Y:S02]  /*7100*/  ISETP.LT.OR P3, PT, R11.reuse, 0x19, P3 ;  /* 0x000000190b00780c */ /* 0x040fe40001f61670 */
[----:B------:R-:W-:Y:S02]  /*7110*/  FMNMX.FTZ R9, R130, R9, !PT ;  /* 0x0000000982097209 */ /* 0x000fe40007810000 */
[----:B------:R-:W-:Y:S02]  /*7120*/  FSEL R20, R20, -INF , !P2 ;  /* 0xff80000014147808 */ /* 0x000fe40005000000 */
        /* <DEDUP_REMOVED lines=15> */
[----:B------:R-:W-:Y:S02]  /*7220*/  ISETP.LT.OR P3, PT, R11, 0x29, P3 ;  /* 0x000000290b00780c */ /* 0x000fe40001f61670 */
[----:B------:R-:W-:Y:S02]  /*7230*/  FMNMX.FTZ R13, R134, R9, !PT ;  /* 0x00000009860d7209 */ /* 0x000fe40007810000 */
[----:B------:R-:W0:Y:S01]  /*7240*/  LDC R9, c[0x0][0x988] ;  /* 0x00026200ff097b82 */ /* 0x000e220000000800 */
[----:B------:R-:W-:Y:S02]  /*7250*/  FSEL R30, R30, -INF , !P2 ;  /* 0xff8000001e1e7808 */ /* 0x000fe40005000000 */
[----:B------:R-:W1:Y:S01]  /*7260*/  SHFL.BFLY PT, R12, R13, 0x2, 0x1f ;  /* 0x0c401f000d0c7f89 */ /* 0x000e6200000e0000 */
[----:B------:R-:W-:-:S02]  /*7270*/  ISETP.GT.AND P2, PT, R15, 0x30, P1 ;  /* 0x000000300f00780c */ /* 0x000fc40000f44270 */
[----:B------:R-:W-:Y:S02]  /*7280*/  FSEL R32, R32, -INF , !P3 ;  /* 0xff80000020207808 */ /* 0x000fe40005800000 */
[----:B------:R-:W-:Y:S02]  /*7290*/  ISETP.LT.OR P4, PT, R11, 0x2a, P4 ;  /* 0x0000002a0b00780c */ /* 0x000fe40002781670 */
[----:B------:R-:W-:Y:S02]  /*72a0*/  ISETP.GT.AND P3, PT, R15, 0x31, P1 ;  /* 0x000000310f00780c */ /* 0x000fe40000f64270 */
[C---:B------:R-:W-:Y:S02]  /*72b0*/  ISETP.LT.OR P2, PT, R11.reuse, 0x31, P2 ;  /* 0x000000310b00780c */ /* 0x040fe40001741670 */
[----:B------:R-:W-:-:S04]  /*72c0*/  ISETP.LT.OR P3, PT, R11, 0x32, P3 ;  /* 0x000000320b00780c */ /* 0x000fc80001f61670 */
[----:B------:R-:W-:Y:S02]  /*72d0*/  FSEL R38, R38, -INF , !P3 ;  /* 0xff80000026267808 */ /* 0x000fe40005800000 */
[----:B------:R-:W-:-:S04]  /*72e0*/  ISETP.GT.AND P3, PT, R15, 0x41, P1 ;  /* 0x000000410f00780c */ /* 0x000fc80000f64270 */
[----:B------:R-:W-:Y:S02]  /*72f0*/  ISETP.LT.OR P3, PT, R11, 0x42, P3 ;  /* 0x000000420b00780c */ /* 0x000fe40001f61670 */
[----:B-1----:R-:W-:-:S05]  /*7300*/  FMNMX.FTZ R21, R13, R12, !PT ;  /* 0x0000000c0d157209 */ /* 0x002fca0007810000 */
[----:B------:R-:W1:Y:S02]  /*7310*/  SHFL.BFLY PT, R12, R21, 0x1, 0x1f ;  /* 0x0c201f00150c7f89 */ /* 0x000e6400000e0000 */
[----:B-1----:R-:W-:-:S04]  /*7320*/  FMNMX.FTZ R12, R21, R12, !PT ;  /* 0x0000000c150c7209 */ /* 0x002fc80007810000 */
[C---:B------:R-:W-:Y:S01]  /*7330*/  FSETP.NEU.FTZ.AND P6, PT, R12.reuse, -INF , PT ;  /* 0xff8000000c00780b */ /* 0x040fe20003fdd000 */
[----:B0-----:R-:W-:-:S05]  /*7340*/  FMUL.FTZ R13, R12, R9 ;  /* 0x000000090c0d7220 */ /* 0x001fca0000410000 */
[----:B------:R-:W-:-:S05]  /*7350*/  FSEL R13, R13, RZ, P6 ;  /* 0x000000ff0d0d7208 */ /* 0x000fca0003000000 */
[-CC-:B------:R-:W-:Y:S01]  /*7360*/  FFMA.FTZ R29, R64, R9.reuse, -R13.reuse ;  /* 0x00000009401d7223 */ /* 0x180fe2000001080d */
[----:B------:R-:W-:Y:S01]  /*7370*/  FSEL R64, R6, -INF , !P5 ;  /* 0xff80000006407808 */ /* 0x000fe20006800000 */
[-CC-:B------:R-:W-:Y:S01]  /*7380*/  FFMA.FTZ R35, R72, R9.reuse, -R13.reuse ;  /* 0x0000000948237223 */ /* 0x180fe2000001080d */
[-CC-:B------:R-:W-:Y:S01]  /*7390*/  FFMA.FTZ R27, R150, R9.reuse, -R13.reuse ;  /* 0x00000009961b7223 */ /* 0x180fe2000001080d */
[--C-:B------:R-:W-:Y:S01]  /*73a0*/  FFMA.FTZ R150, R66, R9, -R13.reuse ;  /* 0x0000000942967223 */ /* 0x100fe2000001080d */
[----:B------:R-:W-:Y:S01]  /*73b0*/  FMNMX.FTZ R6, R64, R3, !PT ;  /* 0x0000000340067209 */ /* 0x000fe20007810000 */
[-CC-:B------:R-:W-:Y:S01]  /*73c0*/  FFMA.FTZ R21, R63, R9.reuse, -R13.reuse ;  /* 0x000000093f157223 */ /* 0x180fe2000001080d */
[----:B------:R-:W-:Y:S01]  /*73d0*/  FSEL R66, R34, -INF , !P4 ;  /* 0xff80000022427808 */ /* 0x000fe20006000000 */
[----:B------:R0:W-:Y:S01]  /*73e0*/  MUFU.EX2 R26, R27 ;  /* 0x0000001b001a7308 */ /* 0x0001e20000000800 */
[----:B------:R-:W-:Y:S01]  /*73f0*/  FMNMX.FTZ R31, R7, R6, !PT ;  /* 0x00000006071f7209 */ /* 0x000fe20007810000 */
[-CC-:B------:R-:W-:Y:S01]  /*7400*/  FFMA.FTZ R34, R70, R9.reuse, -R13.reuse ;  /* 0x0000000946227223 */ /* 0x180fe2000001080d */
[C---:B------:R-:W-:Y:S01]  /*7410*/  ISETP.GT.AND P5, PT, R15.reuse, 0x38, P1 ;  /* 0x000000380f00780c */ /* 0x040fe20000fa4270 */
[--C-:B------:R-:W-:Y:S01]  /*7420*/  FFMA.FTZ R58, R58, R9, -R13.reuse ;  /* 0x000000093a3a7223 */ /* 0x100fe2000001080d */
[----:B------:R-:W-:Y:S01]  /*7430*/  FMNMX.FTZ R31, R8, R31, !PT ;  /* 0x0000001f081f7209 */ /* 0x000fe20007810000 */
[--C-:B------:R-:W-:Y:S01]  /*7440*/  FFMA.FTZ R122, R122, R9, -R13.reuse ;  /* 0x000000097a7a7223 */ /* 0x100fe2000001080d */
[----:B------:R-:W-:Y:S01]  /*7450*/  ISETP.GT.AND P4, PT, R15, 0x39, P1 ;  /* 0x000000390f00780c */ /* 0x000fe20000f84270 */
[----:B------:R-:W-:Y:S01]  /*7460*/  MUFU.EX2 R21, R21 ;  /* 0x0000001500157308 */ /* 0x000fe20000000800 */
[----:B------:R-:W-:Y:S01]  /*7470*/  FMNMX.FTZ R31, R10, R31, !PT ;  /* 0x0000001f0a1f7209 */ /* 0x000fe20007810000 */
[-CC-:B0-----:R-:W-:Y:S01]  /*7480*/  FFMA.FTZ R27, R68, R9.reuse, -R13.reuse ;  /* 0x00000009441b7223 */ /* 0x181fe2000001080d */
[----:B------:R-:W-:Y:S01]  /*7490*/  FSEL R68, R36, -INF , !P2 ;  /* 0xff80000024447808 */ /* 0x000fe20005000000 */
[--C-:B------:R-:W-:Y:S01]  /*74a0*/  FFMA.FTZ R36, R74, R9, -R13.reuse ;  /* 0x000000094a247223 */ /* 0x100fe2000001080d */
[----:B------:R-:W-:Y:S01]  /*74b0*/  FMNMX.FTZ R31, R14, R31, !PT ;  /* 0x0000001f0e1f7209 */ /* 0x000fe20007810000 */
[--C-:B------:R-:W-:Y:S01]  /*74c0*/  FFMA.FTZ R128, R128, R9, -R13.reuse ;  /* 0x0000000980807223 */ /* 0x100fe2000001080d */
[----:B------:R-:W-:Y:S01]  /*74d0*/  ISETP.LT.OR P5, PT, R11, 0x39, P5 ;  /* 0x000000390b00780c */ /* 0x000fe20002fa1670 */
[----:B------:R-:W-:Y:S01]  /*74e0*/  MUFU.EX2 R150, R150 ;  /* 0x0000009600967308 */ /* 0x000fe20000000800 */
[----:B------:R-:W-:Y:S01]  /*74f0*/  FMNMX.FTZ R33, R20, R31, !PT ;  /* 0x0000001f14217209 */ /* 0x000fe20007810000 */
[----:B------:R-:W-:Y:S01]  /*7500*/  FFMA.FTZ R130, R130, R9, -R13 ;  /* 0x0000000982827223 */ /* 0x000fe2000001080d */
[----:B------:R-:W-:-:S02]  /*7510*/  ISETP.GT.AND P2, PT, R15, 0x40, P1 ;  /* 0x000000400f00780c */ /* 0x000fc40000f44270 */
[----:B------:R-:W-:Y:S02]  /*7520*/  FMNMX.FTZ R6, R24, R33, !PT ;  /* 0x0000002118067209 */ /* 0x000fe40007810000 */
[----:B------:R-:W-:Y:S01]  /*7530*/  FSEL R70, R40, -INF , !P5 ;  /* 0xff80000028467808 */ /* 0x000fe20006800000 */
[----:B------:R0:W-:Y:S01]  /*7540*/  MUFU.EX2 R31, R35 ;  /* 0x00000023001f7308 */ /* 0x0001e20000000800 */
[----:B------:R-:W-:Y:S01]  /*7550*/  FMNMX.FTZ R33, R25, R6, !PT ;  /* 0x0000000619217209 */ /* 0x000fe20007810000 */
[-CC-:B------:R-:W-:Y:S01]  /*7560*/  FFMA.FTZ R6, R76, R9.reuse, -R13.reuse ;  /* 0x000000094c067223 */ /* 0x180fe2000001080d */
[C---:B------:R-:W-:Y:S01]  /*7570*/  ISETP.LT.OR P4, PT, R11.reuse, 0x3a, P4 ;  /* 0x0000003a0b00780c */ /* 0x040fe20002781670 */
[----:B------:R-:W-:Y:S01]  /*7580*/  FFMA.FTZ R40, R78, R9, -R13 ;  /* 0x000000094e287223 */ /* 0x000fe2000001080d */
[----:B------:R-:W-:Y:S02]  /*7590*/  FMNMX.FTZ R33, R28, R33, !PT ;  /* 0x000000211c217209 */ /* 0x000fe40007810000 */
[----:B------:R-:W-:Y:S01]  /*75a0*/  ISETP.LT.OR P2, PT, R11, 0x41, P2 ;  /* 0x000000410b00780c */ /* 0x000fe20001741670 */
[----:B------:R-:W-:Y:S01]  /*75b0*/  MUFU.EX2 R29, R29 ;  /* 0x0000001d001d7308 */ /* 0x000fe20000000800 */
[----:B0-----:R-:W-:-:S02]  /*75c0*/  FMNMX.FTZ R35, R30, R33, !PT ;  /* 0x000000211e237209 */ /* 0x001fc40007810000 */
[----:B------:R-:W-:Y:S02]  /*75d0*/  FSEL R72, R41, -INF , !P4 ;  /* 0xff80000029487808 */ /* 0x000fe40006000000 */
[----:B------:R-:W-:Y:S02]  /*75e0*/  FMNMX.FTZ R35, R32, R35, !PT ;  /* 0x0000002320237209 */ /* 0x000fe40007810000 */
[----:B------:R-:W-:Y:S01]  /*75f0*/  ISETP.GT.AND P5, PT, R15, 0x48, P1 ;  /* 0x000000480f00780c */ /* 0x000fe20000fa4270 */
[----:B------:R0:W-:Y:S01]  /*7600*/  MUFU.EX2 R33, R6 ;  /* 0x0000000600217308 */ /* 0x0001e20000000800 */
[----:B------:R-:W-:Y:S02]  /*7610*/  FMNMX.FTZ R35, R66, R35, !PT ;  /* 0x0000002342237209 */ /* 0x000fe40007810000 */
[----:B------:R-:W-:Y:S01]  /*7620*/  FSEL R74, R42, -INF , !P2 ;  /* 0xff8000002a4a7808 */ /* 0x000fe20005000000 */
[----:B------:R-:W-:Y:S01]  /*7630*/  FFMA.FTZ R42, R82, R9, -R13 ;  /* 0x00000009522a7223 */ /* 0x000fe2000001080d */
[----:B------:R-:W-:-:S02]  /*7640*/  FMNMX.FTZ R35, R68, R35, !PT ;  /* 0x0000002344237209 */ /* 0x000fc40007810000 */
[----:B------:R-:W-:Y:S01]  /*7650*/  ISETP.GT.AND P4, PT, R15, 0x49, P1 ;  /* 0x000000490f00780c */ /* 0x000fe20000f84270 */
[----:B------:R-:W-:Y:S01]  /*7660*/  MUFU.EX2 R27, R27 ;  /* 0x0000001b001b7308 */ /* 0x000fe20000000800 */
[----:B------:R-:W-:Y:S01]  /*7670*/  FMNMX.FTZ R37, R38, R35, !PT ;  /* 0x0000002326257209 */ /* 0x000fe20007810000 */
[--C-:B0-----:R-:W-:Y:S01]  /*7680*/  FFMA.FTZ R6, R80, R9, -R13.reuse ;  /* 0x0000000950067223 */ /* 0x101fe2000001080d */
[----:B------:R-:W-:Y:S02]  /*7690*/  ISETP.LT.OR P5, PT, R11, 0x49, P5 ;  /* 0x000000490b00780c */ /* 0x000fe40002fa1670 */
[----:B------:R-:W-:Y:S02]  /*76a0*/  FMNMX.FTZ R37, R70, R37, !PT ;  /* 0x0000002546257209 */ /* 0x000fe40007810000 */
[----:B------:R-:W-:Y:S01]  /*76b0*/  FSEL R76, R43, -INF , !P3 ;  /* 0xff8000002b4c7808 */ /* 0x000fe20005800000 */
[----:B------:R0:W-:Y:S01]  /*76c0*/  MUFU.EX2 R35, R6 ;  /* 0x0000000600237308 */ /* 0x0001e20000000800 */
[----:B------:R-:W-:Y:S01]  /*76d0*/  FMNMX.FTZ R37, R72, R37, !PT ;  /* 0x0000002548257209 */ /* 0x000fe20007810000 */
[----:B------:R-:W-:Y:S01]  /*76e0*/  FFMA.FTZ R43, R84, R9, -R13 ;  /* 0x00000009542b7223 */ /* 0x000fe2000001080d */
[----:B------:R-:W-:-:S02]  /*76f0*/  ISETP.GT.AND P2, PT, R15, 0x50, P1 ;  /* 0x000000500f00780c */ /* 0x000fc40000f44270 */
[----:B------:R-:W-:Y:S02]  /*7700*/  FMNMX.FTZ R37, R74, R37, !PT ;  /* 0x000000254a257209 */ /* 0x000fe40007810000 */
[----:B------:R-:W-:Y:S01]  /*7710*/  FSEL R78, R44, -INF , !P5 ;  /* 0xff8000002c4e7808 */ /* 0x000fe20006800000 */
[----:B------:R-:W-:Y:S01]  /*7720*/  MUFU.EX2 R34, R34 ;  /* 0x0000002200227308 */ /* 0x000fe20000000800 */
[----:B------:R-:W-:Y:S01]  /*7730*/  ISETP.LT.OR P4, PT, R11, 0x4a, P4 ;  /* 0x0000004a0b00780c */ /* 0x000fe20002781670 */
[--C-:B------:R-:W-:Y:S01]  /*7740*/  FFMA.FTZ R44, R120, R9, -R13.reuse ;  /* 0x00000009782c7223 */ /* 0x100fe2000001080d */
[----:B------:R-:W-:Y:S01]  /*7750*/  FMNMX.FTZ R39, R76, R37, !PT ;  /* 0x000000254c277209 */ /* 0x000fe20007810000 */
[----:B------:R-:W-:Y:S01]  /*7760*/  FFMA.FTZ R120, R144, R9, -R13 ;  /* 0x0000000990787223 */ /* 0x000fe2000001080d */
[----:B------:R-:W-:Y:S02]  /*7770*/  ISETP.GT.AND P3, PT, R15, 0x51, P1 ;  /* 0x000000510f00780c */ /* 0x000fe40000f64270 */
[----:B------:R-:W-:Y:S01]  /*7780*/  ISETP.LT.OR P2, PT, R11, 0x51, P2 ;  /* 0x000000510b00780c */ /* 0x000fe20001741670 */
[----:B------:R1:W-:Y:S01]  /*7790*/  MUFU.EX2 R37, R43 ;  /* 0x0000002b00257308 */ /* 0x0003e20000000800 */
[----:B------:R-:W-:-:S02]  /*77a0*/  FSEL R80, R45, -INF , !P4 ;  /* 0xff8000002d507808 */ /* 0x000fc40006000000 */
[----:B------:R-:W-:Y:S02]  /*77b0*/  FMNMX.FTZ R39, R78, R39, !PT ;  /* 0x000000274e277209 */ /* 0x000fe40007810000 */
[----:B------:R-:W-:Y:S02]  /*77c0*/  ISETP.GT.AND P5, PT, R15, 0x58, P1 ;  /* 0x000000580f00780c */ /* 0x000fe40000fa4270 */
[----:B------:R-:W-:Y:S01]  /*77d0*/  FSEL R41, R46, -INF , !P2 ;  /* 0xff8000002e297808 */ /* 0x000fe20005000000 */
[----:B------:R-:W-:Y:S01]  /*77e0*/  FFMA.FTZ R46, R52, R9, -R13 ;  /* 0x00000009342e7223 */ /* 0x000fe2000001080d */
[----:B------:R-:W-:Y:S01]  /*77f0*/  ISETP.LT.OR P3, PT, R11, 0x52, P3 ;  /* 0x000000520b00780c */ /* 0x000fe20001f61670 */
[----:B------:R-:W-:Y:S01]  /*7800*/  MUFU.EX2 R36, R36 ;  /* 0x0000002400247308 */ /* 0x000fe20000000800 */
[----:B0-----:R-:W-:Y:S02]  /*7810*/  FMNMX.FTZ R6, R80, R39, !PT ;  /* 0x0000002750067209 */ /* 0x001fe40007810000 */
[----:B------:R-:W-:-:S02]  /*7820*/  ISETP.GT.AND P4, PT, R15, 0x59, P1 ;  /* 0x000000590f00780c */ /* 0x000fc40000f84270 */
[----:B------:R-:W-:Y:S02]  /*7830*/  ISETP.LT.OR P5, PT, R11, 0x59, P5 ;  /* 0x000000590b00780c */ /* 0x000fe40002fa1670 */
[----:B------:R-:W-:Y:S01]  /*7840*/  FSEL R82, R47, -INF , !P3 ;  /* 0xff8000002f527808 */ /* 0x000fe20005800000 */
[----:B------:R-:W-:Y:S01]  /*7850*/  MUFU.EX2 R40, R40 ;  /* 0x0000002800287308 */ /* 0x000fe20000000800 */
[----:B------:R-:W-:Y:S01]  /*7860*/  FMNMX.FTZ R39, R41, R6, !PT ;  /* 0x0000000629277209 */ /* 0x000fe20007810000 */
[-CC-:B------:R-:W-:Y:S01]  /*7870*/  FFMA.FTZ R47, R142, R9.reuse, -R13.reuse ;  /* 0x000000098e2f7223 */ /* 0x180fe2000001080d */
[----:B------:R-:W-:Y:S02]  /*7880*/  ISETP.GT.AND P2, PT, R15, 0x60, P1 ;  /* 0x000000600f00780c */ /* 0x000fe40000f44270 */
[----:B------:R-:W-:Y:S01]  /*7890*/  FSEL R84, R48, -INF , !P5 ;  /* 0xff80000030547808 */ /* 0x000fe20006800000 */
[----:B------:R-:W-:Y:S01]  /*78a0*/  FFMA.FTZ R48, R86, R9, -R13 ;  /* 0x0000000956307223 */ /* 0x000fe2000001080d */
[----:B------:R-:W-:Y:S01]  /*78b0*/  ISETP.LT.OR P4, PT, R11, 0x5a, P4 ;  /* 0x0000005a0b00780c */ /* 0x000fe20002781670 */
[----:B------:R-:W-:Y:S01]  /*78c0*/  MUFU.EX2 R42, R42 ;  /* 0x0000002a002a7308 */ /* 0x000fe20000000800 */
[----:B-1----:R-:W-:-:S02]  /*78d0*/  FMNMX.FTZ R43, R82, R39, !PT ;  /* 0x00000027522b7209 */ /* 0x002fc40007810000 */
[----:B------:R-:W-:Y:S02]  /*78e0*/  ISETP.GT.AND P3, PT, R15, 0x61, P1 ;  /* 0x000000610f00780c */ /* 0x000fe40000f64270 */
[----:B------:R-:W-:Y:S02]  /*78f0*/  ISETP.LT.OR P2, PT, R11, 0x61, P2 ;  /* 0x000000610b00780c */ /* 0x000fe40001741670 */
[----:B------:R-:W-:Y:S01]  /*7900*/  FSEL R55, R49, -INF , !P4 ;  /* 0xff80000031377808 */ /* 0x000fe20006000000 */
[----:B------:R-:W-:Y:S01]  /*7910*/  MUFU.EX2 R44, R44 ;  /* 0x0000002c002c7308 */ /* 0x000fe20000000800 */
[----:B------:R-:W-:Y:S01]  /*7920*/  FMNMX.FTZ R6, R84, R43, !PT ;  /* 0x0000002b54067209 */ /* 0x000fe20007810000 */
[-CC-:B------:R-:W-:Y:S01]  /*7930*/  FFMA.FTZ R49, R148, R9.reuse, -R13.reuse ;  /* 0x0000000994317223 */ /* 0x180fe2000001080d */
[----:B------:R-:W-:Y:S02]  /*7940*/  ISETP.GT.AND P5, PT, R15, 0x68, P1 ;  /* 0x000000680f00780c */ /* 0x000fe40000fa4270 */
[----:B------:R-:W-:Y:S01]  /*7950*/  FSEL R57, R50, -INF , !P2 ;  /* 0xff80000032397808 */ /* 0x000fe20005000000 */
[-CC-:B------:R-:W-:Y:S01]  /*7960*/  FFMA.FTZ R50, R124, R9.reuse, -R13.reuse ;  /* 0x000000097c327223 */ /* 0x180fe2000001080d */
[----:B------:R-:W-:Y:S01]  /*7970*/  ISETP.LT.OR P3, PT, R11, 0x62, P3 ;  /* 0x000000620b00780c */ /* 0x000fe20001f61670 */
[----:B------:R0:W-:Y:S01]  /*7980*/  MUFU.EX2 R39, R122 ;  /* 0x0000007a00277308 */ /* 0x0001e20000000800 */
[----:B------:R-:W-:Y:S01]  /*7990*/  FMNMX.FTZ R6, R55, R6, !PT ;  /* 0x0000000637067209 */ /* 0x000fe20007810000 */
[----:B------:R-:W-:Y:S01]  /*79a0*/  FFMA.FTZ R124, R136, R9, -R13 ;  /* 0x00000009887c7223 */ /* 0x000fe2000001080d */
[----:B------:R-:W-:-:S02]  /*79b0*/  ISETP.GT.AND P4, PT, R15, 0x69, P1 ;  /* 0x000000690f00780c */ /* 0x000fc40000f84270 */
[----:B------:R-:W-:Y:S02]  /*79c0*/  ISETP.LT.OR P5, PT, R11, 0x69, P5 ;  /* 0x000000690b00780c */ /* 0x000fe40002fa1670 */
[----:B------:R-:W-:Y:S01]  /*79d0*/  FSEL R63, R51, -INF , !P3 ;  /* 0xff800000333f7808 */ /* 0x000fe20005800000 */
[----:B------:R-:W-:Y:S01]  /*79e0*/  MUFU.EX2 R46, R46 ;  /* 0x0000002e002e7308 */ /* 0x000fe20000000800 */
[----:B------:R-:W-:Y:S01]  /*79f0*/  FMNMX.FTZ R6, R57, R6, !PT ;  /* 0x0000000639067209 */ /* 0x000fe20007810000 */
[-CC-:B------:R-:W-:Y:S01]  /*7a00*/  FFMA.FTZ R51, R132, R9.reuse, -R13.reuse ;  /* 0x0000000984337223 */ /* 0x180fe2000001080d */
[----:B------:R-:W-:Y:S01]  /*7a10*/  ISETP.GT.AND P2, PT, R15, 0x70, P1 ;  /* 0x000000700f00780c */ /* 0x000fe20000f44270 */
[----:B0-----:R-:W-:Y:S01]  /*7a20*/  FFMA.FTZ R122, R140, R9, -R13 ;  /* 0x000000098c7a7223 */ /* 0x001fe2000001080d */
[----:B------:R-:W-:Y:S02]  /*7a30*/  FSEL R52, R53, -INF , !P5 ;  /* 0xff80000035347808 */ /* 0x000fe40006800000 */
[----:B------:R-:W-:Y:S01]  /*7a40*/  ISETP.LT.OR P4, PT, R11, 0x6a, P4 ;  /* 0x0000006a0b00780c */ /* 0x000fe20002781670 */
[----:B------:R-:W-:Y:S01]  /*7a50*/  MUFU.EX2 R48, R48 ;  /* 0x0000003000307308 */ /* 0x000fe20000000800 */
[----:B------:R-:W-:-:S02]  /*7a60*/  FMNMX.FTZ R43, R63, R6, !PT ;  /* 0x000000063f2b7209 */ /* 0x000fc40007810000 */
[----:B------:R-:W-:Y:S02]  /*7a70*/  ISETP.GT.AND P3, PT, R15, 0x71, P1 ;  /* 0x000000710f00780c */ /* 0x000fe40000f64270 */
[----:B------:R-:W-:Y:S02]  /*7a80*/  ISETP.LT.OR P2, PT, R11, 0x71, P2 ;  /* 0x000000710b00780c */ /* 0x000fe40001741670 */
[----:B------:R-:W-:Y:S01]  /*7a90*/  FSEL R54, R54, -INF , !P4 ;  /* 0xff80000036367808 */ /* 0x000fe20006000000 */
[----:B------:R-:W-:Y:S01]  /*7aa0*/  MUFU.EX2 R50, R50 ;  /* 0x0000003200327308 */ /* 0x000fe20000000800 */
[----:B------:R-:W-:Y:S02]  /*7ab0*/  FMNMX.FTZ R43, R52, R43, !PT ;  /* 0x0000002b342b7209 */ /* 0x000fe40007810000 */
[C---:B------:R-:W-:Y:S02]  /*7ac0*/  ISETP.GT.AND P5, PT, R15.reuse, 0x78, P1 ;  /* 0x000000780f00780c */ /* 0x040fe40000fa4270 */
[----:B------:R-:W-:Y:S01]  /*7ad0*/  ISETP.GT.AND P1, PT, R15, 0x79, P1 ;  /* 0x000000790f00780c */ /* 0x000fe20000f24270 */
[----:B------:R-:W-:Y:S01]  /*7ae0*/  FFMA.FTZ R15, R56, R9, -R13 ;  /* 0x00000009380f7223 */ /* 0x000fe2000001080d */
[----:B------:R-:W-:Y:S01]  /*7af0*/  ISETP.LT.OR P3, PT, R11, 0x72, P3 ;  /* 0x000000720b00780c */ /* 0x000fe20001f61670 */
[----:B------:R-:W-:Y:S01]  /*7b00*/  MUFU.EX2 R128, R128 ;  /* 0x0000008000807308 */ /* 0x000fe20000000800 */
[----:B------:R-:W-:-:S02]  /*7b10*/  FSEL R56, R59, -INF , !P2 ;  /* 0xff8000003b387808 */ /* 0x000fc40005000000 */
[----:B------:R-:W-:Y:S02]  /*7b20*/  FMNMX.FTZ R43, R54, R43, !PT ;  /* 0x0000002b362b7209 */ /* 0x000fe40007810000 */
[C---:B------:R-:W-:Y:S02]  /*7b30*/  ISETP.LT.OR P5, PT, R11.reuse, 0x79, P5 ;  /* 0x000000790b00780c */ /* 0x040fe40002fa1670 */
[----:B------:R-:W-:Y:S01]  /*7b40*/  FSEL R60, R60, -INF , !P3 ;  /* 0xff8000003c3c7808 */ /* 0x000fe20005800000 */
[----:B------:R-:W-:Y:S01]  /*7b50*/  MUFU.EX2 R15, R15 ;  /* 0x0000000f000f7308 */ /* 0x000fe20000000800 */
[----:B------:R-:W-:Y:S02]  /*7b60*/  FMNMX.FTZ R43, R56, R43, !PT ;  /* 0x0000002b382b7209 */ /* 0x000fe40007810000 */
[----:B------:R-:W-:Y:S02]  /*7b70*/  ISETP.LT.OR P1, PT, R11, 0x7a, P1 ;  /* 0x0000007a0b00780c */ /* 0x000fe40000f21670 */
[----:B------:R-:W-:-:S02]  /*7b80*/  FSEL R86, R61, -INF , !P5 ;  /* 0xff8000003d567808 */ /* 0x000fc40006800000 */
[----:B------:R-:W-:Y:S01]  /*7b90*/  FMNMX.FTZ R11, R60, R43, !PT ;  /* 0x0000002b3c0b7209 */ /* 0x000fe20007810000 */
[----:B------:R-:W-:Y:S01]  /*7ba0*/  MUFU.EX2 R130, R130 ;  /* 0x0000008200827308 */ /* 0x000fe20000000800 */
[----:B------:R-:W-:Y:S02]  /*7bb0*/  FSEL R62, R62, -INF , !P1 ;  /* 0xff8000003e3e7808 */ /* 0x000fe40004800000 */
[----:B------:R-:W-:Y:S02]  /*7bc0*/  FMNMX.FTZ R11, R86, R11, !PT ;  /* 0x0000000b560b7209 */ /* 0x000fe40007810000 */
[----:B------:R-:W-:Y:S02]  /*7bd0*/  FSEL R59, R12, RZ, P6 ;  /* 0x000000ff0c3b7208 */ /* 0x000fe40003000000 */
[----:B------:R-:W-:Y:S01]  /*7be0*/  FMNMX.FTZ R6, R62, R11, !PT ;  /* 0x0000000b3e067209 */ /* 0x000fe20007810000 */
[----:B------:R0:W-:Y:S01]  /*7bf0*/  MUFU.EX2 R43, R58 ;  /* 0x0000003a002b7308 */ /* 0x0001e20000000800 */
[-CC-:B------:R-:W-:Y:S01]  /*7c00*/  FFMA.FTZ R11, R126, R9.reuse, -R13.reuse ;  /* 0x000000097e0b7223 */ /* 0x180fe2000001080d */
[----:B------:R-:W-:Y:S01]  /*7c10*/  FADD.FTZ R4, -R59, R4 ;  /* 0x000000043b047221 */ /* 0x000fe20000010100 */
[-C--:B------:R-:W-:Y:S01]  /*7c20*/  FFMA.FTZ R126, R138, R9.reuse, -R13 ;  /* 0x000000098a7e7223 */ /* 0x080fe2000001080d */
[----:B------:R-:W1:Y:S02]  /*7c30*/  SHFL.BFLY PT, R45, R6, 0x2, 0x1f ;  /* 0x0c401f00062d7f89 */ /* 0x000e6400000e0000 */
[----:B------:R-:W-:-:S02]  /*7c40*/  FMUL.FTZ R4, R4, R9 ;  /* 0x0000000904047220 */ /* 0x000fc40000410000 */
[----:B------:R-:W-:Y:S08]  /*7c50*/  MUFU.EX2 R11, R11 ;  /* 0x0000000b000b7308 */ /* 0x000ff00000000800 */
[----:B------:R-:W2:Y:S08]  /*7c60*/  MUFU.EX2 R4, R4 ;  /* 0x0000000400047308 */ /* 0x000eb00000000800 */
[----:B------:R-:W-:Y:S01]  /*7c70*/  MUFU.EX2 R51, R51 ;  /* 0x0000003300337308 */ /* 0x000fe20000000800 */
[----:B-1----:R-:W-:Y:S01]  /*7c80*/  FMNMX.FTZ R53, R6, R45, !PT ;  /* 0x0000002d06357209 */ /* 0x002fe20007810000 */
[-CC-:B------:R-:W-:Y:S01]  /*7c90*/  FFMA.FTZ R45, R146, R9.reuse, -R13.reuse ;  /* 0x00000009922d7223 */ /* 0x180fe2000001080d */
[----:B------:R-:W-:-:S05]  /*7ca0*/  FFMA.FTZ R13, R134, R9, -R13 ;  /* 0x00000009860d7223 */ /* 0x000fca000001080d */
[----:B------:R-:W-:Y:S01]  /*7cb0*/  MUFU.EX2 R124, R124 ;  /* 0x0000007c007c7308 */ /* 0x000fe20000000800 */
[----:B------:R-:W1:Y:S07]  /*7cc0*/  SHFL.BFLY PT, R6, R53, 0x1, 0x1f ;  /* 0x0c201f0035067f89 */ /* 0x000e6e00000e0000 */
[----:B------:R-:W-:Y:S08]  /*7cd0*/  MUFU.EX2 R49, R49 ;  /* 0x0000003100317308 */ /* 0x000ff00000000800 */
[----:B------:R-:W-:Y:S08]  /*7ce0*/  MUFU.EX2 R126, R126 ;  /* 0x0000007e007e7308 */ /* 0x000ff00000000800 */
[----:B------:R-:W-:Y:S01]  /*7cf0*/  MUFU.EX2 R47, R47 ;  /* 0x0000002f002f7308 */ /* 0x000fe20000000800 */
[----:B-1----:R-:W-:-:S04]  /*7d00*/  FMNMX.FTZ R6, R53, R6, !PT ;  /* 0x0000000635067209 */ /* 0x002fc80007810000 */
[C---:B------:R-:W-:Y:S01]  /*7d10*/  FSETP.NEU.FTZ.AND P1, PT, R6.reuse, -INF , PT ;  /* 0xff8000000600780b */ /* 0x040fe20003f3d000 */
[----:B------:R-:W-:Y:S02]  /*7d20*/  FMUL.FTZ R53, R6, R9 ;  /* 0x0000000906357220 */ /* 0x000fe40000410000 */
[----:B------:R-:W-:Y:S03]  /*7d30*/  MUFU.EX2 R120, R120 ;  /* 0x0000007800787308 */ /* 0x000fe60000000800 */
[----:B------:R-:W-:-:S05]  /*7d40*/  FSEL R53, R53, RZ, P1 ;  /* 0x000000ff35357208 */ /* 0x000fca0000800000 */
[-CC-:B------:R-:W-:Y:S01]  /*7d50*/  FFMA.FTZ R151, R8, R9.reuse, -R53.reuse ;  /* 0x0000000908977223 */ /* 0x180fe20000010835 */
[-CC-:B------:R-:W-:Y:S01]  /*7d60*/  FFMA.FTZ R8, R10, R9.reuse, -R53.reuse ;  /* 0x000000090a087223 */ /* 0x180fe20000010835 */
[-CC-:B------:R-:W-:Y:S01]  /*7d70*/  FFMA.FTZ R10, R20, R9.reuse, -R53.reuse ;  /* 0x00000009140a7223 */ /* 0x180fe20000010835 */
[-CC-:B------:R-:W-:Y:S01]  /*7d80*/  FFMA.FTZ R20, R30, R9.reuse, -R53.reuse ;  /* 0x000000091e147223 */ /* 0x180fe20000010835 */
[----:B------:R-:W-:Y:S01]  /*7d90*/  FSEL R30, R6, RZ, P1 ;  /* 0x000000ff061e7208 */ /* 0x000fe20000800000 */
[-CC-:B0-----:R-:W-:Y:S01]  /*7da0*/  FFMA.FTZ R58, R64, R9.reuse, -R53.reuse ;  /* 0x00000009403a7223 */ /* 0x181fe20000010835 */
[-CC-:B------:R-:W-:Y:S01]  /*7db0*/  FFMA.FTZ R149, R7, R9.reuse, -R53.reuse ;  /* 0x0000000907957223 */ /* 0x180fe20000010835 */
[----:B------:R-:W-:Y:S01]  /*7dc0*/  MUFU.EX2 R151, R151 ;  /* 0x0000009700977308 */ /* 0x000fe20000000800 */
[-C--:B------:R-:W-:Y:S01]  /*7dd0*/  FFMA.FTZ R145, R14, R9.reuse, -R53 ;  /* 0x000000090e917223 */ /* 0x080fe20000010835 */
[----:B------:R-:W-:Y:S01]  /*7de0*/  FADD.FTZ R30, -R30, R3 ;  /* 0x000000031e1e7221 */ /* 0x000fe20000010100 */
[----:B--2---:R-:W-:Y:S01]  /*7df0*/  FFMA.FTZ R7, R4, R2, R21 ;  /* 0x0000000204077223 */ /* 0x004fe20000010015 */
[-CC-:B------:R-:W-:Y:S01]  /*7e00*/  FFMA.FTZ R147, R24, R9.reuse, -R53.reuse ;  /* 0x0000000918937223 */ /* 0x180fe20000010835 */
[-C--:B------:R-:W-:Y:S01]  /*7e10*/  FFMA.FTZ R14, R25, R9.reuse, -R53 ;  /* 0x00000009190e7223 */ /* 0x080fe20000010835 */
[-C--:B------:R-:W-:Y:S01]  /*7e20*/  FMUL.FTZ R3, R30, R9.reuse ;  /* 0x000000091e037220 */ /* 0x080fe20000410000 */
[----:B------:R-:W-:Y:S01]  /*7e30*/  FADD.FTZ R7, R26, R7 ;  /* 0x000000071a077221 */ /* 0x000fe20000010000 */
[----:B------:R-:W-:Y:S01]  /*7e40*/  MUFU.EX2 R58, R58 ;  /* 0x0000003a003a7308 */ /* 0x000fe20000000800 */
[-CC-:B------:R-:W-:Y:S01]  /*7e50*/  FFMA.FTZ R141, R28, R9.reuse, -R53.reuse ;  /* 0x000000091c8d7223 */ /* 0x180fe20000010835 */
[-C--:B------:R-:W-:Y:S01]  /*7e60*/  FFMA.FTZ R143, R32, R9.reuse, -R53 ;  /* 0x00000009208f7223 */ /* 0x080fe20000010835 */
[----:B------:R-:W-:Y:S01]  /*7e70*/  FADD.FTZ R2, R150, R7 ;  /* 0x0000000796027221 */ /* 0x000fe20000010000 */
[-CC-:B------:R-:W-:Y:S01]  /*7e80*/  FFMA.FTZ R24, R66, R9.reuse, -R53.reuse ;  /* 0x0000000942187223 */ /* 0x180fe20000010835 */
[-CC-:B------:R-:W-:Y:S01]  /*7e90*/  FFMA.FTZ R137, R68, R9.reuse, -R53.reuse ;  /* 0x0000000944897223 */ /* 0x180fe20000010835 */
[-CC-:B------:R-:W-:Y:S01]  /*7ea0*/  FFMA.FTZ R28, R38, R9.reuse, -R53.reuse ;  /* 0x00000009261c7223 */ /* 0x180fe20000010835 */
[----:B------:R-:W-:Y:S01]  /*7eb0*/  FADD.FTZ R2, R29, R2 ;  /* 0x000000021d027221 */ /* 0x000fe20000010000 */
[----:B------:R-:W0:Y:S01]  /*7ec0*/  MUFU.EX2 R3, R3 ;  /* 0x0000000300037308 */ /* 0x000e220000000800 */
[-CC-:B------:R-:W-:Y:S01]  /*7ed0*/  FFMA.FTZ R139, R70, R9.reuse, -R53.reuse ;  /* 0x00000009468b7223 */ /* 0x180fe20000010835 */
[-CC-:B------:R-:W-:Y:S01]  /*7ee0*/  FFMA.FTZ R30, R72, R9.reuse, -R53.reuse ;  /* 0x00000009481e7223 */ /* 0x180fe20000010835 */
[-CC-:B------:R-:W-:Y:S01]  /*7ef0*/  FFMA.FTZ R133, R74, R9.reuse, -R53.reuse ;  /* 0x000000094a857223 */ /* 0x180fe20000010835 */
        /* <DEDUP_REMOVED lines=16> */
[-CC-:B------:R-:W-:Y:S01]  /*8000*/  FFMA.FTZ R123, R86, R9.reuse, -R53.reuse ;  /* 0x00000009567b7223 */ /* 0x180fe20000010835 */
[----:B------:R-:W-:-:S03]  /*8010*/  FFMA.FTZ R56, R62, R9, -R53 ;  /* 0x000000093e387223 */ /* 0x000fc60000010835 */
[----:B------:R-:W0:Y:S01]  /*8020*/  MUFU.EX2 R145, R145 ;  /* 0x0000009100917308 */ /* 0x000e220000000800 */
[----:B-1----:R-:W-:-:S04]  /*8030*/  FADD.FTZ R0, R149, R0 ;  /* 0x0000000095007221 */ /* 0x002fc80000010000 */
[----:B------:R-:W-:-:S03]  /*8040*/  FADD.FTZ R7, R151, R0 ;  /* 0x0000000097077221 */ /* 0x000fc60000010000 */
[----:B------:R-:W1:Y:S01]  /*8050*/  MUFU.EX2 R10, R10 ;  /* 0x0000000a000a7308 */ /* 0x000e620000000800 */
[----:B--2---:R-:W-:Y:S01]  /*8060*/  FADD.FTZ R0, R8, R7 ;  /* 0x0000000708007221 */ /* 0x004fe20000010000 */
[----:B------:R-:W-:-:S06]  /*8070*/  FADD.FTZ R7, R27, R2 ;  /* 0x000000021b077221 */ /* 0x000fcc0000010000 */
        /* <DEDUP_REMOVED lines=34> */
[----:B------:R-:W-:-:S06]  /*82a0*/  FADD.FTZ R7, R128, R7 ;  /* 0x0000000780077221 */ /* 0x000fcc0000010000 */
        /* <DEDUP_REMOVED lines=16> */
[----:B------:R-:W-:-:S06]  /*83b0*/  FADD.FTZ R2, R130, R7 ;  /* 0x0000000782027221 */ /* 0x000fcc0000010000 */
        /* <DEDUP_REMOVED lines=34> */
.L_x_1263:
        /* <DEDUP_REMOVED lines=75> */
.L_x_1245:
[----:B------:R-:W-:Y:S02]  /*8a90*/  UISETP.NE.AND UP1, UPT, UR51, URZ, UPT ;  /* 0x0000003f3300728c */ /* 0x000fe4000bf25270 */
[----:B------:R-:W-:Y:S02]  /*8aa0*/  UISETP.NE.AND UP0, UPT, UR50, URZ, UPT ;  /* 0x0000003f3200728c */ /* 0x000fe4000bf05270 */
[----:B------:R-:W-:Y:S02]  /*8ab0*/  UIADD3 UR10, UR40, 0xbf, URZ ;  /* 0x000000bf280a7890 */ /* 0x000fe4000fffe03f */
[----:B------:R-:W-:Y:S02]  /*8ac0*/  UIADD3 UR11, UR41, 0x1, -UR37 ;  /* 0x00000001290b7890 */ /* 0x000fe4000fffe825 */
[----:B------:R-:W-:-:S03]  /*8ad0*/  PLOP3.LUT P1, PT, PT, PT, UP0, 0x40, 0x0 ;  /* 0x000000000000781c */ /* 0x000fc60003f2e808 */
[----:B------:R-:W-:Y:S01]  /*8ae0*/  @UP1 ULDC UR6, c[0x0][0x44c] ;  /* 0x0001130000061ab9 */ /* 0x000fe20000000800 */
[----:B------:R-:W-:Y:S01]  /*8af0*/  @UP1 ULDC UR14, c[0x0][0x450] ;  /* 0x00011400000e1ab9 */ /* 0x000fe20000000800 */
[----:B------:R-:W-:-:S04]  /*8b00*/  UIMAD.WIDE.U32 UR6, UR10, UR6, URZ ;  /* 0x000000060a0672a5 */ /* 0x000fc8000f8e003f */
[----:B------:R-:W-:-:S04]  /*8b10*/  @UP1 USHF.R.U32.HI UR10, URZ, UR14, UR7 ;  /* 0x0000000e3f0a1299 */ /* 0x000fc80008011607 */
[----:B------:R-:W-:-:S04]  /*8b20*/  UIADD3 UR10, UR11, UR10, URZ ;  /* 0x0000000a0b0a7290 */ /* 0x000fc8000fffe03f */
[----:B------:R-:W-:Y:S01]  /*8b30*/  UIADD3 UR22, UR10, -UR22, URZ ;  /* 0x800000160a167290 */ /* 0x000fe2000fffe03f */
[----:B------:R-:W-:Y:S11]  /*8b40*/  @P1 BRA `(.L_x_1265) ;  /* 0x00000000004c1947 */ /* 0x000ff60003800000 */
[----:B------:R-:W-:-:S06]  /*8b50*/  UISETP.GT.AND UP0, UPT, UR10, -0x1, UPT ;  /* 0xffffffff0a00788c */ /* 0x000fcc000bf04270 */
[----:B------:R-:W-:-:S13]  /*8b60*/  PLOP3.LUT P1, PT, PT, PT, UP0, 0x80, 0x0 ;  /* 0x000000000000781c */ /* 0x000fda0003f2f008 */
[----:B------:R-:W-:Y:S05]  /*8b70*/  @P1 BRA `(.L_x_1266) ;  /* 0x0000000000201947 */ /* 0x000fea0003800000 */
[----:B------:R-:W-:Y:S01]  /*8b80*/  ULDC UR11, c[0x0][0x9e4] ;  /* 0x00027900000b7ab9 */ /* 0x000fe20000000800 */
[----:B------:R-:W-:Y:S02]  /*8b90*/  ULOP3.LUT UR10, URZ, UR10, URZ, 0x33, !UPT ;  /* 0x0000000a3f0a7292 */ /* 0x000fe4000f8e333f */
[----:B------:R-:W-:-:S11]  /*8ba0*/  UISETP.NE.AND UP0, UPT, UR11, 0x1, UPT ;  /* 0x000000010b00788c */ /* 0x000fd6000bf05270 */
[----:B------:R-:W-:Y:S02]  /*8bb0*/  @UP0 ULDC.64 UR14, c[0x0][0x9e8] ;  /* 0x00027a00000e0ab9 */ /* 0x000fe40000000a00 */
[----:B------:R-:W-:-:S04]  /*8bc0*/  UIMAD.WIDE.U32 UR6, UR10, UR14, URZ ;  /* 0x0000000e0a0672a5 */ /* 0x000fc8000f8e003f */
[----:B------:R-:W-:-:S04]  /*8bd0*/  @UP0 USHF.R.U32.HI UR10, URZ, UR15, UR7 ;  /* 0x0000000f3f0a0299 */ /* 0x000fc80008011607 */
[----:B------:R-:W-:Y:S01]  /*8be0*/  ULOP3.LUT UR10, URZ, UR10, URZ, 0x33, !UPT ;  /* 0x0000000a3f0a7292 */ /* 0x000fe2000f8e333f */
[----:B------:R-:W-:Y:S11]  /*8bf0*/  BRA `(.L_x_1267) ;  /* 0x0000000000147947 */ /* 0x000ff60003800000 */
.L_x_1266:
[----:B------:R-:W-:Y:S02]  /*8c00*/  ULDC UR11, c[0x0][0x9e4] ;  /* 0x00027900000b7ab9 */ /* 0x000fe40000000800 */
[----:B------:R-:W-:-:S11]  /*8c10*/  UISETP.NE.AND UP0, UPT, UR11, 0x1, UPT ;  /* 0x000000010b00788c */ /* 0x000fd6000bf05270 */
[----:B------:R-:W-:Y:S02]  /*8c20*/  @UP0 ULDC.64 UR14, c[0x0][0x9e8] ;  /* 0x00027a00000e0ab9 */ /* 0x000fe40000000a00 */
[----:B------:R-:W-:-:S04]  /*8c30*/  UIMAD.WIDE.U32 UR6, UR10, UR14, URZ ;  /* 0x0000000e0a0672a5 */ /* 0x000fc8000f8e003f */
[----:B------:R-:W-:-:S12]  /*8c40*/  @UP0 USHF.R.U32.HI UR10, URZ, UR15, UR7 ;  /* 0x0000000f3f0a0299 */ /* 0x000fd80008011607 */
.L_x_1267:
[----:B------:R-:W-:-:S04]  /*8c50*/  UIMAD UR10, UR10, UR11, URZ ;  /* 0x0000000b0a0a72a4 */ /* 0x000fc8000f8e023f */
[----:B------:R-:W-:-:S04]  /*8c60*/  UISETP.LT.AND UP0, UPT, UR22, UR10, UPT ;  /* 0x0000000a1600728c */ /* 0x000fc8000bf01270 */
[----:B------:R-:W-:-:S12]  /*8c70*/  USEL UR22, UR22, UR10, !UP0 ;  /* 0x0000000a16167287 */ /* 0x000fd8000c000000 */
.L_x_1265:
[----:B------:R-:W-:-:S04]  /*8c80*/  UIADD3 UR22, UR22, 0x7f, URZ ;  /* 0x0000007f16167890 */ /* 0x000fc8000fffe03f */
[----:B------:R-:W-:-:S04]  /*8c90*/  USHF.R.S32.HI UR6, URZ, 0x1f, UR22 ;  /* 0x0000001f3f067899 */ /* 0x000fc80008011416 */
[----:B------:R-:W-:-:S04]  /*8ca0*/  ULEA.HI UR6, UR6, UR22, URZ, 0x7 ;  /* 0x0000001606067291 */ /* 0x000fc8000f8f383f */
[----:B------:R-:W-:-:S04]  /*8cb0*/  USHF.R.S32.HI UR6, URZ, 0x7, UR6 ;  /* 0x000000073f067899 */ /* 0x000fc80008011406 */
[----:B------:R-:W-:-:S04]  /*8cc0*/  UISETP.LT.AND UP0, UPT, UR42, UR6, UPT ;  /* 0x000000062a00728c */ /* 0x000fc8000bf01270 */
[----:B------:R-:W-:-:S06]  /*8cd0*/  USEL UR22, UR42, UR6, !UP0 ;  /* 0x000000062a167287 */ /* 0x000fcc000c000000 */
[----:B------:R-:W-:-:S13]  /*8ce0*/  ISETP.GE.AND P1, PT, R5, UR22, PT ;  /* 0x0000001605007c0c */ /* 0x000fda000bf26270 */
[----:B------:R-:W-:Y:S05]  /*8cf0*/  @!P1 BRA `(.L_x_1268) ;  /* 0x0000002400489947 */ /* 0x000fea0003800000 */
[----:B------:R-:W-:Y:S01]  /*8d00*/  IMAD.MOV.U32 R4, RZ, RZ, R6 ;  /* 0x000000ffff047224 */ /* 0x000fe200078e0006 */
[----:B------:R-:W-:Y:S01]  /*8d10*/  UMOV UR24, UR47 ;  /* 0x0000002f00187c82 */ /* 0x000fe20008000000 */
[----:B------:R-:W-:Y:S01]  /*8d20*/  IMAD.MOV.U32 R3, RZ, RZ, R12 ;  /* 0x000000ffff037224 */ /* 0x000fe200078e000c */
[----:B------:R-:W-:Y:S01]  /*8d30*/  UMOV UR23, UR46 ;  /* 0x0000002e00177c82 */ /* 0x000fe20008000000 */
[----:B------:R-:W-:-:S05]  /*8d40*/  ULDC UR21, c[0x0][0x9d8] ;  /* 0x0002760000157ab9 */ /* 0x000fca0000000800 */
.L_x_1279:
[----:B------:R-:W-:Y:S01]  /*8d50*/  ISETP.NE.AND P2, PT, RZ, UR44, PT ;  /* 0x0000002cff007c0c */ /* 0x000fe2000bf45270 */
[----:B------:R-:W-:-:S04]  /*8d60*/  UISETP.NE.AND UP0, UPT, UR23, 0x1, UPT ;  /* 0x000000011700788c */ /* 0x000fc8000bf05270 */
[----:B------:R-:W-:-:S04]  /*8d70*/  USEL UR47, URZ, 0x1, UP0 ;  /* 0x000000013f2f7887 */ /* 0x000fc80008000000 */
[----:B------:R-:W-:-:S04]  /*8d80*/  ULOP3.LUT UR47, UR24, UR47, URZ, 0x3c, !UPT ;  /* 0x0000002f182f7292 */ /* 0x000fc8000f8e3c3f */
[----:B------:R-:W-:Y:S08]  /*8d90*/  @P2 BRA `(.L_x_1269) ;  /* 0x0000000000382947 */ /* 0x000ff00003800000 */
[----:B------:R-:W-:Y:S05]  /*8da0*/  @!P0 BRA `(.L_x_1270) ;  /* 0x0000000000048947 */ /* 0x000fea0003800000 */
[----:B------:R-:W-:Y:S01]  /*8db0*/  BPT.TRAP 0x1 ;  /* 0x000000040000795c */ /* 0x000fe20000300000 */
.L_x_1270:
        /* <DEDUP_REMOVED lines=9> */
.L_x_1271:
[----:B-1----:R-:W-:Y:S05]  /*8e50*/  @P1 BRA `(.L_x_1269) ;  /* 0x0000000000081947 */ /* 0x002fea0003800000 */
[----:B------:R-:W1:Y:S02]  /*8e60*/  SYNCS.PHASECHK.TRANS64.TRYWAIT P1, [UR6+0x16830], R6 ;  /* 0x01683006ff0075a7 */ /* 0x000e640008020146 */
[----:B-1----:R-:W-:Y:S05]  /*8e70*/  @!P1 BRA `(.L_x_1272) ;  /* 0x000000d800ec9947 */ /* 0x002fea0003800000 */
.L_x_1269:
        /* <DEDUP_REMOVED lines=28> */
.L_x_1274:
[----:B------:R-:W-:Y:S01]  /*9040*/  ULEA UR6, UR23, UR45, 0x3 ;  /* 0x0000002d17067291 */ /* 0x000fe2000f8e183f */
[----:B------:R-:W-:-:S05]  /*9050*/  IMAD.U32 R6, RZ, RZ, UR24 ;  /* 0x00000018ff067e24 */ /* 0x000fca000f8e00ff */
[----:B------:R-:W-:-:S04]  /*9060*/  SHF.L.U32 R6, R6, 0x1f, RZ ;  /* 0x0000001f06067819 */ /* 0x000fc800000006ff */
[----:B------:R0:W1:Y:S01]  /*9070*/  SYNCS.PHASECHK.TRANS64.TRYWAIT P1, [UR6+0x16850], R6 ;  /* 0x01685006ff0075a7 */ /* 0x0000620008020146 */
[----:B------:R-:W-:Y:S05]  /*9080*/  @!P0 BRA `(.L_x_1275) ;  /* 0x0000000000048947 */ /* 0x000fea0003800000 */
[----:B------:R-:W-:Y:S01]  /*9090*/  BPT.TRAP 0x1 ;  /* 0x000000040000795c */ /* 0x000fe20000300000 */
.L_x_1275:
[----:B-1----:R-:W-:Y:S05]  /*90a0*/  @P1 BRA `(.L_x_1273) ;  /* 0x0000000000081947 */ /* 0x002fea0003800000 */
[----:B------:R-:W1:Y:S02]  /*90b0*/  SYNCS.PHASECHK.TRANS64.TRYWAIT P1, [UR6+0x16850], R6 ;  /* 0x01685006ff0075a7 */ /* 0x000e640008020146 */
[----:B-1----:R-:W-:Y:S05]  /*90c0*/  @!P1 BRA `(.L_x_1276) ;  /* 0x000000d800709947 */ /* 0x002fea0003800000 */
.L_x_1273:
        /* <DEDUP_REMOVED lines=51> */
.L_x_1277:
        /* <DEDUP_REMOVED lines=19> */
[----:B------:R-:W-:Y:S01]  /*9530*/  FMUL.FTZ R126, R41, UR21 ;  /* 0x00000015297e7c20 */ /* 0x000fe20008410000 */
[----:B------:R-:W-:Y:S01]  /*9540*/  FMUL.FTZ R42, R42, UR21 ;  /* 0x000000152a2a7c20 */ /* 0x000fe20008410000 */
[----:B------:R-:W-:Y:S01]  /*9550*/  FMUL.FTZ R128, R43, UR21 ;  /* 0x000000152b807c20 */ /* 0x000fe20008410000 */
[----:B------:R-:W3:Y:S01]  /*9560*/  MUFU.TANH R7, R7 ;  /* 0x0000000700077308 */ /* 0x000ee20000002400 */
        /* <DEDUP_REMOVED lines=16> */
[----:B---3--:R-:W-:Y:S01]  /*9670*/  FMNMX.FTZ R11, R7, R4, !PT ;  /* 0x00000004070b7209 */ /* 0x008fe20007810000 */
        /* <DEDUP_REMOVED lines=42> */
[----:B------:R-:W-:-:S04]  /*9920*/  ULEA UR6, UR46, UR45, 0x3 ;  /* 0x0000002d2e067291 */ /* 0x000fc8000f8e183f */
[----:B------:R-:W2:Y:S01]  /*9930*/  MUFU.TANH R34, R34 ;  /* 0x0000002200227308 */ /* 0x000ea20000002400 */
[----:B---3--:R-:W-:Y:S01]  /*9940*/  FMNMX.FTZ R9, R30, R9, !PT ;  /* 0x000000091e097209 */ /* 0x008fe20007810000 */
[----:B------:R-:W-:-:S04]  /*9950*/  UIADD3 UR6, UR6, 0x16840, URZ ;  /* 0x0001684006067890 */ /* 0x000fc8000fffe03f */
[----:B------:R-:W-:Y:S02]  /*9960*/  UPRMT UR6, UR43, 0x654, UR6 ;  /* 0x000006542b067896 */ /* 0x000fe40008000006 */
[----:B------:R-:W3:Y:S01]  /*9970*/  MUFU.TANH R120, R120 ;  /* 0x0000007800787308 */ /* 0x000ee20000002400 */
[----:B-1----:R-:W-:-:S06]  /*9980*/  FMNMX.FTZ R9, R32, R9, !PT ;  /* 0x0000000920097209 */ /* 0x002fcc0007810000 */
[----:B------:R-:W-:Y:S01]  /*9990*/  SYNCS.ARRIVE.TRANS64.RED.A1T0 RZ, [UR6], RZ ;  /* 0x000000ffffff79a7 */ /* 0x000fe20008100406 */
[----:B------:R-:W1:Y:S01]  /*99a0*/  MUFU.TANH R36, R36 ;  /* 0x0000002400247308 */ /* 0x000e620000002400 */
[----:B--2---:R-:W-:-:S07]  /*99b0*/  FMNMX.FTZ R11, R34, R11, !PT ;  /* 0x0000000b220b7209 */ /* 0x004fce0007810000 */
[----:B------:R-:W2:Y:S01]  /*99c0*/  MUFU.TANH R122, R122 ;  /* 0x0000007a007a7308 */ /* 0x000ea20000002400 */
[----:B---3--:R-:W-:-:S07]  /*99d0*/  FMNMX.FTZ R11, R120, R11, !PT ;  /* 0x0000000b780b7209 */ /* 0x008fce0007810000 */
[----:B------:R-:W3:Y:S01]  /*99e0*/  MUFU.TANH R38, R38 ;  /* 0x0000002600267308 */ /* 0x000ee20000002400 */
[----:B-1----:R-:W-:-:S07]  /*99f0*/  FMNMX.FTZ R9, R36, R9, !PT ;  /* 0x0000000924097209 */ /* 0x002fce0007810000 */
        /* <DEDUP_REMOVED lines=50> */
[----:B------:R-:W0:Y:S01]  /*9d20*/  MUFU.TANH R150, R150 ;  /* 0x0000009600967308 */ /* 0x000e220000002400 */
[----:B---3--:R-:W-:-:S07]  /*9d30*/  FMNMX.FTZ R11, R60, R11, !PT ;  /* 0x0000000b3c0b7209 */ /* 0x008fce0007810000 */
[----:B------:R-:W2:Y:S01]  /*9d40*/  MUFU.TANH R13, R13 ;  /* 0x0000000d000d7308 */ /* 0x000ea20000002400 */
[----:B-1----:R-:W-:-:S07]  /*9d50*/  FMNMX.FTZ R11, R62, R11, !PT ;  /* 0x0000000b3e0b7209 */ /* 0x002fce0007810000 */
[----:B------:R-:W1:Y:S01]  /*9d60*/  MUFU.TANH R64, R64 ;  /* 0x0000004000407308 */ /* 0x000e620000002400 */
[----:B0-----:R-:W-:Y:S02]  /*9d70*/  FMNMX.FTZ R6, R150, R9, !PT ;  /* 0x0000000996067209 */ /* 0x001fe40007810000 */
[----:B------:R-:W0:Y:S05]  /*9d80*/  LDC R9, c[0x0][0x988] ;  /* 0x00026200ff097b82 */ /* 0x000e2a0000000800 */
[----:B------:R-:W3:Y:S01]  /*9d90*/  MUFU.TANH R66, R66 ;  /* 0x0000004200427308 */ /* 0x000ee20000002400 */
[----:B--2---:R-:W-:-:S07]  /*9da0*/  FMNMX.FTZ R6, R13, R6, !PT ;  /* 0x000000060d067209 */ /* 0x004fce0007810000 */
[----:B------:R-:W2:Y:S01]  /*9db0*/  MUFU.TANH R15, R15 ;  /* 0x0000000f000f7308 */ /* 0x000ea20000002400 */
[----:B-1----:R-:W-:-:S07]  /*9dc0*/  FMNMX.FTZ R11, R64, R11, !PT ;  /* 0x0000000b400b7209 */ /* 0x002fce0007810000 */
[----:B------:R-:W1:Y:S01]  /*9dd0*/  MUFU.TANH R21, R21 ;  /* 0x0000001500157308 */ /* 0x000e620000002400 */
[----:B---3--:R-:W-:-:S07]  /*9de0*/  FMNMX.FTZ R11, R66, R11, !PT ;  /* 0x0000000b420b7209 */ /* 0x008fce0007810000 */
        /* <DEDUP_REMOVED lines=35> */
[----:B---3--:R-:W-:-:S05]  /*a020*/  FMNMX.FTZ R33, R69, R6, !PT ;  /* 0x0000000645217209 */ /* 0x008fca0007810000 */
[----:B------:R-:W3:Y:S01]  /*a030*/  SHFL.BFLY PT, R6, R33, 0x2, 0x1f ;  /* 0x0c401f0021067f89 */ /* 0x000ee200000e0000 */
[----:B--2---:R-:W-:-:S04]  /*a040*/  FMNMX.FTZ R11, R84, R11, !PT ;  /* 0x0000000b540b7209 */ /* 0x004fc80007810000 */
[----:B-1----:R-:W-:-:S05]  /*a050*/  FMNMX.FTZ R11, R86, R11, !PT ;  /* 0x0000000b560b7209 */ /* 0x002fca0007810000 */
[----:B------:R-:W1:Y:S01]  /*a060*/  SHFL.BFLY PT, R12, R11, 0x2, 0x1f ;  /* 0x0c401f000b0c7f89 */ /* 0x000e6200000e0000 */
[----:B---3--:R-:W-:Y:S02]  /*a070*/  FMNMX.FTZ R35, R33, R6, !PT ;  /* 0x0000000621237209 */ /* 0x008fe40007810000 */
[----:B-1----:R-:W-:-:S03]  /*a080*/  FMNMX.FTZ R37, R11, R12, !PT ;  /* 0x0000000c0b257209 */ /* 0x002fc60007810000 */
[----:B------:R-:W1:Y:S04]  /*a090*/  SHFL.BFLY PT, R12, R35, 0x1, 0x1f ;  /* 0x0c201f00230c7f89 */ /* 0x000e6800000e0000 */
[----:B------:R-:W2:Y:S01]  /*a0a0*/  SHFL.BFLY PT, R6, R37, 0x1, 0x1f ;  /* 0x0c201f0025067f89 */ /* 0x000ea200000e0000 */
[----:B-1----:R-:W-:Y:S02]  /*a0b0*/  FMNMX.FTZ R12, R35, R12, !PT ;  /* 0x0000000c230c7209 */ /* 0x002fe40007810000 */
[----:B--2---:R-:W-:-:S03]  /*a0c0*/  FMNMX.FTZ R6, R37, R6, !PT ;  /* 0x0000000625067209 */ /* 0x004fc60007810000 */
[C---:B------:R-:W-:Y:S01]  /*a0d0*/  FADD.FTZ R3, -R12.reuse, R3 ;  /* 0x000000030c037221 */ /* 0x040fe20000010100 */
[----:B0-----:R-:W-:-:S03]  /*a0e0*/  FMUL.FTZ R71, R12, R9 ;  /* 0x000000090c477220 */ /* 0x001fc60000410000 */
[-C--:B------:R-:W-:Y:S01]  /*a0f0*/  FMUL.FTZ R41, R3, R9.reuse ;  /* 0x0000000903297220 */ /* 0x080fe20000410000 */
[----:B------:R-:W-:Y:S01]  /*a100*/  FADD.FTZ R4, -R6, R4 ;  /* 0x0000000406047221 */ /* 0x000fe20000010100 */
[-CC-:B------:R-:W-:Y:S01]  /*a110*/  FFMA.FTZ R57, R32, R9.reuse, -R71.reuse ;  /* 0x0000000920397223 */ /* 0x180fe20000010847 */
[-CC-:B------:R-:W-:Y:S01]  /*a120*/  FFMA.FTZ R39, R8, R9.reuse, -R71.reuse ;  /* 0x0000000908277223 */ /* 0x180fe20000010847 */
[----:B------:R0:W-:Y:S01]  /*a130*/  MUFU.EX2 R11, R41 ;  /* 0x00000029000b7308 */ /* 0x0001e20000000800 */
[-CC-:B------:R-:W-:Y:S01]  /*a140*/  FFMA.FTZ R32, R40, R9.reuse, -R71.reuse ;  /* 0x0000000928207223 */ /* 0x180fe20000010847 */
[-C--:B------:R-:W-:Y:S01]  /*a150*/  FMUL.FTZ R3, R4, R9.reuse ;  /* 0x0000000904037220 */ /* 0x080fe20000410000 */
[-CC-:B------:R-:W-:Y:S01]  /*a160*/  FFMA.FTZ R61, R10, R9.reuse, -R71.reuse ;  /* 0x000000090a3d7223 */ /* 0x180fe20000010847 */
[-CC-:B------:R-:W-:Y:S01]  /*a170*/  FFMA.FTZ R37, R20, R9.reuse, -R71.reuse ;  /* 0x0000000914257223 */ /* 0x180fe20000010847 */
[-CC-:B------:R-:W-:Y:S01]  /*a180*/  FFMA.FTZ R59, R24, R9.reuse, -R71.reuse ;  /* 0x00000009183b7223 */ /* 0x180fe20000010847 */
[-CC-:B------:R-:W-:Y:S01]  /*a190*/  FFMA.FTZ R35, R30, R9.reuse, -R71.reuse ;  /* 0x000000091e237223 */ /* 0x180fe20000010847 */
[-CC-:B------:R-:W-:Y:S01]  /*a1a0*/  FFMA.FTZ R33, R36, R9.reuse, -R71.reuse ;  /* 0x0000000924217223 */ /* 0x180fe20000010847 */
[----:B------:R-:W1:Y:S01]  /*a1b0*/  MUFU.EX2 R39, R39 ;  /* 0x0000002700277308 */ /* 0x000e620000000800 */
[-CC-:B0-----:R-:W-:Y:S01]  /*a1c0*/  FFMA.FTZ R41, R21, R9.reuse, -R71.reuse ;  /* 0x0000000915297223 */ /* 0x181fe20000010847 */
[-CC-:B------:R-:W-:Y:S01]  /*a1d0*/  FFMA.FTZ R21, R27, R9.reuse, -R71.reuse ;  /* 0x000000091b157223 */ /* 0x180fe20000010847 */
[-C--:B------:R-:W-:Y:S01]  /*a1e0*/  FMUL.FTZ R27, R6, R9.reuse ;  /* 0x00000009061b7220 */ /* 0x080fe20000410000 */
[-CC-:B------:R-:W-:Y:S01]  /*a1f0*/  FFMA.FTZ R36, R122, R9.reuse, -R71.reuse ;  /* 0x000000097a247223 */ /* 0x180fe20000010847 */
[-CC-:B------:R-:W-:Y:S01]  /*a200*/  FFMA.FTZ R55, R126, R9.reuse, -R71.reuse ;  /* 0x000000097e377223 */ /* 0x180fe20000010847 */
[-C--:B------:R-:W-:Y:S01]  /*a210*/  FFMA.FTZ R30, R44, R9.reuse, -R71 ;  /* 0x000000092c1e7223 */ /* 0x080fe20000010847 */
[-CC-:B------:R-:W-:Y:S01]  /*a220*/  FFMA.FTZ R40, R7, R9.reuse, -R27.reuse ;  /* 0x0000000907287223 */ /* 0x180fe2000001081b */
[-CC-:B------:R-:W-:Y:S01]  /*a230*/  FFMA.FTZ R149, R14, R9.reuse, -R27.reuse ;  /* 0x000000090e957223 */ /* 0x180fe2000001081b */
[----:B------:R-:W-:Y:S01]  /*a240*/  MUFU.EX2 R3, R3 ;  /* 0x0000000300037308 */ /* 0x000fe20000000800 */
[-CC-:B------:R-:W-:Y:S01]  /*a250*/  FFMA.FTZ R151, R26, R9.reuse, -R27.reuse ;  /* 0x000000091a977223 */ /* 0x180fe2000001081b */
[-CC-:B------:R-:W-:Y:S01]  /*a260*/  FFMA.FTZ R14, R28, R9.reuse, -R27.reuse ;  /* 0x000000091c0e7223 */ /* 0x180fe2000001081b */
[-CC-:B------:R-:W-:Y:S01]  /*a270*/  FFMA.FTZ R145, R34, R9.reuse, -R27.reuse ;  /* 0x0000000922917223 */ /* 0x180fe2000001081b */
[-CC-:B------:R-:W-:Y:S01]  /*a280*/  FFMA.FTZ R26, R120, R9.reuse, -R27.reuse ;  /* 0x00000009781a7223 */ /* 0x180fe2000001081b */
[-CC-:B------:R-:W-:Y:S01]  /*a290*/  FFMA.FTZ R147, R38, R9.reuse, -R27.reuse ;  /* 0x0000000926937223 */ /* 0x180fe2000001081b */
[-CC-:B------:R-:W-:Y:S01]  /*a2a0*/  FFMA.FTZ R28, R124, R9.reuse, -R27.reuse ;  /* 0x000000097c1c7223 */ /* 0x180fe2000001081b */
[-C--:B------:R-:W-:Y:S01]  /*a2b0*/  FFMA.FTZ R141, R42, R9.reuse, -R27 ;  /* 0x000000092a8d7223 */ /* 0x080fe2000001081b */
[----:B------:R-:W0:Y:S01]  /*a2c0*/  MUFU.EX2 R40, R40 ;  /* 0x0000002800287308 */ /* 0x000e220000000800 */
[----:B-1----:R-:W-:Y:S01]  /*a2d0*/  FFMA.FTZ R2, R11, R2, R39 ;  /* 0x000000020b027223 */ /* 0x002fe20000010027 */
[-CC-:B------:R-:W-:Y:S01]  /*a2e0*/  FFMA.FTZ R34, R128, R9.reuse, -R27.reuse ;  /* 0x0000000980227223 */ /* 0x180fe2000001081b */
[-C--:B------:R-:W-:Y:S01]  /*a2f0*/  FFMA.FTZ R143, R46, R9.reuse, -R27 ;  /* 0x000000092e8f7223 */ /* 0x080fe2000001081b */
[-C--:B------:R-:W-:Y:S01]  /*a300*/  FFMA.FTZ R53, R130, R9.reuse, -R71 ;  /* 0x0000000982357223 */ /* 0x080fe20000010847 */
[-C--:B------:R-:W-:Y:S01]  /*a310*/  FFMA.FTZ R38, R132, R9.reuse, -R27 ;  /* 0x0000000984267223 */ /* 0x080fe2000001081b */
[-CC-:B------:R-:W-:Y:S01]  /*a320*/  FFMA.FTZ R126, R29, R9.reuse, -R71.reuse ;  /* 0x000000091d7e7223 */ /* 0x180fe20000010847 */
[-C--:B------:R-:W-:Y:S01]  /*a330*/  FFMA.FTZ R24, R134, R9.reuse, -R71 ;  /* 0x0000000986187223 */ /* 0x080fe20000010847 */
[----:B------:R-:W1:Y:S01]  /*a340*/  MUFU.EX2 R61, R61 ;  /* 0x0000003d003d7308 */ /* 0x000e620000000800 */
        /* <DEDUP_REMOVED lines=16> */
[----:B-1----:R-:W-:Y:S01]  /*a450*/  FADD.FTZ R2, R61, R2 ;  /* 0x000000023d027221 */ /* 0x002fe20000010000 */
[-C--:B------:R-:W-:Y:S01]  /*a460*/  FFMA.FTZ R45, R148, R9.reuse, -R71 ;  /* 0x00000009942d7223 */ /* 0x080fe20000010847 */
[-C--:B------:R-:W-:Y:S01]  /*a470*/  FFMA.FTZ R48, R62, R9.reuse, -R27 ;  /* 0x000000093e307223 */ /* 0x080fe2000001081b */
[-C--:B------:R-:W-:Y:S01]  /*a480*/  FFMA.FTZ R10, R150, R9.reuse, -R71 ;  /* 0x00000009960a7223 */ /* 0x080fe20000010847 */
[-C--:B------:R-:W-:Y:S01]  /*a490*/  FFMA.FTZ R129, R64, R9.reuse, -R27 ;  /* 0x0000000940817223 */ /* 0x080fe2000001081b */
[-C--:B------:R-:W-:Y:S01]  /*a4a0*/  FFMA.FTZ R43, R13, R9.reuse, -R71 ;  /* 0x000000090d2b7223 */ /* 0x080fe20000010847 */
[-C--:B------:R-:W-:Y:S01]  /*a4b0*/  FFMA.FTZ R50, R66, R9.reuse, -R27 ;  /* 0x0000000942327223 */ /* 0x080fe2000001081b */
[----:B------:R-:W1:Y:S01]  /*a4c0*/  MUFU.EX2 R151, R151 ;  /* 0x0000009700977308 */ /* 0x000e620000000800 */
[----:B--2---:R-:W-:Y:S01]  /*a4d0*/  FADD.FTZ R0, R149, R0 ;  /* 0x0000000095007221 */ /* 0x004fe20000010000 */
[-C--:B------:R-:W-:Y:S01]  /*a4e0*/  FFMA.FTZ R130, R15, R9.reuse, -R71 ;  /* 0x000000090f827223 */ /* 0x080fe20000010847 */
[-CC-:B------:R-:W-:Y:S01]  /*a4f0*/  FFMA.FTZ R131, R68, R9.reuse, -R27.reuse ;  /* 0x0000000944837223 */ /* 0x180fe2000001081b */
[-C--:B------:R-:W-:Y:S01]  /*a500*/  FFMA.FTZ R52, R70, R9.reuse, -R27 ;  /* 0x0000000946347223 */ /* 0x080fe2000001081b */
[-C--:B------:R-:W-:Y:S01]  /*a510*/  FFMA.FTZ R8, R25, R9.reuse, -R71 ;  /* 0x0000000919087223 */ /* 0x080fe20000010847 */
[-CC-:B------:R-:W-:Y:S01]  /*a520*/  FFMA.FTZ R125, R72, R9.reuse, -R27.reuse ;  /* 0x00000009487d7223 */ /* 0x180fe2000001081b */
[-CC-:B------:R-:W-:Y:S01]  /*a530*/  FFMA.FTZ R54, R74, R9.reuse, -R27.reuse ;  /* 0x000000094a367223 */ /* 0x180fe2000001081b */
[----:B------:R-:W2:Y:S01]  /*a540*/  MUFU.EX2 R59, R59 ;  /* 0x0000003b003b7308 */ /* 0x000ea20000000800 */
[----:B0-----:R-:W-:Y:S01]  /*a550*/  FADD.FTZ R2, R37, R2 ;  /* 0x0000000225027221 */ /* 0x001fe20000010000 */
        /* <DEDUP_REMOVED lines=12> */
[----:B------:R-:W-:-:S02]  /*a620*/  FFMA.FTZ R60, R86, R9, -R27 ;  /* 0x00000009563c7223 */ /* 0x000fc4000001081b */
        /* <DEDUP_REMOVED lines=116> */
.L_x_1278:
[----:B------:R-:W-:Y:S01]  /*ad70*/  ULEA UR6, UR23, UR45, 0x3 ;  /* 0x0000002d17067291 */ /* 0x000fe2000f8e183f */
[----:B------:R-:W-:Y:S01]  /*ad80*/  ISETP.GT.AND P1, PT, R5, UR22, PT ;  /* 0x0000001605007c0c */ /* 0x000fe2000bf24270 */
        /* <DEDUP_REMOVED lines=73> */
.L_x_1268:
        /* <DEDUP_REMOVED lines=9> */
[----:B------:R-:W-:-:S05]  /*b2b0*/  ULDC UR22, c[0x0][0x9e0] ;  /* 0x0002780000167ab9 */ /* 0x000fca0000000800 */
.L_x_1299:
        /* <DEDUP_REMOVED lines=9> */
.L_x_1282:
[----:B------:R-:W-:Y:S01]  /*b350*/  ULEA UR6, UR46, UR45, 0x3 ;  /* 0x0000002d2e067291 */ /* 0x000fe2000f8e183f */
[----:B------:R-:W-:-:S05]  /*b360*/  IMAD.U32 R6, RZ, RZ, UR47 ;  /* 0x0000002fff067e24 */ /* 0x000fca000f8e00ff */
[----:B------:R-:W-:-:S04]  /*b370*/  SHF.L.U32 R6, R6, 0x1f, RZ ;  /* 0x0000001f06067819 */ /* 0x000fc800000006ff */
[----:B------:R0:W1:Y:S01]  /*b380*/  SYNCS.PHASECHK.TRANS64.TRYWAIT P1, [UR6+0x16830], R6 ;  /* 0x01683006ff0075a7 */ /* 0x0000620008020146 */
[----:B------:R-:W-:Y:S05]  /*b390*/  @!P0 BRA `(.L_x_1283) ;  /* 0x0000000000048947 */ /* 0x000fea0003800000 */
[----:B------:R-:W-:Y:S01]  /*b3a0*/  BPT.TRAP 0x1 ;  /* 0x000000040000795c */ /* 0x000fe20000300000 */
.L_x_1283:
[----:B-1----:R-:W-:Y:S05]  /*b3b0*/  @P1 BRA `(.L_x_1281) ;  /* 0x0000000000081947 */ /* 0x002fea0003800000 */
[----:B------:R-:W1:Y:S02]  /*b3c0*/  SYNCS.PHASECHK.TRANS64.TRYWAIT P1, [UR6+0x16830], R6 ;  /* 0x01683006ff0075a7 */ /* 0x000e640008020146 */
[----:B-1----:R-:W-:Y:S05]  /*b3d0*/  @!P1 BRA `(.L_x_1284) ;  /* 0x000000b400c49947 */ /* 0x002fea0003800000 */
.L_x_1281:
        /* <DEDUP_REMOVED lines=25> */
.L_x_1286:
[----:B------:R-:W-:Y:S01]  /*b570*/  ULEA UR6, UR25, UR45, 0x3 ;  /* 0x0000002d19067291 */ /* 0x000fe2000f8e183f */
[----:B------:R-:W-:-:S05]  /*b580*/  IMAD.U32 R6, RZ, RZ, UR26 ;  /* 0x0000001aff067e24 */ /* 0x000fca000f8e00ff */
[----:B------:R-:W-:-:S04]  /*b590*/  SHF.L.U32 R6, R6, 0x1f, RZ ;  /* 0x0000001f06067819 */ /* 0x000fc800000006ff */
[----:B------:R0:W1:Y:S01]  /*b5a0*/  SYNCS.PHASECHK.TRANS64.TRYWAIT P1, [UR6+0x16850], R6 ;  /* 0x01685006ff0075a7 */ /* 0x0000620008020146 */
[----:B------:R-:W-:Y:S05]  /*b5b0*/  @!P0 BRA `(.L_x_1287) ;  /* 0x0000000000048947 */ /* 0x000fea0003800000 */
[----:B------:R-:W-:Y:S01]  /*b5c0*/  BPT.TRAP 0x1 ;  /* 0x000000040000795c */ /* 0x000fe20000300000 */
.L_x_1287:
[----:B-1----:R-:W-:Y:S05]  /*b5d0*/  @P1 BRA `(.L_x_1285) ;  /* 0x0000000000081947 */ /* 0x002fea0003800000 */
[----:B------:R-:W1:Y:S02]  /*b5e0*/  SYNCS.PHASECHK.TRANS64.TRYWAIT P1, [UR6+0x16850], R6 ;  /* 0x01685006ff0075a7 */ /* 0x000e640008020146 */
[----:B-1----:R-:W-:Y:S05]  /*b5f0*/  @!P1 BRA `(.L_x_1288) ;  /* 0x000000b400549947 */ /* 0x002fea0003800000 */
.L_x_1285:
        /* <DEDUP_REMOVED lines=51> */
.L_x_1289:
[----:B------:R-:W-:Y:S01]  /*b930*/  UISETP.NE.AND UP1, UPT, UR51, URZ, UPT ;  /* 0x0000003f3300728c */ /* 0x000fe2000bf25270 */
[----:B------:R-:W-:Y:S01]  /*b940*/  FMUL.FTZ R126, R64, UR24 ;  /* 0x00000018407e7c20 */ /* 0x000fe20008410000 */
[----:B------:R-:W-:Y:S02]  /*b950*/  VIADD R64, R17, UR40 ;  /* 0x0000002811407c36 */ /* 0x000fe40008000000 */
[----:B0-----:R-:W-:Y:S01]  /*b960*/  FMUL.FTZ R6, R26, UR24 ;  /* 0x000000181a067c20 */ /* 0x001fe20008410000 */
[----:B------:R-:W-:Y:S01]  /*b970*/  ULEA UR6, UR46, UR45, 0x3 ;  /* 0x0000002d2e067291 */ /* 0x000fe2000f8e183f */
[----:B------:R-:W-:Y:S01]  /*b980*/  FMUL.FTZ R26, R39, UR24 ;  /* 0x00000018271a7c20 */ /* 0x000fe20008410000 */
[----:B------:R-:W-:Y:S01]  /*b990*/  PLOP3.LUT P1, PT, PT, PT, UP1, 0x80, 0x0 ;  /* 0x000000000000781c */ /* 0x000fe20003f2f018 */
[----:B------:R-:W-:Y:S01]  /*b9a0*/  FMUL.FTZ R39, R45, UR24 ;  /* 0x000000182d277c20 */ /* 0x000fe20008410000 */
[----:B------:R-:W-:Y:S01]  /*b9b0*/  PLOP3.LUT P2, PT, PT, PT, UP1, 0x80, 0x0 ;  /* 0x000000000000781c */ /* 0x000fe20003f4f018 */
[----:B------:R-:W-:Y:S01]  /*b9c0*/  FMUL.FTZ R45, R63, UR24 ;  /* 0x000000183f2d7c20 */ /* 0x000fe20008410000 */
[----:B------:R-:W-:Y:S01]  /*b9d0*/  UIADD3 UR6, UR6, 0x16840, URZ ;  /* 0x0001684006067890 */ /* 0x000fe2000fffe03f */
[----:B------:R-:W-:Y:S01]  /*b9e0*/  IMAD.SHL.U32 R63, R5, 0x80, RZ ;  /* 0x00000080053f7824 */ /* 0x000fe200078e00ff */
[----:B------:R-:W-:Y:S01]  /*b9f0*/  @UP1 ULDC UR7, c[0x0][0x44c] ;  /* 0x0001130000071ab9 */ /* 0x000fe20000000800 */
[----:B------:R-:W-:Y:S01]  /*ba00*/  FMUL.FTZ R20, R35, UR24 ;  /* 0x0000001823147c20 */ /* 0x000fe20008410000 */
[----:B------:R-:W-:Y:S01]  /*ba10*/  FMUL.FTZ R7, R27, UR24 ;  /* 0x000000181b077c20 */ /* 0x000fe20008410000 */
[----:B------:R-:W-:Y:S01]  /*ba20*/  FMUL.FTZ R15, R28, UR24 ;  /* 0x000000181c0f7c20 */ /* 0x000fe20008410000 */
[----:B------:R-:W-:Y:S01]  /*ba30*/  FMUL.FTZ R10, R31, UR24 ;  /* 0x000000181f0a7c20 */ /* 0x000fe20008410000 */
[----:B------:R-:W-:Y:S01]  /*ba40*/  FMUL.FTZ R35, R41, UR24 ;  /* 0x0000001829237c20 */ /* 0x000fe20008410000 */
[----:B------:R-:W-:Y:S01]  /*ba50*/  UISETP.NE.AND UP0, UPT, UR50, URZ, UPT ;  /* 0x0000003f3200728c */ /* 0x000fe2000bf05270 */
        /* <DEDUP_REMOVED lines=148> */
.L_x_1292:
[----:B------:R-:W-:-:S05]  /*c3a0*/  IMAD.U32 R66, RZ, RZ, UR21 ;  /* 0x00000015ff427e24 */ /* 0x000fca000f8e00ff */
[----:B------:R-:W-:-:S13]  /*c3b0*/  ISETP.NE.AND P1, PT, R66, 0x1, PT ;  /* 0x000000014200780c */ /* 0x000fda0003f25270 */
[----:B------:R-:W1:Y:S02]  /*c3c0*/  @P1 LDC.64 R12, c[0x0][0x9e8] ;  /* 0x00027a00ff0c1b82 */ /* 0x000e640000000a00 */
[----:B-1----:R-:W-:-:S05]  /*c3d0*/  @P1 IMAD.HI.U32 R12, R65, R12, RZ ;  /* 0x0000000c410c1227 */ /* 0x002fca00078e00ff */
[----:B------:R-:W-:-:S07]  /*c3e0*/  @P1 SHF.R.U32.HI R65, RZ, R13, R12 ;  /* 0x0000000dff411219 */ /* 0x000fce000001160c */
.L_x_1293:
[----:B------:R-:W-:Y:S05]  /*c3f0*/  BSYNC B0 ;  /* 0x0000000000007941 */ /* 0x000fea0003800000 */
.L_x_1291:
[----:B------:R-:W-:-:S04]  /*c400*/  IMAD R65, R65, R66, -R63 ;  /* 0x0000004241417224 */ /* 0x000fc800078e0a3f */
[----:B------:R-:W-:-:S05]  /*c410*/  IMAD R12, R16, -0x2, R65 ;  /* 0xfffffffe100c7824 */ /* 0x000fca00078e0241 */
[----:B------:R-:W-:Y:S02]  /*c420*/  VIADDMNMX R71, R12, R66, R71, PT ;  /* 0x000000420c477246 */ /* 0x000fe40003800147 */
[----:B------:R-:W-:-:S07]  /*c430*/  VIMNMX R73, R73, R12, !PT ;  /* 0x0000000c49497248 */ /* 0x000fce0007fe0100 */
.L_x_1290:
        /* <DEDUP_REMOVED lines=116> */
.L_x_1296:
[----:B------:R-:W-:-:S05]  /*cb80*/  IMAD.U32 R21, RZ, RZ, UR21 ;  /* 0x00000015ff157e24 */ /* 0x000fca000f8e00ff */
[----:B------:R-:W-:-:S13]  /*cb90*/  ISETP.NE.AND P2, PT, R21, 0x1, PT ;  /* 0x000000011500780c */ /* 0x000fda0003f45270 */
[----:B------:R-:W0:Y:S02]  /*cba0*/  @P2 LDC.64 R12, c[0x0][0x9e8] ;  /* 0x00027a00ff0c2b82 */ /* 0x000e240000000a00 */
[----:B0-----:R-:W-:-:S05]  /*cbb0*/  @P2 IMAD.HI.U32 R12, R9, R12, RZ ;  /* 0x0000000c090c2227 */ /* 0x001fca00078e00ff */
[----:B------:R-:W-:-:S07]  /*cbc0*/  @P2 SHF.R.U32.HI R9, RZ, R13, R12 ;  /* 0x0000000dff092219 */ /* 0x000fce000001160c */
.L_x_1297:
[----:B------:R-:W-:Y:S05]  /*cbd0*/  BSYNC B0 ;  /* 0x0000000000007941 */ /* 0x000fea0003800000 */
.L_x_1295:
[----:B------:R-:W-:-:S04]  /*cbe0*/  IMAD R9, R9, R21, -R63 ;  /* 0x0000001509097224 */ /* 0x000fc800078e0a3f */
[----:B------:R-:W-:-:S05]  /*cbf0*/  IMAD R12, R16, -0x2, R9 ;  /* 0xfffffffe100c7824 */ /* 0x000fca00078e0209 */
[----:B------:R-:W-:Y:S02]  /*cc00*/  VIADDMNMX R11, R12, R21, R11, PT ;  /* 0x000000150c0b7246 */ /* 0x000fe4000380010b */
[----:B------:R-:W-:-:S07]  /*cc10*/  VIMNMX R15, R15, R12, !PT ;  /* 0x0000000c0f0f7248 */ /* 0x000fce0007fe0100 */
.L_x_1294:
        /* <DEDUP_REMOVED lines=92> */
[----:B------:R-:W-:Y:S01]  /*d1e0*/  ISETP.GT.AND P5, PT, R15, 0x38, P1 ;  /* 0x000000380f00780c */ /* 0x000fe20000fa4270 */
        /* <DEDUP_REMOVED lines=284> */
.L_x_1298:
        /* <DEDUP_REMOVED lines=75> */
.L_x_1280:
[----:B------:R-:W-:Y:S06]  /*e860*/  BAR.ARV 0x8, 0x200 ;  /* 0x0208000000007b1d */ /* 0x000fec0000002000 */
[----:B------:R-:W-:Y:S05]  /*e870*/  @!P0 BRA `(.L_x_1300) ;  /* 0x0000000000048947 */ /* 0x000fea0003800000 */
[----:B------:R-:W-:Y:S01]  /*e880*/  BPT.TRAP 0x1 ;  /* 0x000000040000795c */ /* 0x000fe20000300000 */
.L_x_1300:
[----:B------:R-:W-:Y:S01]  /*e890*/  ULEA UR5, UR46, UR45, 0x3 ;  /* 0x0000002d2e057291 */ /* 0x000fe2000f8e183f */
[----:B------:R-:W-:-:S05]  /*e8a0*/  IMAD.U32 R3, RZ, RZ, UR47 ;  /* 0x0000002fff037e24 */ /* 0x000fca000f8e00ff */
[----:B------:R-:W-:-:S04]  /*e8b0*/  SHF.L.U32 R3, R3, 0x1f, RZ ;  /* 0x0000001f03037819 */ /* 0x000fc800000006ff */
[----:B------:R0:W1:Y:S01]  /*e8c0*/  SYNCS.PHASECHK.TRANS64.TRYWAIT P1, [UR5+0x16850], R3 ;  /* 0x01685003ff0075a7 */ /* 0x0000620008020145 */
[----:B------:R-:W-:Y:S05]  /*e8d0*/  @!P0 BRA `(.L_x_1301) ;  /* 0x0000000000048947 */ /* 0x000fea0003800000 */
[----:B------:R-:W-:Y:S01]  /*e8e0*/  BPT.TRAP 0x1 ;  /* 0x000000040000795c */ /* 0x000fe20000300000 */
.L_x_1301:
[----:B-1----:R-:W-:Y:S05]  /*e8f0*/  @P1 BRA `(.L_x_1302) ;  /* 0x0000000000081947 */ /* 0x002fea0003800000 */
[----:B------:R-:W1:Y:S02]  /*e900*/  SYNCS.PHASECHK.TRANS64.TRYWAIT P1, [UR5+0x16850], R3 ;  /* 0x01685003ff0075a7 */ /* 0x000e640008020145 */
[----:B-1----:R-:W-:Y:S05]  /*e910*/  @!P1 BRA `(.L_x_1303) ;  /* 0x0000008000a49947 */ /* 0x002fea0003800000 */
.L_x_1302:
[----:B------:R-:W-:Y:S01]  /*e920*/  UIADD3 UR45, UR45, 0x400, URZ ;  /* 0x000004002d2d7890 */ /* 0x000fe2000fffe03f */
[----:B------:R-:W-:Y:S01]  /*e930*/  WARPGROUP.ARRIVE ;  /* 0x00000000000079c5 */ /* 0x000fe20000000000 */
[----:B------:R-:W-:Y:S01]  /*e940*/  UMOV UR7, 0x40000040 ;  /* 0x4000004000077882 */ /* 0x000fe20000000000 */
[----:B01----:R-:W0:Y:S01]  /*e950*/  SHFL.BFLY PT, R3, R2, 0x2, 0x1f ;  /* 0x0c401f0002037f89 */ /* 0x003e2200000e0000 */
[----:B------:R-:W-:Y:S01]  /*e960*/  USHF.R.U32.HI UR45, URZ, 0x4, UR45 ;  /* 0x000000043f2d7899 */ /* 0x000fe2000801162d */
[----:B------:R-:W-:Y:S02]  /*e970*/  IMAD.MOV.U32 R20, RZ, RZ, -0x800000 ;  /* 0xff800000ff147424 */ /* 0x000fe400078e00ff */
        /* <DEDUP_REMOVED lines=8> */
[----:B------:R-:W-:Y:S02]  /*ea00*/  IMAD.MOV.U32 R2, RZ, RZ, RZ ;  /* 0x000000ffff027224 */ /* 0x000fe400078e00ff */
[----:B-1----:R-:W-:Y:S02]  /*ea10*/  FADD.FTZ R5, R5, R0 ;  /* 0x0000000005057221 */ /* 0x002fe40000010000 */
[----:B------:R-:W0:Y:S01]  /*ea20*/  SHFL.BFLY PT, R4, R3, 0x1, 0x1f ;  /* 0x0c201f0003047f89 */ /* 0x000e2200000e0000 */
[----:B------:R-:W-:-:S03]  /*ea30*/  IMAD.MOV.U32 R0, RZ, RZ, -0x800000 ;  /* 0xff800000ff007424 */ /* 0x000fc600078e00ff */
[----:B------:R-:W1:Y:S01]  /*ea40*/  SHFL.BFLY PT, R8, R5, 0x1, 0x1f ;  /* 0x0c201f0005087f89 */ /* 0x000e6200000e0000 */
[----:B0-----:R-:W-:Y:S01]  /*ea50*/  FADD.FTZ R10, R3, R4 ;  /* 0x00000004030a7221 */ /* 0x001fe20000010000 */
[----:B-1----:R-:W-:-:S04]  /*ea60*/  FADD.FTZ R8, R5, R8 ;  /* 0x0000000805087221 */ /* 0x002fc80000010000 */
[----:B------:R-:W-:Y:S01]  /*ea70*/  FSETP.NE.FTZ.AND P1, PT, R10, RZ, PT ;  /* 0x000000ff0a00720b */ /* 0x000fe20003f35000 */
[----:B------:R-:W-:Y:S01]  /*ea80*/  IMAD.MOV.U32 R5, RZ, RZ, RZ ;  /* 0x000000ffff057224 */ /* 0x000fe200078e00ff */
        /* <DEDUP_REMOVED lines=48> */
.L_x_1304:
        /* <DEDUP_REMOVED lines=14> */
[----:B------:R-:W-:Y:S01]  /*ee70*/  USEL UR4, URZ, 0x1, UP0 ;  /* 0x000000013f047887 */ /* 0x000fe20008000000 */
        /* <DEDUP_REMOVED lines=27> */
.L_x_1226:
[----:B------:R-:W0:Y:S01]  /*f030*/  S2R R2, SR_CgaCtaId ;  /* 0x0000000000027919 */ /* 0x000e220000008800 */
[----:B------:R-:W-:Y:S01]  /*f040*/  MOV R21, 0x400 ;  /* 0x0000040000157802 */ /* 0x000fe20000000f00 */
[----:B------:R-:W-:Y:S01]  /*f050*/  BSSY B0, `(.L_x_1305) ;  /* 0x000018a000007945 */ /* 0x000fe20003800000 */
[----:B------:R-:W-:Y:S02]  /*f060*/  BAR.SYNC.DEFER_BLOCKING 0x5, 0x200 ;  /* 0x0148000000007b1d */ /* 0x000fe40000010000 */
[----:B0-----:R-:W-:-:S05]  /*f070*/  LEA R21, R2, R21, 0x18 ;  /* 0x0000001502157211 */ /* 0x001fca00078ec0ff */
[----:B------:R-:W0:Y:S02]  /*f080*/  LDS.128 R4, [R21+0x168d0] ;  /* 0x0168d00015047984 */ /* 0x000e240000000c00 */
[----:B0-----:R-:W-:Y:S02]  /*f090*/  R2UR UR5, R5 ;  /* 0x00000000050572ca */ /* 0x001fe400000e0000 */
[----:B------:R-:W-:Y:S02]  /*f0a0*/  R2UR UR7, R6 ;  /* 0x00000000060772ca */ /* 0x000fe400000e0000 */
        /* <DEDUP_REMOVED lines=9> */
[----:B------:R-:W1:Y:S01]  /*f140*/  LDC R33, c[0x0][0xbe8] ;  /* 0x0002fa00ff217b82 */ /* 0x000e620000000800 */
[----:B------:R-:W-:Y:S01]  /*f150*/  F2FP.BF16.F32.PACK_AB R14, R14, R25 ;  /* 0x000000190e0e723e */ /* 0x000fe200000010ff */
[----:B------:R-:W-:Y:S01]  /*f160*/  UISETP.NE.AND.EX UP0, UPT, UR9, URZ, UPT, UP0 ;  /* 0x0000003f0900728c */ /* 0x000fe2000bf05300 */
[----:B------:R-:W-:-:S05]  /*f170*/  F2FP.BF16.F32.PACK_AB R15, R15, R110 ;  /* 0x0000006e0f0f723e */ /* 0x000fca00000010ff */
[----:B------:R-:W-:Y:S01]  /*f180*/  BAR.SYNC.DEFER_BLOCKING 0x1, 0x180 ;  /* 0x0046000000007b1d */ /* 0x000fe20000010000 */
[----:B------:R-:W-:Y:S02]  /*f190*/  F2FP.BF16.F32.PACK_AB R113, R115, R114 ;  /* 0x000000727371723e */ /* 0x000fe400000010ff */
[----:B------:R-:W-:Y:S02]  /*f1a0*/  F2FP.BF16.F32.PACK_AB R114, R117, R116 ;  /* 0x000000747572723e */ /* 0x000fe400000010ff */
[----:B------:R-:W-:Y:S01]  /*f1b0*/  F2FP.BF16.F32.PACK_AB R115, R119, R118 ;  /* 0x000000767773723e */ /* 0x000fe200000010ff */
[----:B------:R-:W-:Y:S01]  /*f1c0*/  ULDC.64 UR8, c[0x0][0xc00] ;  /* 0x0003000000087ab9 */ /* 0x000fe20000000a00 */
[----:B------:R-:W-:Y:S01]  /*f1d0*/  UMOV UR4, URZ ;  /* 0x0000003f00047c82 */ /* 0x000fe20008000000 */
[----:B------:R-:W-:Y:S02]  /*f1e0*/  UIMAD.WIDE UR8, UR39, 0x4, UR8 ;  /* 0x00000004270878a5 */ /* 0x000fe4000f8e0208 */
[----:B------:R-:W-:Y:S01]  /*f1f0*/  USHF.R.S32.HI UR18, URZ, 0x1f, UR38 ;  /* 0x0000001f3f127899 */ /* 0x000fe20008011426 */
[----:B------:R-:W-:Y:S01]  /*f200*/  ULDC.64 UR12, c[0x0][0xb90] ;  /* 0x0002e400000c7ab9 */ /* 0x000fe20000000a00 */
[----:B------:R-:W-:-:S02]  /*f210*/  USHF.R.S32.HI UR11, URZ, 0x1f, UR39 ;  /* 0x0000001f3f0b7899 */ /* 0x000fc40008011427 */
        /* <DEDUP_REMOVED lines=20> */
[--C-:B------:R-:W-:Y:S01]  /*f360*/  IMAD.X R11, RZ, RZ, R5.reuse, P2 ;  /* 0x000000ffff0b7224 */ /* 0x100fe200010e0605 */
[----:B------:R-:W-:Y:S01]  /*f370*/  LOP3.LUT R4, R7, R4, RZ, 0x3c, !PT ;  /* 0x0000000407047212 */ /* 0x000fe200078e3cff */
[----:B------:R-:W-:Y:S01]  /*f380*/  IMAD.X R7, RZ, RZ, R5, P0 ;  /* 0x000000ffff077224 */ /* 0x000fe200000e0605 */
[----:B------:R-:W-:-:S02]  /*f390*/  LOP3.LUT R6, R6, R29, RZ, 0x3c, !PT ;  /* 0x0000001d06067212 */ /* 0x000fc400078e3cff */
[----:B------:R-:W-:Y:S02]  /*f3a0*/  MOV R29, R8 ;  /* 0x00000008001d7202 */ /* 0x000fe40000000f00 */
[----:B------:R-:W-:Y:S02]  /*f3b0*/  MOV R30, R10 ;  /* 0x0000000a001e7202 */ /* 0x000fe40000000f00 */
[----:B------:R-:W-:Y:S02]  /*f3c0*/  MOV R31, R4 ;  /* 0x00000004001f7202 */ /* 0x000fe40000000f00 */
[----:B------:R-:W-:Y:S02]  /*f3d0*/  MOV R28, R6 ;  /* 0x00000006001c7202 */ /* 0x000fe40000000f00 */
[----:B------:R-:W-:Y:S01]  /*f3e0*/  F2FP.BF16.F32.PACK_AB R8, R89, R24 ;  /* 0x000000185908723e */ /* 0x000fe200000010ff */
[----:B------:R-:W-:Y:S01]  /*f3f0*/  IMAD.U32 R24, RZ, RZ, UR8 ;  /* 0x00000008ff187e24 */ /* 0x000fe2000f8e00ff */
[----:B------:R-:W-:-:S02]  /*f400*/  F2FP.BF16.F32.PACK_AB R9, R91, R90 ;  /* 0x0000005a5b09723e */ /* 0x000fc400000010ff */
[----:B------:R-:W-:Y:S02]  /*f410*/  F2FP.BF16.F32.PACK_AB R10, R93, R92 ;  /* 0x0000005c5d0a723e */ /* 0x000fe400000010ff */
[----:B------:R-:W-:Y:S02]  /*f420*/  F2FP.BF16.F32.PACK_AB R11, R95, R94 ;  /* 0x0000005e5f0b723e */ /* 0x000fe400000010ff */
[----:B------:R-:W-:Y:S02]  /*f430*/  F2FP.BF16.F32.PACK_AB R4, R97, R96 ;  /* 0x000000606104723e */ /* 0x000fe400000010ff */
[----:B------:R-:W-:Y:S01]  /*f440*/  F2FP.BF16.F32.PACK_AB R5, R99, R98 ;  /* 0x000000626305723e */ /* 0x000fe200000010ff */
[----:B------:R0:W-:Y:S01]  /*f450*/  STSM.16.M88.4 [R31], R8 ;  /* 0x000000081f007844 */ /* 0x0001e20000000200 */
[----:B------:R-:W-:Y:S02]  /*f460*/  F2FP.BF16.F32.PACK_AB R6, R101, R100 ;  /* 0x000000646506723e */ /* 0x000fe400000010ff */
[----:B------:R-:W-:-:S02]  /*f470*/  F2FP.BF16.F32.PACK_AB R7, R103, R102 ;  /* 0x000000666707723e */ /* 0x000fc400000010ff */
[----:B------:R-:W-:-:S03]  /*f480*/  PLOP3.LUT P2, PT, PT, PT, UP0, 0x80, 0x0 ;  /* 0x000000000000781c */ /* 0x000fc60003f4f008 */
[----:B------:R2:W-:Y:S04]  /*f490*/  STSM.16.M88.4 [R30], R4 ;  /* 0x000000041e007844 */ /* 0x0005e80000000200 */
[----:B------:R3:W-:Y:S04]  /*f4a0*/  STSM.16.M88.4 [R29], R12 ;  /* 0x0000000c1d007844 */ /* 0x0007e80000000200 */
[----:B------:R3:W-:Y:S01]  /*f4b0*/  STSM.16.M88.4 [R28], R112 ;  /* 0x000000701c007844 */ /* 0x0007e20000000200 */
[----:B------:R-:W-:Y:S06]  /*f4c0*/  BAR.SYNC.DEFER_BLOCKING 0x1, 0x180 ;  /* 0x0046000000007b1d */ /* 0x000fec0000010000 */
[----:B------:R-:W4:Y:S01]  /*f4d0*/  @P2 LDG.E R26, desc[UR52][R24.64] ;  /* 0x00000034181a2981 */ /* 0x000f22000c1e1900 */
[----:B-1----:R-:W-:Y:S01]  /*f4e0*/  ISETP.NE.AND P1, PT, R33, 0x1, PT ;  /* 0x000000012100780c */ /* 0x002fe20003f25270 */
[----:B0-----:R-:W-:Y:S01]  /*f4f0*/  VIADD R8, R17, UR40 ;  /* 0x0000002811087c36 */ /* 0x001fe20008000000 */
[----:B------:R-:W-:-:S02]  /*f500*/  UIMAD UR8, UR18, UR12, URZ ;  /* 0x0000000c120872a4 */ /* 0x000fc4000f8e023f */
[----:B------:R-:W-:Y:S01]  /*f510*/  USEL UR11, UR11, URZ, !UP0 ;  /* 0x0000003f0b0b7287 */ /* 0x000fe2000c000000 */
[----:B--2---:R-:W-:Y:S01]  /*f520*/  IMAD.MOV.U32 R4, RZ, RZ, R8 ;  /* 0x000000ffff047224 */ /* 0x004fe200078e0008 */
[----:B------:R-:W-:Y:S02]  /*f530*/  UIMAD UR14, UR38, UR13, UR8 ;  /* 0x0000000d260e72a4 */ /* 0x000fe4000f8e0208 */
[----:B------:R-:W-:Y:S02]  /*f540*/  USEL UR10, UR39, URZ, !UP0 ;  /* 0x0000003f270a7287 */ /* 0x000fe4000c000000 */
[----:B------:R-:W-:-:S03]  /*f550*/  UISETP.NE.U32.AND UP0, UPT, UR20, URZ, UPT ;  /* 0x0000003f1400728c */ /* 0x000fc6000bf05070 */
        /* <DEDUP_REMOVED lines=17> */
[----:B------:R-:W-:Y:S01]  /*f670*/  UIMAD UR14, UR10, UR17, UR14 ;  /* 0x000000110a0e72a4 */ /* 0x000fe2000f8e020e */
[----:B------:R-:W-:-:S03]  /*f680*/  ULDC UR16, c[0x0][0xa88] ;  /* 0x0002a20000107ab9 */ /* 0x000fc60000000800 */
[----:B------:R-:W-:Y:S02]  /*f690*/  IADD3 R4, P0, R4, UR12, RZ ;  /* 0x0000000c04047c10 */ /* 0x000fe4000ff1e0ff */
[----:B------:R-:W-:Y:S01]  /*f6a0*/  IMAD.U32 R9, RZ, RZ, UR14 ;  /* 0x0000000eff097e24 */ /* 0x000fe2000f8e00ff */
[----:B------:R-:W-:Y:S02]  /*f6b0*/  ULDC.64 UR14, c[0x0][0xb88] ;  /* 0x0002e200000e7ab9 */ /* 0x000fe40000000a00 */
[----:B------:R-:W-:Y:S02]  /*f6c0*/  IMAD R8, R5, UR14, RZ ;  /* 0x0000000e05087c24 */ /* 0x000fe4000f8e02ff */
[----:B------:R-:W-:Y:S01]  /*f6d0*/  IADD3.X R5, R6, UR13, R9, P0, !PT ;  /* 0x0000000d06057c10 */ /* 0x000fe200087fe409 */
[----:B------:R-:W-:Y:S01]  /*f6e0*/  @UP0 ULDC.64 UR12, c[0x0][0xc08] ;  /* 0x00030200000c0ab9 */ /* 0x000fe20000000a00 */
[----:B------:R-:W-:Y:S01]  /*f6f0*/  IMAD R9, R7, UR15, R8 ;  /* 0x0000000f07097c24 */ /* 0x000fe2000f8e0208 */
[----:B------:R-:W-:Y:S01]  /*f700*/  @UP0 UIMAD.WIDE UR12, UR39, 0x4, UR12 ;  /* 0x00000004270c08a5 */ /* 0x000fe2000f8e020c */
[----:B------:R-:W-:-:S02]  /*f710*/  IMAD.U32 R6, RZ, RZ, UR16 ;  /* 0x00000010ff067e24 */ /* 0x000fc4000f8e00ff */
[----:B------:R-:W-:Y:S01]  /*f720*/  IMAD.WIDE.U32 R4, R7, UR14, R4 ;  /* 0x0000000e07047c25 */ /* 0x000fe2000f8e0004 */
[----:B------:R-:W-:-:S03]  /*f730*/  ULDC.64 UR14, c[0x0][0xb50] ;  /* 0x0002d400000e7ab9 */ /* 0x000fc60000000a00 */
[----:B------:R-:W-:Y:S01]  /*f740*/  IMAD.IADD R5, R5, 0x1, R9 ;  /* 0x0000000105057824 */ /* 0x000fe200078e0209 */
[C---:B------:R-:W-:Y:S01]  /*f750*/  LEA R7, P0, R4.reuse, UR14, 0x2 ;  /* 0x0000000e04077c11 */ /* 0x040fe2000f8010ff */
[----:B------:R-:W-:Y:S02]  /*f760*/  IMAD.U32 R8, RZ, RZ, UR12 ;  /* 0x0000000cff087e24 */ /* 0x000fe4000f8e00ff */
[----:B------:R-:W-:Y:S01]  /*f770*/  IMAD.U32 R9, RZ, RZ, UR13 ;  /* 0x0000000dff097e24 */ /* 0x000fe2000f8e00ff */
[----:B------:R-:W-:Y:S01]  /*f780*/  LEA.HI.X R10, R4, UR15, R5, 0x2, P0 ;  /* 0x0000000f040a7c11 */ /* 0x000fe200080f1405 */
[----:B------:R-:W-:-:S03]  /*f790*/  IMAD R5, R23, 0x40, R19 ;  /* 0x0000004017057824 */ /* 0x000fc600078e0213 */
[----:B------:R3:W5:Y:S01]  /*f7a0*/  @P3 LDG.E R6, desc[UR52][R8.64] ;  /* 0x0000003408063981 */ /* 0x000762000c1e1900 */
[----:B------:R-:W-:Y:S05]  /*f7b0*/  @P3 BRA `(.L_x_1307) ;  /* 0x0000000000103947 */ /* 0x000fea0003800000 */
[----:B------:R-:W-:Y:S05]  /*f7c0*/  @!P2 BRA `(.L_x_1307) ;  /* 0x00000000000ca947 */ /* 0x000fea0003800000 */
[----:B---3--:R-:W2:Y:S04]  /*f7d0*/  LDG.E R9, desc[UR52][R24.64] ;  /* 0x0000003418097981 */ /* 0x008ea8000c1e1900 */
[----:B-----5:R-:W2:Y:S02]  /*f7e0*/  LDG.E R6, desc[UR52][R24.64+0x4] ;  /* 0x0000043418067981 */ /* 0x020ea4000c1e1900 */
[----:B--2---:R-:W-:-:S07]  /*f7f0*/  IMAD.IADD R6, R6, 0x1, -R9 ;  /* 0x0000000106067824 */ /* 0x004fce00078e0a09 */
.L_x_1307:
[----:B---3--:R-:W-:Y:S01]  /*f800*/  SHFL.IDX PT, R12, R7, RZ, 0x1c1f ;  /* 0x001c1fff070c7589 */ /* 0x008fe200000e0000 */
[----:B------:R-:W-:Y:S01]  /*f810*/  IMAD.WIDE R2, R5, 0x2, R2 ;  /* 0x0000000205027825 */ /* 0x000fe200078e0202 */
[----:B------:R-:W-:Y:S01]  /*f820*/  LOP3.LUT P0, RZ, R152, 0x3, RZ, 0xc0, !PT ;  /* 0x0000000398ff7812 */ /* 0x000fe2000780c0ff */
[----:B------:R-:W0:Y:S01]  /*f830*/  @P1 LDC R31, c[0x0][0xbf0] ;  /* 0x0002fc00ff1f1b82 */ /* 0x000e220000000800 */
[----:B------:R-:W1:Y:S01]  /*f840*/  SHFL.IDX PT, R13, R10, RZ, 0x1c1f ;  /* 0x001c1fff0a0d7589 */ /* 0x000e6200000e0000 */
[----:B------:R-:W-:Y:S01]  /*f850*/  VIADD R8, R154, UR40 ;  /* 0x000000289a087c36 */ /* 0x000fe20008000000 */
[----:B------:R-:W-:Y:S01]  /*f860*/  IADD3 R9, P3, R2, 0x1800, RZ ;  /* 0x0000180002097810 */ /* 0x000fe20007f7e0ff */
[----:B-----5:R-:W-:Y:S01]  /*f870*/  IMAD R35, R6, R33, RZ ;  /* 0x0000002106237224 */ /* 0x020fe200078e02ff */
[----:B------:R-:W-:Y:S01]  /*f880*/  SHFL.IDX PT, R14, R7, 0x1, 0x1c1f ;  /* 0x003c1f00070e7f89 */ /* 0x000fe200000e0000 */
[----:B------:R-:W-:Y:S01]  /*f890*/  VIADD R4, R8, 0x8 ;  /* 0x0000000808047836 */ /* 0x000fe20000000000 */
[----:B------:R-:W-:Y:S01]  /*f8a0*/  IADD3 R25, P4, R2, 0x3000, RZ ;  /* 0x0000300002197810 */ /* 0x000fe20007f9e0ff */
[----:B------:R-:W-:Y:S01]  /*f8b0*/  ULDC.64 UR14, c[0x0][0xaa0] ;  /* 0x0002a800000e7ab9 */ /* 0x000fe20000000a00 */
[----:B------:R-:W2:Y:S01]  /*f8c0*/  SHFL.IDX PT, R15, R10, 0x1, 0x1c1f ;  /* 0x003c1f000a0f7f89 */ /* 0x000ea200000e0000 */
[----:B------:R-:W-:-:S02]  /*f8d0*/  ISETP.GE.OR P2, PT, R8, R35, P0 ;  /* 0x000000230800720c */ /* 0x000fc40000746670 */
[----:B------:R-:W-:Y:S02]  /*f8e0*/  LOP3.LUT R5, R2, 0x380, RZ, 0xc0, !PT ;  /* 0x0000038002057812 */ /* 0x000fe400078ec0ff */
[----:B------:R-:W-:Y:S02]  /*f8f0*/  LOP3.LUT R8, R9, 0x380, RZ, 0xc0, !PT ;  /* 0x0000038009087812 */ /* 0x000fe400078ec0ff */
[----:B------:R-:W-:Y:S02]  /*f900*/  ISETP.GE.OR P0, PT, R4, R35, P0 ;  /* 0x000000230400720c */ /* 0x000fe40000706670 */
[----:B------:R-:W-:Y:S02]  /*f910*/  LOP3.LUT R24, R25, 0x380, RZ, 0xc0, !PT ;  /* 0x0000038019187812 */ /* 0x000fe400078ec0ff */
[----:B------:R-:W-:Y:S02]  /*f920*/  SHF.R.U64 R5, R5, 0x3, RZ ;  /* 0x0000000305057819 */ /* 0x000fe400000012ff */
[----:B------:R-:W-:-:S02]  /*f930*/  SHF.R.U64 R8, R8, 0x3, RZ ;  /* 0x0000000308087819 */ /* 0x000fc400000012ff */
[----:B------:R-:W-:Y:S01]  /*f940*/  SHF.R.U64 R24, R24, 0x3, RZ ;  /* 0x0000000318187819 */ /* 0x000fe200000012ff */
[----:B-1----:R1:W-:Y:S01]  /*f950*/  @!P2 ST.E desc[UR52][R12.64], R20 ;  /* 0x000000140c00a985 */ /* 0x0023e2000c101934 */
[----:B------:R-:W-:Y:S01]  /*f960*/  LOP3.LUT R4, R5, R2, RZ, 0x3c, !PT ;  /* 0x0000000205047212 */ /* 0x000fe200078e3cff */
[--C-:B------:R-:W-:Y:S01]  /*f970*/  IMAD.MOV.U32 R5, RZ, RZ, R3.reuse ;  /* 0x000000ffff057224 */ /* 0x100fe200078e0003 */
[----:B------:R-:W-:Y:S01]  /*f980*/  LOP3.LUT R8, R8, R9, RZ, 0x3c, !PT ;  /* 0x0000000908087212 */ /* 0x000fe200078e3cff */
[--C-:B------:R-:W-:Y:S01]  /*f990*/  IMAD.X R9, RZ, RZ, R3.reuse, P3 ;  /* 0x000000ffff097224 */ /* 0x100fe200018e0603 */
[----:B------:R-:W-:Y:S01]  /*f9a0*/  LOP3.LUT R24, R24, R25, RZ, 0x3c, !PT ;  /* 0x0000001918187212 */ /* 0x000fe200078e3cff */
[----:B------:R-:W-:Y:S01]  /*f9b0*/  IMAD.X R25, RZ, RZ, R3, P4 ;  /* 0x000000ffff197224 */ /* 0x000fe200020e0603 */
[----:B--2---:R2:W-:Y:S04]  /*f9c0*/  @!P0 ST.E desc[UR52][R14.64], R0 ;  /* 0x000000000e008985 */ /* 0x0045e8000c101934 */
[----:B------:R-:W3:Y:S04]  /*f9d0*/  LD.E.128 R4, desc[UR52][R4.64] ;  /* 0x0000003404047980 */ /* 0x000ee8000c101d00 */
[----:B------:R-:W4:Y:S04]  /*f9e0*/  LD.E.128 R8, desc[UR52][R8.64] ;  /* 0x0000003408087980 */ /* 0x000f28000c101d00 */
[----:B------:R-:W4:Y:S01]  /*f9f0*/  LD.E.128 R24, desc[UR52][R24.64] ;  /* 0x0000003418187980 */ /* 0x000f22000c101d00 */
[----:B------:R-:W-:Y:S01]  /*fa00*/  IADD3 R29, P0, R2, 0x4800, RZ ;  /* 0x00004800021d7810 */ /* 0x000fe20007f1e0ff */
[----:B------:R-:W-:-:S04]  /*fa10*/  UIMAD UR12, UR9, UR14, URZ ;  /* 0x0000000e090c72a4 */ /* 0x000fc8000f8e023f */
[----:B-1----:R-:W-:Y:S01]  /*fa20*/  IMAD.X R13, RZ, RZ, R3, P0 ;  /* 0x000000ffff0d7224 */ /* 0x002fe200000e0603 */
[----:B------:R-:W-:Y:S01]  /*fa30*/  LOP3.LUT R2, R29, 0x380, RZ, 0xc0, !PT ;  /* 0x000003801d027812 */ /* 0x000fe200078ec0ff */
[----:B------:R-:W1:Y:S01]  /*fa40*/  @P1 LDC R3, c[0x0][0xbec] ;  /* 0x0002fb00ff031b82 */ /* 0x000e620000000800 */
[----:B------:R-:W-:Y:S02]  /*fa50*/  UIMAD.WIDE.U32 UR8, UR4, UR14, URZ ;  /* 0x0000000e040872a5 */ /* 0x000fe4000f8e003f */
[----:B------:R-:W-:Y:S01]  /*fa60*/  UIMAD UR12, UR4, UR15, UR12 ;  /* 0x0000000f040c72a4 */ /* 0x000fe2000f8e020c */
[----:B--2---:R-:W-:Y:S01]  /*fa70*/  IMAD R0, R18, 0x30, R23 ;  /* 0x0000003012007824 */ /* 0x004fe200078e0217 */
[----:B------:R-:W-:Y:S01]  /*fa80*/  SHF.R.U64 R2, R2, 0x3, RZ ;  /* 0x0000000302027819 */ /* 0x000fe200000012ff */
[----:B------:R-:W-:Y:S01]  /*fa90*/  ULDC.64 UR14, c[0x0][0xae8] ;  /* 0x0002ba00000e7ab9 */ /* 0x000fe20000000a00 */
[----:B------:R-:W-:Y:S02]  /*faa0*/  UIADD3 UR9, UR9, UR12, URZ ;  /* 0x0000000c09097290 */ /* 0x000fe4000fffe03f */
[----:B------:R-:W-:Y:S01]  /*fab0*/  UIMAD UR4, UR18, UR14, URZ ;  /* 0x0000000e120472a4 */ /* 0x000fe2000f8e023f */
[----:B------:R-:W-:Y:S01]  /*fac0*/  VIADD R28, R0, UR40 ;  /* 0x00000028001c7c36 */ /* 0x000fe20008000000 */
[----:B------:R-:W-:Y:S01]  /*fad0*/  UIMAD.WIDE.U32 UR8, UR38, UR14, UR8 ;  /* 0x0000000e260872a5 */ /* 0x000fe2000f8e0008 */
[----:B------:R-:W-:Y:S01]  /*fae0*/  LOP3.LUT R12, R2, R29, RZ, 0x3c, !PT ;  /* 0x0000001d020c7212 */ /* 0x000fe200078e3cff */
[----:B------:R-:W-:Y:S01]  /*faf0*/  UIMAD UR4, UR38, UR15, UR4 ;  /* 0x0000000f260472a4 */ /* 0x000fe2000f8e0204 */
[----:B------:R-:W-:-:S02]  /*fb00*/  ULDC.64 UR12, c[0x0][0xaf0] ;  /* 0x0002bc00000c7ab9 */ /* 0x000fc40000000a00 */
[----:B------:R-:W-:Y:S01]  /*fb10*/  UIMAD UR11, UR11, UR12, URZ ;  /* 0x0000000c0b0b72a4 */ /* 0x000fe2000f8e023f */
[----:B------:R-:W-:Y:S01]  /*fb20*/  IMAD.MOV.U32 R29, RZ, RZ, R28 ;  /* 0x000000ffff1d7224 */ /* 0x000fe200078e001c */
[----:B------:R-:W-:Y:S01]  /*fb30*/  UIADD3 UR9, UR9, UR4, URZ ;  /* 0x0000000409097290 */ /* 0x000fe2000fffe03f */
[----:B------:R-:W5:Y:S01]  /*fb40*/  LD.E.128 R12, desc[UR52][R12.64] ;  /* 0x000000340c0c7980 */ /* 0x000f62000c101d00 */
[----:B------:R-:W-:Y:S01]  /*fb50*/  UIMAD UR4, UR10, UR13, UR11 ;  /* 0x0000000d0a0472a4 */ /* 0x000fe2000f8e020b */
[----:B------:R-:W-:Y:S01]  /*fb60*/  VIADD R32, R23, UR40 ;  /* 0x0000002817207c36 */ /* 0x000fe20008000000 */
[----:B------:R-:W-:Y:S01]  /*fb70*/  UIMAD.WIDE.U32 UR10, UR10, UR12, UR8 ;  /* 0x0000000c0a0a72a5 */ /* 0x000fe2000f8e0008 */
[----:B-1----:R-:W-:Y:S01]  /*fb80*/  @P1 IMAD.HI.U32 R0, R28, R3, RZ ;  /* 0x000000031c001227 */ /* 0x002fe200078e00ff */
[----:B------:R-:W-:Y:S01]  /*fb90*/  @!PT LDS RZ, [RZ] ;  /* 0x00000000fffff984 */ /* 0x000fe20000000800 */
[----:B------:R-:W-:Y:S01]  /*fba0*/  @!PT LDS RZ, [RZ] ;  /* 0x00000000fffff984 */ /* 0x000fe20000000800 */
[----:B------:R-:W-:Y:S01]  /*fbb0*/  @!PT LDS RZ, [RZ] ;  /* 0x00000000fffff984 */ /* 0x000fe20000000800 */
[----:B------:R-:W-:Y:S01]  /*fbc0*/  @!PT LDS RZ, [RZ] ;  /* 0x00000000fffff984 */ /* 0x000fe20000000800 */
[----:B------:R1:W-:Y:S06]  /*fbd0*/  MEMBAR.ALL.CTA ;  /* 0x0000000000007992 */ /* 0x0003ec0000008000 */
[----:B-1----:R-:W1:Y:S01]  /*fbe0*/  FENCE.VIEW.ASYNC.S ;  /* 0x00000000000073c6 */ /* 0x002e620000000000 */
[----:B------:R-:W-:Y:S01]  /*fbf0*/  ULDC.64 UR8, c[0x0][0xae0] ;  /* 0x0002b80000087ab9 */ /* 0x000fe20000000a00 */
[----:B------:R-:W-:Y:S01]  /*fc00*/  UIADD3 UR4, UR11, UR4, URZ ;  /* 0x000000040b047290 */ /* 0x000fe2000fffe03f */
[----:B------:R-:W-:Y:S01]  /*fc10*/  VIADD R21, R21, 0x16820 ;  /* 0x0001682015157836 */ /* 0x000fe20000000000 */
[----:B0-----:R-:W-:Y:S01]  /*fc20*/  @P1 SHF.R.U32.HI R29, RZ, R31, R0 ;  /* 0x0000001fff1d1219 */ /* 0x001fe20000011600 */
[----:B------:R-:W-:-:S02]  /*fc30*/  IMAD.U32 R3, RZ, RZ, UR11 ;  /* 0x0000000bff037e24 */ /* 0x000fc4000f8e00ff */
[----:B------:R-:W-:Y:S01]  /*fc40*/  IMAD.U32 R2, RZ, RZ, UR10 ;  /* 0x0000000aff027e24 */ /* 0x000fe2000f8e00ff */
[--C-:B------:R-:W-:Y:S01]  /*fc50*/  SHF.R.S32.HI R0, RZ, 0x1f, R29.reuse ;  /* 0x0000001fff007819 */ /* 0x100fe2000001141d */
[----:B------:R-:W-:Y:S01]  /*fc60*/  IMAD.MOV R20, RZ, RZ, -R29 ;  /* 0x000000ffff147224 */ /* 0x000fe200078e0a1d */
[----:B------:R-:W-:Y:S01]  /*fc70*/  PRMT R21, RZ, 0x654, R21 ;  /* 0x00000654ff157816 */ /* 0x000fe20000000015 */
[----:B------:R-:W-:Y:S01]  /*fc80*/  IMAD.U32 R3, RZ, RZ, UR4 ;  /* 0x00000004ff037e24 */ /* 0x000fe2000f8e00ff */
[----:B------:R-:W-:Y:S01]  /*fc90*/  ULDC UR4, c[0x0][0xac8] ;  /* 0x0002b20000047ab9 */ /* 0x000fe20000000800 */
[----:B------:R-:W-:Y:S02]  /*fca0*/  IMAD R0, R0, UR8, RZ ;  /* 0x0000000800007c24 */ /* 0x000fe4000f8e02ff */
[----:B------:R-:W-:Y:S02]  /*fcb0*/  IMAD R31, R33, R20, R28 ;  /* 0x00000014211f7224 */ /* 0x000fe400078e021c */
[----:B------:R-:W-:-:S02]  /*fcc0*/  IMAD R33, R29, UR9, R0 ;  /* 0x000000091d217c24 */ /* 0x000fc4000f8e0200 */
[----:B------:R-:W-:Y:S01]  /*fcd0*/  IMAD.WIDE.U32 R2, R29, UR8, R2 ;  /* 0x000000081d027c25 */ /* 0x000fe2000f8e0002 */
[----:B------:R-:W-:Y:S01]  /*fce0*/  SHF.R.S32.HI R0, RZ, 0x1f, R31 ;  /* 0x0000001fff007819 */ /* 0x000fe2000001141f */
[----:B------:R-:W-:Y:S02]  /*fcf0*/  ULDC.64 UR8, c[0x0][0xad8] ;  /* 0x0002b60000087ab9 */ /* 0x000fe40000000a00 */
[----:B------:R-:W-:Y:S01]  /*fd00*/  IMAD.IADD R3, R3, 0x1, R33 ;  /* 0x0000000103037824 */ /* 0x000fe200078e0221 */
[----:B-1----:R0:W-:Y:S01]  /*fd10*/  SYNCS.ARRIVE.TRANS64.RED.A1T0 RZ, [R21+URZ], RZ ;  /* 0x000000ff15ff79a7 */ /* 0x0021e2000810043f */
[----:B------:R-:W-:Y:S02]  /*fd20*/  IMAD R0, R0, UR8, RZ ;  /* 0x0000000800007c24 */ /* 0x000fe4000f8e02ff */
[----:B------:R-:W-:-:S04]  /*fd30*/  IMAD.WIDE.U32 R2, R31, UR8, R2 ;  /* 0x000000081f027c25 */ /* 0x000fc8000f8e0002 */
[----:B------:R-:W-:Y:S01]  /*fd40*/  IMAD R29, R31, UR9, R0 ;  /* 0x000000091f1d7c24 */ /* 0x000fe2000f8e0200 */
[----:B------:R-:W-:Y:S01]  /*fd50*/  ULDC.64 UR8, c[0x0][0xa80] ;  /* 0x0002a00000087ab9 */ /* 0x000fe20000000a00 */
[----:B------:R-:W-:Y:S01]  /*fd60*/  VIADD R0, R32, 0x30 ;  /* 0x0000003020007836 */ /* 0x000fe20000000000 */
[----:B------:R-:W-:Y:S01]  /*fd70*/  LEA R30, P0, R2, UR8, 0x1 ;  /* 0x00000008021e7c11 */ /* 0x000fe2000f8008ff */
[----:B------:R-:W-:-:S04]  /*fd80*/  IMAD.IADD R3, R3, 0x1, R29 ;  /* 0x0000000103037824 */ /* 0x000fc800078e021d */
[----:B------:R-:W1:Y:S01]  /*fd90*/  SHFL.IDX PT, R20, R30, RZ, 0x181f ;  /* 0x00181fff1e147589 */ /* 0x000e6200000e0000 */
[----:B------:R-:W-:Y:S01]  /*fda0*/  LEA.HI.X R31, R2, UR9, R3, 0x1, P0 ;  /* 0x00000009021f7c11 */ /* 0x000fe200080f0c03 */
[C---:B------:R-:W-:Y:S01]  /*fdb0*/  VIADD R2, R32.reuse, 0x60 ;  /* 0x0000006020027836 */ /* 0x040fe20000000000 */
[C---:B------:R-:W-:Y:S01]  /*fdc0*/  ISETP.GE.AND P0, PT, R19.reuse, UR4, PT ;  /* 0x0000000413007c0c */ /* 0x040fe2000bf06270 */
[----:B------:R-:W2:Y:S03]  /*fdd0*/  SHFL.IDX PT, R28, R30, 0x1, 0x181f ;  /* 0x00381f001e1c7f89 */ /* 0x000ea600000e0000 */
[-C--:B------:R-:W-:Y:S01]  /*fde0*/  ISETP.GE.OR P1, PT, R32, R35.reuse, P0 ;  /* 0x000000232000720c */ /* 0x080fe20000726670 */
[----:B------:R-:W0:Y:S01]  /*fdf0*/  SHFL.IDX PT, R34, R30, 0x2, 0x181f ;  /* 0x00581f001e227f89 */ /* 0x000e2200000e0000 */
[-C--:B------:R-:W-:Y:S01]  /*fe00*/  ISETP.GE.OR P2, PT, R0, R35.reuse, P0 ;  /* 0x000000230000720c */ /* 0x080fe20000746670 */
[----:B------:R-:W-:Y:S01]  /*fe10*/  VIADD R0, R32, 0x90 ;  /* 0x0000009020007836 */ /* 0x000fe20000000000 */
[-C--:B------:R-:W-:Y:S01]  /*fe20*/  ISETP.GE.OR P3, PT, R2, R35.reuse, P0 ;  /* 0x000000230200720c */ /* 0x080fe20000766670 */
[----:B------:R-:W0:Y:S03]  /*fe30*/  SHFL.IDX PT, R3, R31, RZ, 0x181f ;  /* 0x00181fff1f037589 */ /* 0x000e2600000e0000 */
[----:B------:R-:W-:Y:S01]  /*fe40*/  ISETP.GE.OR P0, PT, R0, R35, P0 ;  /* 0x000000230000720c */ /* 0x000fe20000706670 */
[----:B------:R-:W0:Y:S04]  /*fe50*/  SHFL.IDX PT, R29, R31, 0x1, 0x181f ;  /* 0x00381f001f1d7f89 */ /* 0x000e2800000e0000 */
[----:B------:R-:W0:Y:S01]  /*fe60*/  SHFL.IDX PT, R33, R31, 0x2, 0x181f ;  /* 0x00581f001f217f89 */ /* 0x000e2200000e0000 */
[----:B-1----:R-:W-:-:S03]  /*fe70*/  @!P1 LEA R2, P4, R19, R20, 0x1 ;  /* 0x0000001413029211 */ /* 0x002fc600078808ff */
[----:B------:R-:W1:Y:S01]  /*fe80*/  SHFL.IDX PT, R30, R30, 0x3, 0x181f ;  /* 0x00781f001e1e7f89 */ /* 0x000e6200000e0000 */
[----:B--2---:R-:W-:-:S03]  /*fe90*/  @!P2 LEA R20, P5, R19, R28, 0x1 ;  /* 0x0000001c1314a211 */ /* 0x004fc600078a08ff */
[----:B------:R-:W2:Y:S01]  /*fea0*/  SHFL.IDX PT, R31, R31, 0x3, 0x181f ;  /* 0x00781f001f1f7f89 */ /* 0x000ea200000e0000 */
[C---:B0-----:R-:W-:Y:S02]  /*feb0*/  @!P3 LEA R28, P6, R19.reuse, R34, 0x1 ;  /* 0x00000022131cb211 */ /* 0x041fe400078c08ff */
[C-C-:B------:R-:W-:Y:S02]  /*fec0*/  @!P1 LEA.HI.X R3, R19.reuse, R3, R156.reuse, 0x1, P4 ;  /* 0x0000000313039211 */ /* 0x140fe400020f0c9c */
[C-C-:B------:R-:W-:Y:S02]  /*fed0*/  @!P2 LEA.HI.X R21, R19.reuse, R29, R156.reuse, 0x1, P5 ;  /* 0x0000001d1315a211 */ /* 0x140fe400028f0c9c */
[----:B------:R-:W-:Y:S01]  /*fee0*/  @!P3 LEA.HI.X R29, R19, R33, R156, 0x1, P6 ;  /* 0x00000021131db211 */ /* 0x000fe200030f0c9c */
[----:B---3--:R0:W-:Y:S04]  /*fef0*/  @!P1 ST.E.128 desc[UR52][R2.64], R4 ;  /* 0x0000000402009985 */ /* 0x0081e8000c101d34 */
[----:B----4-:R0:W-:Y:S04]  /*ff00*/  @!P2 ST.E.128 desc[UR52][R20.64], R8 ;  /* 0x000000081400a985 */ /* 0x0101e8000c101d34 */
[----:B------:R0:W-:Y:S01]  /*ff10*/  @!P3 ST.E.128 desc[UR52][R28.64], R24 ;  /* 0x000000181c00b985 */ /* 0x0001e2000c101d34 */
[----:B-12---:R-:W-:Y:S05]  /*ff20*/  @P0 BRA `(.L_x_1308) ;  /* 0x0000000800700947 */ /* 0x006fea0003800000 */
[----:B0-----:R-:W-:-:S04]  /*ff30*/  LEA R2, P0, R19, R30, 0x1 ;  /* 0x0000001e13027211 */ /* 0x001fc800078008ff */
[----:B------:R-:W-:-:S05]  /*ff40*/  LEA.HI.X R3, R19, R31, R156, 0x1, P0 ;  /* 0x0000001f13037211 */ /* 0x000fca00000f0c9c */
[----:B-----5:R2:W-:Y:S01]  /*ff50*/  ST.E.128 desc[UR52][R2.64], R12 ;  /* 0x0000000c02007985 */ /* 0x0205e2000c101d34 */
[----:B------:R-:W-:Y:S05]  /*ff60*/  BRA `(.L_x_1308) ;  /* 0x0000000800607947 */ /* 0x000fea0003800000 */
.L_x_1306:
        /* <DEDUP_REMOVED lines=11> */
[----:B------:R-:W-:Y:S01]  /*10020*/  UISETP.NE.U32.AND UP1, UPT, UR8, URZ, UPT ;  /* 0x0000003f0800728c */ /* 0x000fe2000bf25070 */
[----:B------:R-:W-:Y:S02]  /*10030*/  IMAD.U32 R0, RZ, RZ, UR4 ;  /* 0x00000004ff007e24 */ /* 0x000fe4000f8e00ff */
[----:B------:R-:W2:Y:S01]  /*10040*/  @P2 LDG.E R6, desc[UR52][R2.64] ;  /* 0x0000003402062981 */ /* 0x000ea2000c1e1900 */
[----:B------:R-:W-:-:S06]  /*10050*/  UISETP.NE.AND.EX UP1, UPT, UR9, URZ, UPT, UP1 ;  /* 0x0000003f0900728c */ /* 0x000fcc000bf25310 */
        /* <DEDUP_REMOVED lines=11> */
[----:B--2---:R-:W-:Y:S01]  /*10110*/  @P2 R2UR UR4, R6 ;  /* 0x00000000060422ca */ /* 0x004fe200000e0000 */
[----:B01----:R-:W-:-:S14]  /*10120*/  @P3 BRA `(.L_x_1309) ;  /* 0x0000000000103947 */ /* 0x003fdc0003800000 */
[----:B------:R-:W-:Y:S05]  /*10130*/  @!P2 BRA `(.L_x_1309) ;  /* 0x00000000000ca947 */ /* 0x000fea0003800000 */
[----:B------:R-:W2:Y:S04]  /*10140*/  LDG.E R5, desc[UR52][R2.64] ;  /* 0x0000003402057981 */ /* 0x000ea8000c1e1900 */
[----:B-----5:R-:W2:Y:S02]  /*10150*/  LDG.E R0, desc[UR52][R2.64+0x4] ;  /* 0x0000043402007981 */ /* 0x020ea4000c1e1900 */
[----:B--2---:R-:W-:-:S07]  /*10160*/  IMAD.IADD R0, R0, 0x1, -R5 ;  /* 0x0000000100007824 */ /* 0x004fce00078e0a05 */
.L_x_1309:
[----:B------:R-:W-:Y:S01]  /*10170*/  USHF.R.S32.HI UR8, URZ, 0x1f, UR39 ;  /* 0x0000001f3f087899 */ /* 0x000fe20008011427 */
[----:B------:R-:W-:Y:S01]  /*10180*/  BSSY B1, `(.L_x_1310) ;  /* 0x000002e000017945 */ /* 0x000fe20003800000 */
[----:B------:R-:W-:Y:S02]  /*10190*/  USHF.R.S32.HI UR11, URZ, 0x1f, UR4 ;  /* 0x0000001f3f0b7899 */ /* 0x000fe40008011404 */
[----:B------:R-:W-:Y:S02]  /*101a0*/  USEL UR13, UR39, URZ, !UP0 ;  /* 0x0000003f270d7287 */ /* 0x000fe4000c000000 */
[----:B------:R-:W-:Y:S01]  /*101b0*/  USEL UR14, UR8, URZ, !UP0 ;  /* 0x0000003f080e7287 */ /* 0x000fe2000c000000 */
[----:B------:R-:W-:Y:S11]  /*101c0*/  @P1 BRA `(.L_x_1311) ;  /* 0x0000000000a41947 */ /* 0x000ff60003800000 */
[----:B------:R-:W0:Y:S01]  /*101d0*/  S2R R3, SR_TID.X ;  /* 0x0000000000037919 */ /* 0x000e220000002100 */
[----:B------:R-:W1:Y:S01]  /*101e0*/  LDC R7, c[0x0][0xbe8] ;  /* 0x0002fa00ff077b82 */ /* 0x000e620000000800 */
[----:B------:R-:W-:Y:S02]  /*101f0*/  IMAD.U32 R4, RZ, RZ, UR40 ;  /* 0x00000028ff047e24 */ /* 0x000fe4000f8e00ff */
[----:B-1---5:R-:W-:-:S03]  /*10200*/  IMAD R2, R0, R7, RZ ;  /* 0x0000000700027224 */ /* 0x022fc600078e02ff */
[----:B0-----:R-:W-:-:S04]  /*10210*/  IADD3 R4, R4, -0x80, R3 ;  /* 0xffffff8004047810 */ /* 0x001fc80007ffe003 */
[----:B------:R-:W-:-:S13]  /*10220*/  ISETP.GE.AND P1, PT, R4, R2, PT ;  /* 0x000000020400720c */ /* 0x000fda0003f26270 */
[----:B------:R-:W-:Y:S05]  /*10230*/  @P1 BRA `(.L_x_1311) ;  /* 0x0000000000881947 */ /* 0x000fea0003800000 */
[----:B------:R-:W-:Y:S01]  /*10240*/  ISETP.NE.AND P1, PT, R7, 0x1, PT ;  /* 0x000000010700780c */ /* 0x000fe20003f25270 */
[----:B------:R-:W-:Y:S01]  /*10250*/  ULDC.64 UR16, c[0x0][0xb90] ;  /* 0x0002e40000107ab9 */ /* 0x000fe20000000a00 */
[----:B------:R-:W-:Y:S01]  /*10260*/  UMOV UR8, UR4 ;  /* 0x0000000400087c82 */ /* 0x000fe20008000000 */
[----:B------:R-:W-:Y:S01]  /*10270*/  UIMAD UR10, UR12, UR16, URZ ;  /* 0x000000100c0a72a4 */ /* 0x000fe2000f8e023f */
[----:B------:R-:W-:Y:S01]  /*10280*/  IMAD.MOV.U32 R2, RZ, RZ, R4 ;  /* 0x000000ffff027224 */ /* 0x000fe200078e0004 */
[----:B------:R-:W-:Y:S02]  /*10290*/  UMOV UR9, UR11 ;  /* 0x0000000b00097c82 */ /* 0x000fe40008000000 */
[----:B------:R-:W-:Y:S02]  /*102a0*/  UIMAD.WIDE.U32 UR8, UR38, UR16, UR8 ;  /* 0x00000010260872a5 */ /* 0x000fe4000f8e0008 */
[----:B------:R-:W-:-:S03]  /*102b0*/  UIMAD UR10, UR38, UR17, UR10 ;  /* 0x00000011260a72a4 */ /* 0x000fc6000f8e020a */
[----:B------:R-:W-:Y:S01]  /*102c0*/  ULDC.64 UR16, c[0x0][0xb98] ;  /* 0x0002e60000107ab9 */ /* 0x000fe20000000a00 */
[----:B------:R-:W0:Y:S01]  /*102d0*/  @P1 LDC R3, c[0x0][0xbec] ;  /* 0x0002fb00ff031b82 */ /* 0x000e220000000800 */
[----:B------:R-:W-:Y:S02]  /*102e0*/  UIADD3 UR9, UR9, UR10, URZ ;  /* 0x0000000a09097290 */ /* 0x000fe4000fffe03f */
[----:B------:R-:W-:Y:S02]  /*102f0*/  UIMAD UR10, UR14, UR16, URZ ;  /* 0x000000100e0a72a4 */ /* 0x000fe4000f8e023f */
[----:B------:R-:W-:Y:S02]  /*10300*/  UIMAD.WIDE.U32 UR8, UR13, UR16, UR8 ;  /* 0x000000100d0872a5 */ /* 0x000fe4000f8e0008 */
[----:B------:R-:W-:Y:S01]  /*10310*/  UIMAD UR10, UR13, UR17, UR10 ;  /* 0x000000110d0a72a4 */ /* 0x000fe2000f8e020a */
[----:B------:R-:W1:Y:S02]  /*10320*/  @P1 LDC R6, c[0x0][0xbf0] ;  /* 0x0002fc00ff061b82 */ /* 0x000e640000000800 */
[----:B------:R-:W-:Y:S01]  /*10330*/  ULDC.64 UR16, c[0x0][0xb88] ;  /* 0x0002e20000107ab9 */ /* 0x000fe20000000a00 */
[----:B0-----:R-:W-:-:S05]  /*10340*/  @P1 IMAD.HI.U32 R3, R4, R3, RZ ;  /* 0x0000000304031227 */ /* 0x001fca00078e00ff */
[----:B-1----:R-:W-:Y:S01]  /*10350*/  @P1 SHF.R.U32.HI R2, RZ, R6, R3 ;  /* 0x00000006ff021219 */ /* 0x002fe20000011603 */
[----:B------:R-:W-:-:S03]  /*10360*/  IMAD.U32 R6, RZ, RZ, UR10 ;  /* 0x0000000aff067e24 */ /* 0x000fc6000f8e00ff */
[--C-:B------:R-:W-:Y:S01]  /*10370*/  SHF.R.S32.HI R3, RZ, 0x1f, R2.reuse ;  /* 0x0000001fff037819 */ /* 0x100fe20000011402 */
[----:B------:R-:W-:Y:S01]  /*10380*/  IMAD.MOV R5, RZ, RZ, -R2 ;  /* 0x000000ffff057224 */ /* 0x000fe200078e0a02 */
[----:B------:R-:W-:-:S03]  /*10390*/  IADD3 R2, P1, R2, UR8, RZ ;  /* 0x0000000802027c10 */ /* 0x000fc6000ff3e0ff */
[----:B------:R-:W-:Y:S01]  /*103a0*/  IMAD R5, R7, R5, R4 ;  /* 0x0000000507057224 */ /* 0x000fe200078e0204 */
[----:B------:R-:W-:Y:S01]  /*103b0*/  IADD3.X R3, R3, UR9, R6, P1, !PT ;  /* 0x0000000903037c10 */ /* 0x000fe20008ffe406 */
[----:B------:R-:W-:-:S03]  /*103c0*/  ULDC.64 UR8, c[0x0][0xb50] ;  /* 0x0002d40000087ab9 */ /* 0x000fc60000000a00 */
[----:B------:R-:W-:Y:S01]  /*103d0*/  SHF.R.S32.HI R4, RZ, 0x1f, R5 ;  /* 0x0000001fff047819 */ /* 0x000fe20000011405 */
[----:B------:R-:W-:-:S04]  /*103e0*/  IMAD.WIDE.U32 R2, R5, UR16, R2 ;  /* 0x0000001005027c25 */ /* 0x000fc8000f8e0002 */
[----:B------:R-:W-:-:S04]  /*103f0*/  IMAD R4, R4, UR16, RZ ;  /* 0x0000001004047c24 */ /* 0x000fc8000f8e02ff */
[----:B------:R-:W-:Y:S01]  /*10400*/  IMAD R7, R5, UR17, R4 ;  /* 0x0000001105077c24 */ /* 0x000fe2000f8e0204 */
[----:B------:R-:W-:-:S03]  /*10410*/  LEA R4, P1, R2, UR8, 0x2 ;  /* 0x0000000802047c11 */ /* 0x000fc6000f8210ff */
[----:B------:R-:W-:-:S05]  /*10420*/  IMAD.IADD R3, R3, 0x1, R7 ;  /* 0x0000000103037824 */ /* 0x000fca00078e0207 */
[----:B------:R-:W-:Y:S01]  /*10430*/  LEA.HI.X R5, R2, UR9, R3, 0x2, P1 ;  /* 0x0000000902057c11 */ /* 0x000fe200088f1403 */
[----:B------:R-:W-:-:S05]  /*10440*/  IMAD.MOV.U32 R3, RZ, RZ, -0x800000 ;  /* 0xff800000ff037424 */ /* 0x000fca00078e00ff */
[----:B------:R0:W-:Y:S02]  /*10450*/  STG.E desc[UR52][R4.64], R3 ;  /* 0x0000000304007986 */ /* 0x0001e4000c101934 */
.L_x_1311:
[----:B------:R-:W-:Y:S05]  /*10460*/  BSYNC B1 ;  /* 0x0000000000017941 */ /* 0x000fea0003800000 */
.L_x_1310:
[----:B0-----:R-:W0:Y:S01]  /*10470*/  @P0 LDC R3, c[0x0][0xbf0] ;  /* 0x0002fc00ff030b82 */ /* 0x001e220000000800 */
[----:B------:R-:W-:Y:S01]  /*10480*/  ULDC.64 UR16, c[0x0][0xaa0] ;  /* 0x0002a80000107ab9 */ /* 0x000fe20000000a00 */
[----:B------:R-:W-:Y:S01]  /*10490*/  IMAD R2, R18, 0x30, R23 ;  /* 0x0000003012027824 */ /* 0x000fe200078e0217 */
[----:B------:R-:W-:Y:S01]  /*104a0*/  UIMAD UR10, UR11, UR16, URZ ;  /* 0x000000100b0a72a4 */ /* 0x000fe2000f8e023f */
[----:B------:R-:W-:Y:S01]  /*104b0*/  VIADD R20, R23, UR40 ;  /* 0x0000002817147c36 */ /* 0x000fe20008000000 */
[----:B------:R-:W-:Y:S01]  /*104c0*/  UIMAD.WIDE.U32 UR8, UR4, UR16, URZ ;  /* 0x00000010040872a5 */ /* 0x000fe2000f8e003f */
[----:B------:R-:W-:Y:S01]  /*104d0*/  VIADD R4, R2, UR40 ;  /* 0x0000002802047c36 */ /* 0x000fe20008000000 */
[----:B------:R-:W-:Y:S01]  /*104e0*/  UIMAD UR10, UR4, UR17, UR10 ;  /* 0x00000011040a72a4 */ /* 0x000fe2000f8e020a */
[----:B-----5:R-:W-:Y:S02]  /*104f0*/  IMAD R13, R0, R11, RZ ;  /* 0x0000000b000d7224 */ /* 0x020fe400078e02ff */
[----:B------:R-:W-:Y:S01]  /*10500*/  ULDC.64 UR16, c[0x0][0xae8] ;  /* 0x0002ba0000107ab9 */ /* 0x000fe20000000a00 */
[----:B------:R-:W-:Y:S01]  /*10510*/  UIADD3 UR9, UR9, UR10, URZ ;  /* 0x0000000a09097290 */ /* 0x000fe2000fffe03f */
[----:B------:R-:W-:Y:S01]  /*10520*/  @P0 IMAD.HI.U32 R2, R4, R9, RZ ;  /* 0x0000000904020227 */ /* 0x000fe200078e00ff */
[----:B------:R-:W-:-:S02]  /*10530*/  UIMAD UR4, UR12, UR16, URZ ;  /* 0x000000100c0472a4 */ /* 0x000fc4000f8e023f */
[----:B------:R-:W-:Y:S01]  /*10540*/  UIMAD.WIDE.U32 UR8, UR38, UR16, UR8 ;  /* 0x00000010260872a5 */ /* 0x000fe2000f8e0008 */
[----:B------:R-:W-:Y:S01]  /*10550*/  IMAD.MOV.U32 R5, RZ, RZ, R4 ;  /* 0x000000ffff057224 */ /* 0x000fe200078e0004 */
[----:B------:R-:W-:Y:S01]  /*10560*/  UIMAD UR4, UR38, UR17, UR4 ;  /* 0x00000011260472a4 */ /* 0x000fe2000f8e0204 */
[----:B------:R-:W-:Y:S01]  /*10570*/  VIADD R0, R20, 0x30 ;  /* 0x0000003014007836 */ /* 0x000fe20000000000 */
[----:B------:R-:W-:Y:S02]  /*10580*/  ULDC.64 UR10, c[0x0][0xaf0] ;  /* 0x0002bc00000a7ab9 */ /* 0x000fe40000000a00 */
[----:B------:R-:W-:Y:S02]  /*10590*/  UIADD3 UR9, UR9, UR4, URZ ;  /* 0x0000000409097290 */ /* 0x000fe4000fffe03f */
[----:B------:R-:W-:Y:S01]  /*105a0*/  UIMAD UR4, UR14, UR10, URZ ;  /* 0x0000000a0e0472a4 */ /* 0x000fe2000f8e023f */
[----:B0-----:R-:W-:Y:S01]  /*105b0*/  @P0 SHF.R.U32.HI R5, RZ, R3, R2 ;  /* 0x00000003ff050219 */ /* 0x001fe20000011602 */
[----:B------:R-:W-:-:S02]  /*105c0*/  UIMAD.WIDE.U32 UR8, UR13, UR10, UR8 ;  /* 0x0000000a0d0872a5 */ /* 0x000fc4000f8e0008 */
[----:B------:R-:W-:Y:S01]  /*105d0*/  UIMAD UR4, UR13, UR11, UR4 ;  /* 0x0000000b0d0472a4 */ /* 0x000fe2000f8e0204 */
[--C-:B------:R-:W-:Y:S01]  /*105e0*/  SHF.R.S32.HI R2, RZ, 0x1f, R5.reuse ;  /* 0x0000001fff027819 */ /* 0x100fe20000011405 */
[----:B------:R-:W-:Y:S01]  /*105f0*/  IMAD.MOV R7, RZ, RZ, -R5 ;  /* 0x000000ffff077224 */ /* 0x000fe200078e0a05 */
[----:B------:R-:W-:Y:S01]  /*10600*/  ULDC.64 UR10, c[0x0][0xae0] ;  /* 0x0002b800000a7ab9 */ /* 0x000fe20000000a00 */
[----:B------:R-:W-:Y:S02]  /*10610*/  UIADD3 UR4, UR9, UR4, URZ ;  /* 0x0000000409047290 */ /* 0x000fe4000fffe03f */
[----:B------:R-:W-:Y:S02]  /*10620*/  IMAD.U32 R3, RZ, RZ, UR9 ;  /* 0x00000009ff037e24 */ /* 0x000fe4000f8e00ff */
[----:B------:R-:W-:Y:S02]  /*10630*/  IMAD R7, R11, R7, R4 ;  /* 0x000000070b077224 */ /* 0x000fe400078e0204 */
[----:B------:R-:W-:-:S02]  /*10640*/  IMAD R6, R2, UR10, RZ ;  /* 0x0000000a02067c24 */ /* 0x000fc4000f8e02ff */
        /* <DEDUP_REMOVED lines=13> */
[----:B------:R-:W-:-:S04]  /*10720*/  LEA R4, P0, R2, UR8, 0x1 ;  /* 0x0000000802047c11 */ /* 0x000fc8000f8008ff */
[----:B------:R-:W-:Y:S01]  /*10730*/  LEA.HI.X R8, R2, UR9, R3, 0x1, P0 ;  /* 0x0000000902087c11 */ /* 0x000fe200080f0c03 */
[----:B------:R-:W0:Y:S01]  /*10740*/  SHFL.IDX PT, R6, R4, RZ, 0x181f ;  /* 0x00181fff04067589 */ /* 0x000e2200000e0000 */
[----:B------:R-:W-:Y:S01]  /*10750*/  ISETP.GE.AND P0, PT, R19, UR4, PT ;  /* 0x0000000413007c0c */ /* 0x000fe2000bf06270 */
[C---:B------:R-:W-:Y:S02]  /*10760*/  VIADD R2, R20.reuse, 0x60 ;  /* 0x0000006014027836 */ /* 0x040fe40000000000 */
[----:B------:R-:W1:Y:S01]  /*10770*/  SHFL.IDX PT, R10, R4, 0x1, 0x181f ;  /* 0x00381f00040a7f89 */ /* 0x000e6200000e0000 */
[CC--:B------:R-:W-:Y:S01]  /*10780*/  ISETP.GE.OR P3, PT, R20.reuse, R13.reuse, P0 ;  /* 0x0000000d1400720c */ /* 0x0c0fe20000766670 */
[----:B------:R-:W-:Y:S01]  /*10790*/  VIADD R3, R20, 0x90 ;  /* 0x0000009014037836 */ /* 0x000fe20000000000 */
[-C--:B------:R-:W-:Y:S01]  /*107a0*/  ISETP.GE.OR P2, PT, R0, R13.reuse, P0 ;  /* 0x0000000d0000720c */ /* 0x080fe20000746670 */
[----:B------:R-:W2:Y:S01]  /*107b0*/  SHFL.IDX PT, R12, R4, 0x2, 0x181f ;  /* 0x00581f00040c7f89 */ /* 0x000ea200000e0000 */
[----:B------:R-:W-:-:S02]  /*107c0*/  ISETP.GE.OR P1, PT, R2, R13, P0 ;  /* 0x0000000d0200720c */ /* 0x000fc40000726670 */
[----:B------:R-:W-:Y:S01]  /*107d0*/  ISETP.GE.OR P0, PT, R3, R13, P0 ;  /* 0x0000000d0300720c */ /* 0x000fe20000706670 */
[----:B------:R-:W3:Y:S04]  /*107e0*/  SHFL.IDX PT, R5, R8, RZ, 0x181f ;  /* 0x00181fff08057589 */ /* 0x000ee800000e0000 */
        /* <DEDUP_REMOVED lines=16> */
.L_x_1308:
[----:B------:R-:W-:Y:S05]  /*108f0*/  BSYNC B0 ;  /* 0x0000000000007941 */ /* 0x000fea0003800000 */
.L_x_1305:
[----:B------:R-:W-:Y:S02]  /*10900*/  ULDC UR4, c[0x0][0xc3c] ;  /* 0x00030f0000047ab9 */ /* 0x000fe40000000800 */
[----:B------:R-:W-:-:S06]  /*10910*/  UISETP.GE.AND UP0, UPT, UR6, UR4, UPT ;  /* 0x000000040600728c */ /* 0x000fcc000bf06270 */
[----:B------:R-:W-:-:S13]  /*10920*/  PLOP3.LUT P0, PT, PT, PT, UP0, 0x80, 0x0 ;  /* 0x000000000000781c */ /* 0x000fda0003f0f008 */
[----:B------:R-:W-:Y:S05]  /*10930*/  @!P0 BRA `(.L_x_1312) ;  /* 0xffffff0000f88947 */ /* 0x000fea000383ffff */
[----:B------:R-:W-:Y:S05]  /*10940*/  EXIT ;  /* 0x000000000000794d */ /* 0x000fea0003800000 */
.L_x_1215:
        /* <DEDUP_REMOVED lines=18> */
.L_x_1313:
        /* <DEDUP_REMOVED lines=37> */
[----:B------:R-:W-:Y:S01]  /*10cc0*/  IMAD.MOV.U32 R4, RZ, RZ, R3 ;  /* 0x000000ffff047224 */ /* 0x000fe200078e0003 */
[----:B------:R-:W-:Y:S01]  /*10cd0*/  UMOV UR4, URZ ;  /* 0x0000003f00047c82 */ /* 0x000fe20008000000 */
[----:B------:R-:W-:-:S05]  /*10ce0*/  ULDC UR5, c[0x0][0xc38] ;  /* 0x00030e0000057ab9 */ /* 0x000fca0000000800 */
.L_x_1319:
        /* <DEDUP_REMOVED lines=12> */
.L_x_1318:
[----:B------:R-:W-:Y:S05]  /*10db0*/  BSYNC B0 ;  /* 0x0000000000007941 */ /* 0x000fea0003800000 */
.L_x_1317:
        /* <DEDUP_REMOVED lines=20> */
.L_x_1315:
[----:B------:R-:W-:-:S04]  /*10f00*/  IMAD.IADD R13, R4, 0x1, -R3 ;  /* 0x00000001040d7824 */ /* 0x000fc800078e0a03 */
[----:B------:R-:W-:-:S05]  /*10f10*/  IMAD R2, R6, UR5, R13 ;  /* 0x0000000506027c24 */ /* 0x000fca000f8e020d */
[----:B------:R-:W-:Y:S02]  /*10f20*/  ISETP.GT.AND P0, PT, R2, UR6, PT ;  /* 0x0000000602007c0c */ /* 0x000fe4000bf04270 */
[----:B------:R-:W0:Y:S11]  /*10f30*/  LDC.64 R2, c[0x0][0xc90] ;  /* 0x00032400ff027b82 */ /* 0x000e360000000a00 */
[----:B------:R-:W-:-:S04]  /*10f40*/  VOTE.ANY R7, PT, !P0 ;  /* 0x0000000000077806 */ /* 0x000fc800040e0100 */
[----:B------:R-:W1:Y:S02]  /*10f50*/  POPC R15, R7 ;  /* 0x00000007000f7309 */ /* 0x000e640000000000 */
[----:B-1----:R-:W-:-:S04]  /*10f60*/  VIADD R19, R15, UR4 ;  /* 0x000000040f137c36 */ /* 0x002fc80008000000 */
[----:B0-----:R-:W-:-:S05]  /*10f70*/  IMAD.WIDE R2, R19, 0x4, R2 ;  /* 0x0000000413027825 */ /* 0x001fca00078e0202 */
[----:B------:R-:W2:Y:S01]  /*10f80*/  LDG.E R9, desc[UR52][R2.64] ;  /* 0x0000003402097981 */ /* 0x000ea2000c1e1900 */
[----:B------:R-:W-:-:S03]  /*10f90*/  ISETP.NE.AND P0, PT, R7, RZ, PT ;  /* 0x000000ff0700720c */ /* 0x000fc60003f05270 */
[----:B------:R-:W2:Y:S02]  /*10fa0*/  SHFL.IDX PT, R0, R0, R15, 0x1f ;  /* 0x00001f0f00007589 */ /* 0x000ea400000e0000 */
[----:B--2---:R-:W-:-:S05]  /*10fb0*/  IMAD R4, R0, R9, RZ ;  /* 0x0000000900047224 */ /* 0x004fca00078e02ff */
[----:B------:R-:W-:-:S04]  /*10fc0*/  IABS R8, R4 ;  /* 0x0000000400087213 */ /* 0x000fc80000000000 */
[----:B------:R-:W0:Y:S08]  /*10fd0*/  I2F.RP R10, R8 ;  /* 0x00000008000a7306 */ /* 0x000e300000209400 */
[----:B0-----:R-:W0:Y:S02]  /*10fe0*/  MUFU.RCP R10, R10 ;  /* 0x0000000a000a7308 */ /* 0x001e240000001000 */
[----:B0-----:R-:W-:-:S06]  /*10ff0*/  VIADD R11, R10, 0xffffffe ;  /* 0x0ffffffe0a0b7836 */ /* 0x001fcc0000000000 */
[----:B------:R0:W1:Y:S01]  /*11000*/  F2I.FTZ.U32.TRUNC.NTZ R3, R11 ;  /* 0x0000000b00037305 */ /* 0x000062000021f000 */
[----:B------:R-:W-:Y:S05]  /*11010*/  @!P0 BRA `(.L_x_1320) ;  /* 0x0000000000088947 */ /* 0x000fea0003800000 */
[----:B------:R-:W-:-:S05]  /*11020*/  VIADD R7, R15, 0xffffffff ;  /* 0xffffffff0f077836 */ /* 0x000fca0000000000 */
[----:B------:R2:W3:Y:S02]  /*11030*/  SHFL.IDX PT, R16, R6, R7, 0x1f ;  /* 0x00001f0706107589 */ /* 0x0004e400000e0000 */
.L_x_1320:
[----:B---3--:R-:W-:Y:S01]  /*11040*/  IMAD R16, R16, UR5, R13 ;  /* 0x0000000510107c24 */ /* 0x008fe2000f8e020d */
[----:B------:R-:W-:Y:S01]  /*11050*/  IABS R2, R4 ;  /* 0x0000000400027213 */ /* 0x000fe20000000000 */
[----:B01----:R-:W-:-:S03]  /*11060*/  IMAD.MOV R11, RZ, RZ, -R3 ;  /* 0x000000ffff0b7224 */ /* 0x003fc600078e0a03 */
[----:B--2---:R-:W-:Y:S01]  /*11070*/  IADD3 R7, -R16, UR6, RZ ;  /* 0x0000000610077c10 */ /* 0x004fe2000fffe1ff */
        /* <DEDUP_REMOVED lines=10> */
[----:B------:R-:W-:Y:S02]  /*11120*/  @!P1 IMAD.IADD R3, R3, 0x1, -R8 ;  /* 0x0000000103039824 */ /* 0x000fe400078e0a08 */
[----:B------:R-:W-:Y:S01]  /*11130*/  @!P1 VIADD R2, R2, 0x1 ;  /* 0x0000000102029836 */ /* 0x000fe20000000000 */
[----:B------:R-:W-:Y:S02]  /*11140*/  ISETP.NE.AND P1, PT, R4, RZ, PT ;  /* 0x000000ff0400720c */ /* 0x000fe40003f25270 */
[----:B------:R-:W-:Y:S02]  /*11150*/  ISETP.GE.U32.AND P0, PT, R3, R8, PT ;  /* 0x000000080300720c */ /* 0x000fe40003f06070 */
[----:B------:R-:W-:-:S04]  /*11160*/  LOP3.LUT R3, R7, R4, RZ, 0x3c, !PT ;  /* 0x0000000407037212 */ /* 0x000fc800078e3cff */
[----:B------:R-:W-:-:S07]  /*11170*/  ISETP.GE.AND P2, PT, R3, RZ, PT ;  /* 0x000000ff0300720c */ /* 0x000fce0003f46270 */
[----:B------:R-:W-:-:S06]  /*11180*/  @P0 VIADD R2, R2, 0x1 ;  /* 0x0000000102020836 */ /* 0x000fcc0000000000 */
[----:B------:R-:W-:Y:S01]  /*11190*/  @!P2 IMAD.MOV R2, RZ, RZ, -R2 ;  /* 0x000000ffff02a224 */ /* 0x000fe200078e0a02 */
[----:B------:R-:W-:-:S05]  /*111a0*/  @!P1 LOP3.LUT R2, RZ, R4, RZ, 0x33, !PT ;  /* 0x00000004ff029212 */ /* 0x000fca00078e33ff */
[----:B------:R-:W-:Y:S02]  /*111b0*/  IMAD R6, R9, R2, RZ ;  /* 0x0000000209067224 */ /* 0x000fe400078e02ff */
[----:B------:R-:W-:Y:S02]  /*111c0*/  IMAD.MOV R2, RZ, RZ, -R2 ;  /* 0x000000ffff027224 */ /* 0x000fe400078e0a02 */
[----:B------:R-:W-:Y:S02]  /*111d0*/  IMAD.MOV R8, RZ, RZ, -R6 ;  /* 0x000000ffff087224 */ /* 0x000fe400078e0a06 */
[----:B------:R-:W-:Y:S02]  /*111e0*/  IMAD R4, R4, R2, R7 ;  /* 0x0000000204047224 */ /* 0x000fe400078e0207 */
[----:B------:R-:W-:Y:S01]  /*111f0*/  IMAD.MOV.U32 R2, RZ, RZ, RZ ;  /* 0x000000ffff027224 */ /* 0x000fe200078e00ff */
[----:B------:R-:W-:-:S04]  /*11200*/  VIADDMNMX R9, R8, UR5, R9, PT ;  /* 0x0000000508097c46 */ /* 0x000fc8000b800109 */
[-C--:B------:R-:W-:Y:S02]  /*11210*/  IABS R8, R9.reuse ;  /* 0x0000000900087213 */ /* 0x080fe40000000000 */
[----:B------:R-:W-:Y:S02]  /*11220*/  IABS R12, R9 ;  /* 0x00000009000c7213 */ /* 0x000fe40000000000 */
[----:B------:R-:W0:Y:S08]  /*11230*/  I2F.RP R10, R8 ;  /* 0x00000008000a7306 */ /* 0x000e300000209400 */
[----:B0-----:R-:W0:Y:S02]  /*11240*/  MUFU.RCP R10, R10 ;  /* 0x0000000a000a7308 */ /* 0x001e240000001000 */
[----:B0-----:R-:W-:-:S06]  /*11250*/  VIADD R3, R10, 0xffffffe ;  /* 0x0ffffffe0a037836 */ /* 0x001fcc0000000000 */
[----:B------:R-:W0:Y:S02]  /*11260*/  F2I.FTZ.U32.TRUNC.NTZ R3, R3 ;  /* 0x0000000300037305 */ /* 0x000e24000021f000 */
[----:B0-----:R-:W-:-:S04]  /*11270*/  IMAD.MOV R11, RZ, RZ, -R3 ;  /* 0x000000ffff0b7224 */ /* 0x001fc800078e0a03 */
[----:B------:R-:W-:Y:S01]  /*11280*/  IMAD.MOV.U32 R7, RZ, RZ, R11 ;  /* 0x000000ffff077224 */ /* 0x000fe200078e000b */
[----:B------:R-:W-:-:S03]  /*11290*/  IABS R11, R4 ;  /* 0x00000004000b7213 */ /* 0x000fc60000000000 */
[----:B------:R-:W-:-:S04]  /*112a0*/  IMAD R7, R7, R8, RZ ;  /* 0x0000000807077224 */ /* 0x000fc800078e02ff */
[----:B------:R-:W-:-:S04]  /*112b0*/  IMAD.HI.U32 R2, R3, R7, R2 ;  /* 0x0000000703027227 */ /* 0x000fc800078e0002 */
[----:B------:R-:W-:Y:S02]  /*112c0*/  IMAD.MOV R3, RZ, RZ, -R12 ;  /* 0x000000ffff037224 */ /* 0x000fe400078e0a0c */
        /* <DEDUP_REMOVED lines=8> */
[----:B------:R-:W-:Y:S01]  /*11350*/  ISETP.GE.AND P2, PT, R3, RZ, PT ;  /* 0x000000ff0300720c */ /* 0x000fe20003f46270 */
[----:B------:R-:W-:-:S06]  /*11360*/  IMAD.IADD R3, R4, 0x1, R6 ;  /* 0x0000000104037824 */ /* 0x000fcc00078e0206 */
[----:B------:R-:W-:-:S06]  /*11370*/  @P0 VIADD R2, R2, 0x1 ;  /* 0x0000000102020836 */ /* 0x000fcc0000000000 */
[----:B------:R-:W-:Y:S01]  /*11380*/  @!P2 IMAD.MOV R2, RZ, RZ, -R2 ;  /* 0x000000ffff02a224 */ /* 0x000fe200078e0a02 */
[----:B------:R-:W-:Y:S01]  /*11390*/  @!P1 LOP3.LUT R2, RZ, R9, RZ, 0x33, !PT ;  /* 0x00000009ff029212 */ /* 0x000fe200078e33ff */
[----:B------:R-:W-:-:S03]  /*113a0*/  IMAD.MOV R9, RZ, RZ, -R9 ;  /* 0x000000ffff097224 */ /* 0x000fc600078e0a09 */
[----:B------:R-:W-:Y:S01]  /*113b0*/  LOP3.LUT R17, RZ, R2, RZ, 0x33, !PT ;  /* 0x00000002ff117212 */ /* 0x000fe200078e33ff */
[----:B------:R-:W-:-:S04]  /*113c0*/  IMAD R18, R2, R9, R3 ;  /* 0x0000000902127224 */ /* 0x000fc800078e0203 */
[----:B------:R-:W-:Y:S01]  /*113d0*/  IMAD.IADD R17, R0, 0x1, R17 ;  /* 0x0000000100117824 */ /* 0x000fe200078e0211 */
[----:B------:R-:W-:Y:S06]  /*113e0*/  BRA `(.L_x_1321) ;  /* 0x0000000000147947 */ /* 0x000fec0003800000 */
.L_x_1316:
[----:B------:R-:W-:Y:S01]  /*113f0*/  ULDC UR4, c[0x0][0xc3c] ;  /* 0x00030f0000047ab9 */ /* 0x000fe20000000800 */
[----:B------:R-:W-:Y:S02]  /*11400*/  IMAD.MOV.U32 R17, RZ, RZ, RZ ;  /* 0x000000ffff117224 */ /* 0x000fe400078e00ff */
[----:B------:R-:W-:Y:S02]  /*11410*/  IMAD.U32 R16, RZ, RZ, UR6 ;  /* 0x00000006ff107e24 */ /* 0x000fe4000f8e00ff */
[----:B------:R-:W-:Y:S02]  /*11420*/  IMAD.MOV.U32 R18, RZ, RZ, RZ ;  /* 0x000000ffff127224 */ /* 0x000fe400078e00ff */
[----:B------:R-:W-:-:S07]  /*11430*/  IMAD.U32 R19, RZ, RZ, UR4 ;  /* 0x00000004ff137e24 */ /* 0x000fce000f8e00ff */
.L_x_1321:
[----:B------:R-:W-:-:S13]  /*11440*/  ISETP.NE.AND P0, PT, R5, RZ, PT ;  /* 0x000000ff0500720c */ /* 0x000fda0003f05270 */
[----:B------:R-:W0:Y:S01]  /*11450*/  @!P0 S2R R3, SR_CgaCtaId ;  /* 0x0000000000038919 */ /* 0x000e220000008800 */
[----:B------:R-:W-:-:S04]  /*11460*/  @!P0 MOV R0, 0x400 ;  /* 0x0000040000008802 */ /* 0x000fc80000000f00 */
[----:B0-----:R-:W-:-:S05]  /*11470*/  @!P0 LEA R0, R3, R0, 0x18 ;  /* 0x0000000003008211 */ /* 0x001fca00078ec0ff */
[----:B------:R0:W-:Y:S01]  /*11480*/  @!P0 STS.128 [R0+0x168d0], R16 ;  /* 0x0168d01000008388 */ /* 0x0001e20000000c00 */
[----:B------:R-:W-:Y:S06]  /*11490*/  BAR.ARV 0x5, 0x200 ;  /* 0x0148000000007b1d */ /* 0x000fec0000002000 */
.L_x_1314:
[----:B------:R2:W-:Y:S01]  /*114a0*/  STL [R1+0x34], RZ ;  /* 0x000034ff01007387 */ /* 0x0005e20000100800 */
[----:B------:R-:W-:Y:S01]  /*114b0*/  ULDC UR4, c[0x0][0xc3c] ;  /* 0x00030f0000047ab9 */ /* 0x000fe20000000800 */
[----:B------:R-:W-:Y:S01]  /*114c0*/  IMAD.MOV.U32 R27, RZ, RZ, 0x1 ;  /* 0x00000001ff1b7424 */ /* 0x000fe200078e00ff */
[----:B-1----:R-:W-:Y:S01]  /*114d0*/  ISETP.GE.AND P0, PT, R19, UR4, PT ;  /* 0x0000000413007c0c */ /* 0x002fe2000bf06270 */
[----:B------:R-:W-:-:S12]  /*114e0*/  IMAD.MOV.U32 R24, RZ, RZ, RZ ;  /* 0x000000ffff187224 */ /* 0x000fd800078e00ff */
[----:B--2---:R-:W-:Y:S05]  /*114f0*/  @P0 BRA `(.L_x_1322) ;  /* 0x0000005000080947 */ /* 0x004fea0003800000 */
[----:B------:R-:W1:Y:S01]  /*11500*/  S2R R3, SR_TID.X ;  /* 0x0000000000037919 */ /* 0x000e620000002100 */
[----:B------:R-:W2:Y:S01]  /*11510*/  S2UR UR5, SR_CgaCtaId ;  /* 0x00000000000579c3 */ /* 0x000ea20000008800 */
[----:B------:R-:W-:Y:S01]  /*11520*/  UMOV UR4, 0x400 ;  /* 0x0000040000047882 */ /* 0x000fe20000000000 */
[----:B------:R-:W-:Y:S01]  /*11530*/  BSSY B8, `(.L_x_1322) ;  /* 0x00004fe000087945 */ /* 0x000fe20003800000 */
[----:B------:R3:W-:Y:S01]  /*11540*/  STL [R1+0x34], RZ ;  /* 0x000034ff01007387 */ /* 0x0007e20000100800 */
[----:B------:R-:W-:Y:S01]  /*11550*/  IMAD.MOV.U32 R27, RZ, RZ, 0x1 ;  /* 0x00000001ff1b7424 */ /* 0x000fe200078e00ff */
[----:B------:R-:W-:Y:S01]  /*11560*/  ULOP3.LUT UR37, UR36, 0x2, URZ, 0xfc, !UPT ;  /* 0x0000000224257892 */ /* 0x000fe2000f8efc3f */
[----:B------:R-:W-:Y:S01]  /*11570*/  IMAD.MOV.U32 R24, RZ, RZ, RZ ;  /* 0x000000ffff187224 */ /* 0x000fe200078e00ff */
        /* <DEDUP_REMOVED lines=15> */
.L_x_1391:
[----:B------:R-:W-:Y:S05]  /*11670*/  YIELD ;  /* 0x0000000000007946 */ /* 0x000fea0003800000 */
[----:B------:R-:W-:Y:S01]  /*11680*/  ULDC.64 UR4, c[0x0][0xa28] ;  /* 0x00028a0000047ab9 */ /* 0x000fe20000000a00 */
[----:B--2---:R-:W2:Y:S01]  /*11690*/  LDL.LU R6, [R1] ;  /* 0x0000000001067983 */ /* 0x004ea20000300800 */
[----:B------:R-:W-:Y:S01]  /*116a0*/  ISETP.NE.U32.AND P0, PT, RZ, UR4, PT ;  /* 0x00000004ff007c0c */ /* 0x000fe2000bf05070 */
[----:B------:R-:W-:-:S03]  /*116b0*/  IMAD.MOV.U32 R23, RZ, RZ, RZ ;  /* 0x000000ffff177224 */ /* 0x000fc600078e00ff */
[----:B------:R-:W-:Y:S01]  /*116c0*/  ISETP.NE.AND.EX P0, PT, RZ, UR5, PT, P0 ;  /* 0x00000005ff007c0c */ /* 0x000fe2000bf05300 */
[----:B------:R-:W-:-:S12]  /*116d0*/  ULDC.64 UR4, c[0x0][0xa18] ;  /* 0x0002860000047ab9 */ /* 0x000fd80000000a00 */
[----:B0-----:R-:W0:Y:S02]  /*116e0*/  @P0 LDC.64 R2, c[0x0][0xa28] ;  /* 0x00028a00ff020b82 */ /* 0x001e240000000a00 */
[----:B0-----:R-:W-:-:S05]  /*116f0*/  @P0 IMAD.WIDE R2, R19, 0x4, R2 ;  /* 0x0000000413020825 */ /* 0x001fca00078e0202 */
[----:B------:R0:W4:Y:S01]  /*11700*/  @P0 LDG.E R23, desc[UR52][R2.64] ;  /* 0x0000003402170981 */ /* 0x000122000c1e1900 */
[----:B------:R-:W-:Y:S01]  /*11710*/  ISETP.NE.U32.AND P0, PT, RZ, UR4, PT ;  /* 0x00000004ff007c0c */ /* 0x000fe2000bf05070 */
[----:B---3--:R-:W-:-:S03]  /*11720*/  IMAD.MOV.U32 R0, RZ, RZ, RZ ;  /* 0x000000ffff007224 */ /* 0x008fc600078e00ff */
[----:B------:R-:W-:Y:S01]  /*11730*/  ISETP.NE.AND.EX P1, PT, RZ, UR5, PT, P0 ;  /* 0x00000005ff007c0c */ /* 0x000fe2000bf25300 */
[----:B------:R-:W-:Y:S02]  /*11740*/  ULDC.64 UR4, c[0x0][0xa00] ;  /* 0x0002800000047ab9 */ /* 0x000fe40000000a00 */
[----:B------:R-:W-:Y:S01]  /*11750*/  ISETP.NE.U32.AND P0, PT, RZ, UR4, PT ;  /* 0x00000004ff007c0c */ /* 0x000fe2000bf05070 */
[----:B0-----:R-:W0:Y:S03]  /*11760*/  LDC.64 R2, c[0x0][0xa00] ;  /* 0x00028000ff027b82 */ /* 0x001e260000000a00 */
[----:B------:R-:W-:Y:S01]  /*11770*/  ISETP.NE.AND.EX P2, PT, RZ, UR5, PT, P0 ;  /* 0x00000005ff007c0c */ /* 0x000fe2000bf45300 */
[----:B------:R-:W-:-:S05]  /*11780*/  ULDC.64 UR4, c[0x0][0x418] ;  /* 0x0001060000047ab9 */ /* 0x000fca0000000a00 */
[----:B-1----:R-:W1:Y:S01]  /*11790*/  @P1 LDC.64 R4, c[0x0][0xa18] ;  /* 0x00028600ff041b82 */ /* 0x002e620000000a00 */
[----:B0-----:R-:W-:-:S06]  /*117a0*/  IMAD.WIDE R2, R19, 0x4, R2 ;  /* 0x0000000413027825 */ /* 0x001fcc00078e0202 */
[----:B------:R-:W3:Y:S01]  /*117b0*/  @P2 LDG.E R0, desc[UR52][R2.64] ;  /* 0x0000003402002981 */ /* 0x000ee2000c1e1900 */
[----:B-1----:R-:W-:-:S05]  /*117c0*/  @P1 IMAD.WIDE R4, R19, 0x4, R4 ;  /* 0x0000000413041825 */ /* 0x002fca00078e0204 */
[----:B------:R0:W5:Y:S01]  /*117d0*/  @P1 LDG.E R29, desc[UR52][R4.64] ;  /* 0x00000034041d1981 */ /* 0x000162000c1e1900 */
[----:B------:R-:W-:-:S03]  /*117e0*/  UISETP.NE.U32.AND UP0, UPT, UR4, URZ, UPT ;  /* 0x0000003f0400728c */ /* 0x000fc6000bf05070 */
[----:B------:R-:W-:Y:S01]  /*117f0*/  ULDC UR4, c[0x0][0x424] ;  /* 0x0001090000047ab9 */ /* 0x000fe20000000800 */
[----:B------:R-:W-:-:S03]  /*11800*/  UISETP.NE.AND.EX UP0, UPT, UR5, URZ, UPT, UP0 ;  /* 0x0000003f0500728c */ /* 0x000fc6000bf05300 */
[----:B------:R-:W-:Y:S01]  /*11810*/  ULDC UR5, c[0x0][0x2f0] ;  /* 0x0000bc0000057ab9 */ /* 0x000fe20000000800 */
[----:B------:R-:W-:-:S04]  /*11820*/  USEL UR4, UR4, 0x1, UP0 ;  /* 0x0000000104047887 */ /* 0x000fc80008000000 */
[----:B------:R-:W-:Y:S01]  /*11830*/  UIMAD UR4, UR4, UR5, URZ ;  /* 0x00000005040472a4 */ /* 0x000fe2000f8e023f */
[----:B--2---:R-:W-:-:S04]  /*11840*/  LOP3.LUT R6, R6, 0xffffffef, RZ, 0xc0, !PT ;  /* 0xffffffef06067812 */ /* 0x004fc800078ec0ff */
[----:B------:R-:W-:-:S05]  /*11850*/  @P2 LOP3.LUT R6, R6, 0x10, RZ, 0xfc, !PT ;  /* 0x0000001006062812 */ /* 0x000fca00078efcff */
[----:B------:R-:W-:Y:S04]  /*11860*/  STL [R1], R6 ;  /* 0x0000000601007387 */ /* 0x000fe80000100800 */
[----:B---3--:R1:W-:Y:S04]  /*11870*/  STL [R1+0x24], R0 ;  /* 0x0000240001007387 */ /* 0x0083e80000100800 */
[----:B----4-:R0:W-:Y:S01]  /*11880*/  STL [R1+0x18], R23 ;  /* 0x0000181701007387 */ /* 0x0101e20000100800 */
[----:B-1----:R-:W-:Y:S01]  /*11890*/  IMAD.U32 R0, RZ, RZ, UR4 ;  /* 0x00000004ff007e24 */ /* 0x002fe2000f8e00ff */
[----:B------:R-:W-:Y:S06]  /*118a0*/  @P1 BRA `(.L_x_1323) ;  /* 0x0000000000181947 */ /* 0x000fec0003800000 */
[----:B------:R-:W-:Y:S02]  /*118b0*/  ULDC UR4, c[0x0][0x288] ;  /* 0x0000a20000047ab9 */ /* 0x000fe40000000800 */
[----:B-----5:R-:W-:Y:S01]  /*118c0*/  IMAD.U32 R29, RZ, RZ, UR4 ;  /* 0x00000004ff1d7e24 */ /* 0x020fe2000f8e00ff */
[----:B------:R-:W-:Y:S06]  /*118d0*/  @!P2 BRA `(.L_x_1323) ;  /* 0x00000000000ca947 */ /* 0x000fec0003800000 */
[----:B0-----:R-:W2:Y:S04]  /*118e0*/  LDG.E R4, desc[UR52][R2.64] ;  /* 0x0000003402047981 */ /* 0x001ea8000c1e1900 */
[----:B------:R-:W2:Y:S02]  /*118f0*/  LDG.E R29, desc[UR52][R2.64+0x4] ;  /* 0x00000434021d7981 */ /* 0x000ea4000c1e1900 */
[----:B--2---:R-:W-:-:S07]  /*11900*/  IMAD.IADD R29, R29, 0x1, -R4 ;  /* 0x000000011d1d7824 */ /* 0x004fce00078e0a04 */
.L_x_1323:
[----:B------:R-:W-:Y:S02]  /*11910*/  ULDC.64 UR4, c[0x0][0xa20] ;  /* 0x0002880000047ab9 */ /* 0x000fe40000000a00 */
[----:B------:R-:W-:-:S04]  /*11920*/  ISETP.NE.U32.AND P0, PT, RZ, UR4, PT ;  /* 0x00000004ff007c0c */ /* 0x000fc8000bf05070 */
[----:B------:R-:W-:-:S13]  /*11930*/  ISETP.NE.AND.EX P0, PT, RZ, UR5, PT, P0 ;  /* 0x00000005ff007c0c */ /* 0x000fda000bf05300 */
[----:B------:R-:W-:Y:S05]  /*11940*/  @!P0 BRA `(.L_x_1324) ;  /* 0x0000000000108947 */ /* 0x000fea0003800000 */
[----:B------:R-:W1:Y:S02]  /*11950*/  LDC.64 R2, c[0x0][0xa20] ;  /* 0x00028800ff027b82 */ /* 0x000e640000000a00 */
[----:B-1----:R-:W-:-:S05]  /*11960*/  IMAD.WIDE R2, R19, 0x4, R2 ;  /* 0x0000000413027825 */ /* 0x002fca00078e0202 */
[----:B------:R1:W5:Y:S01]  /*11970*/  LDG.E R0, desc[UR52][R2.64] ;  /* 0x0000003402007981 */ /* 0x000362000c1e1900 */
[----:B------:R-:W-:Y:S05]  /*11980*/  BRA `(.L_x_1325) ;  /* 0x0000000000247947 */ /* 0x000fea0003800000 */
.L_x_1324:
[----:B------:R-:W-:Y:S02]  /*11990*/  ULDC.64 UR4, c[0x0][0xa08] ;  /* 0x0002820000047ab9 */ /* 0x000fe40000000a00 */
[----:B------:R-:W-:-:S04]  /*119a0*/  ISETP.NE.U32.AND P0, PT, RZ, UR4, PT ;  /* 0x00000004ff007c0c */ /* 0x000fc8000bf05070 */
[----:B------:R-:W-:-:S13]  /*119b0*/  ISETP.NE.AND.EX P0, PT, RZ, UR5, PT, P0 ;  /* 0x00000005ff007c0c */ /* 0x000fda000bf05300 */
[----:B------:R-:W-:Y:S05]  /*119c0*/  @!P0 BRA `(.L_x_1325) ;  /* 0x0000000000148947 */ /* 0x000fea0003800000 */
[----:B------:R-:W1:Y:S02]  /*119d0*/  LDC.64 R2, c[0x0][0xa08] ;  /* 0x00028200ff027b82 */ /* 0x000e640000000a00 */
[----:B-1----:R-:W-:-:S05]  /*119e0*/  IMAD.WIDE R2, R19, 0x4, R2 ;  /* 0x0000000413027825 */ /* 0x002fca00078e0202 */
[----:B------:R-:W2:Y:S04]  /*119f0*/  LDG.E R0, desc[UR52][R2.64] ;  /* 0x0000003402007981 */ /* 0x000ea8000c1e1900 */
[----:B0-----:R-:W2:Y:S02]  /*11a00*/  LDG.E R5, desc[UR52][R2.64+0x4] ;  /* 0x0000043402057981 */ /* 0x001ea4000c1e1900 */
[----:B--2---:R-:W-:-:S07]  /*11a10*/  IMAD.IADD R0, R5, 0x1, -R0 ;  /* 0x0000000105007824 */ /* 0x004fce00078e0a00 */
.L_x_1325:
[----:B-1----:R-:W1:Y:S01]  /*11a20*/  LDC R3, c[0x0][0x448] ;  /* 0x00011200ff037b82 */ /* 0x002e620000000800 */
[----:B------:R-:W-:Y:S02]  /*11a30*/  IMAD.MOV.U32 R2, RZ, RZ, R6 ;  /* 0x000000ffff027224 */ /* 0x000fe400078e0006 */
[----:B-----5:R-:W-:Y:S02]  /*11a40*/  IMAD.IADD R8, R0, 0x1, -R23 ;  /* 0x0000000100087824 */ /* 0x020fe400078e0a17 */
[----:B------:R-:W-:Y:S01]  /*11a50*/  IMAD R26, R17, 0xc0, RZ ;  /* 0x000000c0111a7824 */ /* 0x000fe200078e02ff */
[----:B------:R-:W-:Y:S02]  /*11a60*/  LOP3.LUT R2, R2, 0xfffffff7, RZ, 0xc0, !PT ;  /* 0xfffffff702027812 */ /* 0x000fe400078ec0ff */
[----:B------:R-:W-:Y:S01]  /*11a70*/  IADD3 R0, R8, 0x1, -R29 ;  /* 0x0000000108007810 */ /* 0x000fe20007ffe81d */
[----:B------:R-:W-:Y:S01]  /*11a80*/  VIADD R7, R26, 0xbf ;  /* 0x000000bf1a077836 */ /* 0x000fe20000000000 */
[----:B-1----:R-:W-:-:S13]  /*11a90*/  ISETP.NE.AND P2, PT, R3, 0x1, PT ;  /* 0x000000010300780c */ /* 0x002fda0003f45270 */
[----:B------:R-:W-:Y:S01]  /*11aa0*/  @P2 LOP3.LUT R2, R2, 0x8, RZ, 0xfc, !PT ;  /* 0x0000000802022812 */ /* 0x000fe200078efcff */
[----:B------:R-:W1:Y:S04]  /*11ab0*/  @P2 LDC R6, c[0x0][0x44c] ;  /* 0x00011300ff062b82 */ /* 0x000e680000000800 */
[----:B------:R2:W-:Y:S04]  /*11ac0*/  STL [R1], R2 ;  /* 0x0000000201007387 */ /* 0x0005e80000100800 */
[----:B0-----:R-:W0:Y:S01]  /*11ad0*/  @P2 LDC R4, c[0x0][0x450] ;  /* 0x00011400ff042b82 */ /* 0x001e220000000800 */
[----:B------:R3:W-:Y:S07]  /*11ae0*/  STL [R1+0x10], R8 ;  /* 0x0000100801007387 */ /* 0x0007ee0000100800 */
[----:B--2---:R-:W2:Y:S01]  /*11af0*/  LDC.64 R2, c[0x0][0x9e0] ;  /* 0x00027800ff027b82 */ /* 0x004ea20000000a00 */
[----:B-1----:R-:W-:-:S05]  /*11b00*/  @P2 IMAD.HI.U32 R5, R7, R6, RZ ;  /* 0x0000000607052227 */ /* 0x002fca00078e00ff */
[----:B0-----:R-:W-:-:S05]  /*11b10*/  @P2 SHF.R.U32.HI R7, RZ, R4, R5 ;  /* 0x00000004ff072219 */ /* 0x001fca0000011605 */
[----:B------:R-:W-:Y:S01]  /*11b20*/  IMAD.IADD R7, R0, 0x1, R7 ;  /* 0x0000000100077824 */ /* 0x000fe200078e0207 */
[----:B--2---:R-:W-:-:S03]  /*11b30*/  ISETP.GE.AND P1, PT, R3, 0x1, PT ;  /* 0x000000010300780c */ /* 0x004fc60003f26270 */
[----:B------:R-:W-:-:S10]  /*11b40*/  IMAD.IADD R2, R7, 0x1, R2 ;  /* 0x0000000107027824 */ /* 0x000fd400078e0202 */
[----:B---3--:R-:W-:Y:S05]  /*11b50*/  @!P1 BRA `(.L_x_1326) ;  /* 0x0000000000489947 */ /* 0x008fea0003800000 */
[C---:B------:R-:W-:Y:S01]  /*11b60*/  ISETP.GT.AND P0, PT, R7.reuse, RZ, PT ;  /* 0x000000ff0700720c */ /* 0x040fe20003f04270 */
[----:B------:R-:W-:Y:S01]  /*11b70*/  BSSY B0, `(.L_x_1327) ;  /* 0x000000e000007945 */ /* 0x000fe20003800000 */
[----:B------:R-:W-:-:S11]  /*11b80*/  VIADD R0, R7, 0xffffffff ;  /* 0xffffffff07007836 */ /* 0x000fd60000000000 */
[----:B------:R-:W-:Y:S05]  /*11b90*/  @P0 BRA `(.L_x_1328) ;  /* 0x00000000001c0947 */ /* 0x000fea0003800000 */
[----:B------:R-:W-:Y:S01]  /*11ba0*/  ISETP.NE.AND P0, PT, R3, 0x1, PT ;  /* 0x000000010300780c */ /* 0x000fe20003f05270 */
[----:B------:R-:W-:-:S12]  /*11bb0*/  IMAD.MOV R7, RZ, RZ, -R7 ;  /* 0x000000ffff077224 */ /* 0x000fd800078e0a07 */
[----:B------:R-:W0:Y:S02]  /*11bc0*/  @P0 LDC.64 R4, c[0x0][0x9e8] ;  /* 0x00027a00ff040b82 */ /* 0x000e240000000a00 */
[----:B0-----:R-:W-:-:S05]  /*11bd0*/  @P0 IMAD.HI.U32 R4, R7, R4, RZ ;  /* 0x0000000407040227 */ /* 0x001fca00078e00ff */
[----:B------:R-:W-:-:S04]  /*11be0*/  @P0 SHF.R.U32.HI R7, RZ, R5, R4 ;  /* 0x00000005ff070219 */ /* 0x000fc80000011604 */
[----:B------:R-:W-:Y:S01]  /*11bf0*/  LOP3.LUT R0, RZ, R7, RZ, 0x33, !PT ;  /* 0x00000007ff007212 */ /* 0x000fe200078e33ff */
[----:B------:R-:W-:Y:S06]  /*11c00*/  BRA `(.L_x_1329) ;  /* 0x0000000000107947 */ /* 0x000fec0003800000 */
.L_x_1328:
[----:B------:R-:W-:-:S13]  /*11c10*/  ISETP.NE.AND P0, PT, R3, 0x1, PT ;  /* 0x000000010300780c */ /* 0x000fda0003f05270 */
[----:B------:R-:W0:Y:S02]  /*11c20*/  @P0 LDC.64 R4, c[0x0][0x9e8] ;  /* 0x00027a00ff040b82 */ /* 0x000e240000000a00 */
[----:B0-----:R-:W-:-:S05]  /*11c30*/  @P0 IMAD.HI.U32 R4, R0, R4, RZ ;  /* 0x0000000400040227 */ /* 0x001fca00078e00ff */
[----:B------:R-:W-:-:S07]  /*11c40*/  @P0 SHF.R.U32.HI R0, RZ, R5, R4 ;  /* 0x00000005ff000219 */ /* 0x000fce0000011604 */
.L_x_1329:
[----:B------:R-:W-:Y:S05]  /*11c50*/  BSYNC B0 ;  /* 0x0000000000007941 */ /* 0x000fea0003800000 */
.L_x_1327:
[----:B------:R-:W-:-:S05]  /*11c60*/  IMAD R5, R0, R3, R3 ;  /* 0x0000000300057224 */ /* 0x000fca00078e0203 */
[----:B------:R-:W-:-:S07]  /*11c70*/  VIMNMX R2, R2, R5, PT ;  /* 0x0000000502027248 */ /* 0x000fce0003fe0100 */
.L_x_1326:
[----:B------:R-:W0:Y:S01]  /*11c80*/  @P2 LDC R5, c[0x0][0x44c] ;  /* 0x00011300ff052b82 */ /* 0x000e220000000800 */
[----:B------:R-:W-:Y:S01]  /*11c90*/  VIADD R2, R2, 0x7f ;  /* 0x0000007f02027836 */ /* 0x000fe20000000000 */
[----:B------:R-:W-:Y:S01]  /*11ca0*/  ULDC UR4, c[0x0][0x9dc] ;  /* 0x0002770000047ab9 */ /* 0x000fe20000000800 */
[----:B------:R-:W-:-:S05]  /*11cb0*/  IMAD.MOV.U32 R0, RZ, RZ, R26 ;  /* 0x000000ffff007224 */ /* 0x000fca00078e001a */
[----:B------:R-:W1:Y:S01]  /*11cc0*/  @P2 LDC R7, c[0x0][0x450] ;  /* 0x00011400ff072b82 */ /* 0x000e620000000800 */
[----:B0-----:R-:W-:Y:S01]  /*11cd0*/  @P2 IMAD.HI.U32 R4, R26, R5, RZ ;  /* 0x000000051a042227 */ /* 0x001fe200078e00ff */
[----:B------:R-:W-:-:S04]  /*11ce0*/  SHF.R.S32.HI R5, RZ, 0x1f, R2 ;  /* 0x0000001fff057819 */ /* 0x000fc80000011402 */
[----:B-1----:R-:W-:Y:S02]  /*11cf0*/  @P2 SHF.R.U32.HI R0, RZ, R7, R4 ;  /* 0x00000007ff002219 */ /* 0x002fe40000011604 */
[----:B------:R-:W-:Y:S01]  /*11d00*/  LEA.HI R4, R5, R2, RZ, 0x7 ;  /* 0x0000000205047211 */ /* 0x000fe200078f38ff */
[----:B------:R-:W-:-:S03]  /*11d10*/  VIADD R2, R8, 0x7f ;  /* 0x0000007f08027836 */ /* 0x000fc60000000000 */
[----:B------:R-:W-:Y:S02]  /*11d20*/  SHF.R.S32.HI R4, RZ, 0x7, R4 ;  /* 0x00000007ff047819 */ /* 0x000fe40000011404 */
[----:B------:R-:W-:-:S04]  /*11d30*/  SHF.R.S32.HI R5, RZ, 0x1f, R2 ;  /* 0x0000001fff057819 */ /* 0x000fc80000011402 */
[----:B------:R-:W-:Y:S02]  /*11d40*/  LEA.HI R5, R5, R2, RZ, 0x7 ;  /* 0x0000000205057211 */ /* 0x000fe400078f38ff */
[----:B------:R-:W-:Y:S02]  /*11d50*/  IADD3 R2, R0, R8, -R29 ;  /* 0x0000000800027210 */ /* 0x000fe40007ffe81d */
[----:B------:R-:W-:-:S03]  /*11d60*/  SHF.R.S32.HI R5, RZ, 0x7, R5 ;  /* 0x00000007ff057819 */ /* 0x000fc60000011405 */
[----:B------:R-:W-:Y:S01]  /*11d70*/  VIADD R0, R2, -UR4 ;  /* 0x8000000402007c36 */ /* 0x000fe20008000000 */
[----:B------:R-:W-:-:S05]  /*11d80*/  VIMNMX R25, R5, R4, PT ;  /* 0x0000000405197248 */ /* 0x000fca0003fe0100 */
[----:B------:R0:W-:Y:S01]  /*11d90*/  STL [R1+0x30], R25 ;  /* 0x0000301901007387 */ /* 0x0001e20000100800 */
[----:B------:R-:W-:Y:S05]  /*11da0*/  @!P1 BRA `(.L_x_1330) ;  /* 0x0000000000449947 */ /* 0x000fea0003800000 */
[----:B------:R-:W-:Y:S01]  /*11db0*/  ISETP.GT.AND P0, PT, R2, -0x1, PT ;  /* 0xffffffff0200780c */ /* 0x000fe20003f04270 */
[----:B------:R-:W-:-:S12]  /*11dc0*/  BSSY B0, `(.L_x_1331) ;  /* 0x000000d000007945 */ /* 0x000fd80003800000 */
[----:B------:R-:W-:Y:S05]  /*11dd0*/  @P0 BRA `(.L_x_1332) ;  /* 0x00000000001c0947 */ /* 0x000fea0003800000 */
[----:B------:R-:W-:Y:S02]  /*11de0*/  ISETP.NE.AND P0, PT, R3, 0x1, PT ;  /* 0x000000010300780c */ /* 0x000fe40003f05270 */
[----:B------:R-:W-:-:S11]  /*11df0*/  LOP3.LUT R7, RZ, R2, RZ, 0x33, !PT ;  /* 0x00000002ff077212 */ /* 0x000fd600078e33ff */
[----:B------:R-:W1:Y:S02]  /*11e00*/  @P0 LDC.64 R4, c[0x0][0x9e8] ;  /* 0x00027a00ff040b82 */ /* 0x000e640000000a00 */
[----:B-1----:R-:W-:-:S05]  /*11e10*/  @P0 IMAD.HI.U32 R4, R7, R4, RZ ;  /* 0x0000000407040227 */ /* 0x002fca00078e00ff */
[----:B------:R-:W-:-:S04]  /*11e20*/  @P0 SHF.R.U32.HI R7, RZ, R5, R4 ;  /* 0x00000005ff070219 */ /* 0x000fc80000011604 */
[----:B------:R-:W-:Y:S01]  /*11e30*/  LOP3.LUT R2, RZ, R7, RZ, 0x33, !PT ;  /* 0x00000007ff027212 */ /* 0x000fe200078e33ff */
[----:B------:R-:W-:Y:S06]  /*11e40*/  BRA `(.L_x_1333) ;  /* 0x0000000000107947 */ /* 0x000fec0003800000 */
.L_x_1332:
[----:B------:R-:W-:-:S13]  /*11e50*/  ISETP.NE.AND P0, PT, R3, 0x1, PT ;  /* 0x000000010300780c */ /* 0x000fda0003f05270 */
[----:B------:R-:W1:Y:S02]  /*11e60*/  @P0 LDC.64 R4, c[0x0][0x9e8] ;  /* 0x00027a00ff040b82 */ /* 0x000e640000000a00 */
[----:B-1----:R-:W-:-:S05]  /*11e70*/  @P0 IMAD.HI.U32 R4, R2, R4, RZ ;  /* 0x0000000402040227 */ /* 0x002fca00078e00ff */
[----:B------:R-:W-:-:S07]  /*11e80*/  @P0 SHF.R.U32.HI R2, RZ, R5, R4 ;  /* 0x00000005ff020219 */ /* 0x000fce0000011604 */
.L_x_1333:
[----:B------:R-:W-:Y:S05]  /*11e90*/  BSYNC B0 ;  /* 0x0000000000007941 */ /* 0x000fea0003800000 */
.L_x_1331:
[----:B------:R-:W-:-:S05]  /*11ea0*/  IMAD R3, R2, R3, RZ ;  /* 0x0000000302037224 */ /* 0x000fca00078e02ff */
[----:B------:R-:W-:-:S07]  /*11eb0*/  VIMNMX R0, R0, R3, !PT ;  /* 0x0000000300007248 */ /* 0x000fce0007fe0100 */
.L_x_1330:
[----:B------:R-:W-:Y:S01]  /*11ec0*/  SHF.R.S32.HI R3, RZ, 0x1f, R0 ;  /* 0x0000001fff037819 */ /* 0x000fe20000011400 */
[----:B------:R-:W-:Y:S03]  /*11ed0*/  BSSY B7, `(.L_x_1334) ;  /* 0x00003a1000077945 */ /* 0x000fe60003800000 */
[----:B------:R-:W-:-:S04]  /*11ee0*/  LEA.HI R3, R3, R0, RZ, 0x7 ;  /* 0x0000000003037211 */ /* 0x000fc800078f38ff */
[----:B------:R-:W-:-:S04]  /*11ef0*/  SHF.R.S32.HI R3, RZ, 0x7, R3 ;  /* 0x00000007ff037819 */ /* 0x000fc80000011403 */
[----:B------:R-:W-:-:S04]  /*11f00*/  VIMNMX R2, RZ, R3, !PT ;  /* 0x00000003ff027248 */ /* 0x000fc80007fe0100 */
[----:B------:R-:W-:Y:S01]  /*11f10*/  ISETP.GT.AND P0, PT, R25, R2, PT ;  /* 0x000000021900720c */ /* 0x000fe20003f04270 */
[----:B------:R1:W-:-:S12]  /*11f20*/  STL [R1+0x14], R2 ;  /* 0x0000140201007387 */ /* 0x0003d80000100800 */
[----:B-1----:R-:W-:Y:S05]  /*11f30*/  @P0 BRA `(.L_x_1335) ;  /* 0x0000000000440947 */ /* 0x002fea0003800000 */
[----:B------:R-:W1:Y:S02]  /*11f40*/  S2R R2, SR_TID.X ;  /* 0x0000000000027919 */ /* 0x000e640000002100 */
        /* <DEDUP_REMOVED lines=12> */
[----:B------:R-:W1:Y:S01]  /*12010*/  POPC R7, R4 ;  /* 0x0000000400077309 */ /* 0x000e620000000000 */
[----:B--2---:R-:W1:Y:S02]  /*12020*/  SHFL.IDX PT, R0, R3, R0, 0x1f ;  /* 0x00001f0003007589 */ /* 0x004e6400000e0000 */
[----:B-1----:R-:W-:Y:S01]  /*12030*/  IADD3 R16, R0, UR38, R7 ;  /* 0x0000002600107c10 */ /* 0x002fe2000fffe007 */
[----:B------:R-:W-:Y:S06]  /*12040*/  BRA `(.L_x_1336) ;  /* 0x0000003800247947 */ /* 0x000fec0003800000 */
.L_x_1335:
        /* <DEDUP_REMOVED lines=20> */
.L_x_1338:
[----:B------:R-:W-:Y:S05]  /*12190*/  BSYNC B6 ;  /* 0x0000000000067941 */ /* 0x000fea0003800000 */
.L_x_1337:
        /* <DEDUP_REMOVED lines=20> */
.L_x_1341:
        /* <DEDUP_REMOVED lines=15> */
.L_x_1340:
[----:B------:R-:W-:Y:S05]  /*123d0*/  BSYNC B6 ;  /* 0x0000000000067941 */ /* 0x000fea0003800000 */
.L_x_1339:
[----:B------:R-:W2:Y:S01]  /*123e0*/  LDL.LU R2, [R1] ;  /* 0x0000000001027983 */ /* 0x000ea20000300800 */
[----:B------:R-:W-:Y:S01]  /*123f0*/  ULDC.64 UR4, c[0x0][0x9f8] ;  /* 0x00027e0000047ab9 */ /* 0x000fe20000000a00 */
[----:B------:R-:W-:Y:S01]  /*12400*/  IMAD.MOV.U32 R7, RZ, RZ, R19 ;  /* 0x000000ffff077224 */ /* 0x000fe200078e0013 */
[----:B------:R-:W-:Y:S01]  /*12410*/  ISETP.NE.U32.AND P0, PT, RZ, UR4, PT ;  /* 0x00000004ff007c0c */ /* 0x000fe2000bf05070 */
[----:B------:R-:W3:Y:S01]  /*12420*/  LDL R20, [R1+0x10] ;  /* 0x0000100001147983 */ /* 0x000ee20000100800 */
[----:B------:R-:W1:Y:S02]  /*12430*/  LDC R9, c[0x0][0x430] ;  /* 0x00010c00ff097b82 */ /* 0x000e640000000800 */
[----:B------:R-:W-:Y:S01]  /*12440*/  ISETP.NE.AND.EX P0, PT, RZ, UR5, PT, P0 ;  /* 0x00000005ff007c0c */ /* 0x000fe2000bf05300 */
[----:B------:R-:W4:Y:S01]  /*12450*/  S2R R0, SR_TID.X ;  /* 0x0000000000007919 */ /* 0x000f220000002100 */
[----:B------:R-:W4:Y:S01]  /*12460*/  S2R R21, SR_TID.X ;  /* 0x0000000000157919 */ /* 0x000f220000002100 */
[----:B0-----:R-:W-:-:S02]  /*12470*/  VIADD R25, R25, 0xffffffff ;  /* 0xffffffff19197836 */ /* 0x001fc40000000000 */
[----:B--2---:R-:W-:-:S08]  /*12480*/  IMAD.MOV.U32 R17, RZ, RZ, R2 ;  /* 0x000000ffff117224 */ /* 0x004fd000078e0002 */
[----:B------:R-:W0:Y:S02]  /*12490*/  @P0 LDC.64 R2, c[0x0][0x9f8] ;  /* 0x00027e00ff020b82 */ /* 0x000e240000000a00 */
[----:B0-----:R-:W-:-:S05]  /*124a0*/  @P0 IMAD.WIDE R2, R19, 0x4, R2 ;  /* 0x0000000413020825 */ /* 0x001fca00078e0202 */
[----:B------:R0:W2:Y:S01]  /*124b0*/  @P0 LDG.E R7, desc[UR52][R2.64] ;  /* 0x0000003402070981 */ /* 0x0000a2000c1e1900 */
[----:B-1----:R-:W-:Y:S01]  /*124c0*/  ISETP.NE.AND P1, PT, R9, 0x1, PT ;  /* 0x000000010900780c */ /* 0x002fe20003f25270 */
[----:B----4-:R-:W-:Y:S01]  /*124d0*/  IMAD.SHL.U32 R0, R0, 0x10, RZ ;  /* 0x0000001000007824 */ /* 0x010fe200078e00ff */
[----:B------:R-:W-:Y:S01]  /*124e0*/  LOP3.LUT R21, R21, 0x7f, RZ, 0xc0, !PT ;  /* 0x0000007f15157812 */ /* 0x000fe200078ec0ff */
[----:B------:R-:W-:Y:S01]  /*124f0*/  IMAD.SHL.U32 R8, R25, 0x80, RZ ;  /* 0x0000008019087824 */ /* 0x000fe200078e00ff */
[----:B------:R-:W-:Y:S02]  /*12500*/  LOP3.LUT R17, R17, 0xfffffffb, RZ, 0xc0, !PT ;  /* 0xfffffffb11117812 */ /* 0x000fe400078ec0ff */
[----:B------:R-:W-:Y:S02]  /*12510*/  SHF.R.U32.HI R21, RZ, 0x3, R21 ;  /* 0x00000003ff157819 */ /* 0x000fe40000011615 */
[----:B------:R-:W-:-:S04]  /*12520*/  LOP3.LUT R0, R0, 0x70, RZ, 0xc0, !PT ;  /* 0x0000007000007812 */ /* 0x000fc800078ec0ff */
[----:B------:R-:W-:Y:S01]  /*12530*/  LOP3.LUT R5, R8, R21, R0, 0xfe, !PT ;  /* 0x0000001508057212 */ /* 0x000fe200078efe00 */
[----:B------:R-:W1:Y:S01]  /*12540*/  @P1 LDC R6, c[0x0][0x434] ;  /* 0x00010d00ff061b82 */ /* 0x000e620000000800 */
[----:B------:R-:W-:Y:S02]  /*12550*/  @P1 LOP3.LUT R17, R17, 0x4, RZ, 0xfc, !PT ;  /* 0x0000000411111812 */ /* 0x000fe400078efcff */
[C---:B---3--:R-:W-:Y:S01]  /*12560*/  ISETP.GE.AND P0, PT, R5.reuse, R20, PT ;  /* 0x000000140500720c */ /* 0x048fe20003f06270 */
[----:B------:R-:W-:-:S04]  /*12570*/  IMAD.IADD R5, R5, 0x1, R23 ;  /* 0x0000000105057824 */ /* 0x000fc800078e0217 */
[----:B------:R-:W3:Y:S01]  /*12580*/  @P1 LDC R0, c[0x0][0x438] ;  /* 0x00010e00ff001b82 */ /* 0x000ee20000000800 */
[----:B------:R-:W-:-:S07]  /*12590*/  IMAD.MOV.U32 R4, RZ, RZ, R5 ;  /* 0x000000ffff047224 */ /* 0x000fce00078e0005 */
[----:B0-----:R-:W0:Y:S01]  /*125a0*/  @!P0 LDC.64 R2, c[0x0][0x428] ;  /* 0x00010a00ff028b82 */ /* 0x001e220000000a00 */
[----:B-1----:R-:W-:-:S05]  /*125b0*/  @P1 IMAD.HI.U32 R6, R5, R6, RZ ;  /* 0x0000000605061227 */ /* 0x002fca00078e00ff */
[----:B---3--:R-:W-:-:S05]  /*125c0*/  @P1 SHF.R.U32.HI R4, RZ, R0, R6 ;  /* 0x00000000ff041219 */ /* 0x008fca0000011606 */
[----:B------:R-:W-:-:S04]  /*125d0*/  IMAD.MOV R0, RZ, RZ, -R4 ;  /* 0x000000ffff007224 */ /* 0x000fc800078e0a04 */
[----:B------:R-:W-:Y:S01]  /*125e0*/  IMAD R0, R9, R0, R5 ;  /* 0x0000000009007224 */ /* 0x000fe200078e0205 */
[--C-:B------:R-:W-:Y:S02]  /*125f0*/  @!P0 SHF.R.S32.HI R5, RZ, 0x1f, R4.reuse ;  /* 0x0000001fff058819 */ /* 0x100fe40000011404 */
[----:B--2---:R-:W-:Y:S01]  /*12600*/  SHF.R.S32.HI R6, RZ, 0x1f, R7 ;  /* 0x0000001fff067819 */ /* 0x004fe20000011407 */
[----:B------:R-:W-:Y:S01]  /*12610*/  STL [R1+0x8], R7 ;  /* 0x0000080701007387 */ /* 0x000fe20000100800 */
[----:B0-----:R-:W-:-:S03]  /*12620*/  @!P0 IMAD.WIDE.U32 R4, R7, R2, R4 ;  /* 0x0000000207048225 */ /* 0x001fc600078e0004 */
[----:B------:R0:W-:Y:S02]  /*12630*/  STL [R1+0x1c], R6 ;  /* 0x00001c0601007387 */ /* 0x0001e40000100800 */
[----:B0-----:R-:W-:-:S04]  /*12640*/  @!P0 IMAD R6, R6, R2, RZ ;  /* 0x0000000206068224 */ /* 0x001fc800078e02ff */
[----:B------:R-:W-:Y:S02]  /*12650*/  @!P0 IMAD R6, R7, R3, R6 ;  /* 0x0000000307068224 */ /* 0x000fe400078e0206 */
[----:B------:R-:W0:Y:S02]  /*12660*/  @!P0 LDC.64 R2, c[0x0][0x418] ;  /* 0x00010600ff028b82 */ /* 0x000e240000000a00 */
[----:B------:R-:W-:Y:S01]  /*12670*/  @!P0 IMAD.IADD R5, R5, 0x1, R6 ;  /* 0x0000000105058824 */ /* 0x000fe200078e0206 */
[----:B0-----:R-:W-:Y:S01]  /*12680*/  @!P0 LEA R6, P1, R4, R2, 0x2 ;  /* 0x0000000204068211 */ /* 0x001fe200078210ff */
[----:B------:R-:W-:-:S03]  /*12690*/  IMAD.MOV.U32 R2, RZ, RZ, RZ ;  /* 0x000000ffff027224 */ /* 0x000fc600078e00ff */
[----:B------:R-:W-:-:S05]  /*126a0*/  @!P0 LEA.HI.X R7, R4, R3, R5, 0x2, P1 ;  /* 0x0000000304078211 */ /* 0x000fca00008f1405 */
[----:B------:R0:W5:Y:S01]  /*126b0*/  @!P0 LDG.E R2, desc[UR52][R6.64] ;  /* 0x0000003406028981 */ /* 0x000162000c1e1900 */
[----:B------:R-:W-:Y:S01]  /*126c0*/  IMAD.U32 R9, RZ, RZ, UR37 ;  /* 0x00000025ff097e24 */ /* 0x000fe2000f8e00ff */
[----:B------:R-:W-:Y:S01]  /*126d0*/  LOP3.LUT R17, R17, 0xfffffffd, RZ, 0xc0, !PT ;  /* 0xfffffffd11117812 */ /* 0x000fe200078ec0ff */
[----:B------:R-:W-:-:S03]  /*126e0*/  UMOV UR4, 0xffffffff ;  /* 0xffffffff00047882 */ /* 0x000fc60000000000 */
[----:B------:R-:W-:-:S13]  /*126f0*/  ISETP.NE.AND P2, PT, R9, 0x3, PT ;  /* 0x000000030900780c */ /* 0x000fda0003f45270 */
[----:B------:R-:W-:-:S05]  /*12700*/  @P2 LOP3.LUT R17, R17, 0x2, RZ, 0xfc, !PT ;  /* 0x0000000211112812 */ /* 0x000fca00078efcff */
[----:B------:R0:W-:Y:S01]  /*12710*/  STL [R1], R17 ;  /* 0x0000001101007387 */ /* 0x0001e20000100800 */
[----:B------:R-:W-:Y:S05]  /*12720*/  BRA.DIV UR4, `(.L_x_1342) ;  /* 0x0000004604387947 */ /* 0x000fea000b800000 */
.L_x_1408:
[----:B------:R-:W-:-:S05]  /*12730*/  SHF.R.S32.HI R9, RZ, 0x1f, R18 ;  /* 0x0000001fff097819 */ /* 0x000fca0000011412 */
[----:B------:R1:W-:Y:S01]  /*12740*/  STL [R1+0x4], R9 ;  /* 0x0000040901007387 */ /* 0x0003e20000100800 */
[----:B------:R-:W-:Y:S05]  /*12750*/  @!P2 BRA `(.L_x_1343) ;  /* 0x000000000004a947 */ /* 0x000fea0003800000 */
[----:B------:R-:W-:Y:S01]  /*12760*/  BPT.TRAP 0x1 ;  /* 0x000000040000795c */ /* 0x000fe20000300000 */
.L_x_1343:
[----:B0-----:R-:W-:Y:S01]  /*12770*/  SHF.R.S32.HI R6, RZ, 0x1f, R0 ;  /* 0x0000001fff067819 */ /* 0x001fe20000011400 */
        /* <DEDUP_REMOVED lines=24> */
.L_x_1409:
[----:B------:R-:W-:Y:S05]  /*12900*/  BSYNC B0 ;  /* 0x0000000000007941 */ /* 0x000fea0003800000 */
.L_x_1344:
[----:B------:R-:W2:Y:S01]  /*12910*/  LDL R12, [R1+0x4] ;  /* 0x00000400010c7983 */ /* 0x000ea20000100800 */
[----:B------:R-:W-:-:S03]  /*12920*/  ULDC.64 UR4, c[0x0][0x300] ;  /* 0x0000c00000047ab9 */ /* 0x000fc60000000a00 */
[----:B------:R-:W3:Y:S04]  /*12930*/  LDL R11, [R1+0x10] ;  /* 0x00001000010b7983 */ /* 0x000ee80000100800 */
[----:B-1----:R-:W4:Y:S01]  /*12940*/  LDL.LU R9, [R1] ;  /* 0x0000000001097983 */ /* 0x002f220000300800 */
        /* <DEDUP_REMOVED lines=28> */
[----:B------:R1:W-:Y:S01]  /*12b10*/  STL [R1], R9 ;  /* 0x0000000901007387 */ /* 0x0003e20000100800 */
        /* <DEDUP_REMOVED lines=10> */
[----:B0-----:R-:W-:-:S05]  /*12bc0*/  @P0 LEA R7, P1, R28, R7, 0x1 ;  /* 0x000000071c070211 */ /* 0x001fca00078208ff */
[----:B-1----:R-:W-:Y:S01]  /*12bd0*/  @P0 IMAD.X R6, RZ, RZ, R6, P1 ;  /* 0x000000ffff060224 */ /* 0x002fe200008e0606 */
[----:B------:R-:W-:-:S04]  /*12be0*/  ISETP.GE.AND P1, PT, R4, 0x11, PT ;  /* 0x000000110400780c */ /* 0x000fc80003f26270 */
        /* <DEDUP_REMOVED lines=66> */
.L_x_1427:
[----:B------:R-:W-:-:S13]  /*13010*/  ISETP.GE.AND P0, PT, R4, 0x71, PT ;  /* 0x000000710400780c */ /* 0x000fda0003f06270 */
[----:B01----:R-:W-:Y:S01]  /*13020*/  @P0 LEA R6, P1, R28, R0, 0x1 ;  /* 0x000000001c060211 */ /* 0x003fe200078208ff */
[----:B------:R-:W-:-:S04]  /*13030*/  @P0 IMAD R5, R5, 0x2, R22 ;  /* 0x0000000205050824 */ /* 0x000fc800078e0216 */
[----:B------:R-:W-:-:S05]  /*13040*/  @P0 IMAD.X R7, RZ, RZ, R2, P1 ;  /* 0x000000ffff070224 */ /* 0x000fca00008e0602 */
[----:B------:R-:W-:Y:S01]  /*13050*/  @!PT LDS RZ, [RZ] ;  /* 0x00000000fffff984 */ /* 0x000fe20000000800 */
[----:B------:R-:W-:Y:S01]  /*13060*/  @!PT LDS RZ, [RZ] ;  /* 0x00000000fffff984 */ /* 0x000fe20000000800 */
[----:B------:R-:W-:Y:S01]  /*13070*/  @!PT LDS RZ, [RZ] ;  /* 0x00000000fffff984 */ /* 0x000fe20000000800 */
[----:B------:R0:W-:Y:S01]  /*13080*/  @P0 LDGSTS.E.BYPASS.LTC128B.128 [R5+0x11c00], desc[UR52][R6.64], !P2 ;  /* 0x11c0000006050fae */ /* 0x0001e2000d101d74 */
[----:B------:R-:W-:Y:S01]  /*13090*/  PLOP3.LUT P0, PT, PT, PT, PT, 0x80, 0x0 ;  /* 0x000000000000781c */ /* 0x000fe20003f0f070 */
[----:B------:R-:W-:-:S12]  /*130a0*/  NOP ;  /* 0x0000000000007918 */ /* 0x000fd80000000000 */
.L_x_1347:
        /* <DEDUP_REMOVED lines=11> */
.L_x_1348:
[----:B------:R1:W5:Y:S01]  /*13160*/  LDL.LU R4, [R1+0x24] ;  /* 0x0000240001047983 */ /* 0x0003620000300800 */
[----:B------:R1:W-:Y:S02]  /*13170*/  SYNCS.ARRIVE.TRANS64.A1T0 RZ, [R3+URZ+0x16830], RZ ;  /* 0x016830ff03ff79a7 */ /* 0x0003e4000810003f */
[----:B------:R-:W-:Y:S05]  /*13180*/  WARPSYNC.ALL ;  /* 0x0000000000007948 */ /* 0x000fea0003800000 */
[----:B------:R-:W-:Y:S01]  /*13190*/  ULDC.64 UR4, c[0x0][0x298] ;  /* 0x0000a60000047ab9 */ /* 0x000fe20000000a00 */
[----:B------:R-:W-:Y:S01]  /*131a0*/  VIADD R2, R22, 0x8400 ;  /* 0x0000840016027836 */ /* 0x000fe20000000000 */
[----:B------:R-:W-:Y:S01]  /*131b0*/  BSSY B6, `(.L_x_1349) ;  /* 0x000001b000067945 */ /* 0x000fe20003800000 */
[----:B------:R-:W-:Y:S03]  /*131c0*/  BAR.SYNC.DEFER_BLOCKING 0x8, 0x200 ;  /* 0x0208000000007b1d */ /* 0x000fe60000010000 */
[----:B------:R-:W-:-:S02]  /*131d0*/  LOP3.LUT P0, RZ, R2, 0x3ff, RZ, 0xc0, !PT ;  /* 0x000003ff02ff7812 */ /* 0x000fc4000780c0ff */
[----:B-----5:R-:W-:Y:S01]  /*131e0*/  SHF.R.S32.HI R0, RZ, 0x1f, R4 ;  /* 0x0000001fff007819 */ /* 0x020fe20000011404 */
[----:B-1----:R-:W-:-:S04]  /*131f0*/  IMAD.WIDE.U32 R2, R4, UR4, RZ ;  /* 0x0000000404027c25 */ /* 0x002fc8000f8e00ff */
[----:B------:R-:W-:Y:S01]  /*13200*/  IMAD R0, R0, UR4, RZ ;  /* 0x0000000400007c24 */ /* 0x000fe2000f8e02ff */
[----:B------:R1:W-:Y:S03]  /*13210*/  STL.64 [R1+0x28], R2 ;  /* 0x0000280201007387 */ /* 0x0003e60000100a00 */
[----:B------:R-:W-:-:S04]  /*13220*/  IMAD R0, R4, UR5, R0 ;  /* 0x0000000504007c24 */ /* 0x000fc8000f8e0200 */
[----:B------:R-:W-:-:S05]  /*13230*/  IMAD.IADD R0, R3, 0x1, R0 ;  /* 0x0000000103007824 */ /* 0x000fca00078e0200 */
[----:B------:R1:W-:Y:S01]  /*13240*/  STL [R1+0x24], R0 ;  /* 0x0000240001007387 */ /* 0x0003e20000100800 */
[----:B------:R-:W-:Y:S05]  /*13250*/  @!P0 BRA `(.L_x_1350) ;  /* 0x0000000000408947 */ /* 0x000fea0003800000 */
[----:B-1----:R-:W-:Y:S01]  /*13260*/  MOV R2, 0x0 ;  /* 0x0000000000027802 */ /* 0x002fe20000000f00 */
[----:B------:R-:W-:Y:S01]  /*13270*/  ULDC.64 UR6, c[0x4][0x88] ;  /* 0x0100220000067ab9 */ /* 0x000fe20000000a00 */
[----:B------:R-:W-:Y:S01]  /*13280*/  ULDC.64 UR8, c[0x4][0x90] ;  /* 0x0100240000087ab9 */ /* 0x000fe20000000a00 */
[----:B------:R-:W-:Y:S01]  /*13290*/  ULDC.64 UR4, c[0x4][0x20] ;  /* 0x0100080000047ab9 */ /* 0x000fe20000000a00 */
[----:B------:R-:W-:Y:S02]  /*132a0*/  IMAD.U32 R4, RZ, RZ, UR6 ;  /* 0x00000006ff047e24 */ /* 0x000fe4000f8e00ff */
[----:B------:R-:W1:Y:S01]  /*132b0*/  LDC.64 R2, c[0x4][R2] ;  /* 0x0100000002027b82 */ /* 0x000e620000000a00 */
[----:B0-----:R-:W-:Y:S02]  /*132c0*/  IMAD.U32 R5, RZ, RZ, UR7 ;  /* 0x00000007ff057e24 */ /* 0x001fe4000f8e00ff */
        /* <DEDUP_REMOVED lines=8> */
[----:B-1----:R-:W-:Y:S05]  /*13350*/  CALL.ABS.NOINC R2 ;  /* 0x0000000002007343 */ /* 0x002fea0003c00000 */
.L_x_1350:
[----:B------:R-:W-:Y:S05]  /*13360*/  BSYNC B6 ;  /* 0x0000000000067941 */ /* 0x000fea0003800000 */
.L_x_1349:
[----:B------:R-:W2:Y:S01]  /*13370*/  LDL.LU R20, [R1+0x24] ;  /* 0x0000240001147983 */ /* 0x000ea20000300800 */
[----:B------:R-:W-:Y:S01]  /*13380*/  ULDC.64 UR4, c[0x0][0x2d8] ;  /* 0x0000b60000047ab9 */ /* 0x000fe20000000a00 */
[----:B------:R-:W3:Y:S01]  /*13390*/  LDC R4, c[0x0][0x448] ;  /* 0x00011200ff047b82 */ /* 0x000ee20000000800 */
[----:B------:R-:W-:Y:S01]  /*133a0*/  ULDC.64 UR6, c[0x0][0x2c8] ;  /* 0x0000b20000067ab9 */ /* 0x000fe20000000a00 */
[----:B-1----:R-:W4:Y:S01]  /*133b0*/  LDL.LU.64 R2, [R1+0x28] ;  /* 0x0000280001027983 */ /* 0x002f220000300a00 */
[----:B------:R-:W-:-:S03]  /*133c0*/  ULDC.64 UR8, c[0x0][0x280] ;  /* 0x0000a00000087ab9 */ /* 0x000fc60000000a00 */
[----:B------:R-:W4:Y:S02]  /*133d0*/  LDL R0, [R1] ;  /* 0x0000000001007983 */ /* 0x000f240000100800 */
[----:B------:R-:W1:Y:S01]  /*133e0*/  LDC R10, c[0x0][0x448] ;  /* 0x00011200ff0a7b82 */ /* 0x000e620000000800 */
[----:B--2---:R-:W-:Y:S02]  /*133f0*/  IMAD.MOV.U32 R21, RZ, RZ, R20 ;  /* 0x000000ffff157224 */ /* 0x004fe400078e0014 */
[----:B------:R-:W2:Y:S01]  /*13400*/  LDL R20, [R1+0x4] ;  /* 0x0000040001147983 */ /* 0x000ea20000100800 */
[----:B---3--:R-:W-:Y:S01]  /*13410*/  ISETP.NE.AND P6, PT, R4, 0x1, PT ;  /* 0x000000010400780c */ /* 0x008fe20003fc5270 */
[----:B----4-:R-:W-:Y:S02]  /*13420*/  IMAD.MOV.U32 R3, RZ, RZ, R21 ;  /* 0x000000ffff037224 */ /* 0x010fe400078e0015 */
[----:B------:R-:W3:Y:S01]  /*13430*/  S2R R21, SR_TID.X ;  /* 0x0000000000157919 */ /* 0x000ee20000002100 */
[----:B------:R-:W-:Y:S01]  /*13440*/  LOP3.LUT P5, RZ, R0, 0x10, RZ, 0xc0, !PT ;  /* 0x0000001000ff7812 */ /* 0x000fe200078ac0ff */
[----:B------:R-:W-:-:S08]  /*13450*/  IMAD.WIDE.U32 R2, R18, UR4, R2 ;  /* 0x0000000412027c25 */ /* 0x000fd0000f8e0002 */
[----:B------:R-:W4:Y:S01]  /*13460*/  @P6 LDC R4, c[0x0][0x450] ;  /* 0x00011400ff046b82 */ /* 0x000f220000000800 */
[----:B---3--:R-:W-:-:S05]  /*13470*/  IMAD.SHL.U32 R21, R21, 0x10, RZ ;  /* 0x0000001015157824 */ /* 0x008fca00078e00ff */
[----:B------:R-:W-:Y:S01]  /*13480*/  LOP3.LUT R21, R21, 0x70, RZ, 0xc0, !PT ;  /* 0x0000007015157812 */ /* 0x000fe200078ec0ff */
[----:B--2---:R-:W-:Y:S02]  /*13490*/  IMAD R0, R20, UR4, RZ ;  /* 0x0000000414007c24 */ /* 0x004fe4000f8e02ff */
[----:B------:R-:W2:Y:S02]  /*134a0*/  S2R R20, SR_TID.X ;  /* 0x0000000000147919 */ /* 0x000ea40000002100 */
[----:B------:R-:W-:Y:S01]  /*134b0*/  IMAD R0, R18, UR5, R0 ;  /* 0x0000000512007c24 */ /* 0x000fe2000f8e0200 */
[----:B------:R-:W-:-:S03]  /*134c0*/  ULDC.64 UR4, c[0x0][0x2e0] ;  /* 0x0000b80000047ab9 */ /* 0x000fc60000000a00 */
[----:B------:R-:W-:Y:S01]  /*134d0*/  IMAD.IADD R3, R3, 0x1, R0 ;  /* 0x0000000103037824 */ /* 0x000fe200078e0200 */
[----:B------:R-:W-:-:S04]  /*134e0*/  SHF.R.S32.HI R0, RZ, 0x1f, R19 ;  /* 0x0000001fff007819 */ /* 0x000fc80000011413 */
[----:B------:R-:W-:-:S05]  /*134f0*/  SEL R0, R0, RZ, !P5 ;  /* 0x000000ff00007207 */ /* 0x000fca0006800000 */
[----:B0-----:R-:W-:Y:S01]  /*13500*/  IMAD R5, R0, UR4, RZ ;  /* 0x0000000400057c24 */ /* 0x001fe2000f8e02ff */
[----:B------:R-:W-:-:S05]  /*13510*/  SEL R0, R19, RZ, !P5 ;  /* 0x000000ff13007207 */ /* 0x000fca0006800000 */
[C---:B------:R-:W-:Y:S02]  /*13520*/  IMAD R5, R0.reuse, UR5, R5 ;  /* 0x0000000500057c24 */ /* 0x040fe4000f8e0205 */
[----:B------:R-:W-:Y:S01]  /*13530*/  IMAD.WIDE.U32 R2, R0, UR4, R2 ;  /* 0x0000000400027c25 */ /* 0x000fe2000f8e0002 */
[----:B------:R-:W-:Y:S01]  /*13540*/  ULDC.64 UR4, c[0x0][0x2d0] ;  /* 0x0000b40000047ab9 */ /* 0x000fe20000000a00 */
[----:B------:R-:W0:Y:S02]  /*13550*/  @P6 LDC R0, c[0x0][0x44c] ;  /* 0x00011300ff006b82 */ /* 0x000e240000000800 */
[----:B------:R-:W-:Y:S01]  /*13560*/  IMAD.IADD R3, R3, 0x1, R5 ;  /* 0x0000000103037824 */ /* 0x000fe200078e0205 */
[----:B--2---:R-:W-:-:S04]  /*13570*/  LOP3.LUT R20, R20, 0x7f, RZ, 0xc0, !PT ;  /* 0x0000007f14147812 */ /* 0x004fc800078ec0ff */
[----:B------:R-:W-:-:S04]  /*13580*/  SHF.R.U32.HI R20, RZ, 0x3, R20 ;  /* 0x00000003ff147819 */ /* 0x000fc80000011614 */
[----:B------:R-:W-:-:S05]  /*13590*/  LOP3.LUT R20, R20, R21, RZ, 0xfc, !PT ;  /* 0x0000001514147212 */ /* 0x000fca00078efcff */
[----:B------:R-:W-:Y:S02]  /*135a0*/  IMAD.IADD R8, R20, 0x1, R26 ;  /* 0x0000000114087824 */ /* 0x000fe400078e021a */
[----:B------:R2:W5:Y:S02]  /*135b0*/  LDL R20, [R1+0x20] ;  /* 0x0000200001147983 */ /* 0x0005640000100800 */
[----:B------:R-:W-:Y:S02]  /*135c0*/  IMAD.MOV.U32 R5, RZ, RZ, R8 ;  /* 0x000000ffff057224 */ /* 0x000fe400078e0008 */
[----:B0-----:R-:W-:Y:S01]  /*135d0*/  @P6 IMAD.HI.U32 R0, R8, R0, RZ ;  /* 0x0000000008006227 */ /* 0x001fe200078e00ff */
[----:B------:R-:W0:Y:S04]  /*135e0*/  S2R R21, SR_TID.X ;  /* 0x0000000000157919 */ /* 0x000e280000002100 */
[----:B----4-:R-:W-:-:S04]  /*135f0*/  @P6 SHF.R.U32.HI R5, RZ, R4, R0 ;  /* 0x00000004ff056219 */ /* 0x010fc80000011600 */
[----:B------:R-:W-:-:S05]  /*13600*/  SHF.R.S32.HI R0, RZ, 0x1f, R5 ;  /* 0x0000001fff007819 */ /* 0x000fca0000011405 */
[----:B------:R-:W-:-:S04]  /*13610*/  IMAD R0, R0, UR4, RZ ;  /* 0x0000000400007c24 */ /* 0x000fc8000f8e02ff */
[C---:B------:R-:W-:Y:S02]  /*13620*/  IMAD R6, R5.reuse, UR5, R0 ;  /* 0x0000000505067c24 */ /* 0x040fe4000f8e0200 */
[----:B------:R-:W-:Y:S02]  /*13630*/  IMAD.MOV R0, RZ, RZ, -R5 ;  /* 0x000000ffff007224 */ /* 0x000fe400078e0a05 */
[----:B------:R-:W-:-:S04]  /*13640*/  IMAD.WIDE.U32 R4, R5, UR4, R2 ;  /* 0x0000000405047c25 */ /* 0x000fc8000f8e0002 */
[----:B-1----:R-:W-:Y:S02]  /*13650*/  IMAD R0, R10, R0, R8 ;  /* 0x000000000a007224 */ /* 0x002fe400078e0208 */
[----:B------:R-:W-:Y:S02]  /*13660*/  IMAD.IADD R5, R5, 0x1, R6 ;  /* 0x0000000105057824 */ /* 0x000fe400078e0206 */
[----:B------:R-:W-:Y:S01]  /*13670*/  VIADD R8, R8, 0x80 ;  /* 0x0000008008087836 */ /* 0x000fe20000000000 */
[----:B------:R-:W-:Y:S01]  /*13680*/  SHF.R.S32.HI R9, RZ, 0x1f, R0 ;  /* 0x0000001fff097819 */ /* 0x000fe20000011400 */
[----:B------:R-:W-:Y:S01]  /*13690*/  IMAD.WIDE.U32 R6, R0, UR6, R4 ;  /* 0x0000000600067c25 */ /* 0x000fe2000f8e0004 */
[----:B0-----:R-:W-:Y:S01]  /*136a0*/  LOP3.LUT R21, R21, 0x7f, RZ, 0xc0, !PT ;  /* 0x0000007f15157812 */ /* 0x001fe200078ec0ff */
[----:B------:R-:W0:Y:S02]  /*136b0*/  @P6 LDC R5, c[0x0][0x450] ;  /* 0x00011400ff056b82 */ /* 0x000e240000000800 */
[----:B------:R-:W-:Y:S01]  /*136c0*/  IMAD R9, R9, UR6, RZ ;  /* 0x0000000609097c24 */ /* 0x000fe2000f8e02ff */
[----:B------:R-:W-:-:S02]  /*136d0*/  LEA R4, P0, R6, UR8, 0x1 ;  /* 0x0000000806047c11 */ /* 0x000fc4000f8008ff */
[----:B------:R-:W-:Y:S01]  /*136e0*/  SHF.R.U32.HI R21, RZ, 0x3, R21 ;  /* 0x00000003ff157819 */ /* 0x000fe20000011615 */
[----:B------:R-:W-:-:S04]  /*136f0*/  IMAD R0, R0, UR7, R9 ;  /* 0x0000000700007c24 */ /* 0x000fc8000f8e0209 */
[----:B------:R-:W-:-:S05]  /*13700*/  IMAD.IADD R0, R7, 0x1, R0 ;  /* 0x0000000107007824 */ /* 0x000fca00078e0200 */
[----:B------:R-:W-:Y:S02]  /*13710*/  LEA.HI.X R0, R6, UR9, R0, 0x1, P0 ;  /* 0x0000000906007c11 */ /* 0x000fe400080f0c00 */
[----:B------:R-:W1:Y:S02]  /*13720*/  @P6 LDC R6, c[0x0][0x44c] ;  /* 0x00011300ff066b82 */ /* 0x000e640000000800 */
[----:B-1----:R-:W-:-:S04]  /*13730*/  @P6 IMAD.HI.U32 R7, R8, R6, RZ ;  /* 0x0000000608076227 */ /* 0x002fc800078e00ff */
[----:B------:R-:W-:Y:S01]  /*13740*/  IMAD.MOV.U32 R6, RZ, RZ, R8 ;  /* 0x000000ffff067224 */ /* 0x000fe200078e0008 */
[----:B0-----:R-:W-:-:S04]  /*13750*/  @P6 SHF.R.U32.HI R6, RZ, R5, R7 ;  /* 0x00000005ff066219 */ /* 0x001fc80000011607 */
[--C-:B------:R-:W-:Y:S01]  /*13760*/  SHF.R.S32.HI R7, RZ, 0x1f, R6.reuse ;  /* 0x0000001fff077819 */ /* 0x100fe20000011406 */
[----:B------:R-:W-:Y:S02]  /*13770*/  IMAD.MOV R5, RZ, RZ, -R6 ;  /* 0x000000ffff057224 */ /* 0x000fe400078e0a06 */
[----:B------:R-:W-:-:S04]  /*13780*/  IMAD.WIDE.U32 R2, R6, UR4, R2 ;  /* 0x0000000406027c25 */ /* 0x000fc8000f8e0002 */
[----:B------:R-:W-:Y:S02]  /*13790*/  IMAD R5, R10, R5, R8 ;  /* 0x000000050a057224 */ /* 0x000fe400078e0208 */
[----:B------:R-:W-:Y:S01]  /*137a0*/  IMAD R7, R7, UR4, RZ ;  /* 0x0000000407077c24 */ /* 0x000fe2000f8e02ff */
[----:B------:R-:W-:Y:S02]  /*137b0*/  ULDC UR4, c[0x0][0x2b8] ;  /* 0x0000ae0000047ab9 */ /* 0x000fe40000000800 */
[----:B------:R-:W-:Y:S01]  /*137c0*/  ISETP.GE.AND P0, PT, R28, UR4, PT ;  /* 0x000000041c007c0c */ /* 0x000fe2000bf06270 */
[----:B------:R-:W-:Y:S01]  /*137d0*/  IMAD R7, R6, UR5, R7 ;  /* 0x0000000506077c24 */ /* 0x000fe2000f8e0207 */
[----:B------:R-:W-:Y:S01]  /*137e0*/  SHF.R.S32.HI R6, RZ, 0x1f, R5 ;  /* 0x0000001fff067819 */ /* 0x000fe20000011405 */
[----:B------:R-:W-:Y:S02]  /*137f0*/  UMOV UR4, 0xffffffff ;  /* 0xffffffff00047882 */ /* 0x000fe40000000000 */
[----:B------:R-:W-:-:S02]  /*13800*/  IMAD.IADD R3, R3, 0x1, R7 ;  /* 0x0000000103037824 */ /* 0x000fc400078e0207 */
[----:B------:R-:W-:Y:S02]  /*13810*/  IMAD R6, R6, UR6, RZ ;  /* 0x0000000606067c24 */ /* 0x000fe4000f8e02ff */
[----:B------:R-:W-:-:S04]  /*13820*/  IMAD.WIDE.U32 R2, R5, UR6, R2 ;  /* 0x0000000605027c25 */ /* 0x000fc8000f8e0002 */
[----:B------:R-:W-:Y:S01]  /*13830*/  IMAD R6, R5, UR7, R6 ;  /* 0x0000000705067c24 */ /* 0x000fe2000f8e0206 */
[----:B------:R-:W-:-:S03]  /*13840*/  LEA R5, P1, R2, UR8, 0x1 ;  /* 0x0000000802057c11 */ /* 0x000fc6000f8208ff */
[----:B------:R-:W-:-:S05]  /*13850*/  IMAD.IADD R6, R3, 0x1, R6 ;  /* 0x0000000103067824 */ /* 0x000fca00078e0206 */
[----:B------:R-:W-:Y:S01]  /*13860*/  LEA.HI.X R2, R2, UR9, R6, 0x1, P1 ;  /* 0x0000000902027c11 */ /* 0x000fe200088f0c06 */
[----:B--2---:R-:W-:Y:S06]  /*13870*/  BRA.DIV UR4, `(.L_x_1351) ;  /* 0x0000003e04dc7947 */ /* 0x004fec000b800000 */
[----:B------:R-:W0:Y:S01]  /*13880*/  SHFL.IDX PT, R7, R4, RZ, 0x181f ;  /* 0x00181fff04077589 */ /* 0x000e2200000e0000 */
[----:B------:R-:W-:Y:S02]  /*13890*/  IMAD R3, R29, R10, RZ ;  /* 0x0000000a1d037224 */ /* 0x000fe400078e02ff */
[----:B------:R-:W-:Y:S01]  /*138a0*/  IMAD.IADD R26, R21, 0x1, R26 ;  /* 0x00000001151a7824 */ /* 0x000fe200078e021a */
        /* <DEDUP_REMOVED lines=8> */
[----:B-----5:R0:W-:Y:S02]  /*13930*/  @!P2 LDGSTS.E.BYPASS.LTC128B.128 [R20+0x8400], desc[UR52][R6.64], !P0 ;  /* 0x084000000614afae */ /* 0x0201e4000c101d74 */
        /* <DEDUP_REMOVED lines=62> */
[----:B0-----:R-:W-:-:S05]  /*13d20*/  VIADD R4, R26, 0x80 ;  /* 0x000000801a047836 */ /* 0x001fca0000000000 */
[----:B------:R-:W-:Y:S01]  /*13d30*/  ISETP.GE.AND P1, PT, R4, R3, PT ;  /* 0x000000030400720c */ /* 0x000fe20003f26270 */
[----:B------:R-:W-:-:S05]  /*13d40*/  VIADD R4, R26, 0x70 ;  /* 0x000000701a047836 */ /* 0x000fca0000000000 */
[----:B------:R-:W-:Y:S02]  /*13d50*/  ISETP.GE.AND P2, PT, R4, R3, PT ;  /* 0x000000030400720c */ /* 0x000fe40003f46270 */
[----:B------:R-:W0:Y:S11]  /*13d60*/  SHFL.IDX PT, R4, R5, RZ, 0x181f ;  /* 0x00181fff05047589 */ /* 0x000e3600000e0000 */
[----:B-1----:R-:W-:-:S05]  /*13d70*/  @!P2 LEA R6, P3, R28, R6, 0x1 ;  /* 0x000000061c06a211 */ /* 0x002fca00078608ff */
[----:B------:R-:W-:Y:S02]  /*13d80*/  @!P2 IMAD.X R7, RZ, RZ, R0, P3 ;  /* 0x000000ffff07a224 */ /* 0x000fe400018e0600 */
[----:B------:R-:W1:Y:S04]  /*13d90*/  SHFL.IDX PT, R0, R2, RZ, 0x181f ;  /* 0x00181fff02007589 */ /* 0x000e6800000e0000 */
[----:B------:R2:W-:Y:S01]  /*13da0*/  @!P2 LDGSTS.E.BYPASS.LTC128B.128 [R20+0xbc00], desc[UR52][R6.64], !P0 ;  /* 0x0bc000000614afae */ /* 0x0005e2000c101d74 */
[----:B0-----:R-:W-:-:S05]  /*13db0*/  @!P1 LEA R4, P3, R28, R4, 0x1 ;  /* 0x000000041c049211 */ /* 0x001fca00078608ff */
[----:B--2---:R-:W-:Y:S02]  /*13dc0*/  @!P1 IMAD.MOV.U32 R6, RZ, RZ, R4 ;  /* 0x000000ffff069224 */ /* 0x004fe400078e0004 */
[----:B-1----:R-:W-:-:S04]  /*13dd0*/  @!P1 IMAD.X R0, RZ, RZ, R0, P3 ;  /* 0x000000ffff009224 */ /* 0x002fc800018e0600 */
[----:B------:R-:W-:Y:S02]  /*13de0*/  @!P1 IMAD.MOV.U32 R7, RZ, RZ, R0 ;  /* 0x000000ffff079224 */ /* 0x000fe400078e0000 */
[----:B------:R-:W-:-:S03]  /*13df0*/  VIADD R0, R26, 0x90 ;  /* 0x000000901a007836 */ /* 0x000fc60000000000 */
[----:B------:R0:W-:Y:S02]  /*13e00*/  @!P1 LDGSTS.E.BYPASS.LTC128B.128 [R20+0xc400], desc[UR52][R6.64], !P0 ;  /* 0x0c40000006149fae */ /* 0x0001e4000c101d74 */
[----:B------:R-:W-:Y:S02]  /*13e10*/  ISETP.GE.AND P1, PT, R0, R3, PT ;  /* 0x000000030000720c */ /* 0x000fe40003f26270 */
[----:B------:R-:W-:Y:S04]  /*13e20*/  SHFL.IDX PT, R0, R2, 0x1, 0x181f ;  /* 0x00381f0002007f89 */ /* 0x000fe800000e0000 */
[----:B0-----:R-:W0:Y:S07]  /*13e30*/  SHFL.IDX PT, R6, R5, 0x1, 0x181f ;  /* 0x00381f0005067f89 */ /* 0x001e2e00000e0000 */
        /* <DEDUP_REMOVED lines=11> */
[----:B------:R0:W1:Y:S04]  /*13ef0*/  SHFL.IDX PT, R0, R2, 0x3, 0x181f ;  /* 0x00781f0002007f89 */ /* 0x00006800000e0000 */
[----:B------:R0:W-:Y:S04]  /*13f00*/  @!P2 LDGSTS.E.BYPASS.LTC128B.128 [R20+0xd400], desc[UR52][R6.64], !P0 ;  /* 0x0d4000000614afae */ /* 0x0001e8000c101d74 */
[----:B------:R0:W2:Y:S02]  /*13f10*/  SHFL.IDX PT, R2, R5, 0x3, 0x181f ;  /* 0x00781f0005027f89 */ /* 0x0000a400000e0000 */
.L_x_1452:
        /* <DEDUP_REMOVED lines=10> */
.L_x_1352:
        /* <DEDUP_REMOVED lines=18> */
.L_x_1453:
[----:B------:R-:W-:Y:S05]  /*140e0*/  BSYNC B0 ;  /* 0x0000000000007941 */ /* 0x000fea0003800000 */
.L_x_1353:
[----:B------:R-:W2:Y:S04]  /*140f0*/  LDL.LU R3, [R1+0x30] ;  /* 0x0000300001037983 */ /* 0x000ea80000300800 */
[----:B------:R-:W3:Y:S01]  /*14100*/  LDL R2, [R1+0x14] ;  /* 0x0000140001027983 */ /* 0x000ee20000100800 */
[----:B------:R-:W-:Y:S01]  /*14110*/  BSSY B0, `(.L_x_1355) ;  /* 0x0000108000007945 */ /* 0x000fe20003800000 */
[----:B--2---:R-:W-:-:S05]  /*14120*/  VIADD R7, R3, 0xfffffffe ;  /* 0xfffffffe03077836 */ /* 0x004fca0000000000 */
[----:B---3--:R-:W-:-:S13]  /*14130*/  ISETP.GE.AND P0, PT, R7, R2, PT ;  /* 0x000000020700720c */ /* 0x008fda0003f06270 */
[----:B------:R-:W-:Y:S05]  /*14140*/  @!P0 BRA `(.L_x_1356) ;  /* 0x0000001000108947 */ /* 0x000fea0003800000 */
[----:B------:R-:W-:Y:S01]  /*14150*/  ULDC UR4, c[0x0][0x2f4] ;  /* 0x0000bd0000047ab9 */ /* 0x000fe20000000800 */
[----:B------:R-:W-:Y:S01]  /*14160*/  IMAD.MOV.U32 R6, RZ, RZ, R24 ;  /* 0x000000ffff067224 */ /* 0x000fe200078e0018 */
[----:B------:R-:W-:Y:S01]  /*14170*/  ISETP.GE.AND P1, PT, R28, UR4, PT ;  /* 0x000000041c007c0c */ /* 0x000fe2000bf26270 */
[----:B------:R-:W-:Y:S02]  /*14180*/  IMAD.MOV.U32 R20, RZ, RZ, R27 ;  /* 0x000000ffff147224 */ /* 0x000fe400078e001b */
[----:B------:R-:W-:-:S10]  /*14190*/  IMAD.MOV.U32 R29, RZ, RZ, R25 ;  /* 0x000000ffff1d7224 */ /* 0x000fd400078e0019 */
.L_x_1369:
[----:B------:R-:W2:Y:S01]  /*141a0*/  LDL R9, [R1+0x18] ;  /* 0x0000180001097983 */ /* 0x000ea20000100800 */
[----:B------:R-:W1:Y:S03]  /*141b0*/  LDC R3, c[0x0][0x430] ;  /* 0x00010c00ff037b82 */ /* 0x000e660000000800 */
[----:B------:R-:W3:Y:S04]  /*141c0*/  LDL R8, [R1+0x1c] ;  /* 0x00001c0001087983 */ /* 0x000ee80000100800 */
[----:B------:R-:W4:Y:S01]  /*141d0*/  LDL R5, [R1+0x8] ;  /* 0x0000080001057983 */ /* 0x000f220000100800 */
[----:B------:R-:W0:Y:S01]  /*141e0*/  S2R R2, SR_TID.X ;  /* 0x0000000000027919 */ /* 0x000e220000002100 */
[----:B-1----:R-:W-:-:S13]  /*141f0*/  ISETP.NE.AND P0, PT, R3, 0x1, PT ;  /* 0x000000010300780c */ /* 0x002fda0003f05270 */
[----:B------:R-:W1:Y:S01]  /*14200*/  @P0 LDC R4, c[0x0][0x434] ;  /* 0x00010d00ff040b82 */ /* 0x000e620000000800 */
[----:B0-----:R-:W-:-:S04]  /*14210*/  LOP3.LUT R0, R2, 0x7f, RZ, 0xc0, !PT ;  /* 0x0000007f02007812 */ /* 0x001fc800078ec0ff */
[----:B------:R-:W-:-:S03]  /*14220*/  SHF.R.U32.HI R3, RZ, 0x3, R0 ;  /* 0x00000003ff037819 */ /* 0x000fc60000011600 */
[----:B------:R-:W0:Y:S01]  /*14230*/  @P0 LDC R0, c[0x0][0x438] ;  /* 0x00010e00ff000b82 */ /* 0x000e220000000800 */
[----:B------:R-:W-:Y:S02]  /*14240*/  IMAD.SHL.U32 R2, R2, 0x10, RZ ;  /* 0x0000001002027824 */ /* 0x000fe400078e00ff */
[----:B------:R-:W-:-:S03]  /*14250*/  IMAD R3, R7, 0x80, R3 ;  /* 0x0000008007037824 */ /* 0x000fc600078e0203 */
[----:B------:R-:W-:Y:S01]  /*14260*/  LOP3.LUT R2, R2, 0x70, RZ, 0xc0, !PT ;  /* 0x0000007002027812 */ /* 0x000fe200078ec0ff */
[----:B------:R-:W-:Y:S05]  /*14270*/  YIELD ;  /* 0x0000000000007946 */ /* 0x000fea0003800000 */
[----:B------:R-:W-:Y:S01]  /*14280*/  ULDC UR4, c[0x0][0x430] ;  /* 0x00010c0000047ab9 */ /* 0x000fe20000000800 */
        /* <DEDUP_REMOVED lines=27> */
.L_x_1357:
[----:B------:R-:W-:Y:S01]  /*14440*/  IMAD R5, R24, 0x8, R22 ;  /* 0x0000000818057824 */ /* 0x000fe200078e0216 */
[----:B------:R-:W-:Y:S01]  /*14450*/  SHF.L.U32 R2, R27, 0x1f, RZ ;  /* 0x0000001f1b027819 */ /* 0x000fe200000006ff */
[----:B------:R-:W-:Y:S03]  /*14460*/  BSSY B1, `(.L_x_1358) ;  /* 0x0000003000017945 */ /* 0x000fe60003800000 */
[----:B------:R-:W0:Y:S02]  /*14470*/  SYNCS.PHASECHK.TRANS64.TRYWAIT P0, [R5+URZ+0x16840], R2 ;  /* 0x01684002050075a7 */ /* 0x000e24000800017f */
[----:B0-----:R-:W-:Y:S05]  /*14480*/  @!P0 BRA `(.L_x_1359) ;  /* 0x0000004000d08947 */ /* 0x001fea0003800000 */
.L_x_1454:
[----:B------:R-:W-:Y:S05]  /*14490*/  BSYNC B1 ;  /* 0x0000000000017941 */ /* 0x000fea0003800000 */
.L_x_1358:
[----:B------:R-:W2:Y:S04]  /*144a0*/  LDL R3, [R1] ;  /* 0x0000000001037983 */ /* 0x000ea80000100800 */
[----:B------:R-:W3:Y:S01]  /*144b0*/  LDL R8, [R1+0x4] ;  /* 0x0000040001087983 */ /* 0x000ee20000100800 */
[----:B------:R-:W-:Y:S01]  /*144c0*/  SHF.R.S32.HI R21, RZ, 0x1f, R0 ;  /* 0x0000001fff157819 */ /* 0x000fe20000011400 */
[----:B------:R-:W-:Y:S01]  /*144d0*/  ULDC.64 UR4, c[0x0][0x300] ;  /* 0x0000c00000047ab9 */ /* 0x000fe20000000a00 */
[----:B------:R-:W1:Y:S03]  /*144e0*/  S2R R9, SR_TID.X ;  /* 0x0000000000097919 */ /* 0x000e660000002100 */
[----:B------:R-:W-:-:S04]  /*144f0*/  IMAD R7, R21, UR4, RZ ;  /* 0x0000000415077c24 */ /* 0x000fc8000f8e02ff */
[C---:B------:R-:W-:Y:S02]  /*14500*/  IMAD R7, R0.reuse, UR5, R7 ;  /* 0x0000000500077c24 */ /* 0x040fe4000f8e0207 */
[----:B-1----:R-:W-:Y:S01]  /*14510*/  IMAD.SHL.U32 R11, R9, 0x8, RZ ;  /* 0x00000008090b7824 */ /* 0x002fe200078e00ff */
        /* <DEDUP_REMOVED lines=27> */
[----:B0-----:R-:W-:-:S05]  /*146d0*/  IADD3 R2, P0, R2, R7, RZ ;  /* 0x0000000702027210 */ /* 0x001fca0007f1e0ff */
[----:B-1----:R-:W-:-:S05]  /*146e0*/  IMAD.X R3, RZ, RZ, R3, P0 ;  /* 0x000000ffff037224 */ /* 0x002fca00000e0603 */
        /* <DEDUP_REMOVED lines=34> */
.L_x_1472:
        /* <DEDUP_REMOVED lines=8> */
.L_x_1361:
        /* <DEDUP_REMOVED lines=11> */
.L_x_1362:
[----:B------:R1:W-:Y:S01]  /*14a40*/  SYNCS.ARRIVE.TRANS64.A1T0 RZ, [R5+URZ+0x16830], RZ ;  /* 0x016830ff05ff79a7 */ /* 0x0003e2000810003f */
[----:B------:R-:W-:Y:S05]  /*14a50*/  @!P3 BRA `(.L_x_1363) ;  /* 0x000000000004b947 */ /* 0x000fea0003800000 */
[----:B------:R-:W-:Y:S01]  /*14a60*/  BPT.TRAP 0x1 ;  /* 0x000000040000795c */ /* 0x000fe20000300000 */
.L_x_1363:
[----:B------:R-:W-:Y:S01]  /*14a70*/  SHF.L.U32 R2, R20, 0x1f, RZ ;  /* 0x0000001f14027819 */ /* 0x000fe200000006ff */
[----:B-1----:R-:W-:Y:S01]  /*14a80*/  IMAD R5, R6, 0x8, R22 ;  /* 0x0000000806057824 */ /* 0x002fe200078e0216 */
[----:B------:R-:W-:Y:S03]  /*14a90*/  BSSY B1, `(.L_x_1364) ;  /* 0x0000003000017945 */ /* 0x000fe60003800000 */
[----:B------:R-:W1:Y:S02]  /*14aa0*/  SYNCS.PHASECHK.TRANS64.TRYWAIT P0, [R5+URZ+0x16860], R2 ;  /* 0x01686002050075a7 */ /* 0x000e64000800017f */
[----:B-1----:R-:W-:Y:S05]  /*14ab0*/  @!P0 BRA `(.L_x_1365) ;  /* 0x0000004400888947 */ /* 0x002fea0003800000 */
.L_x_1473:
[----:B------:R-:W-:Y:S05]  /*14ac0*/  BSYNC B1 ;  /* 0x0000000000017941 */ /* 0x000fea0003800000 */
.L_x_1364:
        /* <DEDUP_REMOVED lines=60> */
.L_x_1491:
        /* <DEDUP_REMOVED lines=28> */
.L_x_1367:
        /* <DEDUP_REMOVED lines=12> */
.L_x_1368:
[----:B------:R-:W2:Y:S01]  /*15110*/  LDL R0, [R1+0x14] ;  /* 0x0000140001007983 */ /* 0x000ea20000100800 */
[----:B------:R1:W-:Y:S01]  /*15120*/  SYNCS.ARRIVE.TRANS64.A1T0 RZ, [R5+URZ+0x16850], RZ ;  /* 0x016850ff05ff79a7 */ /* 0x0003e2000810003f */
[C---:B------:R-:W-:Y:S02]  /*15130*/  VIADD R7, R25.reuse, 0xffffffff ;  /* 0xffffffff19077836 */ /* 0x040fe40000000000 */
[----:B------:R-:W-:Y:S02]  /*15140*/  IMAD.MOV.U32 R6, RZ, RZ, R24 ;  /* 0x000000ffff067224 */ /* 0x000fe400078e0018 */
[----:B------:R-:W-:Y:S02]  /*15150*/  IMAD.MOV.U32 R20, RZ, RZ, R27 ;  /* 0x000000ffff147224 */ /* 0x000fe400078e001b */
[----:B------:R-:W-:Y:S01]  /*15160*/  IMAD.MOV.U32 R29, RZ, RZ, R25 ;  /* 0x000000ffff1d7224 */ /* 0x000fe200078e0019 */
[----:B--2---:R-:W-:-:S13]  /*15170*/  ISETP.GT.AND P0, PT, R25, R0, PT ;  /* 0x000000001900720c */ /* 0x004fda0003f04270 */
[----:B-1----:R-:W-:Y:S05]  /*15180*/  @P0 BRA `(.L_x_1369) ;  /* 0xfffffff000040947 */ /* 0x002fea000383ffff */
.L_x_1356:
[----:B------:R-:W-:Y:S05]  /*15190*/  BSYNC B0 ;  /* 0x0000000000007941 */ /* 0x000fea0003800000 */
.L_x_1355:
[----:B0-----:R-:W0:Y:S01]  /*151a0*/  S2R R0, SR_TID.X ;  /* 0x0000000000007919 */ /* 0x001e220000002100 */
[----:B------:R-:W-:Y:S01]  /*151b0*/  BSSY B0, `(.L_x_1370) ;  /* 0x0000010000007945 */ /* 0x000fe20003800000 */
        /* <DEDUP_REMOVED lines=14> */
[----:B0-----:R-:W-:-:S07]  /*152a0*/  IADD3 R16, R0, UR38, R7 ;  /* 0x0000002600107c10 */ /* 0x001fce000fffe007 */
.L_x_1371:
[----:B------:R-:W-:Y:S05]  /*152b0*/  BSYNC B0 ;  /* 0x0000000000007941 */ /* 0x000fea0003800000 */
.L_x_1370:
[----:B------:R-:W-:-:S05]  /*152c0*/  IMAD.U32 R0, RZ, RZ, UR37 ;  /* 0x00000025ff007e24 */ /* 0x000fca000f8e00ff */
[----:B------:R-:W-:-:S13]  /*152d0*/  ISETP.NE.AND P0, PT, R0, 0x3, PT ;  /* 0x000000030000780c */ /* 0x000fda0003f05270 */
[----:B------:R-:W-:Y:S05]  /*152e0*/  @!P0 BRA `(.L_x_1372) ;  /* 0x0000000000048947 */ /* 0x000fea0003800000 */
[----:B------:R-:W-:Y:S01]  /*152f0*/  BPT.TRAP 0x1 ;  /* 0x000000040000795c */ /* 0x000fe20000300000 */
.L_x_1372:
[----:B------:R-:W2:Y:S01]  /*15300*/  LDL.LU R2, [R1+0x10] ;  /* 0x0000100001027983 */ /* 0x000ea20000300800 */
[----:B------:R-:W-:Y:S01]  /*15310*/  IMAD R0, R24, 0x8, R22 ;  /* 0x0000000818007824 */ /* 0x000fe200078e0216 */
[----:B------:R-:W-:Y:S01]  /*15320*/  SHF.L.U32 R3, R27, 0x1f, RZ ;  /* 0x0000001f1b037819 */ /* 0x000fe200000006ff */
[----:B------:R-:W-:Y:S03]  /*15330*/  BSSY B0, `(.L_x_1373) ;  /* 0x0000004000007945 */ /* 0x000fe60003800000 */
[----:B------:R-:W0:Y:S01]  /*15340*/  SYNCS.PHASECHK.TRANS64.TRYWAIT P0, [R0+URZ+0x16860], R3 ;  /* 0x01686003000075a7 */ /* 0x000e22000800017f */
[----:B--2---:R-:W-:Y:S01]  /*15350*/  IMAD R6, R25, -0x80, R2 ;  /* 0xffffff8019067824 */ /* 0x004fe200078e0202 */
[----:B0-----:R-:W-:Y:S06]  /*15360*/  @!P0 BRA `(.L_x_1374) ;  /* 0x0000004400b88947 */ /* 0x001fec0003800000 */
.L_x_1492:
[----:B------:R-:W-:Y:S05]  /*15370*/  BSYNC B0 ;  /* 0x0000000000007941 */ /* 0x000fea0003800000 */
.L_x_1373:
[----:B------:R-:W1:Y:S01]  /*15380*/  S2R R7, SR_TID.X ;  /* 0x0000000000077919 */ /* 0x000e620000002100 */
[----:B------:R-:W-:Y:S02]  /*15390*/  ULDC UR4, c[0x0][0x2f4] ;  /* 0x0000bd0000047ab9 */ /* 0x000fe40000000800 */
[----:B------:R-:W-:Y:S01]  /*153a0*/  ISETP.GE.AND P0, PT, R28, UR4, PT ;  /* 0x000000041c007c0c */ /* 0x000fe2000bf06270 */
[----:B------:R-:W-:Y:S01]  /*153b0*/  UMOV UR4, 0xffffffff ;  /* 0xffffffff00047882 */ /* 0x000fe20000000000 */
        /* <DEDUP_REMOVED lines=10> */
[----:B------:R-:W1:Y:S01]  /*15460*/  SHFL.IDX PT, R14, R17, RZ, 0x181f ;  /* 0x00181fff110e7589 */ /* 0x000e6200000e0000 */
[----:B------:R-:W-:Y:S01]  /*15470*/  IMAD.SHL.U32 R5, R28, 0x2, RZ ;  /* 0x000000021c057824 */ /* 0x000fe200078e00ff */
[----:B------:R-:W-:Y:S01]  /*15480*/  ISETP.LT.OR P1, PT, R6, 0x1, P0 ;  /* 0x000000010600780c */ /* 0x000fe20000721670 */
[----:B------:R-:W-:Y:S01]  /*15490*/  IMAD R4, R4, 0x2, R22 ;  /* 0x0000000204047824 */ /* 0x000fe200078e0216 */
[----:B0-----:R-:W0:Y:S04]  /*154a0*/  SHFL.IDX PT, R3, R23, RZ, 0x181f ;  /* 0x00181fff17037589 */ /* 0x001e2800000e0000 */
        /* <DEDUP_REMOVED lines=33> */
[----:B0-----:R-:W-:-:S05]  /*156c0*/  IADD3 R2, P2, R9, R5, RZ ;  /* 0x0000000509027210 */ /* 0x001fca0007f5e0ff */
[----:B-1----:R-:W-:-:S05]  /*156d0*/  IMAD.X R3, RZ, RZ, R7, P2 ;  /* 0x000000ffff037224 */ /* 0x002fca00010e0607 */
[----:B------:R0:W-:Y:S01]  /*156e0*/  LDGSTS.E.BYPASS.LTC128B.128 [R4+0x2c00], desc[UR52][R2.64], !P1 ;  /* 0x02c0000002047fae */ /* 0x0001e2000c901d74 */
[----:B------:R-:W-:Y:S02]  /*156f0*/  ISETP.LT.OR P1, PT, R6, 0x61, P0 ;  /* 0x000000610600780c */ /* 0x000fe40000721670 */
[----:B0-----:R-:W-:Y:S02]  /*15700*/  IADD3 R2, P2, R14, R5, RZ ;  /* 0x000000050e027210 */ /* 0x001fe40007f5e0ff */
[----:B------:R0:W1:Y:S03]  /*15710*/  SHFL.IDX PT, R14, R17, 0x7, 0x181f ;  /* 0x00f81f00110e7f89 */ /* 0x00006600000e0000 */
[----:B--2---:R-:W-:-:S06]  /*15720*/  IMAD.X R3, RZ, RZ, R8, P2 ;  /* 0x000000ffff037224 */ /* 0x004fcc00010e0608 */
[----:B---3--:R0:W-:Y:S02]  /*15730*/  LDGSTS.E.BYPASS.LTC128B.128 [R4+0x3400], desc[UR52][R2.64], !P1 ;  /* 0x0340000002047fae */ /* 0x0081e4000c901d74 */
.L_x_1510:
        /* <DEDUP_REMOVED lines=9> */
.L_x_1376:
        /* <DEDUP_REMOVED lines=11> */
.L_x_1377:
[----:B------:R-:W-:Y:S01]  /*15880*/  VIADD R24, R24, 0x1 ;  /* 0x0000000118187836 */ /* 0x000fe20000000000 */
[----:B------:R0:W-:Y:S04]  /*15890*/  SYNCS.ARRIVE.TRANS64.A1T0 RZ, [R0+URZ+0x16850], RZ ;  /* 0x016850ff00ff79a7 */ /* 0x0001e8000810003f */
[----:B------:R-:W-:-:S04]  /*158a0*/  ISETP.NE.AND P0, PT, R24, 0x2, PT ;  /* 0x000000021800780c */ /* 0x000fc80003f05270 */
[----:B0-----:R-:W-:Y:S02]  /*158b0*/  SEL R0, RZ, 0x1, P0 ;  /* 0x00000001ff007807 */ /* 0x001fe40000000000 */
[----:B------:R-:W-:Y:S02]  /*158c0*/  SEL R24, R24, RZ, P0 ;  /* 0x000000ff18187207 */ /* 0x000fe40000000000 */
[----:B------:R-:W-:-:S07]  /*158d0*/  LOP3.LUT R27, R27, R0, RZ, 0x3c, !PT ;  /* 0x000000001b1b7212 */ /* 0x000fce00078e3cff */
.L_x_1336:
[----:B------:R-:W-:Y:S05]  /*158e0*/  BSYNC B7 ;  /* 0x0000000000077941 */ /* 0x000fea0003800000 */
.L_x_1334:
[----:B------:R-:W2:Y:S02]  /*158f0*/  LDL R0, [R1] ;  /* 0x0000000001007983 */ /* 0x000ea40000100800 */
[----:B--2---:R-:W-:-:S13]  /*15900*/  LOP3.LUT P0, RZ, R0, 0x20, RZ, 0xc0, !PT ;  /* 0x0000002000ff7812 */ /* 0x004fda000780c0ff */
[----:B------:R-:W-:Y:S05]  /*15910*/  @!P0 BRA `(.L_x_1378) ;  /* 0x0000000000248947 */ /* 0x000fea0003800000 */
[----:B------:R-:W-:Y:S05]  /*15920*/  WARPSYNC.ALL ;  /* 0x0000000000007948 */ /* 0x000fea0003800000 */
[----:B------:R-:W1:Y:S08]  /*15930*/  S2UR UR5, SR_CgaCtaId ;  /* 0x00000000000579c3 */ /* 0x000e700000008800 */
[----:B------:R-:W-:Y:S06]  /*15940*/  BAR.SYNC.DEFER_BLOCKING 0x5, 0x200 ;  /* 0x0148000000007b1d */ /* 0x000fec0000010000 */
[----:B------:R-:W-:-:S02]  /*15950*/  UMOV UR4, 0x400 ;  /* 0x0000040000047882 */ /* 0x000fc40000000000 */
[----:B-1----:R-:W-:-:S06]  /*15960*/  ULEA UR4, UR5, UR4, 0x18 ;  /* 0x0000000405047291 */ /* 0x002fcc000f8ec03f */
[----:B------:R-:W-:-:S05]  /*15970*/  IMAD.U32 R22, RZ, RZ, UR4 ;  /* 0x00000004ff167e24 */ /* 0x000fca000f8e00ff */
[----:B------:R2:W3:Y:S01]  /*15980*/  LDS.128 R16, [R22+0x168d0] ;  /* 0x0168d00016107984 */ /* 0x0004e20000000c00 */
[----:B------:R-:W-:Y:S06]  /*15990*/  BAR.ARV 0x4, 0x200 ;  /* 0x0108000000007b1d */ /* 0x000fec0000002000 */
[----:B------:R-:W-:Y:S05]  /*159a0*/  BRA `(.L_x_1379) ;  /* 0x0000000800cc7947 */ /* 0x000fea0003800000 */
.L_x_1378:
[----:B------:R-:W1:Y:S01]  /*159b0*/  S2R R0, SR_TID.X ;  /* 0x0000000000007919 */ /* 0x000e620000002100 */
[----:B------:R-:W-:Y:S01]  /*159c0*/  UMOV UR4, 0xffffffff ;  /* 0xffffffff00047882 */ /* 0x000fe20000000000 */
[----:B-1----:R-:W-:-:S04]  /*159d0*/  LOP3.LUT R8, R0, 0x1f, RZ, 0xc0, !PT ;  /* 0x0000001f00087812 */ /* 0x002fc800078ec0ff */
[----:B------:R-:W-:Y:S01]  /*159e0*/  ISETP.NE.AND P0, PT, R8, 0x1f, PT ;  /* 0x0000001f0800780c */ /* 0x000fe20003f05270 */
[----:B------:R-:W-:-:S12]  /*159f0*/  BRA.DIV UR4, `(.L_x_1380) ;  /* 0x0000004a04687947 */ /* 0x000fd8000b800000 */
[----:B------:R-:W-:Y:S01]  /*15a00*/  IMAD.IADD R5, R19, 0x1, R8 ;  /* 0x0000000113057824 */ /* 0x000fe200078e0208 */
[----:B------:R-:W-:-:S04]  /*15a10*/  ULDC UR4, c[0x0][0xc3c] ;  /* 0x00030f0000047ab9 */ /* 0x000fc80000000800 */
[----:B------:R-:W-:-:S13]  /*15a20*/  ISETP.GE.OR P1, PT, R5, UR4, !P0 ;  /* 0x0000000405007c0c */ /* 0x000fda000c726670 */
[----:B------:R-:W1:Y:S02]  /*15a30*/  @!P1 LDC.64 R2, c[0x0][0xc80] ;  /* 0x00032000ff029b82 */ /* 0x000e640000000a00 */
[----:B-1----:R-:W-:-:S06]  /*15a40*/  @!P1 IMAD.WIDE R2, R5, 0x4, R2 ;  /* 0x0000000405029825 */ /* 0x002fcc00078e0202 */
[----:B------:R-:W2:Y:S01]  /*15a50*/  @!P1 LDG.E R2, desc[UR52][R2.64] ;  /* 0x0000003402029981 */ /* 0x000ea2000c1e1900 */
[----:B------:R-:W-:Y:S01]  /*15a60*/  IMAD.MOV.U32 R17, RZ, RZ, RZ ;  /* 0x000000ffff117224 */ /* 0x000fe200078e00ff */
[C---:B------:R-:W-:Y:S02]  /*15a70*/  ISETP.GE.U32.AND P2, PT, R8.reuse, 0x2, PT ;  /* 0x000000020800780c */ /* 0x040fe40003f46070 */
[C---:B------:R-:W-:Y:S01]  /*15a80*/  ISETP.GE.U32.AND P3, PT, R8.reuse, 0x4, PT ;  /* 0x000000040800780c */ /* 0x040fe20003f66070 */
[----:B------:R-:W-:Y:S01]  /*15a90*/  SHFL.IDX PT, R0, R16, RZ, 0x1f ;  /* 0x00001fff10007589 */ /* 0x000fe200000e0000 */
[C---:B------:R-:W-:Y:S02]  /*15aa0*/  ISETP.GE.U32.AND P4, PT, R8.reuse, 0x8, PT ;  /* 0x000000080800780c */ /* 0x040fe40003f86070 */
[C---:B------:R-:W-:Y:S01]  /*15ab0*/  ISETP.GE.U32.AND P5, PT, R8.reuse, 0x10, PT ;  /* 0x000000100800780c */ /* 0x040fe20003fa6070 */
[----:B--2---:R-:W-:Y:S01]  /*15ac0*/  @!P1 IMAD.MOV.U32 R17, RZ, RZ, R2 ;  /* 0x000000ffff119224 */ /* 0x004fe200078e0002 */
[----:B------:R-:W-:-:S04]  /*15ad0*/  ISETP.NE.AND P1, PT, R8, RZ, PT ;  /* 0x000000ff0800720c */ /* 0x000fc80003f25270 */
[----:B------:R-:W1:Y:S02]  /*15ae0*/  SHFL.UP PT, R14, R17, 0x1, RZ ;  /* 0x04200000110e7989 */ /* 0x000e6400000e00ff */
[----:B-1----:R-:W-:-:S05]  /*15af0*/  SEL R4, R14, RZ, P1 ;  /* 0x000000ff0e047207 */ /* 0x002fca0000800000 */
[----:B------:R-:W-:-:S05]  /*15b00*/  IMAD.IADD R4, R17, 0x1, R4 ;  /* 0x0000000111047824 */ /* 0x000fca00078e0204 */
[----:B------:R-:W1:Y:S02]  /*15b10*/  SHFL.UP PT, R14, R4, 0x2, RZ ;  /* 0x04400000040e7989 */ /* 0x000e6400000e00ff */
[----:B-1----:R-:W-:-:S05]  /*15b20*/  SEL R5, R14, RZ, P2 ;  /* 0x000000ff0e057207 */ /* 0x002fca0001000000 */
[----:B------:R-:W-:Y:S02]  /*15b30*/  IMAD.IADD R6, R4, 0x1, R5 ;  /* 0x0000000104067824 */ /* 0x000fe400078e0205 */
[----:B------:R-:W-:Y:S04]  /*15b40*/  SHFL.IDX PT, R5, R16, 0x1, 0x1f ;  /* 0x00201f0010057f89 */ /* 0x000fe800000e0000 */
[----:B------:R-:W1:Y:S02]  /*15b50*/  SHFL.UP PT, R14, R6, 0x4, RZ ;  /* 0x04800000060e7989 */ /* 0x000e6400000e00ff */
[----:B-1----:R-:W-:-:S05]  /*15b60*/  SEL R3, R14, RZ, P3 ;  /* 0x000000ff0e037207 */ /* 0x002fca0001800000 */
[----:B------:R-:W-:-:S05]  /*15b70*/  IMAD.IADD R2, R6, 0x1, R3 ;  /* 0x0000000106027824 */ /* 0x000fca00078e0203 */
[----:B------:R-:W1:Y:S02]  /*15b80*/  SHFL.UP PT, R14, R2, 0x8, RZ ;  /* 0x05000000020e7989 */ /* 0x000e6400000e00ff */
[----:B-1----:R-:W-:-:S05]  /*15b90*/  SEL R3, R14, RZ, P4 ;  /* 0x000000ff0e037207 */ /* 0x002fca0002000000 */
[----:B------:R-:W-:-:S05]  /*15ba0*/  IMAD.IADD R3, R2, 0x1, R3 ;  /* 0x0000000102037824 */ /* 0x000fca00078e0203 */
[----:B------:R-:W1:Y:S02]  /*15bb0*/  SHFL.UP PT, R14, R3, 0x10, RZ ;  /* 0x06000000030e7989 */ /* 0x000e6400000e00ff */
[----:B-1----:R-:W-:-:S05]  /*15bc0*/  SEL R14, R14, RZ, P5 ;  /* 0x000000ff0e0e7207 */ /* 0x002fca0002800000 */
[----:B------:R-:W-:-:S05]  /*15bd0*/  IMAD.IADD R3, R3, 0x1, R14 ;  /* 0x0000000103037824 */ /* 0x000fca00078e020e */
[----:B------:R1:W2:Y:S02]  /*15be0*/  SHFL.IDX PT, R14, R3, 0x1f, 0x1f ;  /* 0x03e01f00030e7f89 */ /* 0x0002a400000e0000 */
.L_x_1520:
[----:B------:R-:W-:Y:S02]  /*15bf0*/  ULDC UR4, c[0x0][0xc38] ;  /* 0x00030e0000047ab9 */ /* 0x000fe40000000800 */
[----:B------:R-:W-:-:S04]  /*15c00*/  IMAD.U32 R4, RZ, RZ, UR4 ;  /* 0x00000004ff047e24 */ /* 0x000fc8000f8e00ff */
[----:B--2---:R-:W-:-:S04]  /*15c10*/  IMAD R14, R14, R4, RZ ;  /* 0x000000040e0e7224 */ /* 0x004fc800078e02ff */
[----:B------:R-:W-:-:S05]  /*15c20*/  IMAD.IADD R5, R5, 0x1, R14 ;  /* 0x0000000105057824 */ /* 0x000fca00078e020e */
[----:B------:R-:W-:-:S13]  /*15c30*/  ISETP.GT.AND P6, PT, R5, R0, PT ;  /* 0x000000000500720c */ /* 0x000fda0003fc4270 */
[----:B------:R-:W-:Y:S05]  /*15c40*/  @P6 BRA `(.L_x_1381) ;  /* 0x00000000009c6947 */ /* 0x000fea0003800000 */
.L_x_1386:
[----:B------:R-:W2:Y:S01]  /*15c50*/  LDC R2, c[0x0][0xc3c] ;  /* 0x00030f00ff027b82 */ /* 0x000ea20000000800 */
[----:B------:R-:W-:-:S05]  /*15c60*/  VIADD R19, R19, 0x1f ;  /* 0x0000001f13137836 */ /* 0x000fca0000000000 */
[----:B--2---:R-:W-:-:S13]  /*15c70*/  ISETP.GE.AND P6, PT, R19, R2, PT ;  /* 0x000000021300720c */ /* 0x004fda0003fc6270 */
[----:B------:R-:W-:Y:S05]  /*15c80*/  @P6 BRA `(.L_x_1382) ;  /* 0x0000000400d06947 */ /* 0x000fea0003800000 */
[----:B-1----:R-:W1:Y:S01]  /*15c90*/  S2R R3, SR_TID.X ;  /* 0x0000000000037919 */ /* 0x002e620000002100 */
[----:B------:R-:W-:Y:S01]  /*15ca0*/  BSSY B0, `(.L_x_1383) ;  /* 0x0000009000007945 */ /* 0x000fe20003800000 */
[----:B------:R-:W-:Y:S01]  /*15cb0*/  IMAD.MOV.U32 R17, RZ, RZ, RZ ;  /* 0x000000ffff117224 */ /* 0x000fe200078e00ff */
[----:B-1----:R-:W-:-:S05]  /*15cc0*/  LOP3.LUT R3, R3, 0x1f, RZ, 0xc0, !PT ;  /* 0x0000001f03037812 */ /* 0x002fca00078ec0ff */
[----:B------:R-:W-:-:S05]  /*15cd0*/  IMAD.IADD R7, R19, 0x1, R3 ;  /* 0x0000000113077824 */ /* 0x000fca00078e0203 */
[----:B------:R-:W-:-:S13]  /*15ce0*/  ISETP.GE.OR P6, PT, R7, R2, !P0 ;  /* 0x000000020700720c */ /* 0x000fda00047c6670 */
[----:B------:R-:W-:Y:S05]  /*15cf0*/  @P6 BRA `(.L_x_1384) ;  /* 0x00000000000c6947 */ /* 0x000fea0003800000 */
[----:B------:R-:W1:Y:S02]  /*15d00*/  LDC.64 R2, c[0x0][0xc80] ;  /* 0x00032000ff027b82 */ /* 0x000e640000000a00 */
[----:B-1----:R-:W-:-:S05]  /*15d10*/  IMAD.WIDE R2, R7, 0x4, R2 ;  /* 0x0000000407027825 */ /* 0x002fca00078e0202 */
[----:B------:R1:W5:Y:S02]  /*15d20*/  LDG.E R17, desc[UR52][R2.64] ;  /* 0x0000003402117981 */ /* 0x000364000c1e1900 */
.L_x_1384:
[----:B------:R-:W-:Y:S05]  /*15d30*/  BSYNC B0 ;  /* 0x0000000000007941 */ /* 0x000fea0003800000 */
.L_x_1383:
[----:B------:R-:W-:-:S03]  /*15d40*/  UMOV UR4, 0xffffffff ;  /* 0xffffffff00047882 */ /* 0x000fc60000000000 */
[----:B------:R-:W-:Y:S05]  /*15d50*/  BRA.DIV UR4, `(.L_x_1385) ;  /* 0x0000004a04b47947 */ /* 0x000fea000b800000 */
[----:B-----5:R-:W2:Y:S02]  /*15d60*/  SHFL.UP PT, R14, R17, 0x1, RZ ;  /* 0x04200000110e7989 */ /* 0x020ea400000e00ff */
[----:B--2---:R-:W-:-:S05]  /*15d70*/  SEL R14, R14, RZ, P1 ;  /* 0x000000ff0e0e7207 */ /* 0x004fca0000800000 */
[----:B------:R-:W-:-:S05]  /*15d80*/  IMAD.IADD R13, R17, 0x1, R14 ;  /* 0x00000001110d7824 */ /* 0x000fca00078e020e */
        /* <DEDUP_REMOVED lines=13> */
.L_x_1528:
[----:B------:R-:W-:Y:S02]  /*15e60*/  ULDC UR4, c[0x0][0xc38] ;  /* 0x00030e0000047ab9 */ /* 0x000fe40000000800 */
[----:B------:R-:W-:-:S04]  /*15e70*/  IMAD.U32 R4, RZ, RZ, UR4 ;  /* 0x00000004ff047e24 */ /* 0x000fc8000f8e00ff */
[----:B--2---:R-:W-:-:S04]  /*15e80*/  IMAD R14, R14, R4, RZ ;  /* 0x000000040e0e7224 */ /* 0x004fc800078e02ff */
[----:B------:R-:W-:-:S05]  /*15e90*/  IMAD.IADD R5, R14, 0x1, R5 ;  /* 0x000000010e057824 */ /* 0x000fca00078e0205 */
[----:B------:R-:W-:-:S13]  /*15ea0*/  ISETP.GT.AND P6, PT, R5, R0, PT ;  /* 0x000000000500720c */ /* 0x000fda0003fc4270 */
[----:B------:R-:W-:Y:S05]  /*15eb0*/  @!P6 BRA `(.L_x_1386) ;  /* 0xfffffffc0064e947 */ /* 0x000fea000383ffff */
.L_x_1381:
[----:B------:R-:W-:Y:S01]  /*15ec0*/  IMAD.IADD R16, R5, 0x1, -R14 ;  /* 0x0000000105107824 */ /* 0x000fe200078e0a0e */
[----:B------:R-:W-:-:S03]  /*15ed0*/  UMOV UR4, 0xffffffff ;  /* 0xffffffff00047882 */ /* 0x000fc60000000000 */
[----:B------:R-:W-:-:S05]  /*15ee0*/  IMAD R5, R3, R4, R16 ;  /* 0x0000000403057224 */ /* 0x000fca00078e0210 */
[----:B------:R-:W-:Y:S01]  /*15ef0*/  ISETP.GT.AND P6, PT, R5, R0, PT ;  /* 0x000000000500720c */ /* 0x000fe20003fc4270 */
[----:B------:R-:W-:-:S12]  /*15f00*/  BRA.DIV UR4, `(.L_x_1387) ;  /* 0x0000004e04047947 */ /* 0x000fd8000b800000 */
[----:B------:R-:W-:-:S04]  /*15f10*/  VOTE.ANY R2, PT, !P6 ;  /* 0x0000000000027806 */ /* 0x000fc800070e0100 */
[----:B------:R-:W2:Y:S02]  /*15f20*/  POPC R6, R2 ;  /* 0x0000000200067309 */ /* 0x000ea40000000000 */
[----:B--2---:R2:W3:Y:S02]  /*15f30*/  SHFL.IDX PT, R17, R17, R6, 0x1f ;  /* 0x00001f0611117589 */ /* 0x0044e400000e0000 */
.L_x_1532:
[----:B------:R-:W-:Y:S01]  /*15f40*/  ISETP.NE.AND P0, PT, R2, RZ, PT ;  /* 0x000000ff0200720c */ /* 0x000fe20003f05270 */
[----:B------:R-:W-:-:S12]  /*15f50*/  IMAD.MOV.U32 R14, RZ, RZ, RZ ;  /* 0x000000ffff0e7224 */ /* 0x000fd800078e00ff */
[----:B------:R-:W-:Y:S05]  /*15f60*/  @!P0 BRA `(.L_x_1388) ;  /* 0x0000000000108947 */ /* 0x000fea0003800000 */
[----:B------:R-:W-:Y:S01]  /*15f70*/  UMOV UR4, 0xffffffff ;  /* 0xffffffff00047882 */ /* 0x000fe20000000000 */
[----:B------:R-:W-:Y:S02]  /*15f80*/  VIADD R12, R6, 0xffffffff ;  /* 0xffffffff060c7836 */ /* 0x000fe40000000000 */
[----:B------:R-:W-:Y:S05]  /*15f90*/  BRA.DIV UR4, `(.L_x_1389) ;  /* 0x0000004e04287947 */ /* 0x000fea000b800000 */
[----:B------:R4:W0:Y:S02]  /*15fa0*/  SHFL.IDX PT, R14, R3, R12, 0x1f ;  /* 0x00001f0c030e7589 */ /* 0x00082400000e0000 */
.L_x_1388:
[----:B-1--4-:R-:W1:Y:S01]  /*15fb0*/  LDC.64 R2, c[0x0][0xc90] ;  /* 0x00032400ff027b82 */ /* 0x012e620000000a00 */
[----:B------:R-:W-:-:S04]  /*15fc0*/  IMAD.IADD R19, R6, 0x1, R19 ;  /* 0x0000000106137824 */ /* 0x000fc800078e0213 */
[----:B-1----:R-:W-:-:S05]  /*15fd0*/  IMAD.WIDE R2, R19, 0x4, R2 ;  /* 0x0000000413027825 */ /* 0x002fca00078e0202 */
[----:B--2---:R1:W3:Y:S01]  /*15fe0*/  LDG.E R6, desc[UR52][R2.64] ;  /* 0x0000003402067981 */ /* 0x0042e2000c1e1900 */
[----:B0-----:R-:W-:-:S04]  /*15ff0*/  IMAD R16, R14, R4, R16 ;  /* 0x000000040e107224 */ /* 0x001fc800078e0210 */
[----:B------:R-:W-:Y:S02]  /*16000*/  IMAD.IADD R0, R0, 0x1, -R16 ;  /* 0x0000000100007824 */ /* 0x000fe400078e0a10 */
[----:B-1----:R-:W-:Y:S02]  /*16010*/  IMAD.MOV.U32 R2, RZ, RZ, RZ ;  /* 0x000000ffff027224 */ /* 0x002fe400078e00ff */
[----:B---3--:R-:W-:-:S05]  /*16020*/  IMAD R5, R17, R6, RZ ;  /* 0x0000000611057224 */ /* 0x008fca00078e02ff */
[----:B------:R-:W-:-:S04]  /*16030*/  IABS R7, R5 ;  /* 0x0000000500077213 */ /* 0x000fc80000000000 */
[----:B------:R-:W0:Y:S08]  /*16040*/  I2F.RP R8, R7 ;  /* 0x0000000700087306 */ /* 0x000e300000209400 */
[----:B0-----:R-:W0:Y:S02]  /*16050*/  MUFU.RCP R8, R8 ;  /* 0x0000000800087308 */ /* 0x001e240000001000 */
[----:B0-----:R-:W-:Y:S01]  /*16060*/  VIADD R9, R8, 0xffffffe ;  /* 0x0ffffffe08097836 */ /* 0x001fe20000000000 */
[----:B------:R-:W-:-:S05]  /*16070*/  IABS R8, R5 ;  /* 0x0000000500087213 */ /* 0x000fca0000000000 */
[----:B------:R-:W0:Y:S01]  /*16080*/  F2I.FTZ.U32.TRUNC.NTZ R3, R9 ;  /* 0x0000000900037305 */ /* 0x000e22000021f000 */
[----:B------:R-:W-:Y:S02]  /*16090*/  IMAD.MOV R8, RZ, RZ, -R8 ;  /* 0x000000ffff087224 */ /* 0x000fe400078e0a08 */
[----:B0-----:R-:W-:-:S04]  /*160a0*/  IMAD.MOV R10, RZ, RZ, -R3 ;  /* 0x000000ffff0a7224 */ /* 0x001fc800078e0a03 */
[----:B------:R-:W-:-:S04]  /*160b0*/  IMAD R11, R10, R7, RZ ;  /* 0x000000070a0b7224 */ /* 0x000fc800078e02ff */
[----:B------:R-:W-:Y:S01]  /*160c0*/  IMAD.HI.U32 R2, R3, R11, R2 ;  /* 0x0000000b03027227 */ /* 0x000fe200078e0002 */
[----:B------:R-:W-:-:S05]  /*160d0*/  IABS R3, R0 ;  /* 0x0000000000037213 */ /* 0x000fca0000000000 */
        /* <DEDUP_REMOVED lines=15> */
[----:B------:R-:W-:-:S03]  /*161d0*/  IMAD R0, R5, R9, R0 ;  /* 0x0000000905007224 */ /* 0x000fc600078e0200 */
[----:B------:R-:W-:-:S04]  /*161e0*/  VIADDMNMX R4, R3, R4, R6, PT ;  /* 0x0000000403047246 */ /* 0x000fc80003800106 */
[----:B------:R-:W-:-:S04]  /*161f0*/  IABS R6, R4 ;  /* 0x0000000400067213 */ /* 0x000fc80000000000 */
[----:B------:R-:W0:Y:S08]  /*16200*/  I2F.RP R8, R6 ;  /* 0x0000000600087306 */ /* 0x000e300000209400 */
[----:B0-----:R-:W0:Y:S02]  /*16210*/  MUFU.RCP R8, R8 ;  /* 0x0000000800087308 */ /* 0x001e240000001000 */
[----:B0-----:R-:W-:Y:S01]  /*16220*/  VIADD R2, R8, 0xffffffe ;  /* 0x0ffffffe08027836 */ /* 0x001fe20000000000 */
[----:B------:R-:W-:-:S05]  /*16230*/  IABS R8, R0 ;  /* 0x0000000000087213 */ /* 0x000fca0000000000 */
[----:B------:R0:W1:Y:S02]  /*16240*/  F2I.FTZ.U32.TRUNC.NTZ R3, R2 ;  /* 0x0000000200037305 */ /* 0x000064000021f000 */
[----:B0-----:R-:W-:Y:S02]  /*16250*/  IMAD.MOV.U32 R2, RZ, RZ, RZ ;  /* 0x000000ffff027224 */ /* 0x001fe400078e00ff */
[----:B-1----:R-:W-:-:S04]  /*16260*/  IMAD.MOV R5, RZ, RZ, -R3 ;  /* 0x000000ffff057224 */ /* 0x002fc800078e0a03 */
[----:B------:R-:W-:-:S04]  /*16270*/  IMAD R5, R5, R6, RZ ;  /* 0x0000000605057224 */ /* 0x000fc800078e02ff */
[----:B------:R-:W-:Y:S01]  /*16280*/  IMAD.HI.U32 R3, R3, R5, R2 ;  /* 0x0000000503037227 */ /* 0x000fe200078e0002 */
[-C--:B------:R-:W-:Y:S02]  /*16290*/  IABS R5, R4.reuse ;  /* 0x0000000400057213 */ /* 0x080fe40000000000 */
[C---:B------:R-:W-:Y:S01]  /*162a0*/  LOP3.LUT R2, R0.reuse, R4, RZ, 0x3c, !PT ;  /* 0x0000000400027212 */ /* 0x040fe200078e3cff */
[----:B------:R-:W-:Y:S02]  /*162b0*/  IMAD.IADD R0, R0, 0x1, R7 ;  /* 0x0000000100007824 */ /* 0x000fe400078e0207 */
[----:B------:R-:W-:Y:S01]  /*162c0*/  IMAD.MOV R5, RZ, RZ, -R5 ;  /* 0x000000ffff057224 */ /* 0x000fe200078e0a05 */
[----:B------:R-:W-:Y:S01]  /*162d0*/  ISETP.GE.AND P2, PT, R2, RZ, PT ;  /* 0x000000ff0200720c */ /* 0x000fe20003f46270 */
[----:B------:R-:W-:-:S04]  /*162e0*/  IMAD.HI.U32 R3, R3, R8, RZ ;  /* 0x0000000803037227 */ /* 0x000fc800078e00ff */
[----:B------:R-:W-:-:S05]  /*162f0*/  IMAD R5, R3, R5, R8 ;  /* 0x0000000503057224 */ /* 0x000fca00078e0208 */
[----:B------:R-:W-:-:S13]  /*16300*/  ISETP.GT.U32.AND P1, PT, R6, R5, PT ;  /* 0x000000050600720c */ /* 0x000fda0003f24070 */
[----:B------:R-:W-:Y:S02]  /*16310*/  @!P1 IMAD.IADD R5, R5, 0x1, -R6 ;  /* 0x0000000105059824 */ /* 0x000fe400078e0a06 */
[----:B------:R-:W-:Y:S01]  /*16320*/  @!P1 VIADD R3, R3, 0x1 ;  /* 0x0000000103039836 */ /* 0x000fe20000000000 */
[----:B------:R-:W-:Y:S02]  /*16330*/  ISETP.NE.AND P1, PT, R4, RZ, PT ;  /* 0x000000ff0400720c */ /* 0x000fe40003f25270 */
[----:B------:R-:W-:-:S13]  /*16340*/  ISETP.GE.U32.AND P0, PT, R5, R6, PT ;  /* 0x000000060500720c */ /* 0x000fda0003f06070 */
[----:B------:R-:W-:-:S04]  /*16350*/  @P0 VIADD R3, R3, 0x1 ;  /* 0x0000000103030836 */ /* 0x000fc80000000000 */
[----:B------:R-:W-:Y:S01]  /*16360*/  @!P2 IMAD.MOV R3, RZ, RZ, -R3 ;  /* 0x000000ffff03a224 */ /* 0x000fe200078e0a03 */
[----:B------:R-:W-:Y:S01]  /*16370*/  @!P1 LOP3.LUT R3, RZ, R4, RZ, 0x33, !PT ;  /* 0x00000004ff039212 */ /* 0x000fe200078e33ff */
[----:B------:R-:W-:-:S04]  /*16380*/  IMAD.MOV R4, RZ, RZ, -R4 ;  /* 0x000000ffff047224 */ /* 0x000fc800078e0a04 */
[----:B------:R-:W-:Y:S01]  /*16390*/  IMAD R18, R3, R4, R0 ;  /* 0x0000000403127224 */ /* 0x000fe200078e0200 */
[----:B------:R-:W-:-:S05]  /*163a0*/  LOP3.LUT R0, RZ, R3, RZ, 0x33, !PT ;  /* 0x00000003ff007212 */ /* 0x000fca00078e33ff */
[----:B------:R-:W-:Y:S01]  /*163b0*/  IMAD.IADD R17, R17, 0x1, R0 ;  /* 0x0000000111117824 */ /* 0x000fe200078e0200 */
[----:B------:R-:W-:Y:S06]  /*163c0*/  BRA `(.L_x_1390) ;  /* 0x00000000001c7947 */ /* 0x000fec0003800000 */
.L_x_1382:
[----:B------:R-:W-:Y:S01]  /*163d0*/  UMOV UR4, URZ ;  /* 0x0000003f00047c82 */ /* 0x000fe20008000000 */
[----:B------:R-:W-:Y:S01]  /*163e0*/  UMOV UR5, URZ ;  /* 0x0000003f00057c82 */ /* 0x000fe20008000000 */
[----:B------:R-:W-:Y:S01]  /*163f0*/  ULDC UR6, c[0x0][0xc3c] ;  /* 0x00030f0000067ab9 */ /* 0x000fe20000000800 */
[----:B------:R-:W-:Y:S02]  /*16400*/  IMAD.MOV.U32 R16, RZ, RZ, R0 ;  /* 0x000000ffff107224 */ /* 0x000fe400078e0000 */
[----:B------:R-:W-:Y:S02]  /*16410*/  IMAD.U32 R17, RZ, RZ, UR4 ;  /* 0x00000004ff117e24 */ /* 0x000fe4000f8e00ff */
[----:B------:R-:W-:Y:S02]  /*16420*/  IMAD.U32 R18, RZ, RZ, UR5 ;  /* 0x00000005ff127e24 */ /* 0x000fe4000f8e00ff */
[----:B------:R-:W-:-:S07]  /*16430*/  IMAD.U32 R19, RZ, RZ, UR6 ;  /* 0x00000006ff137e24 */ /* 0x000fce000f8e00ff */
.L_x_1390:
[----:B------:R-:W2:Y:S01]  /*16440*/  S2R R0, SR_TID.X ;  /* 0x0000000000007919 */ /* 0x000ea20000002100 */
[----:B------:R-:W-:Y:S05]  /*16450*/  WARPSYNC.ALL ;  /* 0x0000000000007948 */ /* 0x000fea0003800000 */
[----:B------:R-:W-:Y:S01]  /*16460*/  BAR.SYNC.DEFER_BLOCKING 0x4, 0x200 ;  /* 0x0108000000007b1d */ /* 0x000fe20000010000 */
[----:B--2---:R-:W-:-:S04]  /*16470*/  LOP3.LUT R0, R0, 0x1f, RZ, 0xc0, !PT ;  /* 0x0000001f00007812 */ /* 0x004fc800078ec0ff */
[----:B------:R-:W-:-:S13]  /*16480*/  ISETP.NE.AND P0, PT, R0, RZ, PT ;  /* 0x000000ff0000720c */ /* 0x000fda0003f05270 */
[----:B-1----:R-:W1:Y:S01]  /*16490*/  @!P0 S2R R3, SR_CgaCtaId ;  /* 0x0000000000038919 */ /* 0x002e620000008800 */
[----:B------:R-:W-:-:S04]  /*164a0*/  @!P0 MOV R0, 0x400 ;  /* 0x0000040000008802 */ /* 0x000fc80000000f00 */
[----:B-1----:R-:W-:-:S05]  /*164b0*/  @!P0 LEA R22, R3, R0, 0x18 ;  /* 0x0000000003168211 */ /* 0x002fca00078ec0ff */
[----:B------:R1:W-:Y:S01]  /*164c0*/  @!P0 STS.128 [R22+0x168d0], R16 ;  /* 0x0168d01016008388 */ /* 0x0003e20000000c00 */
[----:B------:R-:W-:Y:S06]  /*164d0*/  BAR.ARV 0x5, 0x200 ;  /* 0x0148000000007b1d */ /* 0x000fec0000002000 */
.L_x_1379:
[----:B------:R-:W-:Y:S02]  /*164e0*/  ULDC UR4, c[0x0][0xc3c] ;  /* 0x00030f0000047ab9 */ /* 0x000fe40000000800 */
[----:B---3--:R-:W-:-:S13]  /*164f0*/  ISETP.GE.AND P0, PT, R19, UR4, PT ;  /* 0x0000000413007c0c */ /* 0x008fda000bf06270 */
[----:B------:R-:W-:Y:S05]  /*16500*/  @!P0 BRA `(.L_x_1391) ;  /* 0xffffffb000588947 */ /* 0x000fea000383ffff */
[----:B------:R-:W-:Y:S05]  /*16510*/  BSYNC B8 ;  /* 0x0000000000087941 */ /* 0x000fea0003800000 */
.L_x_1322:
[----:B0-----:R-:W3:Y:S01]  /*16520*/  LDL.LU R0, [R1+0x34] ;  /* 0x0000340001007983 */ /* 0x001ee20000300800 */
[----:B------:R-:W-:Y:S01]  /*16530*/  BSSY B0, `(.L_x_1392) ;  /* 0x000000b000007945 */ /* 0x000fe20003800000 */
[----:B------:R-:W0:Y:S01]  /*16540*/  S2R R5, SR_CgaCtaId ;  /* 0x0000000000057919 */ /* 0x000e220000008800 */
[----:B---3--:R-:W-:-:S05]  /*16550*/  VIADD R0, R0, 0x1 ;  /* 0x0000000100007836 */ /* 0x008fca0000000000 */
        /* <DEDUP_REMOVED lines=8> */
.L_x_1535:
[----:B------:R-:W-:Y:S05]  /*165e0*/  BSYNC B0 ;  /* 0x0000000000007941 */ /* 0x000fea0003800000 */
.L_x_1392:
[----:B------:R-:W-:-:S03]  /*165f0*/  UMOV UR4, 0xffffffff ;  /* 0xffffffff00047882 */ /* 0x000fc60000000000 */
[----:B------:R-:W-:Y:S05]  /*16600*/  BRA.DIV UR4, `(.L_x_1394) ;  /* 0x0000004604c47947 */ /* 0x000fea000b800000 */
[----:B0-----:R-:W0:Y:S02]  /*16610*/  S2R R0, SR_TID.X ;  /* 0x0000000000007919 */ /* 0x001e240000002100 */
[----:B0-----:R-:W-:-:S04]  /*16620*/  SHF.R.U32.HI R0, RZ, 0x5, R0 ;  /* 0x00000005ff007819 */ /* 0x001fc80000011600 */
[----:B------:R-:W-:-:S05]  /*16630*/  LOP3.LUT R0, R0, 0x3, RZ, 0xc0, !PT ;  /* 0x0000000300007812 */ /* 0x000fca00078ec0ff */
[----:B------:R0:W3:Y:S02]  /*16640*/  SHFL.IDX PT, R14, R0, RZ, 0x1f ;  /* 0x00001fff000e7589 */ /* 0x0000e400000e0000 */
.L_x_1538:
[----:B---3--:R-:W-:Y:S01]  /*16650*/  ISETP.NE.AND P0, PT, R14, RZ, PT ;  /* 0x000000ff0e00720c */ /* 0x008fe20003f05270 */
[----:B------:R-:W-:-:S12]  /*16660*/  BSSY B0, `(.L_x_1395) ;  /* 0x0000024000007945 */ /* 0x000fd80003800000 */
[----:B------:R-:W-:Y:S05]  /*16670*/  @P0 BRA `(.L_x_1396) ;  /* 0x0000000000880947 */ /* 0x000fea0003800000 */
[----:B------:R-:W-:-:S03]  /*16680*/  UMOV UR4, 0xffffffff ;  /* 0xffffffff00047882 */ /* 0x000fc60000000000 */
[----:B------:R-:W-:Y:S05]  /*16690*/  BRA.DIV UR4, `(.L_x_1397) ;  /* 0x0000004604d47947 */ /* 0x000fea000b800000 */
[----:B------:R-:W-:-:S13]  /*166a0*/  ELECT P6, URZ, PT ;  /* 0x00000000003f782f */ /* 0x000fda00038c0000 */
.L_x_1541:
[----:B------:R-:W-:Y:S05]  /*166b0*/  @!P6 BRA `(.L_x_1396) ;  /* 0x000000000078e947 */ /* 0x000fea0003800000 */
[----:B------:R-:W-:-:S06]  /*166c0*/  ULOP3.LUT UR4, UR36, 0x2, URZ, 0xfc, !UPT ;  /* 0x0000000224047892 */ /* 0x000fcc000f8efc3f */
[----:B0-----:R-:W-:-:S05]  /*166d0*/  IMAD.U32 R0, RZ, RZ, UR4 ;  /* 0x00000004ff007e24 */ /* 0x001fca000f8e00ff */
[----:B------:R-:W-:-:S13]  /*166e0*/  ISETP.NE.AND P0, PT, R0, 0x3, PT ;  /* 0x000000030000780c */ /* 0x000fda0003f05270 */
[----:B------:R-:W-:Y:S05]  /*166f0*/  @!P0 BRA `(.L_x_1398) ;  /* 0x0000000000048947 */ /* 0x000fea0003800000 */
[----:B------:R-:W-:Y:S01]  /*16700*/  BPT.TRAP 0x1 ;  /* 0x000000040000795c */ /* 0x000fe20000300000 */
.L_x_1398:
[C---:B------:R-:W-:Y:S01]  /*16710*/  IMAD R3, R24.reuse, 0x8, R5 ;  /* 0x0000000818037824 */ /* 0x040fe200078e0205 */
[----:B------:R-:W-:Y:S01]  /*16720*/  SHF.L.U32 R2, R27, 0x1f, RZ ;  /* 0x0000001f1b027819 */ /* 0x000fe200000006ff */
[----:B------:R-:W-:-:S03]  /*16730*/  VIADD R24, R24, 0x1 ;  /* 0x0000000118187836 */ /* 0x000fc60000000000 */
[----:B------:R-:W0:Y:S02]  /*16740*/  SYNCS.PHASECHK.TRANS64.TRYWAIT P1, [R3+URZ+0x16840], R2 ;  /* 0x01684002030075a7 */ /* 0x000e24000802017f */
[----:B------:R-:W-:-:S04]  /*16750*/  ISETP.NE.AND P2, PT, R24, 0x2, PT ;  /* 0x000000021800780c */ /* 0x000fc80003f45270 */
[----:B------:R-:W-:Y:S01]  /*16760*/  SEL R0, RZ, 0x1, P2 ;  /* 0x00000001ff007807 */ /* 0x000fe20001000000 */
[----:B0-----:R-:W-:Y:S08]  /*16770*/  @!P1 BRA `(.L_x_1399) ;  /* 0x0000004400bc9947 */ /* 0x001ff00003800000 */
.L_x_1542:
[----:B------:R-:W-:Y:S02]  /*16780*/  SEL R24, R24, RZ, P2 ;  /* 0x000000ff18187207 */ /* 0x000fe40001000000 */
[----:B------:R-:W-:Y:S01]  /*16790*/  LOP3.LUT R0, R27, R0, RZ, 0x3c, !PT ;  /* 0x000000001b007212 */ /* 0x000fe200078e3cff */
[----:B------:R-:W-:Y:S06]  /*167a0*/  @!P0 BRA `(.L_x_1400) ;  /* 0x0000000000048947 */ /* 0x000fec0003800000 */
[----:B------:R-:W-:Y:S01]  /*167b0*/  BPT.TRAP 0x1 ;  /* 0x000000040000795c */ /* 0x000fe20000300000 */
.L_x_1400:
[----:B------:R-:W-:Y:S01]  /*167c0*/  IMAD R5, R24, 0x8, R5 ;  /* 0x0000000818057824 */ /* 0x000fe200078e0205 */
[----:B------:R-:W-:-:S04]  /*167d0*/  SHF.L.U32 R0, R0, 0x1f, RZ ;  /* 0x0000001f00007819 */ /* 0x000fc800000006ff */
[----:B------:R-:W3:Y:S02]  /*167e0*/  SYNCS.PHASECHK.TRANS64.TRYWAIT P1, [R5+URZ+0x16840], R0 ;  /* 0x01684000050075a7 */ /* 0x000ee4000802017f */
[----:B---3--:R-:W-:Y:S05]  /*167f0*/  @!P1 BRA `(.L_x_1401) ;  /* 0x0000004400b09947 */ /* 0x008fea0003800000 */
.L_x_1543:
[----:B------:R-:W-:Y:S05]  /*16800*/  @!P0 BRA `(.L_x_1402) ;  /* 0x0000000000048947 */ /* 0x000fea0003800000 */
[----:B------:R-:W-:Y:S01]  /*16810*/  BPT.TRAP 0x1 ;  /* 0x000000040000795c */ /* 0x000fe20000300000 */
.L_x_1402:
[----:B------:R-:W4:Y:S02]  /*16820*/  SYNCS.PHASECHK.TRANS64.TRYWAIT P1, [R3+URZ+0x16860], R2 ;  /* 0x01686002030075a7 */ /* 0x000f24000802017f */
[----:B----4-:R-:W-:Y:S05]  /*16830*/  @!P1 BRA `(.L_x_1403) ;  /* 0x0000004400b49947 */ /* 0x010fea0003800000 */
.L_x_1544:
[----:B------:R-:W-:Y:S05]  /*16840*/  @!P0 BRA `(.L_x_1404) ;  /* 0x0000000000048947 */ /* 0x000fea0003800000 */
[----:B------:R-:W-:Y:S01]  /*16850*/  BPT.TRAP 0x1 ;  /* 0x000000040000795c */ /* 0x000fe20000300000 */
.L_x_1404:
[----:B------:R0:W0:Y:S02]  /*16860*/  SYNCS.PHASECHK.TRANS64.TRYWAIT P0, [R5+URZ+0x16860], R0 ;  /* 0x01686000050075a7 */ /* 0x000024000800017f */
[----:B0-----:R-:W-:Y:S05]  /*16870*/  @!P0 NANOSLEEP.SYNCS 0x989680 ;  /* 0x009896800000895d */ /* 0x001fea0003900000 */
[----:B------:R-:W0:Y:S02]  /*16880*/  @!P0 SYNCS.PHASECHK.TRANS64 P0, [R5+URZ+0x16860], R0 ;  /* 0x01686000050085a7 */ /* 0x000e24000800007f */
[----:B0-----:R-:W-:Y:S05]  /*16890*/  @!P0 BRA `(.L_x_1404) ;  /* 0xfffffffc00f08947 */ /* 0x001fea000383ffff */
.L_x_1396:
[----:B------:R-:W-:Y:S05]  /*168a0*/  BSYNC B0 ;  /* 0x0000000000007941 */ /* 0x000fea0003800000 */
.L_x_1395:
[----:B------:R-:W-:Y:S05]  /*168b0*/  EXIT ;  /* 0x000000000000794d */ /* 0x000fea0003800000 */
.L_x_1228:
[----:B0-----:R-:W-:-:S04]  /*168c0*/  IMAD.U32 R3, RZ, RZ, UR45 ;  /* 0x0000002dff037e24 */ /* 0x001fc8000f8e00ff */
[----:B------:R0:W1:Y:S03]  /*168d0*/  SYNCS.PHASECHK.TRANS64.TRYWAIT P1, [R3+URZ+0x16800], R0 ;  /* 0x01680000030075a7 */ /* 0x000066000802017f */
[----:B-1----:R-:W-:Y:S05]  /*168e0*/  @!P1 NANOSLEEP.SYNCS 0x989680 ;  /* 0x009896800000995d */ /* 0x002fea0003900000 */
[----:B------:R-:W1:Y:S02]  /*168f0*/  @!P1 SYNCS.PHASECHK.TRANS64 P1, [R3+URZ+0x16800], R0 ;  /* 0x01680000030095a7 */ /* 0x000e64000802007f */
[----:B-1----:R-:W-:Y:S05]  /*16900*/  @!P1 BRA `(.L_x_1228) ;  /* 0xfffffffc00ec9947 */ /* 0x002fea000383ffff */
[----:B------:R-:W-:Y:S05]  /*16910*/  BRA `(.L_x_1405) ;  /* 0xfffffeb0004c7947 */ /* 0x000fea000383ffff */
.L_x_1232:
[----:B-1----:R1:W2:Y:S02]  /*16920*/  SYNCS.PHASECHK.TRANS64.TRYWAIT P1, [R13+URZ+0x16830], R0 ;  /* 0x016830000d0075a7 */ /* 0x0022a4000802017f */
[----:B--2---:R-:W-:Y:S05]  /*16930*/  @!P1 NANOSLEEP.SYNCS 0x989680 ;  /* 0x009896800000995d */ /* 0x004fea0003900000 */
[----:B------:R-:W2:Y:S02]  /*16940*/  @!P1 SYNCS.PHASECHK.TRANS64 P1, [R13+URZ+0x16830], R0 ;  /* 0x016830000d0095a7 */ /* 0x000ea4000802007f */
[----:B--2---:R-:W-:Y:S05]  /*16950*/  @!P1 BRA `(.L_x_1232) ;  /* 0xfffffffc00f09947 */ /* 0x004fea000383ffff */
[----:B------:R-:W-:Y:S05]  /*16960*/  BRA `(.L_x_1231) ;  /* 0xfffffeb000687947 */ /* 0x000fea000383ffff */
.L_x_1249:
[----:B-1----:R-:W-:-:S04]  /*16970*/  IMAD.U32 R7, RZ, RZ, UR6 ;  /* 0x00000006ff077e24 */ /* 0x002fc8000f8e00ff */
[----:B------:R1:W2:Y:S03]  /*16980*/  SYNCS.PHASECHK.TRANS64.TRYWAIT P1, [R7+URZ+0x16830], R6 ;  /* 0x01683006070075a7 */ /* 0x0002a6000802017f */
[----:B--2---:R-:W-:Y:S05]  /*16990*/  @!P1 NANOSLEEP.SYNCS 0x989680 ;  /* 0x009896800000995d */ /* 0x004fea0003900000 */
[----:B------:R-:W2:Y:S02]  /*169a0*/  @!P1 SYNCS.PHASECHK.TRANS64 P1, [R7+URZ+0x16830], R6 ;  /* 0x01683006070095a7 */ /* 0x000ea4000802007f */
[----:B--2---:R-:W-:Y:S05]  /*169b0*/  @!P1 BRA `(.L_x_1249) ;  /* 0xfffffffc00ec9947 */ /* 0x004fea000383ffff */
[----:B------:R-:W-:Y:S05]  /*169c0*/  BRA `(.L_x_1246) ;  /* 0xfffffeec00047947 */ /* 0x000fea000383ffff */
.L_x_1253:
[----:B-1----:R-:W-:-:S04]  /*169d0*/  IMAD.U32 R7, RZ, RZ, UR6 ;  /* 0x00000006ff077e24 */ /* 0x002fc8000f8e00ff */
[----:B------:R1:W2:Y:S03]  /*169e0*/  SYNCS.PHASECHK.TRANS64.TRYWAIT P1, [R7+URZ+0x16850], R6 ;  /* 0x01685006070075a7 */ /* 0x0002a6000802017f */
[----:B--2---:R-:W-:Y:S05]  /*169f0*/  @!P1 NANOSLEEP.SYNCS 0x989680 ;  /* 0x009896800000995d */ /* 0x004fea0003900000 */
[----:B------:R-:W2:Y:S02]  /*16a00*/  @!P1 SYNCS.PHASECHK.TRANS64 P1, [R7+URZ+0x16850], R6 ;  /* 0x01685006070095a7 */ /* 0x000ea4000802007f */
[----:B--2---:R-:W-:Y:S05]  /*16a10*/  @!P1 BRA `(.L_x_1253) ;  /* 0xfffffffc00ec9947 */ /* 0x004fea000383ffff */
[----:B------:R-:W-:Y:S05]  /*16a20*/  BRA `(.L_x_1250) ;  /* 0xfffffeec00807947 */ /* 0x000fea000383ffff */
.L_x_1272:
[----:B-1----:R-:W-:-:S04]  /*16a30*/  IMAD.U32 R7, RZ, RZ, UR6 ;  /* 0x00000006ff077e24 */ /* 0x002fc8000f8e00ff */
[----:B------:R1:W2:Y:S03]  /*16a40*/  SYNCS.PHASECHK.TRANS64.TRYWAIT P1, [R7+URZ+0x16830], R6 ;  /* 0x01683006070075a7 */ /* 0x0002a6000802017f */
[----:B--2---:R-:W-:Y:S05]  /*16a50*/  @!P1 NANOSLEEP.SYNCS 0x989680 ;  /* 0x009896800000995d */ /* 0x004fea0003900000 */
[----:B------:R-:W2:Y:S02]  /*16a60*/  @!P1 SYNCS.PHASECHK.TRANS64 P1, [R7+URZ+0x16830], R6 ;  /* 0x01683006070095a7 */ /* 0x000ea4000802007f */
[----:B--2---:R-:W-:Y:S05]  /*16a70*/  @!P1 BRA `(.L_x_1272) ;  /* 0xfffffffc00ec9947 */ /* 0x004fea000383ffff */
[----:B------:R-:W-:Y:S05]  /*16a80*/  BRA `(.L_x_1269) ;  /* 0xffffff2000fc7947 */ /* 0x000fea000383ffff */
.L_x_1276:
[----:B-1----:R-:W-:-:S04]  /*16a90*/  IMAD.U32 R7, RZ, RZ, UR6 ;  /* 0x00000006ff077e24 */ /* 0x002fc8000f8e00ff */
[----:B------:R1:W2:Y:S03]  /*16aa0*/  SYNCS.PHASECHK.TRANS64.TRYWAIT P1, [R7+URZ+0x16850], R6 ;  /* 0x01685006070075a7 */ /* 0x0002a6000802017f */
[----:B--2---:R-:W-:Y:S05]  /*16ab0*/  @!P1 NANOSLEEP.SYNCS 0x989680 ;  /* 0x009896800000995d */ /* 0x004fea0003900000 */
[----:B------:R-:W2:Y:S02]  /*16ac0*/  @!P1 SYNCS.PHASECHK.TRANS64 P1, [R7+URZ+0x16850], R6 ;  /* 0x01685006070095a7 */ /* 0x000ea4000802007f */
[----:B--2---:R-:W-:Y:S05]  /*16ad0*/  @!P1 BRA `(.L_x_1276) ;  /* 0xfffffffc00ec9947 */ /* 0x004fea000383ffff */
[----:B------:R-:W-:Y:S05]  /*16ae0*/  BRA `(.L_x_1273) ;  /* 0xffffff2400787947 */ /* 0x000fea000383ffff */
.L_x_1284:
[----:B-1----:R-:W-:-:S04]  /*16af0*/  IMAD.U32 R7, RZ, RZ, UR6 ;  /* 0x00000006ff077e24 */ /* 0x002fc8000f8e00ff */
[----:B------:R1:W2:Y:S03]  /*16b00*/  SYNCS.PHASECHK.TRANS64.TRYWAIT P1, [R7+URZ+0x16830], R6 ;  /* 0x01683006070075a7 */ /* 0x0002a6000802017f */
[----:B--2---:R-:W-:Y:S05]  /*16b10*/  @!P1 NANOSLEEP.SYNCS 0x989680 ;  /* 0x009896800000995d */ /* 0x004fea0003900000 */
[----:B------:R-:W2:Y:S02]  /*16b20*/  @!P1 SYNCS.PHASECHK.TRANS64 P1, [R7+URZ+0x16830], R6 ;  /* 0x01683006070095a7 */ /* 0x000ea4000802007f */
[----:B--2---:R-:W-:Y:S05]  /*16b30*/  @!P1 BRA `(.L_x_1284) ;  /* 0xfffffffc00ec9947 */ /* 0x004fea000383ffff */
[----:B------:R-:W-:Y:S05]  /*16b40*/  BRA `(.L_x_1281) ;  /* 0xffffff4800247947 */ /* 0x000fea000383ffff */
.L_x_1288:
[----:B-1----:R-:W-:-:S04]  /*16b50*/  IMAD.U32 R7, RZ, RZ, UR6 ;  /* 0x00000006ff077e24 */ /* 0x002fc8000f8e00ff */
[----:B------:R1:W2:Y:S03]  /*16b60*/  SYNCS.PHASECHK.TRANS64.TRYWAIT P1, [R7+URZ+0x16850], R6 ;  /* 0x01685006070075a7 */ /* 0x0002a6000802017f */
[----:B--2---:R-:W-:Y:S05]  /*16b70*/  @!P1 NANOSLEEP.SYNCS 0x989680 ;  /* 0x009896800000995d */ /* 0x004fea0003900000 */
[----:B------:R-:W2:Y:S02]  /*16b80*/  @!P1 SYNCS.PHASECHK.TRANS64 P1, [R7+URZ+0x16850], R6 ;  /* 0x01685006070095a7 */ /* 0x000ea4000802007f */
[----:B--2---:R-:W-:Y:S05]  /*16b90*/  @!P1 BRA `(.L_x_1288) ;  /* 0xfffffffc00ec9947 */ /* 0x004fea000383ffff */
[----:B------:R-:W-:Y:S05]  /*16ba0*/  BRA `(.L_x_1285) ;  /* 0xffffff4800947947 */ /* 0x000fea000383ffff */
.L_x_1303:
[----:B-1----:R-:W-:-:S04]  /*16bb0*/  IMAD.U32 R4, RZ, RZ, UR5 ;  /* 0x00000005ff047e24 */ /* 0x002fc8000f8e00ff */
[----:B------:R1:W2:Y:S03]  /*16bc0*/  SYNCS.PHASECHK.TRANS64.TRYWAIT P1, [R4+URZ+0x16850], R3 ;  /* 0x01685003040075a7 */ /* 0x0002a6000802017f */
[----:B--2---:R-:W-:Y:S05]  /*16bd0*/  @!P1 NANOSLEEP.SYNCS 0x989680 ;  /* 0x009896800000995d */ /* 0x004fea0003900000 */
[----:B------:R-:W2:Y:S02]  /*16be0*/  @!P1 SYNCS.PHASECHK.TRANS64 P1, [R4+URZ+0x16850], R3 ;  /* 0x01685003040095a7 */ /* 0x000ea4000802007f */
[----:B--2---:R-:W-:Y:S05]  /*16bf0*/  @!P1 BRA `(.L_x_1303) ;  /* 0xfffffffc00ec9947 */ /* 0x004fea000383ffff */
[----:B------:R-:W-:Y:S05]  /*16c00*/  BRA `(.L_x_1302) ;  /* 0xffffff7c00447947 */ /* 0x000fea000383ffff */
.L_x_1342:
[----:B0-----:R-:W0:Y:S01]  /*16c10*/  S2R R17, SR_TID.X ;  /* 0x0000000000117919 */ /* 0x001e220000002100 */
[----:B------:R-:W-:Y:S01]  /*16c20*/  BSSY B0, `(.L_x_1406) ;  /* 0x000000a000007945 */ /* 0x000fe20003800000 */
[----:B------:R-:W-:Y:S02]  /*16c30*/  IMAD.MOV.U32 R12, RZ, RZ, RZ ;  /* 0x000000ffff0c7224 */ /* 0x000fe400078e00ff */
[----:B------:R-:W-:Y:S02]  /*16c40*/  IMAD.MOV.U32 R11, RZ, RZ, 0x1f ;  /* 0x0000001fff0b7424 */ /* 0x000fe400078e00ff */
[----:B------:R-:W-:Y:S01]  /*16c50*/  IMAD.MOV.U32 R15, RZ, RZ, -0x1 ;  /* 0xffffffffff0f7424 */ /* 0x000fe200078e00ff */
[----:B0-----:R-:W-:-:S04]  /*16c60*/  SHF.R.U32.HI R9, RZ, 0x5, R17 ;  /* 0x00000005ff097819 */ /* 0x001fc80000011611 */
[----:B------:R-:W-:-:S05]  /*16c70*/  LOP3.LUT R9, R9, 0x3, RZ, 0xc0, !PT ;  /* 0x0000000309097812 */ /* 0x000fca00078ec0ff */
[----:B------:R-:W-:-:S07]  /*16c80*/  IMAD.MOV.U32 R13, RZ, RZ, R9 ;  /* 0x000000ffff0d7224 */ /* 0x000fce00078e0009 */
[----:B-----5:R-:W-:Y:S05]  /*16c90*/  WARPSYNC.COLLECTIVE R15, `(.L_x_1407) ;  /* 0x000000000f087348 */ /* 0x020fea0003c00000 */
[----:B------:R0:W1:Y:S02]  /*16ca0*/  SHFL.IDX P6, R14, R13, R12, R11 ;  /* 0x0000000c0d0e7389 */ /* 0x00006400000c000b */
[----:B01---5:R-:W-:Y:S01]  /*16cb0*/  ENDCOLLECTIVE ;  /* 0x000000000000791b */ /* 0x023fe20003800000 */
.L_x_1407:
[----:B------:R-:W-:Y:S05]  /*16cc0*/  BSYNC B0 ;  /* 0x0000000000007941 */ /* 0x000fea0003800000 */
.L_x_1406:
[----:B------:R-:W-:Y:S05]  /*16cd0*/  BRA `(.L_x_1408) ;  /* 0xffffffb800947947 */ /* 0x000fea000383ffff */
.L_x_1345:
[----:B0-----:R0:W2:Y:S02]  /*16ce0*/  SYNCS.PHASECHK.TRANS64.TRYWAIT P0, [R3+URZ+0x16840], R4 ;  /* 0x01684004030075a7 */ /* 0x0010a4000800017f */
[----:B--2---:R-:W-:Y:S05]  /*16cf0*/  @!P0 NANOSLEEP.SYNCS 0x989680 ;  /* 0x009896800000895d */ /* 0x004fea0003900000 */
[----:B------:R-:W2:Y:S02]  /*16d00*/  @!P0 SYNCS.PHASECHK.TRANS64 P0, [R3+URZ+0x16840], R4 ;  /* 0x01684004030085a7 */ /* 0x000ea4000800007f */
[----:B--2---:R-:W-:Y:S05]  /*16d10*/  @!P0 BRA `(.L_x_1345) ;  /* 0xfffffffc00f08947 */ /* 0x004fea000383ffff */
[----:B------:R-:W-:Y:S05]  /*16d20*/  BRA `(.L_x_1409) ;  /* 0xffffffb800f47947 */ /* 0x000fea000383ffff */
.L_x_1346:
        /* <DEDUP_REMOVED lines=8> */
.L_x_1411:
[----:B------:R-:W-:Y:S05]  /*16db0*/  BSYNC B0 ;  /* 0x0000000000007941 */ /* 0x000fea0003800000 */
.L_x_1410:
        /* <DEDUP_REMOVED lines=9> */
.L_x_1412:
[----:B------:R-:W-:Y:S02]  /*16e50*/  IMAD.MOV.U32 R13, RZ, RZ, R2 ;  /* 0x000000ffff0d7224 */ /* 0x000fe400078e0002 */
[----:B------:R-:W-:Y:S02]  /*16e60*/  IMAD.MOV.U32 R12, RZ, RZ, 0x1 ;  /* 0x00000001ff0c7424 */ /* 0x000fe400078e00ff */
[----:B------:R-:W-:-:S07]  /*16e70*/  IMAD.MOV.U32 R7, RZ, RZ, R14 ;  /* 0x000000ffff077224 */ /* 0x000fce00078e000e */
[----:B------:R-:W-:Y:S05]  /*16e80*/  WARPSYNC.COLLECTIVE R15, `(.L_x_1413) ;  /* 0x000000000f087348 */ /* 0x000fea0003c00000 */
[----:B------:R0:W1:Y:S02]  /*16e90*/  SHFL.IDX P6, R14, R13, R12, R11 ;  /* 0x0000000c0d0e7389 */ /* 0x00006400000c000b */
[----:B01----:R-:W-:Y:S01]  /*16ea0*/  ENDCOLLECTIVE ;  /* 0x000000000000791b */ /* 0x003fe20003800000 */
.L_x_1413:
        /* <DEDUP_REMOVED lines=15> */
.L_x_1414:
[----:B------:R-:W-:Y:S02]  /*16fa0*/  @P1 IMAD R8, R5, 0x2, R22 ;  /* 0x0000000205081824 */ /* 0x000fe400078e0216 */
[----:B------:R-:W-:Y:S02]  /*16fb0*/  IMAD.MOV.U32 R13, RZ, RZ, R2 ;  /* 0x000000ffff0d7224 */ /* 0x000fe400078e0002 */
[----:B------:R-:W-:Y:S02]  /*16fc0*/  IMAD.MOV.U32 R12, RZ, RZ, 0x2 ;  /* 0x00000002ff0c7424 */ /* 0x000fe400078e00ff */
[----:B------:R-:W-:-:S07]  /*16fd0*/  IMAD.MOV.U32 R7, RZ, RZ, R14 ;  /* 0x000000ffff077224 */ /* 0x000fce00078e000e */
[----:B------:R-:W-:Y:S05]  /*16fe0*/  WARPSYNC.COLLECTIVE R15, `(.L_x_1415) ;  /* 0x000000000f087348 */ /* 0x000fea0003c00000 */
[----:B------:R0:W1:Y:S02]  /*16ff0*/  SHFL.IDX P6, R14, R13, R12, R11 ;  /* 0x0000000c0d0e7389 */ /* 0x00006400000c000b */
[----:B01----:R-:W-:Y:S01]  /*17000*/  ENDCOLLECTIVE ;  /* 0x000000000000791b */ /* 0x003fe20003800000 */
.L_x_1415:
        /* <DEDUP_REMOVED lines=15> */
.L_x_1416:
[----:B------:R-:W-:Y:S02]  /*17100*/  @P1 IMAD R8, R5, 0x2, R22 ;  /* 0x0000000205081824 */ /* 0x000fe400078e0216 */
[----:B------:R-:W-:Y:S02]  /*17110*/  IMAD.MOV.U32 R13, RZ, RZ, R2 ;  /* 0x000000ffff0d7224 */ /* 0x000fe400078e0002 */
[----:B------:R-:W-:Y:S02]  /*17120*/  IMAD.MOV.U32 R12, RZ, RZ, 0x3 ;  /* 0x00000003ff0c7424 */ /* 0x000fe400078e00ff */
[----:B------:R-:W-:-:S07]  /*17130*/  IMAD.MOV.U32 R7, RZ, RZ, R14 ;  /* 0x000000ffff077224 */ /* 0x000fce00078e000e */
[----:B------:R-:W-:Y:S05]  /*17140*/  WARPSYNC.COLLECTIVE R15, `(.L_x_1417) ;  /* 0x000000000f087348 */ /* 0x000fea0003c00000 */
[----:B------:R0:W1:Y:S02]  /*17150*/  SHFL.IDX P6, R14, R13, R12, R11 ;  /* 0x0000000c0d0e7389 */ /* 0x00006400000c000b */
[----:B01----:R-:W-:Y:S01]  /*17160*/  ENDCOLLECTIVE ;  /* 0x000000000000791b */ /* 0x003fe20003800000 */
.L_x_1417:
        /* <DEDUP_REMOVED lines=15> */
.L_x_1418:
[----:B------:R-:W-:Y:S02]  /*17260*/  @P1 IMAD R8, R5, 0x2, R22 ;  /* 0x0000000205081824 */ /* 0x000fe400078e0216 */
[----:B------:R-:W-:Y:S02]  /*17270*/  IMAD.MOV.U32 R13, RZ, RZ, R2 ;  /* 0x000000ffff0d7224 */ /* 0x000fe400078e0002 */
[----:B------:R-:W-:Y:S02]  /*17280*/  IMAD.MOV.U32 R12, RZ, RZ, 0x4 ;  /* 0x00000004ff0c7424 */ /* 0x000fe400078e00ff */
[----:B------:R-:W-:-:S07]  /*17290*/  IMAD.MOV.U32 R7, RZ, RZ, R14 ;  /* 0x000000ffff077224 */ /* 0x000fce00078e000e */
[----:B------:R-:W-:Y:S05]  /*172a0*/  WARPSYNC.COLLECTIVE R15, `(.L_x_1419) ;  /* 0x000000000f087348 */ /* 0x000fea0003c00000 */
[----:B------:R0:W1:Y:S02]  /*172b0*/  SHFL.IDX P6, R14, R13, R12, R11 ;  /* 0x0000000c0d0e7389 */ /* 0x00006400000c000b */
[----:B01----:R-:W-:Y:S01]  /*172c0*/  ENDCOLLECTIVE ;  /* 0x000000000000791b */ /* 0x003fe20003800000 */
.L_x_1419:
        /* <DEDUP_REMOVED lines=15> */
.L_x_1420:
[----:B------:R-:W-:Y:S02]  /*173c0*/  @P1 IMAD R8, R5, 0x2, R22 ;  /* 0x0000000205081824 */ /* 0x000fe400078e0216 */
[----:B------:R-:W-:Y:S02]  /*173d0*/  IMAD.MOV.U32 R13, RZ, RZ, R2 ;  /* 0x000000ffff0d7224 */ /* 0x000fe400078e0002 */
[----:B------:R-:W-:Y:S02]  /*173e0*/  IMAD.MOV.U32 R12, RZ, RZ, 0x5 ;  /* 0x00000005ff0c7424 */ /* 0x000fe400078e00ff */
[----:B------:R-:W-:-:S07]  /*173f0*/  IMAD.MOV.U32 R7, RZ, RZ, R14 ;  /* 0x000000ffff077224 */ /* 0x000fce00078e000e */
[----:B------:R-:W-:Y:S05]  /*17400*/  WARPSYNC.COLLECTIVE R15, `(.L_x_1421) ;  /* 0x000000000f087348 */ /* 0x000fea0003c00000 */
[----:B------:R0:W1:Y:S02]  /*17410*/  SHFL.IDX P6, R14, R13, R12, R11 ;  /* 0x0000000c0d0e7389 */ /* 0x00006400000c000b */
[----:B01----:R-:W-:Y:S01]  /*17420*/  ENDCOLLECTIVE ;  /* 0x000000000000791b */ /* 0x003fe20003800000 */
.L_x_1421:
        /* <DEDUP_REMOVED lines=15> */
.L_x_1422:
[----:B------:R-:W-:Y:S02]  /*17520*/  @P1 IMAD R8, R5, 0x2, R22 ;  /* 0x0000000205081824 */ /* 0x000fe400078e0216 */
[----:B------:R-:W-:Y:S02]  /*17530*/  IMAD.MOV.U32 R13, RZ, RZ, R2 ;  /* 0x000000ffff0d7224 */ /* 0x000fe400078e0002 */
[----:B------:R-:W-:Y:S02]  /*17540*/  IMAD.MOV.U32 R12, RZ, RZ, 0x6 ;  /* 0x00000006ff0c7424 */ /* 0x000fe400078e00ff */
[----:B------:R-:W-:-:S07]  /*17550*/  IMAD.MOV.U32 R7, RZ, RZ, R14 ;  /* 0x000000ffff077224 */ /* 0x000fce00078e000e */
[----:B------:R-:W-:Y:S05]  /*17560*/  WARPSYNC.COLLECTIVE R15, `(.L_x_1423) ;  /* 0x000000000f087348 */ /* 0x000fea0003c00000 */
[----:B------:R0:W1:Y:S02]  /*17570*/  SHFL.IDX P6, R14, R13, R12, R11 ;  /* 0x0000000c0d0e7389 */ /* 0x00006400000c000b */
[----:B01----:R-:W-:Y:S01]  /*17580*/  ENDCOLLECTIVE ;  /* 0x000000000000791b */ /* 0x003fe20003800000 */
.L_x_1423:
        /* <DEDUP_REMOVED lines=15> */
.L_x_1424:
[----:B------:R-:W-:Y:S02]  /*17680*/  @P1 IMAD R8, R5, 0x2, R22 ;  /* 0x0000000205081824 */ /* 0x000fe400078e0216 */
[----:B------:R-:W-:Y:S02]  /*17690*/  IMAD.MOV.U32 R13, RZ, RZ, R2 ;  /* 0x000000ffff0d7224 */ /* 0x000fe400078e0002 */
[----:B------:R-:W-:Y:S02]  /*176a0*/  IMAD.MOV.U32 R12, RZ, RZ, 0x7 ;  /* 0x00000007ff0c7424 */ /* 0x000fe400078e00ff */
[----:B------:R-:W-:-:S07]  /*176b0*/  IMAD.MOV.U32 R7, RZ, RZ, R14 ;  /* 0x000000ffff077224 */ /* 0x000fce00078e000e */
[----:B------:R-:W-:Y:S05]  /*176c0*/  WARPSYNC.COLLECTIVE R15, `(.L_x_1425) ;  /* 0x000000000f087348 */ /* 0x000fea0003c00000 */
[----:B------:R0:W1:Y:S02]  /*176d0*/  SHFL.IDX P6, R14, R13, R12, R11 ;  /* 0x0000000c0d0e7389 */ /* 0x00006400000c000b */
[----:B01----:R-:W-:Y:S01]  /*176e0*/  ENDCOLLECTIVE ;  /* 0x000000000000791b */ /* 0x003fe20003800000 */
.L_x_1425:
[----:B------:R-:W-:-:S05]  /*176f0*/  @P1 LEA R7, P0, R28, R7, 0x1 ;  /* 0x000000071c071211 */ /* 0x000fca00078008ff */
[----:B------:R-:W-:-:S05]  /*17700*/  @P1 IMAD.X R6, RZ, RZ, R6, P0 ;  /* 0x000000ffff061224 */ /* 0x000fca00000e0606 */
[----:B------:R-:W-:Y:S01]  /*17710*/  @P1 LOP3.LUT R7, R7, R6, RZ, 0x3c, !PT ;  /* 0x0000000607071212 */ /* 0x000fe200078e3cff */
[----:B------:R-:W-:-:S03]  /*17720*/  IMAD.MOV.U32 R13, RZ, RZ, R0 ;  /* 0x000000ffff0d7224 */ /* 0x000fc600078e0000 */
[----:B------:R-:W-:-:S04]  /*17730*/  @P1 LOP3.LUT R6, R7, R6, RZ, 0x3c, !PT ;  /* 0x0000000607061212 */ /* 0x000fc800078e3cff */
[----:B------:R-:W-:Y:S01]  /*17740*/  @P1 LOP3.LUT R7, R7, R6, RZ, 0x3c, !PT ;  /* 0x0000000607071212 */ /* 0x000fe200078e3cff */
[----:B------:R-:W-:-:S07]  /*17750*/  IMAD.MOV.U32 R2, RZ, RZ, R14 ;  /* 0x000000ffff027224 */ /* 0x000fce00078e000e */
[----:B------:R-:W-:Y:S05]  /*17760*/  WARPSYNC.COLLECTIVE R15, `(.L_x_1426) ;  /* 0x000000000f087348 */ /* 0x000fea0003c00000 */
[----:B------:R0:W1:Y:S02]  /*17770*/  SHFL.IDX P6, R14, R13, R12, R11 ;  /* 0x0000000c0d0e7389 */ /* 0x00006400000c000b */
[----:B01----:R-:W-:Y:S01]  /*17780*/  ENDCOLLECTIVE ;  /* 0x000000000000791b */ /* 0x003fe20003800000 */
.L_x_1426:
[----:B------:R-:W-:Y:S01]  /*17790*/  @!PT LDS RZ, [RZ] ;  /* 0x00000000fffff984 */ /* 0x000fe20000000800 */
[----:B------:R-:W-:Y:S01]  /*177a0*/  @!PT LDS RZ, [RZ] ;  /* 0x00000000fffff984 */ /* 0x000fe20000000800 */
[----:B------:R-:W-:Y:S01]  /*177b0*/  @!PT LDS RZ, [RZ] ;  /* 0x00000000fffff984 */ /* 0x000fe20000000800 */
[----:B------:R0:W-:Y:S01]  /*177c0*/  @P1 LDGSTS.E.BYPASS.LTC128B.128 [R8+0x11400], desc[UR52][R6.64], !P2 ;  /* 0x1140000006081fae */ /* 0x0001e2000d101d74 */
[----:B------:R-:W-:Y:S01]  /*177d0*/  IMAD.MOV.U32 R0, RZ, RZ, R14 ;  /* 0x000000ffff007224 */ /* 0x000fe200078e000e */
[----:B------:R-:W-:Y:S06]  /*177e0*/  BRA `(.L_x_1427) ;  /* 0xffffffb800087947 */ /* 0x000fec000383ffff */
.L_x_1351:
[----:B------:R-:W-:Y:S02]  /*177f0*/  IMAD.MOV.U32 R13, RZ, RZ, R0 ;  /* 0x000000ffff0d7224 */ /* 0x000fe400078e0000 */
[----:B------:R-:W-:Y:S02]  /*17800*/  IMAD.MOV.U32 R12, RZ, RZ, RZ ;  /* 0x000000ffff0c7224 */ /* 0x000fe400078e00ff */
[----:B------:R-:W-:Y:S02]  /*17810*/  IMAD.MOV.U32 R11, RZ, RZ, 0x181f ;  /* 0x0000181fff0b7424 */ /* 0x000fe400078e00ff */
[----:B------:R-:W-:Y:S02]  /*17820*/  IMAD.MOV.U32 R15, RZ, RZ, -0x1 ;  /* 0xffffffffff0f7424 */ /* 0x000fe400078e00ff */
[----:B------:R-:W-:Y:S02]  /*17830*/  IMAD R3, R29, R10, RZ ;  /* 0x0000000a1d037224 */ /* 0x000fe400078e02ff */
[----:B------:R-:W-:-:S07]  /*17840*/  IMAD.IADD R26, R21, 0x1, R26 ;  /* 0x00000001151a7824 */ /* 0x000fce00078e021a */
[----:B-----5:R-:W-:Y:S05]  /*17850*/  WARPSYNC.COLLECTIVE R15, `(.L_x_1428) ;  /* 0x000000000f087348 */ /* 0x020fea0003c00000 */
[----:B------:R0:W1:Y:S02]  /*17860*/  SHFL.IDX P6, R14, R13, R12, R11 ;  /* 0x0000000c0d0e7389 */ /* 0x00006400000c000b */
[----:B01---5:R-:W-:Y:S01]  /*17870*/  ENDCOLLECTIVE ;  /* 0x000000000000791b */ /* 0x023fe20003800000 */
.L_x_1428:
[C---:B------:R-:W-:Y:S01]  /*17880*/  VIADD R8, R26.reuse, 0x10 ;  /* 0x000000101a087836 */ /* 0x040fe20000000000 */
[----:B------:R-:W-:Y:S01]  /*17890*/  ISETP.GE.AND P2, PT, R26, R3, PT ;  /* 0x000000031a00720c */ /* 0x000fe20003f46270 */
[----:B------:R-:W-:Y:S02]  /*178a0*/  IMAD.MOV.U32 R13, RZ, RZ, R4 ;  /* 0x000000ffff0d7224 */ /* 0x000fe400078e0004 */
[----:B------:R-:W-:-:S10]  /*178b0*/  IMAD.MOV.U32 R6, RZ, RZ, R14 ;  /* 0x000000ffff067224 */ /* 0x000fd400078e000e */
[----:B------:R-:W-:Y:S05]  /*178c0*/  WARPSYNC.COLLECTIVE R15, `(.L_x_1429) ;  /* 0x000000000f087348 */ /* 0x000fea0003c00000 */
[----:B------:R0:W1:Y:S02]  /*178d0*/  SHFL.IDX P6, R14, R13, R12, R11 ;  /* 0x0000000c0d0e7389 */ /* 0x00006400000c000b */
[----:B01----:R-:W-:Y:S01]  /*178e0*/  ENDCOLLECTIVE ;  /* 0x000000000000791b */ /* 0x003fe20003800000 */
.L_x_1429:
[----:B------:R-:W-:Y:S02]  /*178f0*/  IMAD.MOV.U32 R13, RZ, RZ, R0 ;  /* 0x000000ffff0d7224 */ /* 0x000fe400078e0000 */
[----:B------:R-:W-:Y:S02]  /*17900*/  IMAD.MOV.U32 R12, RZ, RZ, 0x1 ;  /* 0x00000001ff0c7424 */ /* 0x000fe400078e00ff */
[----:B------:R-:W-:-:S07]  /*17910*/  IMAD.MOV.U32 R7, RZ, RZ, R14 ;  /* 0x000000ffff077224 */ /* 0x000fce00078e000e */
[----:B------:R-:W-:Y:S05]  /*17920*/  WARPSYNC.COLLECTIVE R15, `(.L_x_1430) ;  /* 0x000000000f087348 */ /* 0x000fea0003c00000 */
[----:B------:R0:W1:Y:S02]  /*17930*/  SHFL.IDX P6, R14, R13, R12, R11 ;  /* 0x0000000c0d0e7389 */ /* 0x00006400000c000b */
[----:B01----:R-:W-:Y:S01]  /*17940*/  ENDCOLLECTIVE ;  /* 0x000000000000791b */ /* 0x003fe20003800000 */
.L_x_1430:
        /* <DEDUP_REMOVED lines=15> */
.L_x_1431:
[----:B------:R-:W-:Y:S02]  /*17a40*/  IMAD.MOV.U32 R13, RZ, RZ, R0 ;  /* 0x000000ffff0d7224 */ /* 0x000fe400078e0000 */
[----:B------:R-:W-:Y:S02]  /*17a50*/  IMAD.MOV.U32 R12, RZ, RZ, 0x2 ;  /* 0x00000002ff0c7424 */ /* 0x000fe400078e00ff */
[----:B------:R-:W-:-:S07]  /*17a60*/  IMAD.MOV.U32 R7, RZ, RZ, R14 ;  /* 0x000000ffff077224 */ /* 0x000fce00078e000e */
[----:B------:R-:W-:Y:S05]  /*17a70*/  WARPSYNC.COLLECTIVE R15, `(.L_x_1432) ;  /* 0x000000000f087348 */ /* 0x000fea0003c00000 */
[----:B------:R0:W1:Y:S02]  /*17a80*/  SHFL.IDX P6, R14, R13, R12, R11 ;  /* 0x0000000c0d0e7389 */ /* 0x00006400000c000b */
[----:B01----:R-:W-:Y:S01]  /*17a90*/  ENDCOLLECTIVE ;  /* 0x000000000000791b */ /* 0x003fe20003800000 */
.L_x_1432:
        /* <DEDUP_REMOVED lines=16> */
.L_x_1433:
[----:B------:R-:W-:Y:S02]  /*17ba0*/  IMAD.MOV.U32 R13, RZ, RZ, R0 ;  /* 0x000000ffff0d7224 */ /* 0x000fe400078e0000 */
[----:B------:R-:W-:Y:S02]  /*17bb0*/  IMAD.MOV.U32 R12, RZ, RZ, 0x3 ;  /* 0x00000003ff0c7424 */ /* 0x000fe400078e00ff */
[----:B------:R-:W-:-:S07]  /*17bc0*/  IMAD.MOV.U32 R7, RZ, RZ, R14 ;  /* 0x000000ffff077224 */ /* 0x000fce00078e000e */
[----:B------:R-:W-:Y:S05]  /*17bd0*/  WARPSYNC.COLLECTIVE R15, `(.L_x_1434) ;  /* 0x000000000f087348 */ /* 0x000fea0003c00000 */
[----:B------:R0:W1:Y:S02]  /*17be0*/  SHFL.IDX P6, R14, R13, R12, R11 ;  /* 0x0000000c0d0e7389 */ /* 0x00006400000c000b */
[----:B01----:R-:W-:Y:S01]  /*17bf0*/  ENDCOLLECTIVE ;  /* 0x000000000000791b */ /* 0x003fe20003800000 */
.L_x_1434:
        /* <DEDUP_REMOVED lines=16> */
.L_x_1435:
[----:B------:R-:W-:Y:S02]  /*17d00*/  IMAD.MOV.U32 R13, RZ, RZ, R0 ;  /* 0x000000ffff0d7224 */ /* 0x000fe400078e0000 */
[----:B------:R-:W-:Y:S02]  /*17d10*/  IMAD.MOV.U32 R12, RZ, RZ, 0x4 ;  /* 0x00000004ff0c7424 */ /* 0x000fe400078e00ff */
[----:B------:R-:W-:-:S07]  /*17d20*/  IMAD.MOV.U32 R7, RZ, RZ, R14 ;  /* 0x000000ffff077224 */ /* 0x000fce00078e000e */
[----:B------:R-:W-:Y:S05]  /*17d30*/  WARPSYNC.COLLECTIVE R15, `(.L_x_1436) ;  /* 0x000000000f087348 */ /* 0x000fea0003c00000 */
[----:B------:R0:W1:Y:S02]  /*17d40*/  SHFL.IDX P6, R14, R13, R12, R11 ;  /* 0x0000000c0d0e7389 */ /* 0x00006400000c000b */
[----:B01----:R-:W-:Y:S01]  /*17d50*/  ENDCOLLECTIVE ;  /* 0x000000000000791b */ /* 0x003fe20003800000 */
.L_x_1436:
        /* <DEDUP_REMOVED lines=16> */
.L_x_1437:
[----:B------:R-:W-:Y:S02]  /*17e60*/  IMAD.MOV.U32 R13, RZ, RZ, R0 ;  /* 0x000000ffff0d7224 */ /* 0x000fe400078e0000 */
[----:B------:R-:W-:Y:S02]  /*17e70*/  IMAD.MOV.U32 R12, RZ, RZ, 0x5 ;  /* 0x00000005ff0c7424 */ /* 0x000fe400078e00ff */
[----:B------:R-:W-:-:S07]  /*17e80*/  IMAD.MOV.U32 R7, RZ, RZ, R14 ;  /* 0x000000ffff077224 */ /* 0x000fce00078e000e */
[----:B------:R-:W-:Y:S05]  /*17e90*/  WARPSYNC.COLLECTIVE R15, `(.L_x_1438) ;  /* 0x000000000f087348 */ /* 0x000fea0003c00000 */
[----:B------:R0:W1:Y:S02]  /*17ea0*/  SHFL.IDX P6, R14, R13, R12, R11 ;  /* 0x0000000c0d0e7389 */ /* 0x00006400000c000b */
[----:B01----:R-:W-:Y:S01]  /*17eb0*/  ENDCOLLECTIVE ;  /* 0x000000000000791b */ /* 0x003fe20003800000 */
.L_x_1438:
        /* <DEDUP_REMOVED lines=16> */
.L_x_1439:
[----:B------:R-:W-:Y:S02]  /*17fc0*/  IMAD.MOV.U32 R13, RZ, RZ, R0 ;  /* 0x000000ffff0d7224 */ /* 0x000fe400078e0000 */
[----:B------:R-:W-:Y:S02]  /*17fd0*/  IMAD.MOV.U32 R12, RZ, RZ, 0x6 ;  /* 0x00000006ff0c7424 */ /* 0x000fe400078e00ff */
[----:B------:R-:W-:-:S07]  /*17fe0*/  IMAD.MOV.U32 R7, RZ, RZ, R14 ;  /* 0x000000ffff077224 */ /* 0x000fce00078e000e */
[----:B------:R-:W-:Y:S05]  /*17ff0*/  WARPSYNC.COLLECTIVE R15, `(.L_x_1440) ;  /* 0x000000000f087348 */ /* 0x000fea0003c00000 */
[----:B------:R0:W1:Y:S02]  /*18000*/  SHFL.IDX P6, R14, R13, R12, R11 ;  /* 0x0000000c0d0e7389 */ /* 0x00006400000c000b */
[----:B01----:R-:W-:Y:S01]  /*18010*/  ENDCOLLECTIVE ;  /* 0x000000000000791b */ /* 0x003fe20003800000 */
.L_x_1440:
        /* <DEDUP_REMOVED lines=16> */
.L_x_1441:
[----:B------:R-:W-:Y:S02]  /*18120*/  IMAD.MOV.U32 R13, RZ, RZ, R0 ;  /* 0x000000ffff0d7224 */ /* 0x000fe400078e0000 */
[----:B------:R-:W-:Y:S02]  /*18130*/  IMAD.MOV.U32 R12, RZ, RZ, 0x7 ;  /* 0x00000007ff0c7424 */ /* 0x000fe400078e00ff */
[----:B------:R-:W-:-:S07]  /*18140*/  IMAD.MOV.U32 R7, RZ, RZ, R14 ;  /* 0x000000ffff077224 */ /* 0x000fce00078e000e */
[----:B------:R-:W-:Y:S05]  /*18150*/  WARPSYNC.COLLECTIVE R15, `(.L_x_1442) ;  /* 0x000000000f087348 */ /* 0x000fea0003c00000 */
[----:B------:R0:W1:Y:S02]  /*18160*/  SHFL.IDX P6, R14, R13, R12, R11 ;  /* 0x0000000c0d0e7389 */ /* 0x00006400000c000b */
[----:B01----:R-:W-:Y:S01]  /*18170*/  ENDCOLLECTIVE ;  /* 0x000000000000791b */ /* 0x003fe20003800000 */
.L_x_1442:
        /* <DEDUP_REMOVED lines=11> */
.L_x_1443:
        /* <DEDUP_REMOVED lines=11> */
.L_x_1444:
[----:B------:R-:W-:-:S05]  /*182e0*/  @!P1 LEA R6, P3, R28, R6, 0x1 ;  /* 0x000000061c069211 */ /* 0x000fca00078608ff */
[----:B------:R-:W-:Y:S02]  /*182f0*/  @!P1 IMAD.X R7, RZ, RZ, R0, P3 ;  /* 0x000000ffff079224 */ /* 0x000fe400018e0600 */
[----:B------:R-:W-:-:S03]  /*18300*/  VIADD R0, R26, 0x80 ;  /* 0x000000801a007836 */ /* 0x000fc60000000000 */
[----:B------:R-:W-:Y:S01]  /*18310*/  @!PT LDS RZ, [RZ] ;  /* 0x00000000fffff984 */ /* 0x000fe20000000800 */
[----:B------:R-:W-:Y:S01]  /*18320*/  @!PT LDS RZ, [RZ] ;  /* 0x00000000fffff984 */ /* 0x000fe20000000800 */
[----:B------:R-:W-:Y:S01]  /*18330*/  @!PT LDS RZ, [RZ] ;  /* 0x00000000fffff984 */ /* 0x000fe20000000800 */
[----:B------:R0:W-:Y:S01]  /*18340*/  @!P1 LDGSTS.E.BYPASS.LTC128B.128 [R20+0xbc00], desc[UR52][R6.64], !P0 ;  /* 0x0bc0000006149fae */ /* 0x0001e2000c101d74 */
[----:B------:R-:W-:Y:S01]  /*18350*/  IMAD.MOV.U32 R13, RZ, RZ, R5 ;  /* 0x000000ffff0d7224 */ /* 0x000fe200078e0005 */
[----:B------:R-:W-:Y:S01]  /*18360*/  ISETP.GE.AND P1, PT, R0, R3, PT ;  /* 0x000000030000720c */ /* 0x000fe20003f26270 */
[----:B------:R-:W-:-:S12]  /*18370*/  IMAD.MOV.U32 R0, RZ, RZ, R14 ;  /* 0x000000ffff007224 */ /* 0x000fd800078e000e */
[----:B0-----:R-:W-:Y:S05]  /*18380*/  WARPSYNC.COLLECTIVE R15, `(.L_x_1445) ;  /* 0x000000000f087348 */ /* 0x001fea0003c00000 */
[----:B------:R1:W2:Y:S02]  /*18390*/  SHFL.IDX P6, R14, R13, R12, R11 ;  /* 0x0000000c0d0e7389 */ /* 0x0002a400000c000b */
[----:B012---:R-:W-:Y:S01]  /*183a0*/  ENDCOLLECTIVE ;  /* 0x000000000000791b */ /* 0x007fe20003800000 */
.L_x_1445:
[----:B------:R-:W-:Y:S02]  /*183b0*/  IMAD.MOV.U32 R13, RZ, RZ, R2 ;  /* 0x000000ffff0d7224 */ /* 0x000fe400078e0002 */
[----:B------:R-:W-:Y:S02]  /*183c0*/  IMAD.MOV.U32 R12, RZ, RZ, 0x1 ;  /* 0x00000001ff0c7424 */ /* 0x000fe400078e00ff */
[----:B------:R-:W-:-:S07]  /*183d0*/  IMAD.MOV.U32 R4, RZ, RZ, R14 ;  /* 0x000000ffff047224 */ /* 0x000fce00078e000e */
[----:B------:R-:W-:Y:S05]  /*183e0*/  WARPSYNC.COLLECTIVE R15, `(.L_x_1446) ;  /* 0x000000000f087348 */ /* 0x000fea0003c00000 */
[----:B------:R0:W1:Y:S02]  /*183f0*/  SHFL.IDX P6, R14, R13, R12, R11 ;  /* 0x0000000c0d0e7389 */ /* 0x00006400000c000b */
[----:B01----:R-:W-:Y:S01]  /*18400*/  ENDCOLLECTIVE ;  /* 0x000000000000791b */ /* 0x003fe20003800000 */
.L_x_1446:
[----:B------:R-:W-:-:S05]  /*18410*/  @!P1 LEA R4, P3, R28, R4, 0x1 ;  /* 0x000000041c049211 */ /* 0x000fca00078608ff */
[----:B------:R-:W-:Y:S02]  /*18420*/  @!P1 IMAD.X R0, RZ, RZ, R0, P3 ;  /* 0x000000ffff009224 */ /* 0x000fe400018e0600 */
[----:B------:R-:W-:Y:S02]  /*18430*/  @!P1 IMAD.MOV.U32 R6, RZ, RZ, R4 ;  /* 0x000000ffff069224 */ /* 0x000fe400078e0004 */
[----:B------:R-:W-:Y:S02]  /*18440*/  @!P1 IMAD.MOV.U32 R7, RZ, RZ, R0 ;  /* 0x000000ffff079224 */ /* 0x000fe400078e0000 */
[C---:B------:R-:W-:Y:S02]  /*18450*/  VIADD R0, R26.reuse, 0x90 ;  /* 0x000000901a007836 */ /* 0x040fe40000000000 */
[----:B------:R-:W-:Y:S01]  /*18460*/  IMAD.MOV.U32 R13, RZ, RZ, R5 ;  /* 0x000000ffff0d7224 */ /* 0x000fe200078e0005 */
[----:B------:R-:W-:Y:S01]  /*18470*/  @!PT LDS RZ, [RZ] ;  /* 0x00000000fffff984 */ /* 0x000fe20000000800 */
[----:B------:R-:W-:Y:S01]  /*18480*/  @!PT LDS RZ, [RZ] ;  /* 0x00000000fffff984 */ /* 0x000fe20000000800 */
[----:B------:R-:W-:Y:S01]  /*18490*/  @!PT LDS RZ, [RZ] ;  /* 0x00000000fffff984 */ /* 0x000fe20000000800 */
[----:B------:R0:W-:Y:S01]  /*184a0*/  @!P1 LDGSTS.E.BYPASS.LTC128B.128 [R20+0xc400], desc[UR52][R6.64], !P0 ;  /* 0x0c40000006149fae */ /* 0x0001e2000c101d74 */
[----:B------:R-:W-:Y:S01]  /*184b0*/  VIADD R4, R26, 0xa0 ;  /* 0x000000a01a047836 */ /* 0x000fe20000000000 */
[----:B------:R-:W-:Y:S01]  /*184c0*/  ISETP.GE.AND P1, PT, R0, R3, PT ;  /* 0x000000030000720c */ /* 0x000fe20003f26270 */
[----:B------:R-:W-:-:S12]  /*184d0*/  IMAD.MOV.U32 R0, RZ, RZ, R14 ;  /* 0x000000ffff007224 */ /* 0x000fd800078e000e */
[----:B0-----:R-:W-:Y:S05]  /*184e0*/  WARPSYNC.COLLECTIVE R15, `(.L_x_1447) ;  /* 0x000000000f087348 */ /* 0x001fea0003c00000 */
[----:B------:R1:W2:Y:S02]  /*184f0*/  SHFL.IDX P6, R14, R13, R12, R11 ;  /* 0x0000000c0d0e7389 */ /* 0x0002a400000c000b */
[----:B012---:R-:W-:Y:S01]  /*18500*/  ENDCOLLECTIVE ;  /* 0x000000000000791b */ /* 0x007fe20003800000 */
.L_x_1447:
[----:B------:R-:W-:Y:S02]  /*18510*/  IMAD.MOV.U32 R13, RZ, RZ, R2 ;  /* 0x000000ffff0d7224 */ /* 0x000fe400078e0002 */
[----:B------:R-:W-:Y:S02]  /*18520*/  IMAD.MOV.U32 R12, RZ, RZ, 0x2 ;  /* 0x00000002ff0c7424 */ /* 0x000fe400078e00ff */
[----:B------:R-:W-:-:S07]  /*18530*/  IMAD.MOV.U32 R6, RZ, RZ, R14 ;  /* 0x000000ffff067224 */ /* 0x000fce00078e000e */
[----:B------:R-:W-:Y:S05]  /*18540*/  WARPSYNC.COLLECTIVE R15, `(.L_x_1448) ;  /* 0x000000000f087348 */ /* 0x000fea0003c00000 */
[----:B------:R0:W1:Y:S02]  /*18550*/  SHFL.IDX P6, R14, R13, R12, R11 ;  /* 0x0000000c0d0e7389 */ /* 0x00006400000c000b */
[----:B01----:R-:W-:Y:S01]  /*18560*/  ENDCOLLECTIVE ;  /* 0x000000000000791b */ /* 0x003fe20003800000 */
.L_x_1448:
[----:B------:R-:W-:-:S05]  /*18570*/  @!P1 LEA R6, P2, R28, R6, 0x1 ;  /* 0x000000061c069211 */ /* 0x000fca00078408ff */
[----:B------:R-:W-:Y:S01]  /*18580*/  @!P1 IMAD.X R0, RZ, RZ, R0, P2 ;  /* 0x000000ffff009224 */ /* 0x000fe200010e0600 */
[----:B------:R-:W-:-:S03]  /*18590*/  ISETP.GE.AND P2, PT, R4, R3, PT ;  /* 0x000000030400720c */ /* 0x000fc60003f46270 */
[----:B------:R-:W-:Y:S02]  /*185a0*/  @!P1 IMAD.MOV.U32 R7, RZ, RZ, R0 ;  /* 0x000000ffff079224 */ /* 0x000fe400078e0000 */
[----:B------:R-:W-:-:S03]  /*185b0*/  IMAD.MOV.U32 R13, RZ, RZ, R5 ;  /* 0x000000ffff0d7224 */ /* 0x000fc600078e0005 */
        /* <DEDUP_REMOVED lines=8> */
.L_x_1449:
[----:B------:R-:W-:Y:S02]  /*18640*/  IMAD.MOV.U32 R13, RZ, RZ, R2 ;  /* 0x000000ffff0d7224 */ /* 0x000fe400078e0002 */
[----:B------:R-:W-:Y:S02]  /*18650*/  IMAD.MOV.U32 R12, RZ, RZ, 0x3 ;  /* 0x00000003ff0c7424 */ /* 0x000fe400078e00ff */
[----:B------:R-:W-:-:S07]  /*18660*/  IMAD.MOV.U32 R6, RZ, RZ, R14 ;  /* 0x000000ffff067224 */ /* 0x000fce00078e000e */
[----:B------:R-:W-:Y:S05]  /*18670*/  WARPSYNC.COLLECTIVE R15, `(.L_x_1450) ;  /* 0x000000000f087348 */ /* 0x000fea0003c00000 */
[----:B------:R0:W1:Y:S02]  /*18680*/  SHFL.IDX P6, R14, R13, R12, R11 ;  /* 0x0000000c0d0e7389 */ /* 0x00006400000c000b */
[----:B01----:R-:W-:Y:S01]  /*18690*/  ENDCOLLECTIVE ;  /* 0x000000000000791b */ /* 0x003fe20003800000 */
.L_x_1450:
        /* <DEDUP_REMOVED lines=12> */
.L_x_1451:
[----:B------:R-:W-:Y:S01]  /*18760*/  IMAD.MOV.U32 R2, RZ, RZ, R14 ;  /* 0x000000ffff027224 */ /* 0x000fe200078e000e */
[----:B------:R-:W-:Y:S06]  /*18770*/  BRA `(.L_x_1452) ;  /* 0xffffffb400e87947 */ /* 0x000fec000383ffff */
.L_x_1354:
[----:B0-----:R0:W1:Y:S02]  /*18780*/  SYNCS.PHASECHK.TRANS64.TRYWAIT P0, [R22+URZ+0x16820], R0 ;  /* 0x01682000160075a7 */ /* 0x001064000800017f */
[----:B-1----:R-:W-:Y:S05]  /*18790*/  @!P0 NANOSLEEP.SYNCS 0x989680 ;  /* 0x009896800000895d */ /* 0x002fea0003900000 */
[----:B------:R-:W1:Y:S02]  /*187a0*/  @!P0 SYNCS.PHASECHK.TRANS64 P0, [R22+URZ+0x16820], R0 ;  /* 0x01682000160085a7 */ /* 0x000e64000800007f */
[----:B-1----:R-:W-:Y:S05]  /*187b0*/  @!P0 BRA `(.L_x_1354) ;  /* 0xfffffffc00f08947 */ /* 0x002fea000383ffff */
[----:B------:R-:W-:Y:S05]  /*187c0*/  BRA `(.L_x_1453) ;  /* 0xffffffb800447947 */ /* 0x000fea000383ffff */
.L_x_1359:
[----:B0-----:R0:W1:Y:S02]  /*187d0*/  SYNCS.PHASECHK.TRANS64.TRYWAIT P0, [R5+URZ+0x16840], R2 ;  /* 0x01684002050075a7 */ /* 0x001064000800017f */
[----:B-1----:R-:W-:Y:S05]  /*187e0*/  @!P0 NANOSLEEP.SYNCS 0x989680 ;  /* 0x009896800000895d */ /* 0x002fea0003900000 */
[----:B------:R-:W1:Y:S02]  /*187f0*/  @!P0 SYNCS.PHASECHK.TRANS64 P0, [R5+URZ+0x16840], R2 ;  /* 0x01684002050085a7 */ /* 0x000e64000800007f */
[----:B-1----:R-:W-:Y:S05]  /*18800*/  @!P0 BRA `(.L_x_1359) ;  /* 0xfffffffc00f08947 */ /* 0x002fea000383ffff */
[----:B------:R-:W-:Y:S05]  /*18810*/  BRA `(.L_x_1454) ;  /* 0xffffffbc001c7947 */ /* 0x000fea000383ffff */
.L_x_1360:
        /* <DEDUP_REMOVED lines=8> */
.L_x_1456:
[----:B------:R-:W-:Y:S05]  /*188a0*/  BSYNC B1 ;  /* 0x0000000000017941 */ /* 0x000fea0003800000 */
.L_x_1455:
[----:B------:R-:W-:Y:S02]  /*188b0*/  IMAD.MOV.U32 R13, RZ, RZ, R9 ;  /* 0x000000ffff0d7224 */ /* 0x000fe400078e0009 */
[----:B------:R-:W-:Y:S02]  /*188c0*/  IMAD.MOV.U32 R12, RZ, RZ, RZ ;  /* 0x000000ffff0c7224 */ /* 0x000fe400078e00ff */
[----:B------:R-:W-:Y:S02]  /*188d0*/  IMAD.MOV.U32 R11, RZ, RZ, 0x181f ;  /* 0x0000181fff0b7424 */ /* 0x000fe400078e00ff */
[----:B------:R-:W-:Y:S02]  /*188e0*/  IMAD.MOV.U32 R15, RZ, RZ, -0x1 ;  /* 0xffffffffff0f7424 */ /* 0x000fe400078e00ff */
[----:B------:R-:W-:Y:S02]  /*188f0*/  IMAD.MOV.U32 R3, RZ, RZ, R14 ;  /* 0x000000ffff037224 */ /* 0x000fe400078e000e */
[----:B------:R-:W-:-:S07]  /*18900*/  IMAD.SHL.U32 R7, R28, 0x2, RZ ;  /* 0x000000021c077824 */ /* 0x000fce00078e00ff */
[----:B------:R-:W-:Y:S05]  /*18910*/  WARPSYNC.COLLECTIVE R15, `(.L_x_1457) ;  /* 0x000000000f087348 */ /* 0x000fea0003c00000 */
[----:B------:R0:W1:Y:S02]  /*18920*/  SHFL.IDX P6, R14, R13, R12, R11 ;  /* 0x0000000c0d0e7389 */ /* 0x00006400000c000b */
[----:B01----:R-:W-:Y:S01]  /*18930*/  ENDCOLLECTIVE ;  /* 0x000000000000791b */ /* 0x003fe20003800000 */
.L_x_1457:
[----:B------:R-:W-:Y:S02]  /*18940*/  IMAD R8, R8, 0x2, R22 ;  /* 0x0000000208087824 */ /* 0x000fe400078e0216 */
[----:B------:R-:W-:Y:S02]  /*18950*/  IMAD.MOV.U32 R13, RZ, RZ, R10 ;  /* 0x000000ffff0d7224 */ /* 0x000fe400078e000a */
[----:B------:R-:W-:Y:S02]  /*18960*/  IMAD.MOV.U32 R12, RZ, RZ, 0x1 ;  /* 0x00000001ff0c7424 */ /* 0x000fe400078e00ff */
[----:B------:R-:W-:-:S07]  /*18970*/  IMAD.MOV.U32 R2, RZ, RZ, R14 ;  /* 0x000000ffff027224 */ /* 0x000fce00078e000e */
[----:B------:R-:W-:Y:S05]  /*18980*/  WARPSYNC.COLLECTIVE R15, `(.L_x_1458) ;  /* 0x000000000f087348 */ /* 0x000fea0003c00000 */
[----:B------:R0:W1:Y:S02]  /*18990*/  SHFL.IDX P6, R14, R13, R12, R11 ;  /* 0x0000000c0d0e7389 */ /* 0x00006400000c000b */
[----:B01----:R-:W-:Y:S01]  /*189a0*/  ENDCOLLECTIVE ;  /* 0x000000000000791b */ /* 0x003fe20003800000 */
.L_x_1458:
        /* <DEDUP_REMOVED lines=11> */
.L_x_1459:
[----:B------:R-:W-:Y:S02]  /*18a60*/  IMAD.MOV.U32 R13, RZ, RZ, R10 ;  /* 0x000000ffff0d7224 */ /* 0x000fe400078e000a */
[----:B------:R-:W-:Y:S02]  /*18a70*/  IMAD.MOV.U32 R12, RZ, RZ, 0x2 ;  /* 0x00000002ff0c7424 */ /* 0x000fe400078e00ff */
[----:B------:R-:W-:-:S07]  /*18a80*/  IMAD.MOV.U32 R2, RZ, RZ, R14 ;  /* 0x000000ffff027224 */ /* 0x000fce00078e000e */
[----:B------:R-:W-:Y:S05]  /*18a90*/  WARPSYNC.COLLECTIVE R15, `(.L_x_1460) ;  /* 0x000000000f087348 */ /* 0x000fea0003c00000 */
[----:B------:R0:W1:Y:S02]  /*18aa0*/  SHFL.IDX P6, R14, R13, R12, R11 ;  /* 0x0000000c0d0e7389 */ /* 0x00006400000c000b */
[----:B01----:R-:W-:Y:S01]  /*18ab0*/  ENDCOLLECTIVE ;  /* 0x000000000000791b */ /* 0x003fe20003800000 */
.L_x_1460:
        /* <DEDUP_REMOVED lines=11> */
.L_x_1461:
[----:B------:R-:W-:Y:S02]  /*18b70*/  IMAD.MOV.U32 R13, RZ, RZ, R10 ;  /* 0x000000ffff0d7224 */ /* 0x000fe400078e000a */
[----:B------:R-:W-:Y:S02]  /*18b80*/  IMAD.MOV.U32 R12, RZ, RZ, 0x3 ;  /* 0x00000003ff0c7424 */ /* 0x000fe400078e00ff */
[----:B------:R-:W-:-:S07]  /*18b90*/  IMAD.MOV.U32 R2, RZ, RZ, R14 ;  /* 0x000000ffff027224 */ /* 0x000fce00078e000e */
[----:B------:R-:W-:Y:S05]  /*18ba0*/  WARPSYNC.COLLECTIVE R15, `(.L_x_1462) ;  /* 0x000000000f087348 */ /* 0x000fea0003c00000 */
[----:B------:R0:W1:Y:S02]  /*18bb0*/  SHFL.IDX P6, R14, R13, R12, R11 ;  /* 0x0000000c0d0e7389 */ /* 0x00006400000c000b */
[----:B01----:R-:W-:Y:S01]  /*18bc0*/  ENDCOLLECTIVE ;  /* 0x000000000000791b */ /* 0x003fe20003800000 */
.L_x_1462:
        /* <DEDUP_REMOVED lines=11> */
.L_x_1463:
[----:B------:R-:W-:Y:S02]  /*18c80*/  IMAD.MOV.U32 R13, RZ, RZ, R10 ;  /* 0x000000ffff0d7224 */ /* 0x000fe400078e000a */
[----:B------:R-:W-:Y:S02]  /*18c90*/  IMAD.MOV.U32 R12, RZ, RZ, 0x4 ;  /* 0x00000004ff0c7424 */ /* 0x000fe400078e00ff */
[----:B------:R-:W-:-:S07]  /*18ca0*/  IMAD.MOV.U32 R2, RZ, RZ, R14 ;  /* 0x000000ffff027224 */ /* 0x000fce00078e000e */
[----:B------:R-:W-:Y:S05]  /*18cb0*/  WARPSYNC.COLLECTIVE R15, `(.L_x_1464) ;  /* 0x000000000f087348 */ /* 0x000fea0003c00000 */
[----:B------:R0:W1:Y:S02]  /*18cc0*/  SHFL.IDX P6, R14, R13, R12, R11 ;  /* 0x0000000c0d0e7389 */ /* 0x00006400000c000b */
[----:B01----:R-:W-:Y:S01]  /*18cd0*/  ENDCOLLECTIVE ;  /* 0x000000000000791b */ /* 0x003fe20003800000 */
.L_x_1464:
        /* <DEDUP_REMOVED lines=11> */
.L_x_1465:
[----:B------:R-:W-:Y:S02]  /*18d90*/  IMAD.MOV.U32 R13, RZ, RZ, R10 ;  /* 0x000000ffff0d7224 */ /* 0x000fe400078e000a */
[----:B------:R-:W-:Y:S02]  /*18da0*/  IMAD.MOV.U32 R12, RZ, RZ, 0x5 ;  /* 0x00000005ff0c7424 */ /* 0x000fe400078e00ff */
[----:B------:R-:W-:-:S07]  /*18db0*/  IMAD.MOV.U32 R2, RZ, RZ, R14 ;  /* 0x000000ffff027224 */ /* 0x000fce00078e000e */
[----:B------:R-:W-:Y:S05]  /*18dc0*/  WARPSYNC.COLLECTIVE R15, `(.L_x_1466) ;  /* 0x000000000f087348 */ /* 0x000fea0003c00000 */
[----:B------:R0:W1:Y:S02]  /*18dd0*/  SHFL.IDX P6, R14, R13, R12, R11 ;  /* 0x0000000c0d0e7389 */ /* 0x00006400000c000b */
[----:B01----:R-:W-:Y:S01]  /*18de0*/  ENDCOLLECTIVE ;  /* 0x000000000000791b */ /* 0x003fe20003800000 */
.L_x_1466:
        /* <DEDUP_REMOVED lines=11> */
.L_x_1467:
[----:B------:R-:W-:Y:S02]  /*18ea0*/  IMAD.MOV.U32 R13, RZ, RZ, R10 ;  /* 0x000000ffff0d7224 */ /* 0x000fe400078e000a */
[----:B------:R-:W-:Y:S02]  /*18eb0*/  IMAD.MOV.U32 R12, RZ, RZ, 0x6 ;  /* 0x00000006ff0c7424 */ /* 0x000fe400078e00ff */
[----:B------:R-:W-:-:S07]  /*18ec0*/  IMAD.MOV.U32 R2, RZ, RZ, R14 ;  /* 0x000000ffff027224 */ /* 0x000fce00078e000e */
[----:B------:R-:W-:Y:S05]  /*18ed0*/  WARPSYNC.COLLECTIVE R15, `(.L_x_1468) ;  /* 0x000000000f087348 */ /* 0x000fea0003c00000 */
[----:B------:R0:W1:Y:S02]  /*18ee0*/  SHFL.IDX P6, R14, R13, R12, R11 ;  /* 0x0000000c0d0e7389 */ /* 0x00006400000c000b */
[----:B01----:R-:W-:Y:S01]  /*18ef0*/  ENDCOLLECTIVE ;  /* 0x000000000000791b */ /* 0x003fe20003800000 */
.L_x_1468:
        /* <DEDUP_REMOVED lines=11> */
.L_x_1469:
[----:B------:R-:W-:Y:S02]  /*18fb0*/  IMAD.MOV.U32 R13, RZ, RZ, R10 ;  /* 0x000000ffff0d7224 */ /* 0x000fe400078e000a */
[----:B------:R-:W-:Y:S02]  /*18fc0*/  IMAD.MOV.U32 R12, RZ, RZ, 0x7 ;  /* 0x00000007ff0c7424 */ /* 0x000fe400078e00ff */
[----:B------:R-:W-:-:S07]  /*18fd0*/  IMAD.MOV.U32 R2, RZ, RZ, R14 ;  /* 0x000000ffff027224 */ /* 0x000fce00078e000e */
[----:B------:R-:W-:Y:S05]  /*18fe0*/  WARPSYNC.COLLECTIVE R15, `(.L_x_1470) ;  /* 0x000000000f087348 */ /* 0x000fea0003c00000 */
[----:B------:R0:W1:Y:S02]  /*18ff0*/  SHFL.IDX P6, R14, R13, R12, R11 ;  /* 0x0000000c0d0e7389 */ /* 0x00006400000c000b */
[----:B01----:R-:W-:Y:S01]  /*19000*/  ENDCOLLECTIVE ;  /* 0x000000000000791b */ /* 0x003fe20003800000 */
.L_x_1470:
        /* <DEDUP_REMOVED lines=11> */
.L_x_1471:
[----:B------:R-:W-:Y:S01]  /*190c0*/  IMAD.MOV.U32 R2, RZ, RZ, R14 ;  /* 0x000000ffff027224 */ /* 0x000fe200078e000e */
[----:B------:R-:W-:Y:S06]  /*190d0*/  BRA `(.L_x_1472) ;  /* 0xffffffb8000c7947 */ /* 0x000fec000383ffff */
.L_x_1365:
[----:B-1----:R1:W2:Y:S02]  /*190e0*/  SYNCS.PHASECHK.TRANS64.TRYWAIT P0, [R5+URZ+0x16860], R2 ;  /* 0x01686002050075a7 */ /* 0x0022a4000800017f */
[----:B--2---:R-:W-:Y:S05]  /*190f0*/  @!P0 NANOSLEEP.SYNCS 0x989680 ;  /* 0x009896800000895d */ /* 0x004fea0003900000 */
[----:B------:R-:W2:Y:S02]  /*19100*/  @!P0 SYNCS.PHASECHK.TRANS64 P0, [R5+URZ+0x16860], R2 ;  /* 0x01686002050085a7 */ /* 0x000ea4000800007f */
[----:B--2---:R-:W-:Y:S05]  /*19110*/  @!P0 BRA `(.L_x_1365) ;  /* 0xfffffffc00f08947 */ /* 0x004fea000383ffff */
[----:B------:R-:W-:Y:S05]  /*19120*/  BRA `(.L_x_1473) ;  /* 0xffffffb800647947 */ /* 0x000fea000383ffff */
.L_x_1366:
        /* <DEDUP_REMOVED lines=8> */
.L_x_1475:
[----:B------:R-:W-:Y:S05]  /*191b0*/  BSYNC B1 ;  /* 0x0000000000017941 */ /* 0x000fea0003800000 */
.L_x_1474:
[----:B------:R-:W-:Y:S01]  /*191c0*/  IMAD.MOV.U32 R13, RZ, RZ, R17 ;  /* 0x000000ffff0d7224 */ /* 0x000fe200078e0011 */
[----:B------:R-:W-:Y:S01]  /*191d0*/  ISETP.LT.OR P2, PT, R8, 0x1, P1 ;  /* 0x000000010800780c */ /* 0x000fe20000f41670 */
        /* <DEDUP_REMOVED lines=8> */
.L_x_1476:
[----:B------:R-:W-:Y:S02]  /*19260*/  IMAD.MOV.U32 R13, RZ, RZ, R23 ;  /* 0x000000ffff0d7224 */ /* 0x000fe400078e0017 */
[----:B------:R-:W-:Y:S02]  /*19270*/  IMAD.MOV.U32 R12, RZ, RZ, 0x1 ;  /* 0x00000001ff0c7424 */ /* 0x000fe400078e00ff */
[----:B------:R-:W-:-:S07]  /*19280*/  IMAD.MOV.U32 R2, RZ, RZ, R14 ;  /* 0x000000ffff027224 */ /* 0x000fce00078e000e */
[----:B------:R-:W-:Y:S05]  /*19290*/  WARPSYNC.COLLECTIVE R15, `(.L_x_1477) ;  /* 0x000000000f087348 */ /* 0x000fea0003c00000 */
[----:B------:R0:W1:Y:S02]  /*192a0*/  SHFL.IDX P6, R14, R13, R12, R11 ;  /* 0x0000000c0d0e7389 */ /* 0x00006400000c000b */
[----:B01----:R-:W-:Y:S01]  /*192b0*/  ENDCOLLECTIVE ;  /* 0x000000000000791b */ /* 0x003fe20003800000 */
.L_x_1477:
        /* <DEDUP_REMOVED lines=12> */
.L_x_1478:
[----:B------:R-:W-:Y:S02]  /*19380*/  IMAD.MOV.U32 R13, RZ, RZ, R23 ;  /* 0x000000ffff0d7224 */ /* 0x000fe400078e0017 */
[----:B------:R-:W-:Y:S02]  /*19390*/  IMAD.MOV.U32 R12, RZ, RZ, 0x2 ;  /* 0x00000002ff0c7424 */ /* 0x000fe400078e00ff */
[----:B------:R-:W-:-:S07]  /*193a0*/  IMAD.MOV.U32 R2, RZ, RZ, R14 ;  /* 0x000000ffff027224 */ /* 0x000fce00078e000e */
[----:B------:R-:W-:Y:S05]  /*193b0*/  WARPSYNC.COLLECTIVE R15, `(.L_x_1479) ;  /* 0x000000000f087348 */ /* 0x000fea0003c00000 */
[----:B------:R0:W1:Y:S02]  /*193c0*/  SHFL.IDX P6, R14, R13, R12, R11 ;  /* 0x0000000c0d0e7389 */ /* 0x00006400000c000b */
[----:B01----:R-:W-:Y:S01]  /*193d0*/  ENDCOLLECTIVE ;  /* 0x000000000000791b */ /* 0x003fe20003800000 */
.L_x_1479:
        /* <DEDUP_REMOVED lines=12> */
.L_x_1480:
[----:B------:R-:W-:Y:S02]  /*194a0*/  IMAD.MOV.U32 R13, RZ, RZ, R23 ;  /* 0x000000ffff0d7224 */ /* 0x000fe400078e0017 */
[----:B------:R-:W-:Y:S02]  /*194b0*/  IMAD.MOV.U32 R12, RZ, RZ, 0x3 ;  /* 0x00000003ff0c7424 */ /* 0x000fe400078e00ff */
[----:B------:R-:W-:-:S07]  /*194c0*/  IMAD.MOV.U32 R2, RZ, RZ, R14 ;  /* 0x000000ffff027224 */ /* 0x000fce00078e000e */
[----:B------:R-:W-:Y:S05]  /*194d0*/  WARPSYNC.COLLECTIVE R15, `(.L_x_1481) ;  /* 0x000000000f087348 */ /* 0x000fea0003c00000 */
[----:B------:R0:W1:Y:S02]  /*194e0*/  SHFL.IDX P6, R14, R13, R12, R11 ;  /* 0x0000000c0d0e7389 */ /* 0x00006400000c000b */
[----:B01----:R-:W-:Y:S01]  /*194f0*/  ENDCOLLECTIVE ;  /* 0x000000000000791b */ /* 0x003fe20003800000 */
.L_x_1481:
        /* <DEDUP_REMOVED lines=12> */
.L_x_1482:
[----:B------:R-:W-:Y:S02]  /*195c0*/  IMAD.MOV.U32 R13, RZ, RZ, R23 ;  /* 0x000000ffff0d7224 */ /* 0x000fe400078e0017 */
[----:B------:R-:W-:Y:S02]  /*195d0*/  IMAD.MOV.U32 R12, RZ, RZ, 0x4 ;  /* 0x00000004ff0c7424 */ /* 0x000fe400078e00ff */
[----:B------:R-:W-:-:S07]  /*195e0*/  IMAD.MOV.U32 R2, RZ, RZ, R14 ;  /* 0x000000ffff027224 */ /* 0x000fce00078e000e */
[----:B------:R-:W-:Y:S05]  /*195f0*/  WARPSYNC.COLLECTIVE R15, `(.L_x_1483) ;  /* 0x000000000f087348 */ /* 0x000fea0003c00000 */
[----:B------:R0:W1:Y:S02]  /*19600*/  SHFL.IDX P6, R14, R13, R12, R11 ;  /* 0x0000000c0d0e7389 */ /* 0x00006400000c000b */
[----:B01----:R-:W-:Y:S01]  /*19610*/  ENDCOLLECTIVE ;  /* 0x000000000000791b */ /* 0x003fe20003800000 */
.L_x_1483:
        /* <DEDUP_REMOVED lines=12> */
.L_x_1484:
[----:B------:R-:W-:Y:S02]  /*196e0*/  IMAD.MOV.U32 R13, RZ, RZ, R23 ;  /* 0x000000ffff0d7224 */ /* 0x000fe400078e0017 */
[----:B------:R-:W-:Y:S02]  /*196f0*/  IMAD.MOV.U32 R12, RZ, RZ, 0x5 ;  /* 0x00000005ff0c7424 */ /* 0x000fe400078e00ff */
[----:B------:R-:W-:-:S07]  /*19700*/  IMAD.MOV.U32 R2, RZ, RZ, R14 ;  /* 0x000000ffff027224 */ /* 0x000fce00078e000e */
[----:B------:R-:W-:Y:S05]  /*19710*/  WARPSYNC.COLLECTIVE R15, `(.L_x_1485) ;  /* 0x000000000f087348 */ /* 0x000fea0003c00000 */
[----:B------:R0:W1:Y:S02]  /*19720*/  SHFL.IDX P6, R14, R13, R12, R11 ;  /* 0x0000000c0d0e7389 */ /* 0x00006400000c000b */
[----:B01----:R-:W-:Y:S01]  /*19730*/  ENDCOLLECTIVE ;  /* 0x000000000000791b */ /* 0x003fe20003800000 */
.L_x_1485:
        /* <DEDUP_REMOVED lines=12> */
.L_x_1486:
[----:B------:R-:W-:Y:S02]  /*19800*/  IMAD.MOV.U32 R13, RZ, RZ, R23 ;  /* 0x000000ffff0d7224 */ /* 0x000fe400078e0017 */
[----:B------:R-:W-:Y:S02]  /*19810*/  IMAD.MOV.U32 R12, RZ, RZ, 0x6 ;  /* 0x00000006ff0c7424 */ /* 0x000fe400078e00ff */
[----:B------:R-:W-:-:S07]  /*19820*/  IMAD.MOV.U32 R2, RZ, RZ, R14 ;  /* 0x000000ffff027224 */ /* 0x000fce00078e000e */
[----:B------:R-:W-:Y:S05]  /*19830*/  WARPSYNC.COLLECTIVE R15, `(.L_x_1487) ;  /* 0x000000000f087348 */ /* 0x000fea0003c00000 */
[----:B------:R0:W1:Y:S02]  /*19840*/  SHFL.IDX P6, R14, R13, R12, R11 ;  /* 0x0000000c0d0e7389 */ /* 0x00006400000c000b */
[----:B01----:R-:W-:Y:S01]  /*19850*/  ENDCOLLECTIVE ;  /* 0x000000000000791b */ /* 0x003fe20003800000 */
.L_x_1487:
        /* <DEDUP_REMOVED lines=12> */
.L_x_1488:
[----:B------:R-:W-:Y:S02]  /*19920*/  IMAD.MOV.U32 R13, RZ, RZ, R23 ;  /* 0x000000ffff0d7224 */ /* 0x000fe400078e0017 */
[----:B------:R-:W-:Y:S02]  /*19930*/  IMAD.MOV.U32 R12, RZ, RZ, 0x7 ;  /* 0x00000007ff0c7424 */ /* 0x000fe400078e00ff */
[----:B------:R-:W-:-:S07]  /*19940*/  IMAD.MOV.U32 R2, RZ, RZ, R14 ;  /* 0x000000ffff027224 */ /* 0x000fce00078e000e */
[----:B------:R-:W-:Y:S05]  /*19950*/  WARPSYNC.COLLECTIVE R15, `(.L_x_1489) ;  /* 0x000000000f087348 */ /* 0x000fea0003c00000 */
[----:B------:R0:W1:Y:S02]  /*19960*/  SHFL.IDX P6, R14, R13, R12, R11 ;  /* 0x0000000c0d0e7389 */ /* 0x00006400000c000b */
[----:B01----:R-:W-:Y:S01]  /*19970*/  ENDCOLLECTIVE ;  /* 0x000000000000791b */ /* 0x003fe20003800000 */
.L_x_1489:
        /* <DEDUP_REMOVED lines=11> */
.L_x_1490:
[----:B------:R-:W-:Y:S01]  /*19a30*/  IMAD.MOV.U32 R2, RZ, RZ, R14 ;  /* 0x000000ffff027224 */ /* 0x000fe200078e000e */
[----:B------:R-:W-:Y:S06]  /*19a40*/  BRA `(.L_x_1491) ;  /* 0xffffffb400107947 */ /* 0x000fec000383ffff */
.L_x_1374:
[----:B0-----:R0:W1:Y:S02]  /*19a50*/  SYNCS.PHASECHK.TRANS64.TRYWAIT P0, [R0+URZ+0x16860], R3 ;  /* 0x01686003000075a7 */ /* 0x001064000800017f */
[----:B-1----:R-:W-:Y:S05]  /*19a60*/  @!P0 NANOSLEEP.SYNCS 0x989680 ;  /* 0x009896800000895d */ /* 0x002fea0003900000 */
[----:B------:R-:W1:Y:S02]  /*19a70*/  @!P0 SYNCS.PHASECHK.TRANS64 P0, [R0+URZ+0x16860], R3 ;  /* 0x01686003000085a7 */ /* 0x000e64000800007f */
[----:B-1----:R-:W-:Y:S05]  /*19a80*/  @!P0 BRA `(.L_x_1374) ;  /* 0xfffffffc00f08947 */ /* 0x002fea000383ffff */
[----:B------:R-:W-:Y:S05]  /*19a90*/  BRA `(.L_x_1492) ;  /* 0xffffffb800347947 */ /* 0x000fea000383ffff */
.L_x_1375:
        /* <DEDUP_REMOVED lines=8> */
.L_x_1494:
[----:B------:R-:W-:Y:S05]  /*19b20*/  BSYNC B0 ;  /* 0x0000000000007941 */ /* 0x000fea0003800000 */
.L_x_1493:
[----:B------:R-:W-:Y:S01]  /*19b30*/  IMAD.MOV.U32 R13, RZ, RZ, R17 ;  /* 0x000000ffff0d7224 */ /* 0x000fe200078e0011 */
[----:B------:R-:W-:Y:S01]  /*19b40*/  ISETP.LT.OR P2, PT, R6, 0x1, P0 ;  /* 0x000000010600780c */ /* 0x000fe20000741670 */
        /* <DEDUP_REMOVED lines=8> */
.L_x_1495:
[----:B------:R-:W-:Y:S02]  /*19bd0*/  IMAD R4, R4, 0x2, R22 ;  /* 0x0000000204047824 */ /* 0x000fe400078e0216 */
[----:B------:R-:W-:Y:S02]  /*19be0*/  IMAD.MOV.U32 R13, RZ, RZ, R23 ;  /* 0x000000ffff0d7224 */ /* 0x000fe400078e0017 */
[----:B------:R-:W-:Y:S01]  /*19bf0*/  IMAD.MOV.U32 R12, RZ, RZ, 0x1 ;  /* 0x00000001ff0c7424 */ /* 0x000fe200078e00ff */
[----:B------:R-:W-:-:S13]  /*19c00*/  IADD3 R2, P1, R14, R5, RZ ;  /* 0x000000050e027210 */ /* 0x000fda0007f3e0ff */
[----:B------:R-:W-:Y:S05]  /*19c10*/  WARPSYNC.COLLECTIVE R15, `(.L_x_1496) ;  /* 0x000000000f087348 */ /* 0x000fea0003c00000 */
[----:B------:R0:W1:Y:S02]  /*19c20*/  SHFL.IDX P6, R14, R13, R12, R11 ;  /* 0x0000000c0d0e7389 */ /* 0x00006400000c000b */
[----:B01----:R-:W-:Y:S01]  /*19c30*/  ENDCOLLECTIVE ;  /* 0x000000000000791b */ /* 0x003fe20003800000 */
.L_x_1496:
        /* <DEDUP_REMOVED lines=11> */
.L_x_1497:
[----:B------:R-:W-:Y:S02]  /*19cf0*/  IMAD.MOV.U32 R13, RZ, RZ, R23 ;  /* 0x000000ffff0d7224 */ /* 0x000fe400078e0017 */
[----:B------:R-:W-:Y:S02]  /*19d00*/  IMAD.MOV.U32 R12, RZ, RZ, 0x2 ;  /* 0x00000002ff0c7424 */ /* 0x000fe400078e00ff */
[----:B------:R-:W-:-:S07]  /*19d10*/  IMAD.MOV.U32 R9, RZ, RZ, R14 ;  /* 0x000000ffff097224 */ /* 0x000fce00078e000e */
[----:B------:R-:W-:Y:S05]  /*19d20*/  WARPSYNC.COLLECTIVE R15, `(.L_x_1498) ;  /* 0x000000000f087348 */ /* 0x000fea0003c00000 */
[----:B------:R0:W1:Y:S02]  /*19d30*/  SHFL.IDX P6, R14, R13, R12, R11 ;  /* 0x0000000c0d0e7389 */ /* 0x00006400000c000b */
[----:B01----:R-:W-:Y:S01]  /*19d40*/  ENDCOLLECTIVE ;  /* 0x000000000000791b */ /* 0x003fe20003800000 */
.L_x_1498:
        /* <DEDUP_REMOVED lines=12> */
.L_x_1499:
[----:B------:R-:W-:Y:S02]  /*19e10*/  IMAD.MOV.U32 R13, RZ, RZ, R23 ;  /* 0x000000ffff0d7224 */ /* 0x000fe400078e0017 */
[----:B------:R-:W-:Y:S02]  /*19e20*/  IMAD.MOV.U32 R12, RZ, RZ, 0x3 ;  /* 0x00000003ff0c7424 */ /* 0x000fe400078e00ff */
[----:B------:R-:W-:-:S07]  /*19e30*/  IMAD.MOV.U32 R10, RZ, RZ, R14 ;  /* 0x000000ffff0a7224 */ /* 0x000fce00078e000e */
[----:B------:R-:W-:Y:S05]  /*19e40*/  WARPSYNC.COLLECTIVE R15, `(.L_x_1500) ;  /* 0x000000000f087348 */ /* 0x000fea0003c00000 */
[----:B------:R0:W1:Y:S02]  /*19e50*/  SHFL.IDX P6, R14, R13, R12, R11 ;  /* 0x0000000c0d0e7389 */ /* 0x00006400000c000b */
[----:B01----:R-:W-:Y:S01]  /*19e60*/  ENDCOLLECTIVE ;  /* 0x000000000000791b */ /* 0x003fe20003800000 */
.L_x_1500:
        /* <DEDUP_REMOVED lines=12> */
.L_x_1501:
[----:B------:R-:W-:Y:S02]  /*19f30*/  IMAD.MOV.U32 R13, RZ, RZ, R23 ;  /* 0x000000ffff0d7224 */ /* 0x000fe400078e0017 */
[----:B------:R-:W-:Y:S02]  /*19f40*/  IMAD.MOV.U32 R12, RZ, RZ, 0x4 ;  /* 0x00000004ff0c7424 */ /* 0x000fe400078e00ff */
[----:B------:R-:W-:-:S07]  /*19f50*/  IMAD.MOV.U32 R9, RZ, RZ, R14 ;  /* 0x000000ffff097224 */ /* 0x000fce00078e000e */
[----:B------:R-:W-:Y:S05]  /*19f60*/  WARPSYNC.COLLECTIVE R15, `(.L_x_1502) ;  /* 0x000000000f087348 */ /* 0x000fea0003c00000 */
[----:B------:R0:W1:Y:S02]  /*19f70*/  SHFL.IDX P6, R14, R13, R12, R11 ;  /* 0x0000000c0d0e7389 */ /* 0x00006400000c000b */
[----:B01----:R-:W-:Y:S01]  /*19f80*/  ENDCOLLECTIVE ;  /* 0x000000000000791b */ /* 0x003fe20003800000 */
.L_x_1502:
        /* <DEDUP_REMOVED lines=12> */
.L_x_1503:
[----:B------:R-:W-:Y:S02]  /*1a050*/  IMAD.MOV.U32 R13, RZ, RZ, R23 ;  /* 0x000000ffff0d7224 */ /* 0x000fe400078e0017 */
[----:B------:R-:W-:Y:S02]  /*1a060*/  IMAD.MOV.U32 R12, RZ, RZ, 0x5 ;  /* 0x00000005ff0c7424 */ /* 0x000fe400078e00ff */
[----:B------:R-:W-:-:S07]  /*1a070*/  IMAD.MOV.U32 R10, RZ, RZ, R14 ;  /* 0x000000ffff0a7224 */ /* 0x000fce00078e000e */
[----:B------:R-:W-:Y:S05]  /*1a080*/  WARPSYNC.COLLECTIVE R15, `(.L_x_1504) ;  /* 0x000000000f087348 */ /* 0x000fea0003c00000 */
[----:B------:R0:W1:Y:S02]  /*1a090*/  SHFL.IDX P6, R14, R13, R12, R11 ;  /* 0x0000000c0d0e7389 */ /* 0x00006400000c000b */
[----:B01----:R-:W-:Y:S01]  /*1a0a0*/  ENDCOLLECTIVE ;  /* 0x000000000000791b */ /* 0x003fe20003800000 */
.L_x_1504:
        /* <DEDUP_REMOVED lines=12> */
.L_x_1505:
[----:B------:R-:W-:Y:S02]  /*1a170*/  IMAD.MOV.U32 R13, RZ, RZ, R23 ;  /* 0x000000ffff0d7224 */ /* 0x000fe400078e0017 */
[----:B------:R-:W-:Y:S02]  /*1a180*/  IMAD.MOV.U32 R12, RZ, RZ, 0x6 ;  /* 0x00000006ff0c7424 */ /* 0x000fe400078e00ff */
[----:B------:R-:W-:-:S07]  /*1a190*/  IMAD.MOV.U32 R9, RZ, RZ, R14 ;  /* 0x000000ffff097224 */ /* 0x000fce00078e000e */
[----:B------:R-:W-:Y:S05]  /*1a1a0*/  WARPSYNC.COLLECTIVE R15, `(.L_x_1506) ;  /* 0x000000000f087348 */ /* 0x000fea0003c00000 */
[----:B------:R0:W1:Y:S02]  /*1a1b0*/  SHFL.IDX P6, R14, R13, R12, R11 ;  /* 0x0000000c0d0e7389 */ /* 0x00006400000c000b */
[----:B01----:R-:W-:Y:S01]  /*1a1c0*/  ENDCOLLECTIVE ;  /* 0x000000000000791b */ /* 0x003fe20003800000 */
.L_x_1506:
        /* <DEDUP_REMOVED lines=12> */
.L_x_1507:
[----:B------:R-:W-:Y:S02]  /*1a290*/  IMAD.MOV.U32 R13, RZ, RZ, R23 ;  /* 0x000000ffff0d7224 */ /* 0x000fe400078e0017 */
[----:B------:R-:W-:Y:S01]  /*1a2a0*/  IMAD.MOV.U32 R12, RZ, RZ, 0x7 ;  /* 0x00000007ff0c7424 */ /* 0x000fe200078e00ff */
[----:B------:R-:W-:-:S13]  /*1a2b0*/  IADD3 R2, P1, R14, R5, RZ ;  /* 0x000000050e027210 */ /* 0x000fda0007f3e0ff */
[----:B------:R-:W-:Y:S05]  /*1a2c0*/  WARPSYNC.COLLECTIVE R15, `(.L_x_1508) ;  /* 0x000000000f087348 */ /* 0x000fea0003c00000 */
[----:B------:R0:W1:Y:S02]  /*1a2d0*/  SHFL.IDX P6, R14, R13, R12, R11 ;  /* 0x0000000c0d0e7389 */ /* 0x00006400000c000b */
[----:B01----:R-:W-:Y:S01]  /*1a2e0*/  ENDCOLLECTIVE ;  /* 0x000000000000791b */ /* 0x003fe20003800000 */
.L_x_1508:
        /* <DEDUP_REMOVED lines=10> */
.L_x_1509:
[----:B------:R-:W-:Y:S05]  /*1a390*/  BRA `(.L_x_1510) ;  /* 0xffffffb000e87947 */ /* 0x000fea000383ffff */
.L_x_1380:
        /* <DEDUP_REMOVED lines=8> */
.L_x_1512:
[----:B------:R-:W-:Y:S05]  /*1a420*/  BSYNC B0 ;  /* 0x0000000000007941 */ /* 0x000fea0003800000 */
.L_x_1511:
[----:B------:R-:W-:Y:S02]  /*1a430*/  IMAD.MOV.U32 R13, RZ, RZ, R16 ;  /* 0x000000ffff0d7224 */ /* 0x000fe400078e0010 */
[----:B------:R-:W-:Y:S02]  /*1a440*/  IMAD.MOV.U32 R12, RZ, RZ, 0x1 ;  /* 0x00000001ff0c7424 */ /* 0x000fe400078e00ff */
[----:B------:R-:W-:Y:S02]  /*1a450*/  IMAD.MOV.U32 R11, RZ, RZ, 0x1f ;  /* 0x0000001fff0b7424 */ /* 0x000fe400078e00ff */
[----:B------:R-:W-:Y:S02]  /*1a460*/  IMAD.MOV.U32 R15, RZ, RZ, -0x1 ;  /* 0xffffffffff0f7424 */ /* 0x000fe400078e00ff */
[----:B------:R-:W-:Y:S02]  /*1a470*/  IMAD.IADD R7, R19, 0x1, R8 ;  /* 0x0000000113077824 */ /* 0x000fe400078e0208 */
[----:B------:R-:W-:-:S07]  /*1a480*/  IMAD.MOV.U32 R0, RZ, RZ, R14 ;  /* 0x000000ffff007224 */ /* 0x000fce00078e000e */
[----:B------:R-:W-:Y:S05]  /*1a490*/  WARPSYNC.COLLECTIVE R15, `(.L_x_1513) ;  /* 0x000000000f087348 */ /* 0x000fea0003c00000 */
[----:B------:R0:W1:Y:S02]  /*1a4a0*/  SHFL.IDX P6, R14, R13, R12, R11 ;  /* 0x0000000c0d0e7389 */ /* 0x00006400000c000b */
[----:B01----:R-:W-:Y:S01]  /*1a4b0*/  ENDCOLLECTIVE ;  /* 0x000000000000791b */ /* 0x003fe20003800000 */
.L_x_1513:
[----:B------:R-:W-:Y:S02]  /*1a4c0*/  ULDC UR4, c[0x0][0xc3c] ;  /* 0x00030f0000047ab9 */ /* 0x000fe40000000800 */
[----:B------:R-:W-:-:S13]  /*1a4d0*/  ISETP.GE.OR P1, PT, R7, UR4, !P0 ;  /* 0x0000000407007c0c */ /* 0x000fda000c726670 */
[----:B------:R-:W0:Y:S01]  /*1a4e0*/  @!P1 LDC.64 R2, c[0x0][0xc80] ;  /* 0x00032000ff029b82 */ /* 0x000e220000000a00 */
[----:B------:R-:W-:Y:S02]  /*1a4f0*/  IMAD.MOV.U32 R17, RZ, RZ, RZ ;  /* 0x000000ffff117224 */ /* 0x000fe400078e00ff */
[----:B------:R-:W-:Y:S02]  /*1a500*/  IMAD.MOV.U32 R11, RZ, RZ, RZ ;  /* 0x000000ffff0b7224 */ /* 0x000fe400078e00ff */
[----:B------:R-:W-:Y:S02]  /*1a510*/  IMAD.MOV.U32 R5, RZ, RZ, R14 ;  /* 0x000000ffff057224 */ /* 0x000fe400078e000e */
[----:B0-----:R-:W-:-:S06]  /*1a520*/  @!P1 IMAD.WIDE R2, R7, 0x4, R2 ;  /* 0x0000000407029825 */ /* 0x001fcc00078e0202 */
[----:B------:R-:W2:Y:S01]  /*1a530*/  @!P1 LDG.E R2, desc[UR52][R2.64] ;  /* 0x0000003402029981 */ /* 0x000ea2000c1e1900 */
[C---:B------:R-:W-:Y:S02]  /*1a540*/  ISETP.GE.U32.AND P2, PT, R8.reuse, 0x2, PT ;  /* 0x000000020800780c */ /* 0x040fe40003f46070 */
[C---:B------:R-:W-:Y:S02]  /*1a550*/  ISETP.GE.U32.AND P3, PT, R8.reuse, 0x4, PT ;  /* 0x000000040800780c */ /* 0x040fe40003f66070 */
[C---:B------:R-:W-:Y:S02]  /*1a560*/  ISETP.GE.U32.AND P4, PT, R8.reuse, 0x8, PT ;  /* 0x000000080800780c */ /* 0x040fe40003f86070 */
[C---:B------:R-:W-:Y:S01]  /*1a570*/  ISETP.GE.U32.AND P5, PT, R8.reuse, 0x10, PT ;  /* 0x000000100800780c */ /* 0x040fe20003fa6070 */
[----:B--2---:R-:W-:Y:S01]  /*1a580*/  @!P1 IMAD.MOV.U32 R17, RZ, RZ, R2 ;  /* 0x000000ffff119224 */ /* 0x004fe200078e0002 */
[----:B------:R-:W-:-:S03]  /*1a590*/  ISETP.NE.AND P1, PT, R8, RZ, PT ;  /* 0x000000ff0800720c */ /* 0x000fc60003f25270 */
[----:B------:R-:W-:-:S10]  /*1a5a0*/  IMAD.MOV.U32 R13, RZ, RZ, R17 ;  /* 0x000000ffff0d7224 */ /* 0x000fd400078e0011 */
[----:B------:R-:W-:Y:S05]  /*1a5b0*/  WARPSYNC.COLLECTIVE R15, `(.L_x_1514) ;  /* 0x000000000f087348 */ /* 0x000fea0003c00000 */
[----:B------:R0:W1:Y:S02]  /*1a5c0*/  SHFL.UP P6, R14, R13, R12, R11 ;  /* 0x0400000c0d0e7389 */ /* 0x00006400000c000b */
[----:B01----:R-:W-:Y:S01]  /*1a5d0*/  ENDCOLLECTIVE ;  /* 0x000000000000791b */ /* 0x003fe20003800000 */
.L_x_1514:
[----:B------:R-:W-:Y:S01]  /*1a5e0*/  IMAD.MOV.U32 R12, RZ, RZ, 0x2 ;  /* 0x00000002ff0c7424 */ /* 0x000fe200078e00ff */
[----:B------:R-:W-:-:S05]  /*1a5f0*/  SEL R4, R14, RZ, P1 ;  /* 0x000000ff0e047207 */ /* 0x000fca0000800000 */
[----:B------:R-:W-:-:S04]  /*1a600*/  IMAD.IADD R4, R17, 0x1, R4 ;  /* 0x0000000111047824 */ /* 0x000fc800078e0204 */
[----:B------:R-:W-:-:S07]  /*1a610*/  IMAD.MOV.U32 R13, RZ, RZ, R4 ;  /* 0x000000ffff0d7224 */ /* 0x000fce00078e0004 */
[----:B------:R-:W-:Y:S05]  /*1a620*/  WARPSYNC.COLLECTIVE R15, `(.L_x_1515) ;  /* 0x000000000f087348 */ /* 0x000fea0003c00000 */
[----:B------:R0:W1:Y:S02]  /*1a630*/  SHFL.UP P6, R14, R13, R12, R11 ;  /* 0x0400000c0d0e7389 */ /* 0x00006400000c000b */
[----:B01----:R-:W-:Y:S01]  /*1a640*/  ENDCOLLECTIVE ;  /* 0x000000000000791b */ /* 0x003fe20003800000 */
.L_x_1515:
[----:B------:R-:W-:Y:S01]  /*1a650*/  IMAD.MOV.U32 R12, RZ, RZ, 0x4 ;  /* 0x00000004ff0c7424 */ /* 0x000fe200078e00ff */
[----:B------:R-:W-:-:S05]  /*1a660*/  SEL R3, R14, RZ, P2 ;  /* 0x000000ff0e037207 */ /* 0x000fca0001000000 */
[----:B------:R-:W-:-:S04]  /*1a670*/  IMAD.IADD R6, R4, 0x1, R3 ;  /* 0x0000000104067824 */ /* 0x000fc800078e0203 */
[----:B------:R-:W-:-:S07]  /*1a680*/  IMAD.MOV.U32 R13, RZ, RZ, R6 ;  /* 0x000000ffff0d7224 */ /* 0x000fce00078e0006 */
[----:B------:R-:W-:Y:S05]  /*1a690*/  WARPSYNC.COLLECTIVE R15, `(.L_x_1516) ;  /* 0x000000000f087348 */ /* 0x000fea0003c00000 */
[----:B------:R0:W1:Y:S02]  /*1a6a0*/  SHFL.UP P6, R14, R13, R12, R11 ;  /* 0x0400000c0d0e7389 */ /* 0x00006400000c000b */
[----:B01----:R-:W-:Y:S01]  /*1a6b0*/  ENDCOLLECTIVE ;  /* 0x000000000000791b */ /* 0x003fe20003800000 */
.L_x_1516:
[----:B------:R-:W-:Y:S01]  /*1a6c0*/  IMAD.MOV.U32 R12, RZ, RZ, 0x8 ;  /* 0x00000008ff0c7424 */ /* 0x000fe200078e00ff */
[----:B------:R-:W-:-:S05]  /*1a6d0*/  SEL R3, R14, RZ, P3 ;  /* 0x000000ff0e037207 */ /* 0x000fca0001800000 */
[----:B------:R-:W-:-:S04]  /*1a6e0*/  IMAD.IADD R2, R6, 0x1, R3 ;  /* 0x0000000106027824 */ /* 0x000fc800078e0203 */
[----:B------:R-:W-:-:S07]  /*1a6f0*/  IMAD.MOV.U32 R13, RZ, RZ, R2 ;  /* 0x000000ffff0d7224 */ /* 0x000fce00078e0002 */
[----:B------:R-:W-:Y:S05]  /*1a700*/  WARPSYNC.COLLECTIVE R15, `(.L_x_1517) ;  /* 0x000000000f087348 */ /* 0x000fea0003c00000 */
[----:B------:R0:W1:Y:S02]  /*1a710*/  SHFL.UP P6, R14, R13, R12, R11 ;  /* 0x0400000c0d0e7389 */ /* 0x00006400000c000b */
[----:B01----:R-:W-:Y:S01]  /*1a720*/  ENDCOLLECTIVE ;  /* 0x000000000000791b */ /* 0x003fe20003800000 */
.L_x_1517:
[----:B------:R-:W-:Y:S01]  /*1a730*/  IMAD.MOV.U32 R12, RZ, RZ, 0x10 ;  /* 0x00000010ff0c7424 */ /* 0x000fe200078e00ff */
[----:B------:R-:W-:-:S05]  /*1a740*/  SEL R3, R14, RZ, P4 ;  /* 0x000000ff0e037207 */ /* 0x000fca0002000000 */
[----:B------:R-:W-:-:S04]  /*1a750*/  IMAD.IADD R3, R2, 0x1, R3 ;  /* 0x0000000102037824 */ /* 0x000fc800078e0203 */
[----:B------:R-:W-:-:S07]  /*1a760*/  IMAD.MOV.U32 R13, RZ, RZ, R3 ;  /* 0x000000ffff0d7224 */ /* 0x000fce00078e0003 */
[----:B------:R-:W-:Y:S05]  /*1a770*/  WARPSYNC.COLLECTIVE R15, `(.L_x_1518) ;  /* 0x000000000f087348 */ /* 0x000fea0003c00000 */
[----:B------:R0:W1:Y:S02]  /*1a780*/  SHFL.UP P6, R14, R13, R12, R11 ;  /* 0x0400000c0d0e7389 */ /* 0x00006400000c000b */
[----:B01----:R-:W-:Y:S01]  /*1a790*/  ENDCOLLECTIVE ;  /* 0x000000000000791b */ /* 0x003fe20003800000 */
.L_x_1518:
        /* <DEDUP_REMOVED lines=8> */
.L_x_1519:
[----:B------:R-:W-:Y:S05]  /*1a820*/  BRA `(.L_x_1520) ;  /* 0xffffffb000f07947 */ /* 0x000fea000383ffff */
.L_x_1385:
[----:B------:R-:W-:Y:S01]  /*1a830*/  BSSY B0, `(.L_x_1521) ;  /* 0x0000008000007945 */ /* 0x000fe20003800000 */
[----:B-----5:R-:W-:Y:S02]  /*1a840*/  IMAD.MOV.U32 R13, RZ, RZ, R17 ;  /* 0x000000ffff0d7224 */ /* 0x020fe400078e0011 */
[----:B------:R-:W-:Y:S02]  /*1a850*/  IMAD.MOV.U32 R12, RZ, RZ, 0x1 ;  /* 0x00000001ff0c7424 */ /* 0x000fe400078e00ff */
[----:B------:R-:W-:Y:S02]  /*1a860*/  IMAD.MOV.U32 R11, RZ, RZ, RZ ;  /* 0x000000ffff0b7224 */ /* 0x000fe400078e00ff */
[----:B------:R-:W-:-:S07]  /*1a870*/  IMAD.MOV.U32 R15, RZ, RZ, -0x1 ;  /* 0xffffffffff0f7424 */ /* 0x000fce00078e00ff */
[----:B01----:R-:W-:Y:S05]  /*1a880*/  WARPSYNC.COLLECTIVE R15, `(.L_x_1522) ;  /* 0x000000000f087348 */ /* 0x003fea0003c00000 */
[----:B------:R2:W3:Y:S02]  /*1a890*/  SHFL.UP P6, R14, R13, R12, R11 ;  /* 0x0400000c0d0e7389 */ /* 0x0004e400000c000b */
[----:B0123--:R-:W-:Y:S01]  /*1a8a0*/  ENDCOLLECTIVE ;  /* 0x000000000000791b */ /* 0x00ffe20003800000 */
.L_x_1522:
[----:B------:R-:W-:Y:S05]  /*1a8b0*/  BSYNC B0 ;  /* 0x0000000000007941 */ /* 0x000fea0003800000 */
.L_x_1521:
[----:B------:R-:W-:Y:S01]  /*1a8c0*/  SEL R14, R14, RZ, P1 ;  /* 0x000000ff0e0e7207 */ /* 0x000fe20000800000 */
[----:B------:R-:W-:Y:S02]  /*1a8d0*/  IMAD.MOV.U32 R12, RZ, RZ, 0x2 ;  /* 0x00000002ff0c7424 */ /* 0x000fe400078e00ff */
[----:B------:R-:W-:Y:S02]  /*1a8e0*/  IMAD.MOV.U32 R11, RZ, RZ, RZ ;  /* 0x000000ffff0b7224 */ /* 0x000fe400078e00ff */
[----:B------:R-:W-:Y:S02]  /*1a8f0*/  IMAD.IADD R13, R17, 0x1, R14 ;  /* 0x00000001110d7824 */ /* 0x000fe400078e020e */
[----:B------:R-:W-:-:S07]  /*1a900*/  IMAD.MOV.U32 R15, RZ, RZ, -0x1 ;  /* 0xffffffffff0f7424 */ /* 0x000fce00078e00ff */
[----:B------:R-:W-:Y:S05]  /*1a910*/  WARPSYNC.COLLECTIVE R15, `(.L_x_1523) ;  /* 0x000000000f087348 */ /* 0x000fea0003c00000 */
[----:B------:R0:W1:Y:S02]  /*1a920*/  SHFL.UP P6, R14, R13, R12, R11 ;  /* 0x0400000c0d0e7389 */ /* 0x00006400000c000b */
[----:B01----:R-:W-:Y:S01]  /*1a930*/  ENDCOLLECTIVE ;  /* 0x000000000000791b */ /* 0x003fe20003800000 */
.L_x_1523:
[----:B------:R-:W-:Y:S01]  /*1a940*/  IMAD.MOV.U32 R12, RZ, RZ, 0x4 ;  /* 0x00000004ff0c7424 */ /* 0x000fe200078e00ff */
[----:B------:R-:W-:-:S05]  /*1a950*/  SEL R2, R14, RZ, P2 ;  /* 0x000000ff0e027207 */ /* 0x000fca0001000000 */
[----:B------:R-:W-:-:S04]  /*1a960*/  IMAD.IADD R2, R13, 0x1, R2 ;  /* 0x000000010d027824 */ /* 0x000fc800078e0202 */
[----:B------:R-:W-:-:S07]  /*1a970*/  IMAD.MOV.U32 R13, RZ, RZ, R2 ;  /* 0x000000ffff0d7224 */ /* 0x000fce00078e0002 */
[----:B------:R-:W-:Y:S05]  /*1a980*/  WARPSYNC.COLLECTIVE R15, `(.L_x_1524) ;  /* 0x000000000f087348 */ /* 0x000fea0003c00000 */
[----:B------:R0:W1:Y:S02]  /*1a990*/  SHFL.UP P6, R14, R13, R12, R11 ;  /* 0x0400000c0d0e7389 */ /* 0x00006400000c000b */
[----:B01----:R-:W-:Y:S01]  /*1a9a0*/  ENDCOLLECTIVE ;  /* 0x000000000000791b */ /* 0x003fe20003800000 */
.L_x_1524:
[----:B------:R-:W-:Y:S01]  /*1a9b0*/  IMAD.MOV.U32 R12, RZ, RZ, 0x8 ;  /* 0x00000008ff0c7424 */ /* 0x000fe200078e00ff */
[----:B------:R-:W-:-:S05]  /*1a9c0*/  SEL R3, R14, RZ, P3 ;  /* 0x000000ff0e037207 */ /* 0x000fca0001800000 */
[----:B------:R-:W-:-:S04]  /*1a9d0*/  IMAD.IADD R3, R2, 0x1, R3 ;  /* 0x0000000102037824 */ /* 0x000fc800078e0203 */
[----:B------:R-:W-:-:S07]  /*1a9e0*/  IMAD.MOV.U32 R13, RZ, RZ, R3 ;  /* 0x000000ffff0d7224 */ /* 0x000fce00078e0003 */
[----:B------:R-:W-:Y:S05]  /*1a9f0*/  WARPSYNC.COLLECTIVE R15, `(.L_x_1525) ;  /* 0x000000000f087348 */ /* 0x000fea0003c00000 */
[----:B------:R0:W1:Y:S02]  /*1aa00*/  SHFL.UP P6, R14, R13, R12, R11 ;  /* 0x0400000c0d0e7389 */ /* 0x00006400000c000b */
[----:B01----:R-:W-:Y:S01]  /*1aa10*/  ENDCOLLECTIVE ;  /* 0x000000000000791b */ /* 0x003fe20003800000 */
.L_x_1525:
[----:B------:R-:W-:Y:S01]  /*1aa20*/  IMAD.MOV.U32 R12, RZ, RZ, 0x10 ;  /* 0x00000010ff0c7424 */ /* 0x000fe200078e00ff */
[----:B------:R-:W-:-:S05]  /*1aa30*/  SEL R4, R14, RZ, P4 ;  /* 0x000000ff0e047207 */ /* 0x000fca0002000000 */
[----:B------:R-:W-:-:S04]  /*1aa40*/  IMAD.IADD R4, R3, 0x1, R4 ;  /* 0x0000000103047824 */ /* 0x000fc800078e0204 */
[----:B------:R-:W-:-:S07]  /*1aa50*/  IMAD.MOV.U32 R13, RZ, RZ, R4 ;  /* 0x000000ffff0d7224 */ /* 0x000fce00078e0004 */
[----:B------:R-:W-:Y:S05]  /*1aa60*/  WARPSYNC.COLLECTIVE R15, `(.L_x_1526) ;  /* 0x000000000f087348 */ /* 0x000fea0003c00000 */
[----:B------:R0:W1:Y:S02]  /*1aa70*/  SHFL.UP P6, R14, R13, R12, R11 ;  /* 0x0400000c0d0e7389 */ /* 0x00006400000c000b */
[----:B01----:R-:W-:Y:S01]  /*1aa80*/  ENDCOLLECTIVE ;  /* 0x000000000000791b */ /* 0x003fe20003800000 */
.L_x_1526:
        /* <DEDUP_REMOVED lines=8> */
.L_x_1527:
[----:B------:R-:W-:Y:S05]  /*1ab10*/  BRA `(.L_x_1528) ;  /* 0xffffffb000d07947 */ /* 0x000fea000383ffff */
.L_x_1387:
[----:B------:R-:W-:Y:S01]  /*1ab20*/  BSSY B0, `(.L_x_1529) ;  /* 0x0000006000007945 */ /* 0x000fe20003800000 */
[----:B------:R-:W-:Y:S01]  /*1ab30*/  PLOP3.LUT P6, PT, P6, PT, PT, 0x8, 0x0 ;  /* 0x000000000000781c */ /* 0x000fe200037ce170 */
[----:B------:R-:W-:-:S12]  /*1ab40*/  IMAD.MOV.U32 R15, RZ, RZ, -0x1 ;  /* 0xffffffffff0f7424 */ /* 0x000fd800078e00ff */
[----:B01----:R-:W-:Y:S05]  /*1ab50*/  WARPSYNC.COLLECTIVE R15, `(.L_x_1530) ;  /* 0x000000000f087348 */ /* 0x003fea0003c00000 */
[----:B------:R-:W-:Y:S01]  /*1ab60*/  VOTE.ANY R14, PT, P6 ;  /* 0x00000000000e7806 */ /* 0x000fe200030e0100 */
[----:B01----:R-:W-:Y:S06]  /*1ab70*/  ENDCOLLECTIVE ;  /* 0x000000000000791b */ /* 0x003fec0003800000 */
.L_x_1530:
[----:B------:R-:W-:Y:S05]  /*1ab80*/  BSYNC B0 ;  /* 0x0000000000007941 */ /* 0x000fea0003800000 */
.L_x_1529:
[----:B------:R-:W-:Y:S02]  /*1ab90*/  IMAD.MOV.U32 R2, RZ, RZ, R14 ;  /* 0x000000ffff027224 */ /* 0x000fe400078e000e */
[----:B------:R-:W-:Y:S02]  /*1aba0*/  IMAD.MOV.U32 R13, RZ, RZ, R17 ;  /* 0x000000ffff0d7224 */ /* 0x000fe400078e0011 */
[----:B------:R-:W0:Y:S01]  /*1abb0*/  POPC R6, R2 ;  /* 0x0000000200067309 */ /* 0x000e220000000000 */
[----:B------:R-:W-:Y:S02]  /*1abc0*/  IMAD.MOV.U32 R11, RZ, RZ, 0x1f ;  /* 0x0000001fff0b7424 */ /* 0x000fe400078e00ff */
[----:B------:R-:W-:Y:S02]  /*1abd0*/  IMAD.MOV.U32 R15, RZ, RZ, -0x1 ;  /* 0xffffffffff0f7424 */ /* 0x000fe400078e00ff */
[----:B0-----:R-:W-:-:S07]  /*1abe0*/  IMAD.MOV.U32 R12, RZ, RZ, R6 ;  /* 0x000000ffff0c7224 */ /* 0x001fce00078e0006 */
[----:B------:R-:W-:Y:S05]  /*1abf0*/  WARPSYNC.COLLECTIVE R15, `(.L_x_1531) ;  /* 0x000000000f087348 */ /* 0x000fea0003c00000 */
[----:B------:R0:W1:Y:S02]  /*1ac00*/  SHFL.IDX P6, R14, R13, R12, R11 ;  /* 0x0000000c0d0e7389 */ /* 0x00006400000c000b */
[----:B01----:R-:W-:Y:S01]  /*1ac10*/  ENDCOLLECTIVE ;  /* 0x000000000000791b */ /* 0x003fe20003800000 */
.L_x_1531:
[----:B------:R-:W-:Y:S01]  /*1ac20*/  IMAD.MOV.U32 R17, RZ, RZ, R14 ;  /* 0x000000ffff117224 */ /* 0x000fe200078e000e */
[----:B------:R-:W-:Y:S06]  /*1ac30*/  BRA `(.L_x_1532) ;  /* 0xffffffb000c07947 */ /* 0x000fec000383ffff */
.L_x_1389:
[----:B------:R-:W-:Y:S01]  /*1ac40*/  BSSY B0, `(.L_x_1533) ;  /* 0x0000007000007945 */ /* 0x000fe20003800000 */
[----:B------:R-:W-:Y:S02]  /*1ac50*/  IMAD.MOV.U32 R13, RZ, RZ, R3 ;  /* 0x000000ffff0d7224 */ /* 0x000fe400078e0003 */
[----:B------:R-:W-:Y:S02]  /*1ac60*/  IMAD.MOV.U32 R11, RZ, RZ, 0x1f ;  /* 0x0000001fff0b7424 */ /* 0x000fe400078e00ff */
[----:B------:R-:W-:-:S07]  /*1ac70*/  IMAD.MOV.U32 R15, RZ, RZ, -0x1 ;  /* 0xffffffffff0f7424 */ /* 0x000fce00078e00ff */
[----:B0123--:R-:W-:Y:S05]  /*1ac80*/  WARPSYNC.COLLECTIVE R15, `(.L_x_1534) ;  /* 0x000000000f087348 */ /* 0x00ffea0003c00000 */
[----:B------:R4:W0:Y:S02]  /*1ac90*/  SHFL.IDX P6, R14, R13, R12, R11 ;  /* 0x0000000c0d0e7389 */ /* 0x00082400000c000b */
[----:B01234-:R-:W-:Y:S01]  /*1aca0*/  ENDCOLLECTIVE ;  /* 0x000000000000791b */ /* 0x01ffe20003800000 */
.L_x_1534:
[----:B------:R-:W-:Y:S05]  /*1acb0*/  BSYNC B0 ;  /* 0x0000000000007941 */ /* 0x000fea0003800000 */
.L_x_1533:
[----:B------:R-:W-:Y:S05]  /*1acc0*/  BRA `(.L_x_1388) ;  /* 0xffffffb000b87947 */ /* 0x000fea000383ffff */
.L_x_1393:
[----:B0-----:R0:W3:Y:S02]  /*1acd0*/  SYNCS.PHASECHK.TRANS64.TRYWAIT P0, [R5+URZ+0x16820], R0 ;  /* 0x01682000050075a7 */ /* 0x0010e4000800017f */
[----:B---3--:R-:W-:Y:S05]  /*1ace0*/  @!P0 NANOSLEEP.SYNCS 0x989680 ;  /* 0x009896800000895d */ /* 0x008fea0003900000 */
[----:B------:R-:W3:Y:S02]  /*1acf0*/  @!P0 SYNCS.PHASECHK.TRANS64 P0, [R5+URZ+0x16820], R0 ;  /* 0x01682000050085a7 */ /* 0x000ee4000800007f */
[----:B---3--:R-:W-:Y:S05]  /*1ad00*/  @!P0 BRA `(.L_x_1393) ;  /* 0xfffffffc00f08947 */ /* 0x008fea000383ffff */
[----:B------:R-:W-:Y:S05]  /*1ad10*/  BRA `(.L_x_1535) ;  /* 0xffffffb800307947 */ /* 0x000fea000383ffff */
.L_x_1394:
[----:B------:R-:W3:Y:S01]  /*1ad20*/  S2R R2, SR_TID.X ;  /* 0x0000000000027919 */ /* 0x000ee20000002100 */
[----:B------:R-:W-:Y:S01]  /*1ad30*/  BSSY B0, `(.L_x_1536) ;  /* 0x000000a000007945 */ /* 0x000fe20003800000 */
[----:B------:R-:W-:Y:S02]  /*1ad40*/  IMAD.MOV.U32 R12, RZ, RZ, RZ ;  /* 0x000000ffff0c7224 */ /* 0x000fe400078e00ff */
[----:B------:R-:W-:Y:S02]  /*1ad50*/  IMAD.MOV.U32 R11, RZ, RZ, 0x1f ;  /* 0x0000001fff0b7424 */ /* 0x000fe400078e00ff */
[----:B------:R-:W-:Y:S01]  /*1ad60*/  IMAD.MOV.U32 R15, RZ, RZ, -0x1 ;  /* 0xffffffffff0f7424 */ /* 0x000fe200078e00ff */
[----:B---3--:R-:W-:-:S04]  /*1ad70*/  SHF.R.U32.HI R2, RZ, 0x5, R2 ;  /* 0x00000005ff027819 */ /* 0x008fc80000011602 */
[----:B------:R-:W-:-:S05]  /*1ad80*/  LOP3.LUT R2, R2, 0x3, RZ, 0xc0, !PT ;  /* 0x0000000302027812 */ /* 0x000fca00078ec0ff */
[----:B------:R-:W-:-:S07]  /*1ad90*/  IMAD.MOV.U32 R13, RZ, RZ, R2 ;  /* 0x000000ffff0d7224 */ /* 0x000fce00078e0002 */
[----:B012---:R-:W-:Y:S05]  /*1ada0*/  WARPSYNC.COLLECTIVE R15, `(.L_x_1537) ;  /* 0x000000000f087348 */ /* 0x007fea0003c00000 */
[----:B------:R3:W4:Y:S02]  /*1adb0*/  SHFL.IDX P6, R14, R13, R12, R11 ;  /* 0x0000000c0d0e7389 */ /* 0x00072400000c000b */
[----:B01234-:R-:W-:Y:S01]  /*1adc0*/  ENDCOLLECTIVE ;  /* 0x000000000000791b */ /* 0x01ffe20003800000 */
.L_x_1537:
[----:B------:R-:W-:Y:S05]  /*1add0*/  BSYNC B0 ;  /* 0x0000000000007941 */ /* 0x000fea0003800000 */
.L_x_1536:
[----:B------:R-:W-:Y:S05]  /*1ade0*/  BRA `(.L_x_1538) ;  /* 0xffffffb800187947 */ /* 0x000fea000383ffff */
.L_x_1397:
[----:B------:R-:W-:Y:S01]  /*1adf0*/  BSSY B1, `(.L_x_1539) ;  /* 0x0000006000017945 */ /* 0x000fe20003800000 */
[----:B------:R-:W-:-:S07]  /*1ae00*/  IMAD.MOV.U32 R15, RZ, RZ, -0x1 ;  /* 0xffffffffff0f7424 */ /* 0x000fce00078e00ff */
[----:B012---:R-:W-:Y:S05]  /*1ae10*/  WARPSYNC.COLLECTIVE R15, `(.L_x_1540) ;  /* 0x000000000f0c7348 */ /* 0x007fea0003c00000 */
[----:B------:R-:W-:Y:S02]  /*1ae20*/  ELECT P6, UR62, PT ;  /* 0x00000000003e782f */ /* 0x000fe400038c0000 */
[----:B------:R-:W-:Y:S01]  /*1ae30*/  MOV R14, UR62 ;  /* 0x0000003e000e7c02 */ /* 0x000fe20008000f00 */
[----:B012---:R-:W-:Y:S10]  /*1ae40*/  ENDCOLLECTIVE ;  /* 0x000000000000791b */ /* 0x007ff40003800000 */
.L_x_1540:
[----:B------:R-:W-:Y:S05]  /*1ae50*/  BSYNC B1 ;  /* 0x0000000000017941 */ /* 0x000fea0003800000 */
.L_x_1539:
[----:B------:R-:W-:Y:S05]  /*1ae60*/  BRA `(.L_x_1541) ;  /* 0xffffffb800107947 */ /* 0x000fea000383ffff */
.L_x_1399:
[----:B0-----:R0:W3:Y:S02]  /*1ae70*/  SYNCS.PHASECHK.TRANS64.TRYWAIT P1, [R3+URZ+0x16840], R2 ;  /* 0x01684002030075a7 */ /* 0x0010e4000802017f */
[----:B---3--:R-:W-:Y:S05]  /*1ae80*/  @!P1 NANOSLEEP.SYNCS 0x989680 ;  /* 0x009896800000995d */ /* 0x008fea0003900000 */
[----:B------:R-:W3:Y:S02]  /*1ae90*/  @!P1 SYNCS.PHASECHK.TRANS64 P1, [R3+URZ+0x16840], R2 ;  /* 0x01684002030095a7 */ /* 0x000ee4000802007f */
[----:B---3--:R-:W-:Y:S05]  /*1aea0*/  @!P1 BRA `(.L_x_1399) ;  /* 0xfffffffc00f09947 */ /* 0x008fea000383ffff */
[----:B------:R-:W-:Y:S05]  /*1aeb0*/  BRA `(.L_x_1542) ;  /* 0xffffffb800307947 */ /* 0x000fea000383ffff */
.L_x_1401:
[----:B---3--:R3:W4:Y:S02]  /*1aec0*/  SYNCS.PHASECHK.TRANS64.TRYWAIT P1, [R5+URZ+0x16840], R0 ;  /* 0x01684000050075a7 */ /* 0x008724000802017f */
[----:B----4-:R-:W-:Y:S05]  /*1aed0*/  @!P1 NANOSLEEP.SYNCS 0x989680 ;  /* 0x009896800000995d */ /* 0x010fea0003900000 */
[----:B------:R-:W4:Y:S02]  /*1aee0*/  @!P1 SYNCS.PHASECHK.TRANS64 P1, [R5+URZ+0x16840], R0 ;  /* 0x01684000050095a7 */ /* 0x000f24000802007f */
[----:B----4-:R-:W-:Y:S05]  /*1aef0*/  @!P1 BRA `(.L_x_1401) ;  /* 0xfffffffc00f09947 */ /* 0x010fea000383ffff */
[----:B------:R-:W-:Y:S05]  /*1af00*/  BRA `(.L_x_1543) ;  /* 0xffffffb8003c7947 */ /* 0x000fea000383ffff */
.L_x_1403:
[----:B----4-:R4:W0:Y:S02]  /*1af10*/  SYNCS.PHASECHK.TRANS64.TRYWAIT P1, [R3+URZ+0x16860], R2 ;  /* 0x01686002030075a7 */ /* 0x010824000802017f */
[----:B0-----:R-:W-:Y:S05]  /*1af20*/  @!P1 NANOSLEEP.SYNCS 0x989680 ;  /* 0x009896800000995d */ /* 0x001fea0003900000 */
[----:B------:R-:W0:Y:S02]  /*1af30*/  @!P1 SYNCS.PHASECHK.TRANS64 P1, [R3+URZ+0x16860], R2 ;  /* 0x01686002030095a7 */ /* 0x000e24000802007f */
[----:B0-----:R-:W-:Y:S05]  /*1af40*/  @!P1 BRA `(.L_x_1403) ;  /* 0xfffffffc00f09947 */ /* 0x001fea000383ffff */
[----:B------:R-:W-:Y:S05]  /*1af50*/  BRA `(.L_x_1544) ;  /* 0xffffffb800387947 */ /* 0x000fea000383ffff */
.L_x_1545:
        /* <DEDUP_REMOVED lines=10> */
.L_x_3109:


//--------------------- .text._ZN7cutlass13device_kernelIN5flash11enable_sm90INS1_16FlashAttnFwdSm90INS1_25CollectiveMainloopFwdSm90ILi2EN4cute5tupleIJNS5_1CILi1EEES8_S8_EEENS6_IJNS7_ILi192EEENS7_ILi128EEENS7_ILi64EEEEEELi64ENS_10bfloat16_tEfNS_4arch4Sm90ELb0ELb1ELb1ELb1ELb1ELb1ELb0ELb1ELb1ELb1ELb0ELb0EEENS1_21CollectiveEpilogueFwdINS6_IJSA_SC_SB_EEES9_SE_SG_Li384ELb1ELb1ELb0ELb0EEENS1_36VarlenDynamicPersistentTileSchedulerILi192ELi128ELi384ELi128ELb0ELb1ELb1ELb1ELb0ELb1EEEEEEEEEvNT_6ParamsE --------------------------
	.section	.text._ZN7cutlass13device_kernelIN5flash11enable_sm90INS1_16FlashAttnFwdSm90INS1_25CollectiveMainloopFwdSm90ILi2EN4cute5tupleIJNS5_1CILi1EEES8_S8_EEENS6_IJNS7_ILi192EEENS7_ILi128EEENS7_ILi64EEEEEELi64ENS_10bfloat16_tEfNS_4arch4Sm90ELb0ELb1ELb1ELb1ELb1ELb1ELb0ELb1ELb1ELb1ELb0ELb0EEENS1_21CollectiveEpilogueFwdINS6_IJSA_SC_SB_EEES9_SE_SG_Li384ELb1ELb1ELb0ELb0EEENS1_36VarlenDynamicPersistentTileSchedulerILi192ELi128ELi384ELi128ELb0ELb1ELb1ELb1ELb0ELb1EEEEEEEEEvNT_6ParamsE,"ax",@progbits
	.align	128
.text._ZN7cutlass13device_kernelIN5flash11enable_sm90INS1_16FlashAttnFwdSm90INS1_25CollectiveMainloopFwdSm90ILi2EN4cute5tupleIJNS5_1CILi1EEES8_S8_EEENS6_IJNS7_ILi192EEENS7_ILi128EEENS7_ILi64EEEEEELi64ENS_10bfloat16_tEfNS_4arch4Sm90ELb0ELb1ELb1ELb1ELb1ELb1ELb0ELb1ELb1ELb1ELb0ELb0EEENS1_21CollectiveEpilogueFwdINS6_IJSA_SC_SB_EEES9_SE_SG_Li384ELb1ELb1ELb0ELb0EEENS1_36VarlenDynamicPersistentTileSchedulerILi192ELi128ELi384ELi128ELb0ELb1ELb1ELb1ELb0ELb1EEEEEEEEEvNT_6ParamsE:
        .type           _ZN7cutlass13device_kernelIN5flash11enable_sm90INS1_16FlashAttnFwdSm90INS1_25CollectiveMainloopFwdSm90ILi2EN4cute5tupleIJNS5_1CILi1EEES8_S8_EEENS6_IJNS7_ILi192EEENS7_ILi128EEENS7_ILi64EEEEEELi64ENS_10bfloat16_tEfNS_4arch4Sm90ELb0ELb1ELb1ELb1ELb1ELb1ELb0ELb1ELb1ELb1ELb0ELb0EEENS1_21CollectiveEpilogueFwdINS6_IJSA_SC_SB_EEES9_SE_SG_Li384ELb1ELb1ELb0ELb0EEENS1_36VarlenDynamicPersistentTileSchedulerILi192ELi128ELi384ELi128ELb0ELb1ELb1ELb1ELb0ELb1EEEEEEEEEvNT_6ParamsE,@function
        .size           _ZN7cutlass13device_kernelIN5flash11enable_sm90INS1_16FlashAttnFwdSm90INS1_25CollectiveMainloopFwdSm90ILi2EN4cute5tupleIJNS5_1CILi1EEES8_S8_EEENS6_IJNS7_ILi192EEENS7_ILi128EEENS7_ILi64EEEEEELi64ENS_10bfloat16_tEfNS_4arch4Sm90ELb0ELb1ELb1ELb1ELb1ELb1ELb0ELb1ELb1ELb1ELb0ELb0EEENS1_21CollectiveEpilogueFwdINS6_IJSA_SC_SB_EEES9_SE_SG_Li384ELb1ELb1ELb0ELb0EEENS1_36VarlenDynamicPersistentTileSchedulerILi192ELi128ELi384ELi128ELb0ELb1ELb1ELb1ELb0ELb1EEEEEEEEEvNT_6ParamsE,(.L_x_3110 - _ZN7cutlass13device_kernelIN5flash11enable_sm90INS1_16FlashAttnFwdSm90INS1_25CollectiveMainloopFwdSm90ILi2EN4cute5tupleIJNS5_1CILi1EEES8_S8_EEENS6_IJNS7_ILi192EEENS7_ILi128EEENS7_ILi64EEEEEELi64ENS_10bfloat16_tEfNS_4arch4Sm90ELb0ELb1ELb1ELb1ELb1ELb1ELb0ELb1ELb1ELb1ELb0ELb0EEENS1_21CollectiveEpilogueFwdINS6_IJSA_SC_SB_EEES9_SE_SG_Li384ELb1ELb1ELb0ELb0EEENS1_36VarlenDynamicPersistentTileSchedulerILi192ELi128ELi384ELi128ELb0ELb1ELb1ELb1ELb0ELb1EEEEEEEEEvNT_6ParamsE)
        .other          _ZN7cutlass13device_kernelIN5flash11enable_sm90INS1_16FlashAttnFwdSm90INS1_25CollectiveMainloopFwdSm90ILi2EN4cute5tupleIJNS5_1CILi1EEES8_S8_EEENS6_IJNS7_ILi192EEENS7_ILi128EEENS7_ILi64EEEEEELi64ENS_10bfloat16_tEfNS_4arch4Sm90ELb0ELb1ELb1ELb1ELb1ELb1ELb0ELb1ELb1ELb1ELb0ELb0EEENS1_21CollectiveEpilogueFwdINS6_IJSA_SC_SB_EEES9_SE_SG_Li384ELb1ELb1ELb0ELb0EEENS1_36VarlenDynamicPersistentTileSchedulerILi192ELi128ELi384ELi128ELb0ELb1ELb1ELb1ELb0ELb1EEEEEEEEEvNT_6ParamsE,@"STO_CUDA_ENTRY STV_DEFAULT"
_ZN7cutlass13device_kernelIN5flash11enable_sm90INS1_16FlashAttnFwdSm90INS1_25CollectiveMainloopFwdSm90ILi2EN4cute5tupleIJNS5_1CILi1EEES8_S8_EEENS6_IJNS7_ILi192EEENS7_ILi128EEENS7_ILi64EEEEEELi64ENS_10bfloat16_tEfNS_4arch4Sm90ELb0ELb1ELb1ELb1ELb1ELb1ELb0ELb1ELb1ELb1ELb0ELb0EEENS1_21CollectiveEpilogueFwdINS6_IJSA_SC_SB_EEES9_SE_SG_Li384ELb1ELb1ELb0ELb0EEENS1_36VarlenDynamicPersistentTileSchedulerILi192ELi128ELi384ELi128ELb0ELb1ELb1ELb1ELb0ELb1EEEEEEEEEvNT_6ParamsE:
        /* <DEDUP_REMOVED lines=18> */
.L_x_1547:
[----:B------:R-:W-:Y:S05]  /*0120*/  BSYNC B0 ;  /* 0x0000000000007941 */ /* 0x000fea0003800000 */
.L_x_1546:
        /* <DEDUP_REMOVED lines=41> */
.L_x_1548:
        /* <DEDUP_REMOVED lines=22> */
.L_x_1549:
        /* <DEDUP_REMOVED lines=18> */
.L_x_1550:
        /* <DEDUP_REMOVED lines=22> */
.L_x_1551:
        /* <DEDUP_REMOVED lines=22> */
.L_x_1552:
        /* <DEDUP_REMOVED lines=8> */
.L_x_1555:
[----:B------:R-:W-:-:S08]  /*0980*/  NOP ;  /* 0x0000000000007918 */ /* 0x000fd00000000000 */
[----:B------:R-:W0:Y:S02]  /*0990*/  USETMAXREG.TRY_ALLOC.CTAPOOL UP0, 0xa0 ;  /* 0x000000a0000079c8 */ /* 0x000e240008000600 */
[----:B0-----:R-:W-:-:S13]  /*09a0*/  PLOP3.LUT P0, PT, PT, PT, UP0, 0x80, 0x0 ;  /* 0x000000000000781c */ /* 0x001fda0003f0f008 */
[----:B------:R-:W-:Y:S05]  /*09b0*/  @!P0 BRA `(.L_x_1555) ;  /* 0xfffffffc00f08947 */ /* 0x000fea000383ffff */
[----:B------:R-:W0:Y:S01]  /*09c0*/  S2R R0, SR_TID.X ;  /* 0x0000000000007919 */ /* 0x000e220000002100 */
[----:B------:R-:W1:Y:S01]  /*09d0*/  S2UR UR38, SR_CgaCtaId ;  /* 0x00000000002679c3 */ /* 0x000e620000008800 */
[----:B------:R-:W-:Y:S01]  /*09e0*/  UMOV UR4, 0x400 ;  /* 0x0000040000047882 */ /* 0x000fe20000000000 */
[----:B------:R-:W-:-:S06]  /*09f0*/  LOP3.LUT R23, R23, 0xdfffffff, RZ, 0xc0, !PT ;  /* 0xdfffffff17177812 */ /* 0x000fcc00078ec0ff */
[----:B------:R-:W-:Y:S06]  /*0a00*/  BAR.ARV 0x8, 0x200 ;  /* 0x0208000000007b1d */ /* 0x000fec0000002000 */
[----:B-1----:R-:W-:-:S06]  /*0a10*/  ULEA UR4, UR38, UR4, 0x18 ;  /* 0x0000000426047291 */ /* 0x002fcc000f8ec03f */
[----:B------:R-:W-:Y:S01]  /*0a20*/  IMAD.U32 R2, RZ, RZ, UR4 ;  /* 0x00000004ff027e24 */ /* 0x000fe2000f8e00ff */
[----:B0-----:R-:W-:Y:S01]  /*0a30*/  SHF.R.U32.HI R0, RZ, 0x7, R0 ;  /* 0x00000007ff007819 */ /* 0x001fe20000011600 */
[----:B------:R-:W-:-:S03]  /*0a40*/  ULDC UR4, c[0x0][0xc3c] ;  /* 0x00030f0000047ab9 */ /* 0x000fc60000000800 */
[----:B------:R-:W-:-:S13]  /*0a50*/  ISETP.NE.AND P0, PT, R0, 0x1, PT ;  /* 0x000000010000780c */ /* 0x000fda0003f05270 */
[----:B------:R-:W-:Y:S01]  /*0a60*/  @P0 LOP3.LUT R23, R23, 0x20000000, RZ, 0xfc, !PT ;  /* 0x2000000017170812 */ /* 0x000fe200078efcff */
[----:B------:R-:W-:Y:S08]  /*0a70*/  @!P0 BAR.ARV 0x9, 0x100 ;  /* 0x0244000000008b1d */ /* 0x000ff00000002000 */
[----:B------:R-:W-:Y:S06]  /*0a80*/  BAR.SYNC.DEFER_BLOCKING 0x5, 0x200 ;  /* 0x0148000000007b1d */ /* 0x000fec0000010000 */
[----:B------:R-:W0:Y:S02]  /*0a90*/  LDS.128 R28, [R2+0x168d0] ;  /* 0x0168d000021c7984 */ /* 0x000e240000000c00 */
[----:B------:R-:W-:Y:S06]  /*0aa0*/  BAR.ARV 0x4, 0x200 ;  /* 0x0108000000007b1d */ /* 0x000fec0000002000 */
[----:B0-----:R-:W-:-:S13]  /*0ab0*/  ISETP.GE.AND P0, PT, R31, UR4, PT ;  /* 0x000000041f007c0c */ /* 0x001fda000bf06270 */
[----:B------:R-:W-:Y:S05]  /*0ac0*/  @P0 BRA `(.L_x_1556) ;  /* 0x000001f800700947 */ /* 0x000fea0003800000 */
[----:B------:R-:W0:Y:S01]  /*0ad0*/  S2R R0, SR_TID.X ;  /* 0x0000000000007919 */ /* 0x000e220000002100 */
[----:B------:R-:W-:Y:S01]  /*0ae0*/  IMAD.MOV.U32 R22, RZ, RZ, RZ ;  /* 0x000000ffff167224 */ /* 0x000fe200078e00ff */
[----:B------:R-:W-:Y:S01]  /*0af0*/  ULOP3.LUT UR39, UR37, 0x1, URZ, 0xfc, !UPT ;  /* 0x0000000125277892 */ /* 0x000fe2000f8efc3f */
[----:B------:R-:W-:Y:S01]  /*0b00*/  IMAD.MOV.U32 R154, RZ, RZ, RZ ;  /* 0x000000ffff9a7224 */ /* 0x000fe200078e00ff */
[----:B------:R-:W-:Y:S01]  /*0b10*/  UMOV UR36, URZ ;  /* 0x0000003f00247c82 */ /* 0x000fe20008000000 */
[----:B------:R-:W-:Y:S02]  /*0b20*/  IMAD.MOV.U32 R19, RZ, RZ, RZ ;  /* 0x000000ffff137224 */ /* 0x000fe400078e00ff */
[----:B0-----:R-:W-:-:S05]  /*0b30*/  VIADD R13, R0, 0xffffff80 ;  /* 0xffffff80000d7836 */ /* 0x001fca0000000000 */
[----:B------:R-:W-:-:S04]  /*0b40*/  SHF.R.S32.HI R0, RZ, 0x1f, R13 ;  /* 0x0000001fff007819 */ /* 0x000fc8000001140d */
[CC--:B------:R-:W-:Y:S02]  /*0b50*/  LEA.HI R3, R0.reuse, R13.reuse, RZ, 0x7 ;  /* 0x0000000d00037211 */ /* 0x0c0fe400078f38ff */
[CC--:B------:R-:W-:Y:S02]  /*0b60*/  LEA.HI R5, R0.reuse, R13.reuse, RZ, 0x5 ;  /* 0x0000000d00057211 */ /* 0x0c0fe400078f28ff */
[----:B------:R-:W-:Y:S02]  /*0b70*/  LOP3.LUT R4, R3, 0xffffff80, RZ, 0xc0, !PT ;  /* 0xffffff8003047812 */ /* 0x000fe400078ec0ff */
[----:B------:R-:W-:Y:S02]  /*0b80*/  SHF.R.S32.HI R12, RZ, 0x7, R3 ;  /* 0x00000007ff0c7819 */ /* 0x000fe40000011403 */
[----:B------:R-:W-:Y:S01]  /*0b90*/  SHF.R.S32.HI R14, RZ, 0x5, R5 ;  /* 0x00000005ff0e7819 */ /* 0x000fe20000011405 */
[----:B------:R-:W-:Y:S01]  /*0ba0*/  IMAD.IADD R11, R13, 0x1, -R4 ;  /* 0x000000010d0b7824 */ /* 0x000fe200078e0a04 */
[----:B------:R-:W-:Y:S01]  /*0bb0*/  LEA.HI R4, R0, R13, RZ, 0x4 ;  /* 0x0000000d00047211 */ /* 0x000fe200078f20ff */
[----:B------:R-:W-:-:S03]  /*0bc0*/  IMAD.HI R5, R12, 0x55555556, RZ ;  /* 0x555555560c057827 */ /* 0x000fc600078e02ff */
[----:B------:R-:W-:Y:S02]  /*0bd0*/  SHF.R.S32.HI R6, RZ, 0x1f, R11 ;  /* 0x0000001fff067819 */ /* 0x000fe4000001140b */
[----:B------:R-:W-:Y:S02]  /*0be0*/  SHF.R.S32.HI R7, RZ, 0x4, R4 ;  /* 0x00000004ff077819 */ /* 0x000fe40000011404 */
[----:B------:R-:W-:Y:S02]  /*0bf0*/  LEA.HI R8, R6, R11, RZ, 0x2 ;  /* 0x0000000b06087211 */ /* 0x000fe400078f10ff */
[C---:B------:R-:W-:Y:S02]  /*0c00*/  LOP3.LUT R3, R4.reuse, 0x3fffff0, RZ, 0xc0, !PT ;  /* 0x03fffff004037812 */ /* 0x040fe400078ec0ff */
[--C-:B------:R-:W-:Y:S02]  /*0c10*/  SHF.R.S32.HI R9, RZ, 0x2, R8.reuse ;  /* 0x00000002ff097819 */ /* 0x100fe40000011408 */
[----:B------:R-:W-:Y:S01]  /*0c20*/  SHF.R.S32.HI R10, RZ, 0x1f, R8 ;  /* 0x0000001fff0a7819 */ /* 0x000fe20000011408 */
[----:B------:R-:W-:Y:S01]  /*0c30*/  IMAD.IADD R3, R13, 0x1, -R3 ;  /* 0x000000010d037824 */ /* 0x000fe200078e0a03 */
[----:B------:R-:W-:-:S02]  /*0c40*/  LEA.HI R4, R4, R7, RZ, 0x1 ;  /* 0x0000000704047211 */ /* 0x000fc400078f08ff */
[----:B------:R-:W-:Y:S01]  /*0c50*/  LEA.HI R10, R10, R9, RZ, 0x3 ;  /* 0x000000090a0a7211 */ /* 0x000fe200078f18ff */
[----:B------:R-:W-:Y:S01]  /*0c60*/  IMAD R3, R14, 0x10, R3 ;  /* 0x000000100e037824 */ /* 0x000fe200078e0203 */
[----:B------:R-:W-:Y:S02]  /*0c70*/  LOP3.LUT R4, R4, 0x1ffffffe, RZ, 0xc0, !PT ;  /* 0x1ffffffe04047812 */ /* 0x000fe400078ec0ff */
[----:B------:R-:W-:Y:S02]  /*0c80*/  LOP3.LUT R10, R10, 0xfffffff8, RZ, 0xc0, !PT ;  /* 0xfffffff80a0a7812 */ /* 0x000fe400078ec0ff */
[----:B------:R-:W-:Y:S01]  /*0c90*/  LEA.HI R6, R6, R11, RZ, 0x5 ;  /* 0x0000000b06067211 */ /* 0x000fe200078f28ff */
[----:B------:R-:W-:Y:S01]  /*0ca0*/  IMAD.IADD R4, R7, 0x1, -R4 ;  /* 0x0000000107047824 */ /* 0x000fe200078e0a04 */
[----:B------:R-:W-:Y:S01]  /*0cb0*/  LEA.HI R5, R5, R5, RZ, 0x1 ;  /* 0x0000000505057211 */ /* 0x000fe200078f08ff */
[----:B------:R-:W-:Y:S01]  /*0cc0*/  IMAD.IADD R9, R9, 0x1, -R10 ;  /* 0x0000000109097824 */ /* 0x000fe200078e0a0a */
[----:B------:R-:W-:Y:S01]  /*0cd0*/  SHF.R.S32.HI R6, RZ, 0x5, R6 ;  /* 0x00000005ff067819 */ /* 0x000fe20000011406 */
[----:B------:R-:W-:Y:S01]  /*0ce0*/  IMAD R7, R3, 0x8, R4 ;  /* 0x0000000803077824 */ /* 0x000fe200078e0204 */
[CC--:B------:R-:W-:Y:S01]  /*0cf0*/  LEA.HI R3, R0.reuse, R13.reuse, RZ, 0x2 ;  /* 0x0000000d00037211 */ /* 0x0c0fe200078f10ff */
[----:B------:R-:W-:Y:S01]  /*0d00*/  IMAD R5, R5, -0x3, R12 ;  /* 0xfffffffd05057824 */ /* 0x000fe200078e020c */
[----:B------:R-:W-:Y:S01]  /*0d10*/  LEA.HI R4, R0, R13, RZ, 0x3 ;  /* 0x0000000d00047211 */ /* 0x000fe200078f18ff */
[----:B------:R-:W-:Y:S01]  /*0d20*/  IMAD R6, R6, 0x10, R9 ;  /* 0x0000001006067824 */ /* 0x000fe200078e0209 */
[----:B------:R-:W-:-:S02]  /*0d30*/  SHF.R.S32.HI R157, RZ, 0x2, R3 ;  /* 0x00000002ff9d7819 */ /* 0x000fc40000011403 */
[----:B------:R-:W-:Y:S01]  /*0d40*/  SHF.R.S32.HI R0, RZ, 0x1f, R3 ;  /* 0x0000001fff007819 */ /* 0x000fe20000011403 */
[----:B------:R-:W-:Y:S01]  /*0d50*/  IMAD R10, R5, 0x40, R6 ;  /* 0x00000040050a7824 */ /* 0x000fe200078e0206 */
[----:B------:R-:W-:Y:S01]  /*0d60*/  SHF.R.S32.HI R5, RZ, 0x3, R4 ;  /* 0x00000003ff057819 */ /* 0x000fe20000011404 */
[----:B------:R-:W-:Y:S01]  /*0d70*/  VIADD R6, R157, 0x60 ;  /* 0x000000609d067836 */ /* 0x000fe20000000000 */
[----:B------:R-:W-:Y:S02]  /*0d80*/  LOP3.LUT R4, R4, 0xfffffff8, RZ, 0xc0, !PT ;  /* 0xfffffff804047812 */ /* 0x000fe400078ec0ff */
[----:B------:R-:W-:Y:S01]  /*0d90*/  LEA.HI R0, R0, R157, RZ, 0x3 ;  /* 0x0000009d00007211 */ /* 0x000fe200078f18ff */
[----:B------:R-:W-:Y:S01]  /*0da0*/  STL [R1+0x5c], R10 ;  /* 0x00005c0a01007387 */ /* 0x000fe20000100800 */
[----:B------:R-:W-:Y:S01]  /*0db0*/  LOP3.LUT R3, R3, 0xfffffffc, RZ, 0xc0, !PT ;  /* 0xfffffffc03037812 */ /* 0x000fe200078ec0ff */
[----:B------:R-:W-:Y:S01]  /*0dc0*/  IMAD.IADD R9, R13, 0x1, -R4 ;  /* 0x000000010d097824 */ /* 0x000fe200078e0a04 */
[----:B------:R-:W-:Y:S01]  /*0dd0*/  LOP3.LUT R0, R0, 0xfffffff8, RZ, 0xc0, !PT ;  /* 0xfffffff800007812 */ /* 0x000fe200078ec0ff */
[----:B------:R-:W-:Y:S01]  /*0de0*/  IMAD.SHL.U32 R4, R6, 0x40, RZ ;  /* 0x0000004006047824 */ /* 0x000fe200078e00ff */
[----:B------:R-:W-:Y:S01]  /*0df0*/  SHF.R.S32.HI R5, RZ, 0x1f, R6 ;  /* 0x0000001fff057819 */ /* 0x000fe20000011406 */
[----:B------:R-:W-:Y:S01]  /*0e00*/  IMAD.SHL.U32 R9, R9, 0x8, RZ ;  /* 0x0000000809097824 */ /* 0x000fe200078e00ff */
[----:B------:R-:W-:Y:S01]  /*0e10*/  STL [R1+0x8], RZ ;  /* 0x000008ff01007387 */ /* 0x000fe20000100800 */
[----:B------:R-:W-:Y:S01]  /*0e20*/  IMAD.IADD R12, R13, 0x1, -R3 ;  /* 0x000000010d0c7824 */ /* 0x000fe200078e0a03 */
[----:B------:R-:W-:Y:S01]  /*0e30*/  LEA.HI R5, R5, R6, RZ, 0x3 ;  /* 0x0000000605057211 */ /* 0x000fe200078f18ff */
[----:B------:R-:W-:Y:S01]  /*0e40*/  IMAD.IADD R0, R157, 0x1, -R0 ;  /* 0x000000019d007824 */ /* 0x000fe200078e0a00 */
[----:B------:R-:W-:Y:S01]  /*0e50*/  STL [R1+0x50], R9 ;  /* 0x0000500901007387 */ /* 0x000fe20000100800 */
[C---:B------:R-:W-:Y:S01]  /*0e60*/  IMAD.SHL.U32 R152, R12.reuse, 0x4, RZ ;  /* 0x000000040c987824 */ /* 0x040fe200078e00ff */
[C---:B------:R-:W-:Y:S01]  /*0e70*/  LEA.HI R3, R12.reuse, R12, RZ, 0x1 ;  /* 0x0000000c0c037211 */ /* 0x040fe200078f08ff */
[----:B------:R-:W-:Y:S01]  /*0e80*/  IMAD.SHL.U32 R5, R5, 0x40, RZ ;  /* 0x0000004005057824 */ /* 0x000fe200078e00ff */
[----:B------:R0:W-:Y:S01]  /*0e90*/  STL [R1+0x40], R0 ;  /* 0x0000400001007387 */ /* 0x0001e20000100800 */
[----:B------:R-:W-:Y:S01]  /*0ea0*/  IMAD.SHL.U32 R16, R12, 0x8, RZ ;  /* 0x000000080c107824 */ /* 0x000fe200078e00ff */
[----:B------:R-:W-:Y:S01]  /*0eb0*/  LOP3.LUT R3, R3, 0x1ffffffe, RZ, 0xc0, !PT ;  /* 0x1ffffffe03037812 */ /* 0x000fe200078ec0ff */
[----:B------:R-:W-:Y:S01]  /*0ec0*/  VIADD R6, R152, 0x10 ;  /* 0x0000001098067836 */ /* 0x000fe20000000000 */
[----:B------:R-:W-:Y:S01]  /*0ed0*/  LOP3.LUT R8, R8, 0x7ffffffc, RZ, 0xc0, !PT ;  /* 0x7ffffffc08087812 */ /* 0x000fe200078ec0ff */
[----:B------:R-:W-:Y:S01]  /*0ee0*/  VIADD R18, R16, 0x20 ;  /* 0x0000002010127836 */ /* 0x000fe20000000000 */
[----:B------:R-:W-:Y:S01]  /*0ef0*/  SHF.R.S32.HI R17, RZ, 0x1f, R16 ;  /* 0x0000001fff117819 */ /* 0x000fe20000011410 */
[----:B------:R-:W-:Y:S01]  /*0f00*/  IMAD.IADD R3, R12, 0x1, -R3 ;  /* 0x000000010c037824 */ /* 0x000fe200078e0a03 */
[----:B------:R-:W-:Y:S01]  /*0f10*/  STL [R1+0xc], R6 ;  /* 0x00000c0601007387 */ /* 0x000fe20000100800 */
[----:B0-----:R-:W-:-:S02]  /*0f20*/  LOP3.LUT R0, R4, 0x1c0, RZ, 0xc0, !PT ;  /* 0x000001c004007812 */ /* 0x001fc400078ec0ff */
[----:B------:R-:W-:Y:S02]  /*0f30*/  LOP3.LUT R4, R5, 0xfffffe00, RZ, 0xc0, !PT ;  /* 0xfffffe0005047812 */ /* 0x000fe400078ec0ff */
[----:B------:R-:W-:Y:S02]  /*0f40*/  SHF.R.U32.HI R9, RZ, 0x3, R0 ;  /* 0x00000003ff097819 */ /* 0x000fe40000011600 */
[----:B------:R-:W-:Y:S01]  /*0f50*/  LOP3.LUT R0, R0, 0x38, R16, 0xf8, !PT ;  /* 0x0000003800007812 */ /* 0x000fe200078ef810 */
[----:B------:R0:W-:Y:S01]  /*0f60*/  STL [R1+0x44], R4 ;  /* 0x0000440401007387 */ /* 0x0001e20000100800 */
[----:B------:R-:W-:Y:S02]  /*0f70*/  SHF.R.S32.HI R12, RZ, 0x1f, R18 ;  /* 0x0000001fff0c7819 */ /* 0x000fe40000011412 */
[----:B------:R-:W-:Y:S01]  /*0f80*/  LOP3.LUT R5, R4, R0, R9, 0xf6, !PT ;  /* 0x0000000004057212 */ /* 0x000fe200078ef609 */
[----:B------:R-:W-:Y:S02]  /*0f90*/  IMAD.IADD R0, R11, 0x1, -R8 ;  /* 0x000000010b007824 */ /* 0x000fe400078e0a08 */
[----:B------:R-:W-:Y:S01]  /*0fa0*/  STL [R1+0x4], R12 ;  /* 0x0000040c01007387 */ /* 0x000fe20000100800 */
[----:B0-----:R-:W-:Y:S01]  /*0fb0*/  SHF.R.S32.HI R4, RZ, 0x1f, R6 ;  /* 0x0000001fff047819 */ /* 0x001fe20000011406 */
[----:B------:R-:W-:-:S04]  /*0fc0*/  IMAD.SHL.U32 R6, R7, 0x8, RZ ;  /* 0x0000000807067824 */ /* 0x000fc800078e00ff */
[----:B------:R0:W-:Y:S04]  /*0fd0*/  STL [R1+0x54], R4 ;  /* 0x0000540401007387 */ /* 0x0001e80000100800 */
[----:B------:R1:W-:Y:S04]  /*0fe0*/  STL [R1], R0 ;  /* 0x0000000001007387 */ /* 0x0003e80000100800 */
[----:B------:R2:W-:Y:S01]  /*0ff0*/  STL [R1+0x60], R6 ;  /* 0x0000600601007387 */ /* 0x0005e20000100800 */
[----:B0-----:R-:W-:Y:S02]  /*1000*/  IMAD R4, R5, 0x2, R2 ;  /* 0x0000000205047824 */ /* 0x001fe400078e0202 */
[----:B-1----:R-:W-:-:S03]  /*1010*/  IMAD R0, R3, 0x8, R10 ;  /* 0x0000000803007824 */ /* 0x002fc600078e020a */
[----:B------:R2:W-:Y:S04]  /*1020*/  STL [R1+0x58], R4 ;  /* 0x0000580401007387 */ /* 0x0005e80000100800 */
[----:B------:R2:W-:Y:S02]  /*1030*/  STL [R1+0x30], R0 ;  /* 0x0000300001007387 */ /* 0x0005e40000100800 */
.L_x_1762:
[----:B------:R-:W-:Y:S05]  /*1040*/  YIELD ;  /* 0x0000000000007946 */ /* 0x000fea0003800000 */
[----:B------:R-:W-:Y:S01]  /*1050*/  ULDC.64 UR4, c[0x0][0xa28] ;  /* 0x00028a0000047ab9 */ /* 0x000fe20000000a00 */
[----:B0-2--5:R-:W0:Y:S01]  /*1060*/  LDC.64 R6, c[0x0][0xa08] ;  /* 0x00028200ff067b82 */ /* 0x025e220000000a00 */
[----:B------:R-:W-:Y:S01]  /*1070*/  ISETP.NE.U32.AND P1, PT, RZ, UR4, PT ;  /* 0x00000004ff007c0c */ /* 0x000fe2000bf25070 */
[----:B------:R-:W-:Y:S02]  /*1080*/  IMAD.MOV.U32 R0, RZ, RZ, RZ ;  /* 0x000000ffff007224 */ /* 0x000fe400078e00ff */
[----:B------:R-:W-:Y:S01]  /*1090*/  IMAD.MOV.U32 R68, RZ, RZ, RZ ;  /* 0x000000ffff447224 */ /* 0x000fe200078e00ff */
[----:B------:R-:W-:Y:S01]  /*10a0*/  ISETP.NE.AND.EX P1, PT, RZ, UR5, PT, P1 ;  /* 0x00000005ff007c0c */ /* 0x000fe2000bf25310 */
[----:B------:R-:W-:-:S02]  /*10b0*/  ULDC.64 UR4, c[0x0][0xa18] ;  /* 0x0002860000047ab9 */ /* 0x000fc40000000a00 */
[----:B------:R-:W-:-:S04]  /*10c0*/  ISETP.NE.U32.AND P2, PT, RZ, UR4, PT ;  /* 0x00000004ff007c0c */ /* 0x000fc8000bf45070 */
[----:B------:R-:W-:Y:S01]  /*10d0*/  ISETP.NE.AND.EX P2, PT, RZ, UR5, PT, P2 ;  /* 0x00000005ff007c0c */ /* 0x000fe2000bf45320 */
[----:B------:R-:W-:Y:S02]  /*10e0*/  ULDC.64 UR4, c[0x0][0xa08] ;  /* 0x0002820000047ab9 */ /* 0x000fe40000000a00 */
[----:B------:R-:W-:-:S03]  /*10f0*/  ISETP.NE.U32.AND P0, PT, RZ, UR4, PT ;  /* 0x00000004ff007c0c */ /* 0x000fc6000bf05070 */
[----:B-1----:R-:W1:Y:S01]  /*1100*/  @P1 LDC.64 R4, c[0x0][0xa28] ;  /* 0x00028a00ff041b82 */ /* 0x002e620000000a00 */
[----:B------:R-:W-:Y:S01]  /*1110*/  ISETP.NE.AND.EX P0, PT, RZ, UR5, PT, P0 ;  /* 0x00000005ff007c0c */ /* 0x000fe2000bf05300 */
[----:B0---4-:R-:W-:-:S06]  /*1120*/  IMAD.WIDE R10, R31, 0x4, R6 ;  /* 0x000000041f0a7825 */ /* 0x011fcc00078e0206 */
[----:B------:R-:W0:Y:S01]  /*1130*/  @P2 LDC.64 R8, c[0x0][0xa18] ;  /* 0x00028600ff082b82 */ /* 0x000e220000000a00 */
[----:B------:R-:W-:Y:S02]  /*1140*/  ULDC UR4, c[0x0][0x288] ;  /* 0x0000a20000047ab9 */ /* 0x000fe40000000800 */
[----:B------:R-:W-:Y:S01]  /*1150*/  IMAD.U32 R155, RZ, RZ, UR4 ;  /* 0x00000004ff9b7e24 */ /* 0x000fe2000f8e00ff */
[----:B------:R-:W-:Y:S02]  /*1160*/  ULDC.64 UR4, c[0x0][0x418] ;  /* 0x0001060000047ab9 */ /* 0x000fe40000000a00 */
[----:B------:R2:W5:Y:S01]  /*1170*/  @P0 LDG.E R68, desc[UR42][R10.64] ;  /* 0x0000002a0a440981 */ /* 0x000562000c1e1900 */
[----:B-1----:R-:W-:-:S05]  /*1180*/  @P1 IMAD.WIDE R4, R31, 0x4, R4 ;  /* 0x000000041f041825 */ /* 0x002fca00078e0204 */
[----:B------:R2:W5:Y:S01]  /*1190*/  @P1 LDG.E R0, desc[UR42][R4.64] ;  /* 0x0000002a04001981 */ /* 0x000562000c1e1900 */
[----:B0-----:R-:W-:-:S05]  /*11a0*/  @P2 IMAD.WIDE R6, R31, 0x4, R8 ;  /* 0x000000041f062825 */ /* 0x001fca00078e0208 */
[----:B------:R2:W5:Y:S01]  /*11b0*/  @P2 LDG.E R155, desc[UR42][R6.64] ;  /* 0x0000002a069b2981 */ /* 0x000562000c1e1900 */
[----:B------:R-:W-:-:S03]  /*11c0*/  UISETP.NE.U32.AND UP0, UPT, UR4, URZ, UPT ;  /* 0x0000003f0400728c */ /* 0x000fc6000bf05070 */
        /* <DEDUP_REMOVED lines=8> */
[----:B--2---:R-:W-:Y:S06]  /*1250*/  @P2 BRA `(.L_x_1557) ;  /* 0x0000000000242947 */ /* 0x004fec0003800000 */
        /* <DEDUP_REMOVED lines=9> */
.L_x_1557:
[----:B------:R-:W-:Y:S01]  /*12f0*/  ULDC.64 UR4, c[0x0][0xa20] ;  /* 0x0002880000047ab9 */ /* 0x000fe20000000a00 */
[----:B------:R0:W-:Y:S01]  /*1300*/  STL [R1+0x48], R30 ;  /* 0x0000481e01007387 */ /* 0x0001e20000100800 */
[----:B------:R-:W-:-:S03]  /*1310*/  ISETP.NE.U32.AND P1, PT, RZ, UR4, PT ;  /* 0x00000004ff007c0c */ /* 0x000fc6000bf25070 */
[----:B------:R0:W-:Y:S01]  /*1320*/  STL [R1+0x4c], R31 ;  /* 0x00004c1f01007387 */ /* 0x0001e20000100800 */
[----:B------:R-:W-:-:S13]  /*1330*/  ISETP.NE.AND.EX P1, PT, RZ, UR5, PT, P1 ;  /* 0x00000005ff007c0c */ /* 0x000fda000bf25310 */
[----:B0-----:R-:W-:Y:S05]  /*1340*/  @!P1 BRA `(.L_x_1558) ;  /* 0x0000000000109947 */ /* 0x001fea0003800000 */
[----:B------:R-:W0:Y:S02]  /*1350*/  LDC.64 R4, c[0x0][0xa20] ;  /* 0x00028800ff047b82 */ /* 0x000e240000000a00 */
[----:B0-----:R-:W-:-:S05]  /*1360*/  IMAD.WIDE R4, R31, 0x4, R4 ;  /* 0x000000041f047825 */ /* 0x001fca00078e0204 */
[----:B------:R0:W5:Y:S01]  /*1370*/  LDG.E R33, desc[UR42][R4.64] ;  /* 0x0000002a04217981 */ /* 0x000162000c1e1900 */
[----:B------:R-:W-:Y:S05]  /*1380*/  BRA `(.L_x_1559) ;  /* 0x0000000000107947 */ /* 0x000fea0003800000 */
.L_x_1558:
[----:B------:R-:W-:Y:S05]  /*1390*/  @!P0 BRA `(.L_x_1559) ;  /* 0x00000000000c8947 */ /* 0x000fea0003800000 */
[----:B------:R-:W2:Y:S04]  /*13a0*/  LDG.E R4, desc[UR42][R10.64] ;  /* 0x0000002a0a047981 */ /* 0x000ea8000c1e1900 */
[----:B------:R-:W2:Y:S02]  /*13b0*/  LDG.E R33, desc[UR42][R10.64+0x4] ;  /* 0x0000042a0a217981 */ /* 0x000ea4000c1e1900 */
[----:B--2---:R-:W-:-:S07]  /*13c0*/  IMAD.IADD R33, R33, 0x1, -R4 ;  /* 0x0000000121217824 */ /* 0x004fce00078e0a04 */
.L_x_1559:
[----:B------:R-:W-:Y:S01]  /*13d0*/  ULDC.64 UR4, c[0x0][0xa10] ;  /* 0x0002840000047ab9 */ /* 0x000fe20000000a00 */
[----:B0-----:R-:W0:Y:S01]  /*13e0*/  LDC R4, c[0x0][0x448] ;  /* 0x00011200ff047b82 */ /* 0x001e220000000800 */
[----:B------:R-:W-:-:S04]  /*13f0*/  ISETP.NE.U32.AND P0, PT, RZ, UR4, PT ;  /* 0x00000004ff007c0c */ /* 0x000fc8000bf05070 */
[----:B------:R-:W-:Y:S01]  /*1400*/  ISETP.NE.AND.EX P0, PT, RZ, UR5, PT, P0 ;  /* 0x00000005ff007c0c */ /* 0x000fe2000bf05300 */
[----:B------:R-:W-:Y:S02]  /*1410*/  ULDC.64 UR4, c[0x0][0xa30] ;  /* 0x00028c0000047ab9 */ /* 0x000fe40000000a00 */
[----:B------:R-:W-:-:S04]  /*1420*/  ISETP.NE.U32.AND P1, PT, RZ, UR4, PT ;  /* 0x00000004ff007c0c */ /* 0x000fc8000bf25070 */
[----:B------:R-:W-:-:S06]  /*1430*/  ISETP.NE.AND.EX P1, PT, RZ, UR5, PT, P1 ;  /* 0x00000005ff007c0c */ /* 0x000fcc000bf25310 */
[----:B------:R-:W1:Y:S08]  /*1440*/  @P0 LDC.64 R6, c[0x0][0xa10] ;  /* 0x00028400ff060b82 */ /* 0x000e700000000a00 */
[----:B------:R-:W2:Y:S01]  /*1450*/  @P1 LDC.64 R8, c[0x0][0xa30] ;  /* 0x00028c00ff081b82 */ /* 0x000ea20000000a00 */
[----:B-1----:R-:W-:-:S05]  /*1460*/  @P0 IMAD.WIDE R6, R31, 0x4, R6 ;  /* 0x000000041f060825 */ /* 0x002fca00078e0206 */
[----:B------:R-:W3:Y:S04]  /*1470*/  @P0 LDG.E R3, desc[UR42][R6.64] ;  /* 0x0000002a06030981 */ /* 0x000ee8000c1e1900 */
[----:B------:R1:W3:Y:S01]  /*1480*/  @P0 LDG.E R10, desc[UR42][R6.64+0x4] ;  /* 0x0000042a060a0981 */ /* 0x0002e2000c1e1900 */
[----:B-----5:R-:W-:Y:S02]  /*1490*/  IMAD.MOV.U32 R24, RZ, RZ, R33 ;  /* 0x000000ffff187224 */ /* 0x020fe400078e0021 */
[----:B--2---:R-:W-:-:S05]  /*14a0*/  @P1 IMAD.WIDE R8, R31, 0x4, R8 ;  /* 0x000000041f081825 */ /* 0x004fca00078e0208 */
[----:B------:R2:W5:Y:S01]  /*14b0*/  @P1 LDG.E R24, desc[UR42][R8.64] ;  /* 0x0000002a08181981 */ /* 0x000562000c1e1900 */
[----:B0-----:R-:W-:Y:S01]  /*14c0*/  ISETP.NE.AND P1, PT, R4, 0x1, PT ;  /* 0x000000010400780c */ /* 0x001fe20003f25270 */
[----:B------:R-:W-:Y:S01]  /*14d0*/  IMAD R14, R29, 0xc0, RZ ;  /* 0x000000c01d0e7824 */ /* 0x000fe200078e02ff */
[----:B------:R-:W0:Y:S01]  /*14e0*/  LDC.64 R4, c[0x0][0x9e0] ;  /* 0x00027800ff047b82 */ /* 0x000e220000000a00 */
[----:B------:R-:W-:Y:S02]  /*14f0*/  IMAD.IADD R13, R33, 0x1, -R0 ;  /* 0x00000001210d7824 */ /* 0x000fe400078e0a00 */
[----:B------:R-:W-:Y:S01]  /*1500*/  VIADD R0, R14, 0xbf ;  /* 0x000000bf0e007836 */ /* 0x000fe20000000000 */
[----:B------:R4:W-:Y:S03]  /*1510*/  STL [R1+0x20], R14 ;  /* 0x0000200e01007387 */ /* 0x0009e60000100800 */
[----:B-1----:R-:W-:-:S04]  /*1520*/  IMAD.MOV.U32 R6, RZ, RZ, R0 ;  /* 0x000000ffff067224 */ /* 0x002fc800078e0000 */
[----:B------:R-:W1:Y:S08]  /*1530*/  @P1 LDC R11, c[0x0][0x44c] ;  /* 0x00011300ff0b1b82 */ /* 0x000e700000000800 */
[----:B------:R-:W2:Y:S01]  /*1540*/  @P1 LDC R12, c[0x0][0x450] ;  /* 0x00011400ff0c1b82 */ /* 0x000ea20000000800 */
[----:B0-----:R-:W-:Y:S01]  /*1550*/  ISETP.GE.AND P2, PT, R5, 0x1, PT ;  /* 0x000000010500780c */ /* 0x001fe20003f46270 */
[----:B---3--:R-:W-:-:S02]  /*1560*/  @P0 IMAD.IADD R28, R10, 0x1, -R3 ;  /* 0x000000010a1c0824 */ /* 0x008fc400078e0a03 */
[----:B-1----:R-:W-:-:S04]  /*1570*/  @P1 IMAD.HI.U32 R3, R0, R11, RZ ;  /* 0x0000000b00031227 */ /* 0x002fc800078e00ff */
[----:B------:R-:W-:Y:S01]  /*1580*/  IMAD.IADD R156, R13, 0x1, R28 ;  /* 0x000000010d9c7824 */ /* 0x000fe200078e021c */
[----:B--2---:R-:W-:-:S03]  /*1590*/  @P1 SHF.R.U32.HI R6, RZ, R12, R3 ;  /* 0x0000000cff061219 */ /* 0x004fc60000011603 */
[C---:B------:R-:W-:Y:S01]  /*15a0*/  VIADD R0, R156.reuse, 0x7f ;  /* 0x0000007f9c007836 */ /* 0x040fe20000000000 */
[----:B------:R-:W-:-:S04]  /*15b0*/  IADD3 R7, R156, 0x1, -R155 ;  /* 0x000000019c077810 */ /* 0x000fc80007ffe89b */
[----:B------:R-:W-:Y:S01]  /*15c0*/  SHF.R.S32.HI R3, RZ, 0x1f, R0 ;  /* 0x0000001fff037819 */ /* 0x000fe20000011400 */
[----:B------:R-:W-:-:S03]  /*15d0*/  IMAD.IADD R9, R7, 0x1, R6 ;  /* 0x0000000107097824 */ /* 0x000fc600078e0206 */
[----:B------:R-:W-:Y:S01]  /*15e0*/  LEA.HI R3, R3, R0, RZ, 0x7 ;  /* 0x0000000003037211 */ /* 0x000fe200078f38ff */
[----:B------:R-:W-:-:S03]  /*15f0*/  IMAD.IADD R4, R9, 0x1, R4 ;  /* 0x0000000109047824 */ /* 0x000fc600078e0204 */
[----:B------:R-:W-:Y:S01]  /*1600*/  SHF.R.S32.HI R78, RZ, 0x7, R3 ;  /* 0x00000007ff4e7819 */ /* 0x000fe20000011403 */
[----:B----4-:R-:W-:Y:S06]  /*1610*/  @!P2 BRA `(.L_x_1560) ;  /* 0x000000000048a947 */ /* 0x010fec0003800000 */
        /* <DEDUP_REMOVED lines=11> */
.L_x_1562:
[----:B------:R-:W-:-:S13]  /*16d0*/  ISETP.NE.AND P0, PT, R5, 0x1, PT ;  /* 0x000000010500780c */ /* 0x000fda0003f05270 */
[----:B------:R-:W0:Y:S02]  /*16e0*/  @P0 LDC.64 R6, c[0x0][0x9e8] ;  /* 0x00027a00ff060b82 */ /* 0x000e240000000a00 */
[----:B0-----:R-:W-:-:S05]  /*16f0*/  @P0 IMAD.HI.U32 R6, R0, R6, RZ ;  /* 0x0000000600060227 */ /* 0x001fca00078e00ff */
[----:B------:R-:W-:-:S07]  /*1700*/  @P0 SHF.R.U32.HI R0, RZ, R7, R6 ;  /* 0x00000007ff000219 */ /* 0x000fce0000011606 */
.L_x_1563:
[----:B------:R-:W-:Y:S05]  /*1710*/  BSYNC B0 ;  /* 0x0000000000007941 */ /* 0x000fea0003800000 */
.L_x_1561:
[----:B------:R-:W-:-:S05]  /*1720*/  IMAD R3, R0, R5, R5 ;  /* 0x0000000500037224 */ /* 0x000fca00078e0205 */
[----:B------:R-:W-:-:S07]  /*1730*/  VIMNMX R4, R4, R3, PT ;  /* 0x0000000304047248 */ /* 0x000fce0003fe0100 */
.L_x_1560:
[----:B------:R-:W0:Y:S01]  /*1740*/  @P1 LDC R0, c[0x0][0x44c] ;  /* 0x00011300ff001b82 */ /* 0x000e220000000800 */
[----:B------:R-:W-:Y:S01]  /*1750*/  IMAD.MOV.U32 R3, RZ, RZ, R14 ;  /* 0x000000ffff037224 */ /* 0x000fe200078e000e */
[----:B------:R-:W-:Y:S01]  /*1760*/  ULDC UR4, c[0x0][0x9dc] ;  /* 0x0002770000047ab9 */ /* 0x000fe20000000800 */
[----:B------:R-:W-:-:S05]  /*1770*/  IMAD.IADD R88, R156, 0x1, -R155 ;  /* 0x000000019c587824 */ /* 0x000fca00078e0a9b */
[----:B------:R-:W1:Y:S01]  /*1780*/  @P1 LDC R7, c[0x0][0x450] ;  /* 0x00011400ff071b82 */ /* 0x000e620000000800 */
[----:B0-----:R-:W-:-:S05]  /*1790*/  @P1 IMAD.HI.U32 R0, R14, R0, RZ ;  /* 0x000000000e001227 */ /* 0x001fca00078e00ff */
[----:B-1----:R-:W-:-:S05]  /*17a0*/  @P1 SHF.R.U32.HI R3, RZ, R7, R0 ;  /* 0x00000007ff031219 */ /* 0x002fca0000011600 */
[----:B------:R-:W-:-:S04]  /*17b0*/  IMAD.IADD R0, R88, 0x1, R3 ;  /* 0x0000000158007824 */ /* 0x000fc800078e0203 */
[----:B------:R-:W-:Y:S01]  /*17c0*/  VIADD R3, R0, -UR4 ;  /* 0x8000000400037c36 */ /* 0x000fe20008000000 */
[----:B------:R-:W-:Y:S06]  /*17d0*/  @!P2 BRA `(.L_x_1564) ;  /* 0x000000000044a947 */ /* 0x000fec0003800000 */
[----:B------:R-:W-:Y:S01]  /*17e0*/  ISETP.GT.AND P0, PT, R0, -0x1, PT ;  /* 0xffffffff0000780c */ /* 0x000fe20003f04270 */
[----:B------:R-:W-:-:S12]  /*17f0*/  BSSY B0, `(.L_x_1565) ;  /* 0x000000d000007945 */ /* 0x000fd80003800000 */
[----:B------:R-:W-:Y:S05]  /*1800*/  @P0 BRA `(.L_x_1566) ;  /* 0x00000000001c0947 */ /* 0x000fea0003800000 */
[----:B------:R-:W-:Y:S02]  /*1810*/  ISETP.NE.AND P0, PT, R5, 0x1, PT ;  /* 0x000000010500780c */ /* 0x000fe40003f05270 */
[----:B------:R-:W-:-:S11]  /*1820*/  LOP3.LUT R7, RZ, R0, RZ, 0x33, !PT ;  /* 0x00000000ff077212 */ /* 0x000fd600078e33ff */
[----:B------:R-:W0:Y:S02]  /*1830*/  @P0 LDC.64 R8, c[0x0][0x9e8] ;  /* 0x00027a00ff080b82 */ /* 0x000e240000000a00 */
[----:B0-----:R-:W-:-:S05]  /*1840*/  @P0 IMAD.HI.U32 R0, R7, R8, RZ ;  /* 0x0000000807000227 */ /* 0x001fca00078e00ff */
[----:B------:R-:W-:-:S04]  /*1850*/  @P0 SHF.R.U32.HI R7, RZ, R9, R0 ;  /* 0x00000009ff070219 */ /* 0x000fc80000011600 */
[----:B------:R-:W-:Y:S01]  /*1860*/  LOP3.LUT R0, RZ, R7, RZ, 0x33, !PT ;  /* 0x00000007ff007212 */ /* 0x000fe200078e33ff */
[----:B------:R-:W-:Y:S06]  /*1870*/  BRA `(.L_x_1567) ;  /* 0x0000000000107947 */ /* 0x000fec0003800000 */
.L_x_1566:
[----:B------:R-:W-:-:S13]  /*1880*/  ISETP.NE.AND P0, PT, R5, 0x1, PT ;  /* 0x000000010500780c */ /* 0x000fda0003f05270 */
[----:B------:R-:W0:Y:S02]  /*1890*/  @P0 LDC.64 R6, c[0x0][0x9e8] ;  /* 0x00027a00ff060b82 */ /* 0x000e240000000a00 */
[----:B0-----:R-:W-:-:S05]  /*18a0*/  @P0 IMAD.HI.U32 R6, R0, R6, RZ ;  /* 0x0000000600060227 */ /* 0x001fca00078e00ff */
[----:B------:R-:W-:-:S07]  /*18b0*/  @P0 SHF.R.U32.HI R0, RZ, R7, R6 ;  /* 0x00000007ff000219 */ /* 0x000fce0000011606 */
.L_x_1567:
[----:B------:R-:W-:Y:S05]  /*18c0*/  BSYNC B0 ;  /* 0x0000000000007941 */ /* 0x000fea0003800000 */
.L_x_1565:
[----:B------:R-:W-:-:S05]  /*18d0*/  IMAD R0, R0, R5, RZ ;  /* 0x0000000500007224 */ /* 0x000fca00078e02ff */
[----:B------:R-:W-:-:S07]  /*18e0*/  VIMNMX R3, R3, R0, !PT ;  /* 0x0000000003037248 */ /* 0x000fce0007fe0100 */
.L_x_1564:
[----:B------:R-:W-:Y:S01]  /*18f0*/  VIADD R4, R4, 0x7f ;  /* 0x0000007f04047836 */ /* 0x000fe20000000000 */
[----:B------:R-:W-:-:S04]  /*1900*/  SHF.R.S32.HI R0, RZ, 0x1f, R3 ;  /* 0x0000001fff007819 */ /* 0x000fc80000011403 */
[----:B------:R-:W-:Y:S02]  /*1910*/  SHF.R.S32.HI R5, RZ, 0x1f, R4 ;  /* 0x0000001fff057819 */ /* 0x000fe40000011404 */
[----:B------:R-:W-:Y:S02]  /*1920*/  LEA.HI R0, R0, R3, RZ, 0x7 ;  /* 0x0000000300007211 */ /* 0x000fe400078f38ff */
[----:B------:R-:W-:Y:S02]  /*1930*/  LEA.HI R5, R5, R4, RZ, 0x7 ;  /* 0x0000000405057211 */ /* 0x000fe400078f38ff */
[----:B------:R-:W-:Y:S02]  /*1940*/  SHF.R.S32.HI R0, RZ, 0x7, R0 ;  /* 0x00000007ff007819 */ /* 0x000fe40000011400 */
[----:B------:R-:W-:Y:S02]  /*1950*/  SHF.R.S32.HI R5, RZ, 0x7, R5 ;  /* 0x00000007ff057819 */ /* 0x000fe40000011405 */
[----:B------:R-:W-:-:S02]  /*1960*/  VIMNMX R0, RZ, R0, !PT ;  /* 0x00000000ff007248 */ /* 0x000fc40007fe0100 */
[----:B------:R-:W-:-:S03]  /*1970*/  VIMNMX R5, R78, R5, PT ;  /* 0x000000054e057248 */ /* 0x000fc60003fe0100 */
[--C-:B------:R-:W-:Y:S02]  /*1980*/  IMAD R0, R0, 0x80, -R13.reuse ;  /* 0x0000008000007824 */ /* 0x100fe400078e0a0d */
[----:B------:R-:W-:-:S03]  /*1990*/  IMAD R5, R5, 0x80, -R13 ;  /* 0x0000008005057824 */ /* 0x000fc600078e0a0d */
[----:B------:R-:W-:Y:S02]  /*19a0*/  VIMNMX R0, RZ, R0, !PT ;  /* 0x00000000ff007248 */ /* 0x000fe40007fe0100 */
[----:B------:R-:W-:Y:S02]  /*19b0*/  VIMNMX R5, R5, R28, PT ;  /* 0x0000001c05057248 */ /* 0x000fe40003fe0100 */
[----:B------:R-:W-:Y:S02]  /*19c0*/  SHF.R.U32.HI R27, RZ, 0x7, R0 ;  /* 0x00000007ff1b7819 */ /* 0x000fe40000011600 */
[----:B------:R-:W-:-:S03]  /*19d0*/  ISETP.GT.AND P0, PT, R5, R0, PT ;  /* 0x000000000500720c */ /* 0x000fc60003f04270 */
[----:B------:R-:W-:-:S10]  /*19e0*/  IMAD.MOV.U32 R26, RZ, RZ, R27 ;  /* 0x000000ffff1a7224 */ /* 0x000fd400078e001b */
[----:B------:R-:W-:-:S05]  /*19f0*/  @P0 VIADD R3, R5, 0x7f ;  /* 0x0000007f05030836 */ /* 0x000fca0000000000 */
[----:B------:R-:W-:-:S04]  /*1a00*/  @P0 SHF.R.S32.HI R0, RZ, 0x1f, R3 ;  /* 0x0000001fff000819 */ /* 0x000fc80000011403 */
[----:B------:R-:W-:-:S04]  /*1a10*/  @P0 LEA.HI R0, R0, R3, RZ, 0x7 ;  /* 0x0000000300000211 */ /* 0x000fc800078f38ff */
[----:B------:R-:W-:Y:S02]  /*1a20*/  @P0 SHF.R.S32.HI R26, RZ, 0x7, R0 ;  /* 0x00000007ff1a0819 */ /* 0x000fe40000011400 */
[----:B------:R-:W-:Y:S02]  /*1a30*/  PLOP3.LUT P0, PT, PT, PT, PT, 0x80, 0x0 ;  /* 0x000000000000781c */ /* 0x000fe40003f0f070 */
[----:B------:R-:W-:-:S13]  /*1a40*/  ISETP.GT.AND P1, PT, R26, R27, PT ;  /* 0x0000001b1a00720c */ /* 0x000fda0003f24270 */
[----:B------:R-:W-:Y:S05]  /*1a50*/  @!P1 BRA `(.L_x_1568) ;  /* 0x0000004000f49947 */ /* 0x000fea0003800000 */
        /* <DEDUP_REMOVED lines=19> */
[----:B-1---5:R-:W-:Y:S05]  /*1b90*/  CALL.ABS.NOINC R14 ;  /* 0x000000000e007343 */ /* 0x022fea0003c00000 */
.L_x_1570:
[----:B------:R-:W-:Y:S05]  /*1ba0*/  BSYNC B6 ;  /* 0x0000000000067941 */ /* 0x000fea0003800000 */
.L_x_1569:
        /* <DEDUP_REMOVED lines=20> */
.L_x_1572:
[----:B------:R-:W-:Y:S05]  /*1cf0*/  BSYNC B6 ;  /* 0x0000000000067941 */ /* 0x000fea0003800000 */
.L_x_1571:
[----:B------:R-:W-:Y:S01]  /*1d00*/  ULDC.64 UR4, c[0x0][0x9f8] ;  /* 0x00027e0000047ab9 */ /* 0x000fe20000000a00 */
[----:B------:R-:W2:Y:S01]  /*1d10*/  LDL R34, [R1+0x40] ;  /* 0x0000400001227983 */ /* 0x000ea20000100800 */
[----:B------:R-:W-:Y:S01]  /*1d20*/  ISETP.NE.U32.AND P0, PT, RZ, UR4, PT ;  /* 0x00000004ff007c0c */ /* 0x000fe2000bf05070 */
[----:B------:R-:W-:Y:S01]  /*1d30*/  IMAD.MOV.U32 R69, RZ, RZ, R31 ;  /* 0x000000ffff457224 */ /* 0x000fe200078e001f */
[----:B------:R-:W0:Y:S01]  /*1d40*/  LDC.64 R66, c[0x0][0x3f8] ;  /* 0x0000fe00ff427b82 */ /* 0x000e220000000a00 */
[----:B------:R-:W3:Y:S01]  /*1d50*/  LDL R32, [R1+0x44] ;  /* 0x0000440001207983 */ /* 0x000ee20000100800 */
[----:B------:R-:W-:-:S06]  /*1d60*/  ISETP.NE.AND.EX P0, PT, RZ, UR5, PT, P0 ;  /* 0x00000005ff007c0c */ /* 0x000fcc000bf05300 */
[----:B------:R-:W1:Y:S08]  /*1d70*/  LDC.64 R4, c[0x0][0x408] ;  /* 0x00010200ff047b82 */ /* 0x000e700000000a00 */
[----:B------:R-:W4:Y:S02]  /*1d80*/  @P0 LDC.64 R6, c[0x0][0x9f8] ;  /* 0x00027e00ff060b82 */ /* 0x000f240000000a00 */
[----:B----4-:R-:W-:Y:S01]  /*1d90*/  @P0 IMAD.WIDE R6, R31, 0x4, R6 ;  /* 0x000000041f060825 */ /* 0x010fe200078e0206 */
[----:B------:R-:W4:Y:S05]  /*1da0*/  S2R R20, SR_TID.X ;  /* 0x0000000000147919 */ /* 0x000f2a0000002100 */
[----:B------:R-:W4:Y:S01]  /*1db0*/  LDC R31, c[0x0][0x3f4] ;  /* 0x0000fd00ff1f7b82 */ /* 0x000f220000000800 */
[----:B------:R4:W3:Y:S01]  /*1dc0*/  @P0 LDG.E R69, desc[UR42][R6.64] ;  /* 0x0000002a06450981 */ /* 0x0008e2000c1e1900 */
[----:B------:R-:W-:Y:S01]  /*1dd0*/  SHF.R.S32.HI R3, RZ, 0x1f, R157 ;  /* 0x0000001fff037819 */ /* 0x000fe2000001149d */
[----:B0-----:R-:W-:Y:S01]  /*1de0*/  IMAD.WIDE.U32 R10, R157, R66, R16 ;  /* 0x000000429d0a7225 */ /* 0x001fe200078e0010 */
[----:B------:R-:W-:-:S02]  /*1df0*/  SHF.R.S32.HI R153, RZ, 0x1f, R152 ;  /* 0x0000001fff997819 */ /* 0x000fc40000011498 */
[----:B-1----:R-:W-:Y:S01]  /*1e00*/  SHF.L.U64.HI R64, R4, 0x7, R5 ;  /* 0x0000000704407819 */ /* 0x002fe20000010205 */
[-C--:B------:R-:W-:Y:S01]  /*1e10*/  IMAD R0, R3, R66.reuse, RZ ;  /* 0x0000004203007224 */ /* 0x080fe200078e02ff */
[----:B------:R-:W-:Y:S01]  /*1e20*/  LOP3.LUT R23, R23, 0xfffffffd, RZ, 0xc0, !PT ;  /* 0xfffffffd17177812 */ /* 0x000fe200078ec0ff */
[----:B------:R-:W-:Y:S01]  /*1e30*/  IMAD.WIDE.U32 R8, R157, R66, R152 ;  /* 0x000000429d087225 */ /* 0x000fe200078e0098 */
[----:B------:R-:W-:-:S03]  /*1e40*/  SHF.R.S32.HI R62, RZ, 0x1f, R30 ;  /* 0x0000001fff3e7819 */ /* 0x000fc6000001141e */
[----:B------:R-:W-:Y:S02]  /*1e50*/  IMAD R15, R157, R67, R0 ;  /* 0x000000439d0f7224 */ /* 0x000fe400078e0200 */
[-C--:B------:R-:W-:Y:S02]  /*1e60*/  IMAD R0, R3, R4.reuse, RZ ;  /* 0x0000000403007224 */ /* 0x080fe400078e02ff */
[----:B------:R-:W-:Y:S02]  /*1e70*/  IMAD.IADD R9, R9, 0x1, R15 ;  /* 0x0000000109097824 */ /* 0x000fe400078e020f */
[----:B------:R-:W-:Y:S01]  /*1e80*/  IMAD.IADD R11, R15, 0x1, R11 ;  /* 0x000000010f0b7824 */ /* 0x000fe200078e020b */
[----:B-----5:R-:W-:Y:S01]  /*1e90*/  SHF.R.S32.HI R15, RZ, 0x1f, R24 ;  /* 0x0000001fff0f7819 */ /* 0x020fe20000011418 */
[C---:B------:R-:W-:Y:S01]  /*1ea0*/  IMAD R21, R157.reuse, R5, R0 ;  /* 0x000000059d157224 */ /* 0x040fe200078e0200 */
[----:B----4-:R-:W-:Y:S01]  /*1eb0*/  ISETP.GE.AND P0, PT, R16, R31, PT ;  /* 0x0000001f1000720c */ /* 0x010fe20003f06270 */
[----:B------:R-:W-:-:S03]  /*1ec0*/  IMAD.WIDE.U32 R6, R157, R4, R152 ;  /* 0x000000049d067225 */ /* 0x000fc600078e0098 */
[----:B------:R-:W-:Y:S01]  /*1ed0*/  SEL R3, R31, RZ, P0 ;  /* 0x000000ff1f037207 */ /* 0x000fe20000000000 */
[----:B------:R-:W-:Y:S02]  /*1ee0*/  IMAD R14, R15, R66, RZ ;  /* 0x000000420f0e7224 */ /* 0x000fe400078e02ff */
[----:B------:R-:W-:Y:S01]  /*1ef0*/  VIADD R36, R20, 0xffffff80 ;  /* 0xffffff8014247836 */ /* 0x000fe20000000000 */
[----:B------:R-:W-:Y:S01]  /*1f00*/  SHF.R.U32.HI R35, RZ, 0x7, R20 ;  /* 0x00000007ff237819 */ /* 0x000fe20000011614 */
[----:B------:R-:W-:Y:S02]  /*1f10*/  IMAD.IADD R3, R16, 0x1, R3 ;  /* 0x0000000110037824 */ /* 0x000fe400078e0203 */
[----:B------:R-:W-:Y:S01]  /*1f20*/  IMAD.WIDE.U32 R12, R157, R4, R16 ;  /* 0x000000049d0c7225 */ /* 0x000fe200078e0010 */
[C---:B------:R-:W-:Y:S02]  /*1f30*/  ISETP.NE.AND P6, PT, R35.reuse, 0x1, PT ;  /* 0x000000012300780c */ /* 0x040fe40003fc5270 */
[----:B------:R-:W-:Y:S01]  /*1f40*/  SHF.R.S32.HI R0, RZ, 0x1f, R3 ;  /* 0x0000001fff007819 */ /* 0x000fe20000011403 */
[----:B------:R-:W-:-:S02]  /*1f50*/  VIADD R60, R35, 0x8 ;  /* 0x00000008233c7836 */ /* 0x000fc40000000000 */
[----:B------:R-:W-:Y:S01]  /*1f60*/  VIADD R35, R157, 0x60 ;  /* 0x000000609d237836 */ /* 0x000fe20000000000 */
[----:B------:R-:W-:Y:S01]  /*1f70*/  LEA.HI R0, R0, R3, RZ, 0x3 ;  /* 0x0000000300007211 */ /* 0x000fe200078f18ff */
[-C--:B------:R-:W-:Y:S02]  /*1f80*/  IMAD R15, R15, R4.reuse, RZ ;  /* 0x000000040f0f7224 */ /* 0x080fe400078e02ff */
[----:B------:R-:W-:Y:S02]  /*1f90*/  IMAD.SHL.U32 R35, R35, 0x40, RZ ;  /* 0x0000004023237824 */ /* 0x000fe400078e00ff */
[----:B------:R-:W-:Y:S02]  /*1fa0*/  VIADD R20, R20, 0xffffff80 ;  /* 0xffffff8014147836 */ /* 0x000fe40000000000 */
[----:B------:R-:W-:Y:S01]  /*1fb0*/  IMAD.IADD R7, R7, 0x1, R21 ;  /* 0x0000000107077824 */ /* 0x000fe200078e0215 */
[----:B------:R-:W-:Y:S01]  /*1fc0*/  LOP3.LUT R35, R35, 0x1c0, RZ, 0xc0, !PT ;  /* 0x000001c023237812 */ /* 0x000fe200078ec0ff */
[----:B------:R-:W-:Y:S01]  /*1fd0*/  IMAD.IADD R13, R21, 0x1, R13 ;  /* 0x00000001150d7824 */ /* 0x000fe200078e020d */
[----:B------:R-:W-:Y:S05]  /*1fe0*/  @!P6 WARPSYNC.ALL ;  /* 0x000000000000e948 */ /* 0x000fea0003800000 */
[C---:B------:R-:W-:Y:S01]  /*1ff0*/  IMAD R15, R24.reuse, R5, R15 ;  /* 0x00000005180f7224 */ /* 0x040fe200078e020f */
[----:B------:R-:W-:Y:S01]  /*2000*/  LOP3.LUT R5, R35, 0x38, R0, 0xf8, !PT ;  /* 0x0000003823057812 */ /* 0x000fe200078ef800 */
[----:B------:R-:W-:Y:S01]  /*2010*/  VIADD R35, R157, 0x60 ;  /* 0x000000609d237836 */ /* 0x000fe20000000000 */
[----:B------:R-:W-:Y:S01]  /*2020*/  ULDC UR4, c[0x0][0x2f4] ;  /* 0x0000bd0000047ab9 */ /* 0x000fe20000000800 */
[----:B------:R-:W-:Y:S01]  /*2030*/  IMAD.WIDE.U32 R52, R24, R4, R6 ;  /* 0x0000000418347225 */ /* 0x000fe200078e0006 */
[----:B------:R-:W-:-:S02]  /*2040*/  LOP3.LUT R6, R0, 0xfffffff8, RZ, 0xc0, !PT ;  /* 0xfffffff800067812 */ /* 0x000fc400078ec0ff */
[----:B------:R-:W-:Y:S01]  /*2050*/  ISETP.GE.AND P2, PT, R18, UR4, PT ;  /* 0x0000000412007c0c */ /* 0x000fe2000bf46270 */
[----:B------:R-:W-:-:S04]  /*2060*/  IMAD.WIDE.U32 R54, R24, R4, R12 ;  /* 0x0000000418367225 */ /* 0x000fc800078e000c */
[----:B------:R-:W-:Y:S02]  /*2070*/  IMAD.SHL.U32 R63, R4, 0x80, RZ ;  /* 0x00000080043f7824 */ /* 0x000fe400078e00ff */
[----:B------:R-:W-:Y:S02]  /*2080*/  IMAD.SHL.U32 R35, R35, 0x40, RZ ;  /* 0x0000004023237824 */ /* 0x000fe400078e00ff */
[----:B------:R-:W-:-:S03]  /*2090*/  IMAD.WIDE.U32 R48, R24, R66, R8 ;  /* 0x0000004218307225 */ /* 0x000fc600078e0008 */
[----:B------:R-:W-:Y:S01]  /*20a0*/  LOP3.LUT R35, R35, 0x1c0, RZ, 0xc0, !PT ;  /* 0x000001c023237812 */ /* 0x000fe200078ec0ff */
[----:B------:R-:W-:Y:S01]  /*20b0*/  IMAD R21, R24, R67, R14 ;  /* 0x0000004318157224 */ /* 0x000fe200078e020e */
[----:B------:R-:W-:Y:S01]  /*20c0*/  SHF.L.U64.HI R67, R66, 0x7, R67 ;  /* 0x0000000742437819 */ /* 0x000fe20000010243 */
[----:B------:R-:W-:Y:S01]  /*20d0*/  IMAD.WIDE.U32 R50, R24, R66, R10 ;  /* 0x0000004218327225 */ /* 0x000fe200078e000a */
[----:B------:R-:W-:-:S03]  /*20e0*/  SHF.R.U32.HI R35, RZ, 0x3, R35 ;  /* 0x00000003ff237819 */ /* 0x000fc60000011623 */
[----:B------:R-:W-:Y:S01]  /*20f0*/  IMAD.SHL.U32 R58, R31, 0x2, RZ ;  /* 0x000000021f3a7824 */ /* 0x000fe200078e00ff */
[----:B------:R-:W-:Y:S01]  /*2100*/  LOP3.LUT R8, R5, R35, RZ, 0x3c, !PT ;  /* 0x0000002305087212 */ /* 0x000fe200078e3cff */
[----:B------:R-:W-:Y:S01]  /*2110*/  IMAD.IADD R31, R49, 0x1, R21 ;  /* 0x00000001311f7824 */ /* 0x000fe200078e0215 */
[----:B------:R-:W-:Y:S01]  /*2120*/  SHF.R.S32.HI R5, RZ, 0x3, R0 ;  /* 0x00000003ff057819 */ /* 0x000fe20000011400 */
[----:B------:R-:W-:Y:S02]  /*2130*/  IMAD.IADD R68, R68, 0x1, R33 ;  /* 0x0000000144447824 */ /* 0x000fe400078e0221 */
[----:B------:R-:W-:Y:S02]  /*2140*/  IMAD.SHL.U32 R66, R66, 0x80, RZ ;  /* 0x0000008042427824 */ /* 0x000fe400078e00ff */
[----:B------:R-:W-:Y:S02]  /*2150*/  IMAD.IADD R21, R21, 0x1, R51 ;  /* 0x0000000115157824 */ /* 0x000fe400078e0233 */
[----:B------:R-:W-:-:S02]  /*2160*/  IMAD.IADD R7, R15, 0x1, R55 ;  /* 0x000000010f077824 */ /* 0x000fc400078e0237 */
[C---:B--2---:R-:W-:Y:S01]  /*2170*/  IMAD.SHL.U32 R65, R34.reuse, 0x40, RZ ;  /* 0x0000004022417824 */ /* 0x044fe200078e00ff */
[----:B------:R-:W-:Y:S01]  /*2180*/  @!P6 BAR.SYNC.DEFER_BLOCKING 0x9, 0x100 ;  /* 0x024400000000eb1d */ /* 0x000fe20000010000 */
[----:B------:R-:W-:Y:S02]  /*2190*/  LOP3.LUT P1, RZ, R34, 0x4, RZ, 0xc0, !PT ;  /* 0x0000000422ff7812 */ /* 0x000fe4000782c0ff */
[----:B------:R-:W-:Y:S02]  /*21a0*/  SHF.R.S32.HI R34, RZ, 0x1f, R36 ;  /* 0x0000001fff227819 */ /* 0x000fe40000011424 */
[----:B------:R-:W-:Y:S02]  /*21b0*/  LOP3.LUT R65, R65, 0x1c0, RZ, 0xc0, !PT ;  /* 0x000001c041417812 */ /* 0x000fe400078ec0ff */
[----:B------:R-:W-:Y:S02]  /*21c0*/  LEA.HI R34, R34, R36, RZ, 0x2 ;  /* 0x0000002422227211 */ /* 0x000fe400078f10ff */
[----:B------:R-:W-:-:S02]  /*21d0*/  SHF.R.U32.HI R61, RZ, 0x3, R65 ;  /* 0x00000003ff3d7819 */ /* 0x000fc40000011641 */
[----:B------:R-:W-:Y:S02]  /*21e0*/  LOP3.LUT R34, R34, 0xfffffffc, RZ, 0xc0, !PT ;  /* 0xfffffffc22227812 */ /* 0x000fe400078ec0ff */
[----:B------:R-:W-:Y:S02]  /*21f0*/  LOP3.LUT R4, R65, 0x18, R16, 0xf8, !PT ;  /* 0x0000001841047812 */ /* 0x000fe400078ef810 */
[----:B------:R-:W-:Y:S01]  /*2200*/  @P1 LOP3.LUT R23, R23, 0x2, RZ, 0xfc, !PT ;  /* 0x0000000217171812 */ /* 0x000fe200078efcff */
[----:B------:R-:W-:Y:S01]  /*2210*/  IMAD.IADD R34, R36, 0x1, -R34 ;  /* 0x0000000124227824 */ /* 0x000fe200078e0a22 */
[----:B------:R-:W-:Y:S02]  /*2220*/  LOP3.LUT R4, R4, R61, RZ, 0x3c, !PT ;  /* 0x0000003d04047212 */ /* 0x000fe400078e3cff */
[----:B------:R-:W-:Y:S01]  /*2230*/  ISETP.GE.AND P1, PT, R16, UR4, PT ;  /* 0x0000000410007c0c */ /* 0x000fe2000bf26270 */
[----:B------:R-:W-:Y:S01]  /*2240*/  IMAD R59, R34, 0x60, R157 ;  /* 0x00000060223b7824 */ /* 0x000fe200078e029d */
[----:B------:R-:W-:-:S04]  /*2250*/  SHF.R.S32.HI R34, RZ, 0x1f, R20 ;  /* 0x0000001fff227819 */ /* 0x000fc80000011414 */
[----:B------:R-:W-:Y:S01]  /*2260*/  LEA.HI R34, R34, R20, RZ, 0x5 ;  /* 0x0000001422227211 */ /* 0x000fe200078f28ff */
[----:B------:R-:W-:-:S03]  /*2270*/  IMAD.IADD R20, R53, 0x1, R15 ;  /* 0x0000000135147824 */ /* 0x000fc600078e020f */
[----:B------:R-:W-:-:S05]  /*2280*/  SHF.R.S32.HI R34, RZ, 0x5, R34 ;  /* 0x00000005ff227819 */ /* 0x000fca0000011422 */
[----:B------:R-:W-:Y:S01]  /*2290*/  IMAD R57, R34, 0x200, R4 ;  /* 0x0000020022397824 */ /* 0x000fe200078e0204 */
[----:B------:R-:W-:Y:S01]  /*22a0*/  LOP3.LUT R4, R65, 0x38, R0, 0xf8, !PT ;  /* 0x0000003841047812 */ /* 0x000fe200078ef800 */
[----:B---3--:R-:W-:-:S03]  /*22b0*/  IMAD.IADD R0, R32, 0x1, R8 ;  /* 0x0000000120007824 */ /* 0x008fc600078e0208 */
[----:B------:R-:W-:Y:S02]  /*22c0*/  LOP3.LUT R3, R4, R61, RZ, 0x3c, !PT ;  /* 0x0000003d04037212 */ /* 0x000fe400078e3cff */
[----:B------:R-:W-:-:S03]  /*22d0*/  SHF.R.S32.HI R4, RZ, 0x1f, R6 ;  /* 0x0000001fff047819 */ /* 0x000fc60000011406 */
[----:B------:R-:W-:Y:S01]  /*22e0*/  IMAD R3, R34, 0x200, R3 ;  /* 0x0000020022037824 */ /* 0x000fe200078e0203 */
[----:B------:R-:W-:-:S07]  /*22f0*/  SHF.R.S32.HI R56, RZ, 0x1f, R69 ;  /* 0x0000001fff387819 */ /* 0x000fce0000011445 */
.L_x_1628:
[----:B--2-4-:R-:W2:Y:S01]  /*2300*/  LDL R33, [R1+0x40] ;  /* 0x0000400001217983 */ /* 0x014ea20000100800 */
[----:B0-----:R-:W0:Y:S01]  /*2310*/  LDC R74, c[0x0][0x430] ;  /* 0x00010c00ff4a7b82 */ /* 0x001e220000000800 */
[----:B------:R-:W-:Y:S02]  /*2320*/  VIADD R26, R26, 0xffffffff ;  /* 0xffffffff1a1a7836 */ /* 0x000fe40000000000 */
[----:B------:R-:W-:Y:S02]  /*2330*/  IMAD.MOV.U32 R73, RZ, RZ, RZ ;  /* 0x000000ffff497224 */ /* 0x000fe400078e00ff */
[----:B------:R-:W-:-:S03]  /*2340*/  IMAD R9, R26, 0x80, R59 ;  /* 0x000000801a097824 */ /* 0x000fc600078e023b */
[----:B------:R-:W1:Y:S01]  /*2350*/  LDC R80, c[0x0][0x3f4] ;  /* 0x0000fd00ff507b82 */ /* 0x000e620000000800 */
[----:B------:R-:W-:Y:S01]  /*2360*/  IMAD.IADD R32, R68, 0x1, R9 ;  /* 0x0000000144207824 */ /* 0x000fe200078e0209 */
[----:B------:R-:W-:-:S03]  /*2370*/  ISETP.GE.AND P3, PT, R9, R28, PT ;  /* 0x0000001c0900720c */ /* 0x000fc60003f66270 */
[----:B------:R-:W-:Y:S01]  /*2380*/  IMAD.MOV.U32 R12, RZ, RZ, R32 ;  /* 0x000000ffff0c7224 */ /* 0x000fe200078e0020 */
[----:B------:R-:W-:Y:S02]  /*2390*/  ISETP.GT.OR P3, PT, R59, 0x7f, P3 ;  /* 0x0000007f3b00780c */ /* 0x000fe40001f64670 */
[----:B0-----:R-:W-:-:S11]  /*23a0*/  ISETP.NE.AND P4, PT, R74, 0x1, PT ;  /* 0x000000014a00780c */ /* 0x001fd60003f85270 */
[----:B------:R-:W0:Y:S08]  /*23b0*/  @!P3 LDC.64 R10, c[0x0][0x428] ;  /* 0x00010a00ff0abb82 */ /* 0x000e300000000a00 */
[----:B------:R-:W3:Y:S08]  /*23c0*/  @!P3 LDC.64 R8, c[0x0][0x418] ;  /* 0x00010600ff08bb82 */ /* 0x000ef00000000a00 */
[----:B------:R-:W4:Y:S08]  /*23d0*/  @P4 LDC R13, c[0x0][0x434] ;  /* 0x00010d00ff0d4b82 */ /* 0x000f300000000800 */
[----:B------:R-:W1:Y:S01]  /*23e0*/  @P4 LDC R14, c[0x0][0x438] ;  /* 0x00010e00ff0e4b82 */ /* 0x000e620000000800 */
[----:B----4-:R-:W-:-:S05]  /*23f0*/  @P4 IMAD.HI.U32 R13, R32, R13, RZ ;  /* 0x0000000d200d4227 */ /* 0x010fca00078e00ff */
[----:B-1----:R-:W-:Y:S01]  /*2400*/  @P4 SHF.R.U32.HI R12, RZ, R14, R13 ;  /* 0x0000000eff0c4219 */ /* 0x002fe2000001160d */
[----:B0-----:R-:W-:-:S03]  /*2410*/  @!P3 IMAD R14, R56, R10, RZ ;  /* 0x0000000a380eb224 */ /* 0x001fc600078e02ff */
[----:B------:R-:W-:Y:S01]  /*2420*/  @!P3 SHF.R.S32.HI R13, RZ, 0x1f, R12 ;  /* 0x0000001fff0db819 */ /* 0x000fe2000001140c */
[C---:B------:R-:W-:Y:S02]  /*2430*/  @!P3 IMAD R15, R69.reuse, R11, R14 ;  /* 0x0000000b450fb224 */ /* 0x040fe400078e020e */
[----:B------:R-:W-:-:S04]  /*2440*/  @!P3 IMAD.WIDE.U32 R10, R69, R10, R12 ;  /* 0x0000000a450ab225 */ /* 0x000fc800078e000c */
[----:B------:R-:W-:Y:S01]  /*2450*/  @!P3 IMAD.IADD R11, R11, 0x1, R15 ;  /* 0x000000010b0bb824 */ /* 0x000fe200078e020f */
[----:B---3--:R-:W-:-:S04]  /*2460*/  @!P3 LEA R8, P4, R10, R8, 0x2 ;  /* 0x000000080a08b211 */ /* 0x008fc800078810ff */
[----:B------:R-:W-:-:S05]  /*2470*/  @!P3 LEA.HI.X R9, R10, R9, R11, 0x2, P4 ;  /* 0x000000090a09b211 */ /* 0x000fca00020f140b */
[----:B-----5:R0:W5:Y:S01]  /*2480*/  @!P3 LDG.E R73, desc[UR42][R8.64] ;  /* 0x0000002a0849b981 */ /* 0x020162000c1e1900 */
[----:B------:R-:W-:Y:S01]  /*2490*/  ISETP.GT.AND P3, PT, R26, R27, PT ;  /* 0x0000001b1a00720c */ /* 0x000fe20003f64270 */
[----:B------:R-:W-:Y:S01]  /*24a0*/  IMAD R72, R22, 0x2000, R57 ;  /* 0x0000200016487824 */ /* 0x000fe200078e0239 */
[----:B------:R-:W-:Y:S01]  /*24b0*/  LOP3.LUT R23, R23, 0xfffffffe, RZ, 0xc0, !PT ;  /* 0xfffffffe17177812 */ /* 0x000fe200078ec0ff */
[----:B------:R-:W-:Y:S01]  /*24c0*/  IMAD.MOV R11, RZ, RZ, -R12 ;  /* 0x000000ffff0b7224 */ /* 0x000fe200078e0a0c */
[----:B------:R-:W-:Y:S05]  /*24d0*/  YIELD ;  /* 0x0000000000007946 */ /* 0x000fea0003800000 */
[----:B------:R-:W-:Y:S01]  /*24e0*/  VIADD R10, R72, 0x20 ;  /* 0x00000020480a7836 */ /* 0x000fe20000000000 */
[----:B------:R-:W-:Y:S01]  /*24f0*/  BSSY B0, `(.L_x_1573) ;  /* 0x0000331000007945 */ /* 0x000fe20003800000 */
[----:B------:R-:W-:-:S02]  /*2500*/  IMAD R74, R74, R11, R32 ;  /* 0x0000000b4a4a7224 */ /* 0x000fc400078e0220 */
[----:B------:R-:W-:Y:S02]  /*2510*/  @P3 LOP3.LUT R23, R23, 0x1, RZ, 0xfc, !PT ;  /* 0x0000000117173812 */ /* 0x000fe400078efcff */
[----:B------:R-:W-:Y:S02]  /*2520*/  ISETP.GE.AND P3, PT, R80, 0x1, PT ;  /* 0x000000015000780c */ /* 0x000fe40003f66270 */
[----:B--2---:R-:W-:-:S13]  /*2530*/  LOP3.LUT P5, RZ, R33, 0x4, RZ, 0xc0, !PT ;  /* 0x0000000421ff7812 */ /* 0x004fda00078ac0ff */
[C---:B------:R-:W-:Y:S02]  /*2540*/  @P5 VIADD R10, R72.reuse, 0xffffffe0 ;  /* 0xffffffe0480a5836 */ /* 0x040fe40000000000 */
[--C-:B------:R-:W-:Y:S02]  /*2550*/  IMAD R72, R72, 0x2, R25.reuse ;  /* 0x0000000248487824 */ /* 0x100fe400078e0219 */
[----:B------:R-:W-:Y:S01]  /*2560*/  IMAD R71, R10, 0x2, R25 ;  /* 0x000000020a477824 */ /* 0x000fe200078e0219 */
[----:B0-----:R-:W-:Y:S06]  /*2570*/  @!P3 BRA `(.L_x_1574) ;  /* 0x0000002c0080b947 */ /* 0x001fec0003800000 */
        /* <DEDUP_REMOVED lines=8> */
[----:B------:R-:W-:Y:S02]  /*2600*/  IMAD R77, R26, -0x80, R28 ;  /* 0xffffff801a4d7824 */ /* 0x000fe400078e021c */
[----:B------:R-:W-:Y:S02]  /*2610*/  IMAD R10, R76, UR4, RZ ;  /* 0x000000044c0a7c24 */ /* 0x000fe4000f8e02ff */
[----:B------:R-:W-:Y:S01]  /*2620*/  IMAD.IADD R9, R9, 0x1, R11 ;  /* 0x0000000109097824 */ /* 0x000fe200078e020b */
[----:B------:R-:W-:Y:S01]  /*2630*/  VIMNMX R77, R77, 0x80, PT ;  /* 0x000000804d4d7848 */ /* 0x000fe20003fe0100 */
[C---:B------:R-:W-:Y:S01]  /*2640*/  IMAD R11, R73.reuse, UR5, R10 ;  /* 0x00000005490b7c24 */ /* 0x040fe2000f8e020a */
[----:B------:R-:W-:Y:S01]  /*2650*/  SHF.R.S32.HI R10, RZ, 0x1f, R26 ;  /* 0x0000001fff0a7819 */ /* 0x000fe2000001141a */
        /* <DEDUP_REMOVED lines=8> */
[C---:B------:R-:W-:Y:S01]  /*26e0*/  LEA R84, P3, R8.reuse, UR4, 0x1 ;  /* 0x0000000408547c11 */ /* 0x040fe2000f8608ff */
        /* <DEDUP_REMOVED lines=11> */
[----:B------:R0:W5:Y:S01]  /*27a0*/  LDL R83, [R1+0xc] ;  /* 0x00000c0001537983 */ /* 0x0001620000100800 */
        /* <DEDUP_REMOVED lines=10> */
[----:B0-----:R-:W-:Y:S06]  /*2850*/  @P3 BRA `(.L_x_1577) ;  /* 0x0000000000503947 */ /* 0x001fec0003800000 */
        /* <DEDUP_REMOVED lines=16> */
[----:B------:R0:W5:Y:S02]  /*2960*/  @!P4 LDG.E.64 R46, desc[UR42][R14.64] ;  /* 0x0000002a0e2ec981 */ /* 0x000164000c1e1b00 */
[----:B-----5:R-:W-:-:S13]  /*2970*/  ISETP.GE.AND P4, PT, R83, R80, PT ;  /* 0x000000505300720c */ /* 0x020fda0003f86270 */
[----:B------:R0:W5:Y:S04]  /*2980*/  @!P4 LDG.E.64 R40, desc[UR42][R12.64+0x20] ;  /* 0x0000202a0c28c981 */ /* 0x000168000c1e1b00 */
[----:B------:R0:W5:Y:S02]  /*2990*/  @!P4 LDG.E.64 R42, desc[UR42][R14.64+0x20] ;  /* 0x0000202a0e2ac981 */ /* 0x000164000c1e1b00 */
.L_x_1577:
[----:B------:R-:W-:Y:S05]  /*29a0*/  BSYNC B1 ;  /* 0x0000000000017941 */ /* 0x000fea0003800000 */
.L_x_1576:
[----:B0-----:R-:W-:Y:S01]  /*29b0*/  VIADD R12, R157, 0x60 ;  /* 0x000000609d0c7836 */ /* 0x001fe20000000000 */
[----:B------:R-:W-:Y:S01]  /*29c0*/  BSSY B1, `(.L_x_1578) ;  /* 0x0000021000017945 */ /* 0x000fe20003800000 */
[----:B-----5:R-:W-:Y:S02]  /*29d0*/  IMAD.MOV.U32 R81, RZ, RZ, R40 ;  /* 0x000000ffff517224 */ /* 0x020fe400078e0028 */
[----:B------:R-:W-:Y:S01]  /*29e0*/  IMAD.MOV.U32 R82, RZ, RZ, R41 ;  /* 0x000000ffff527224 */ /* 0x000fe200078e0029 */
[----:B------:R-:W-:-:S13]  /*29f0*/  ISETP.GE.AND P4, PT, R12, R77, PT ;  /* 0x0000004d0c00720c */ /* 0x000fda0003f86270 */
[----:B------:R-:W-:Y:S05]  /*2a00*/  @P4 BRA `(.L_x_1579) ;  /* 0x0000000000704947 */ /* 0x000fea0003800000 */
[----:B------:R-:W0:Y:S01]  /*2a10*/  LDC.64 R12, c[0x0][0x3f8] ;  /* 0x0000fe00ff0c7b82 */ /* 0x000e220000000a00 */
[----:B------:R-:W-:Y:S01]  /*2a20*/  IMAD.MOV.U32 R11, RZ, RZ, R70 ;  /* 0x000000ffff0b7224 */ /* 0x000fe200078e0046 */
[----:B------:R-:W-:Y:S01]  /*2a30*/  ULDC.64 UR4, c[0x0][0x3e8] ;  /* 0x0000fa0000047ab9 */ /* 0x000fe20000000a00 */
[----:B------:R-:W-:Y:S01]  /*2a40*/  IMAD.MOV.U32 R9, RZ, RZ, R79 ;  /* 0x000000ffff097224 */ /* 0x000fe200078e004f */
[----:B------:R-:W-:Y:S02]  /*2a50*/  CS2R R36, SRZ ;  /* 0x0000000000247805 */ /* 0x000fe4000001ff00 */
[----:B------:R-:W-:Y:S01]  /*2a60*/  CS2R R38, SRZ ;  /* 0x0000000000267805 */ /* 0x000fe2000001ff00 */
        /* <DEDUP_REMOVED lines=22> */
.L_x_1579:
[----:B------:R-:W-:Y:S05]  /*2bd0*/  BSYNC B1 ;  /* 0x0000000000017941 */ /* 0x000fea0003800000 */
.L_x_1578:
        /* <DEDUP_REMOVED lines=34> */
.L_x_1580:
[----:B------:R-:W2:Y:S01]  /*2e00*/  LDL R8, [R1+0x8] ;  /* 0x0000080001087983 */ /* 0x000ea20000100800 */
[----:B------:R-:W-:Y:S01]  /*2e10*/  IMAD R70, R22, 0x8, R2 ;  /* 0x0000000816467824 */ /* 0x000fe200078e0202 */
[----:B------:R-:W-:Y:S01]  /*2e20*/  BSSY B1, `(.L_x_1581) ;  /* 0x0000004000017945 */ /* 0x000fe20003800000 */
[----:B--2---:R-:W-:-:S04]  /*2e30*/  SHF.L.U32 R79, R8, 0x1f, RZ ;  /* 0x0000001f084f7819 */ /* 0x004fc800000006ff */
[----:B------:R-:W0:Y:S02]  /*2e40*/  SYNCS.PHASECHK.TRANS64.TRYWAIT P6, [R70+URZ+0x16890], R79 ;  /* 0x0168904f460075a7 */ /* 0x000e2400080c017f */
[----:B0-----:R-:W-:Y:S05]  /*2e50*/  @!P6 BRA `(.L_x_1582) ;  /* 0x000001d40094e947 */ /* 0x001fea0003800000 */
.L_x_1893:
[----:B------:R-:W-:Y:S05]  /*2e60*/  BSYNC B1 ;  /* 0x0000000000017941 */ /* 0x000fea0003800000 */
.L_x_1581:
[----:B------:R-:W-:-:S03]  /*2e70*/  UMOV UR4, 0xffffffff ;  /* 0xffffffff00047882 */ /* 0x000fc60000000000 */
[----:B------:R-:W-:Y:S05]  /*2e80*/  BRA.DIV UR4, `(.L_x_1583) ;  /* 0x000001d6049c7947 */ /* 0x000fea000b800000 */
[----:B------:R1:W2:Y:S04]  /*2e90*/  SHFL.IDX PT, R81, R85, RZ, 0x1c1f ;  /* 0x001c1fff55517589 */ /* 0x0002a800000e0000 */
[----:B------:R1:W3:Y:S02]  /*2ea0*/  SHFL.IDX PT, R14, R84, RZ, 0x1c1f ;  /* 0x001c1fff540e7589 */ /* 0x0002e400000e0000 */
.L_x_1897:
        /* <DEDUP_REMOVED lines=12> */
[----:B0-----:R-:W-:Y:S01]  /*2f70*/  IMAD.U32 R44, R10, 0x10000, RZ ;  /* 0x000100000a2c7824 */ /* 0x001fe200078e00ff */
[----:B------:R-:W-:Y:S02]  /*2f80*/  SHF.R.U32.HI R101, RZ, 0x10, R47 ;  /* 0x00000010ff657819 */ /* 0x000fe4000001162f */
[----:B------:R-:W-:Y:S02]  /*2f90*/  PRMT R100, R83, 0x5432, R100 ;  /* 0x0000543253647816 */ /* 0x000fe40000000064 */
[----:B------:R-:W-:Y:S02]  /*2fa0*/  SHF.R.U32.HI R97, RZ, 0x10, R45 ;  /* 0x00000010ff617819 */ /* 0x000fe4000001162d */
[----:B------:R-:W-:-:S02]  /*2fb0*/  PRMT R47, R82, 0x5432, R98 ;  /* 0x00005432522f7816 */ /* 0x000fc40000000062 */
[----:B------:R-:W-:Y:S02]  /*2fc0*/  PRMT R101, R102, 0x5410, R101 ;  /* 0x0000541066657816 */ /* 0x000fe40000000065 */
[----:B------:R-:W-:Y:S02]  /*2fd0*/  LOP3.LUT R45, R9, 0xffff0000, RZ, 0xc0, !PT ;  /* 0xffff0000092d7812 */ /* 0x000fe400078ec0ff */
[C---:B------:R-:W-:Y:S01]  /*2fe0*/  LOP3.LUT R102, R100.reuse, 0xffff0000, RZ, 0xc0, !PT ;  /* 0xffff000064667812 */ /* 0x040fe200078ec0ff */
[----:B------:R-:W-:Y:S01]  /*2ff0*/  IMAD.U32 R103, R101, 0x10000, RZ ;  /* 0x0001000065677824 */ /* 0x000fe200078e00ff */
[----:B------:R-:W-:Y:S01]  /*3000*/  PRMT R97, R99, 0x5410, R97 ;  /* 0x0000541063617816 */ /* 0x000fe20000000061 */
[----:B------:R-:W-:Y:S01]  /*3010*/  IMAD.U32 R100, R100, 0x10000, RZ ;  /* 0x0001000064647824 */ /* 0x000fe200078e00ff */
[----:B------:R-:W-:Y:S01]  /*3020*/  LOP3.LUT R98, R47, 0xffff0000, RZ, 0xc0, !PT ;  /* 0xffff00002f627812 */ /* 0x000fe200078ec0ff */
[----:B------:R-:W-:Y:S01]  /*3030*/  FMUL.FTZ R104, R45, R102 ;  /* 0x000000662d687220 */ /* 0x000fe20000410000 */
[----:B------:R-:W-:Y:S01]  /*3040*/  LOP3.LUT R46, R10, 0xffff0000, RZ, 0xc0, !PT ;  /* 0xffff00000a2e7812 */ /* 0x000fe200078ec0ff */
[C---:B------:R-:W-:Y:S01]  /*3050*/  IMAD.U32 R10, R11.reuse, 0x10000, RZ ;  /* 0x000100000b0a7824 */ /* 0x040fe200078e00ff */
[----:B------:R-:W-:Y:S01]  /*3060*/  LOP3.LUT R15, R11, 0xffff0000, RZ, 0xc0, !PT ;  /* 0xffff00000b0f7812 */ /* 0x000fe200078ec0ff */
[----:B------:R-:W-:-:S02]  /*3070*/  IMAD.U32 R11, R9, 0x10000, RZ ;  /* 0x00010000090b7824 */ /* 0x000fc400078e00ff */
[-C--:B------:R-:W-:Y:S01]  /*3080*/  FMUL.FTZ R45, R45, R98.reuse ;  /* 0x000000622d2d7220 */ /* 0x080fe20000410000 */
[----:B------:R-:W-:Y:S02]  /*3090*/  IMAD.U32 R99, R97, 0x10000, RZ ;  /* 0x0001000061637824 */ /* 0x000fe400078e00ff */
[----:B------:R-:W-:Y:S01]  /*30a0*/  FMUL.FTZ R105, R46, R103 ;  /* 0x000000672e697220 */ /* 0x000fe20000410000 */
[----:B------:R-:W-:Y:S01]  /*30b0*/  LOP3.LUT R101, R101, 0xffff0000, RZ, 0xc0, !PT ;  /* 0xffff000065657812 */ /* 0x000fe200078ec0ff */
[C---:B------:R-:W-:Y:S01]  /*30c0*/  IMAD.U32 R9, R8.reuse, 0x10000, RZ ;  /* 0x0001000008097824 */ /* 0x040fe200078e00ff */
[----:B------:R-:W-:Y:S01]  /*30d0*/  LOP3.LUT R97, R97, 0xffff0000, RZ, 0xc0, !PT ;  /* 0xffff000061617812 */ /* 0x000fe200078ec0ff */
[C---:B------:R-:W-:Y:S01]  /*30e0*/  FFMA.FTZ R104, R11.reuse, R98, -R104 ;  /* 0x000000620b687223 */ /* 0x040fe20000010868 */
[----:B------:R-:W-:Y:S01]  /*30f0*/  FFMA.FTZ R45, R11, R102, R45 ;  /* 0x000000660b2d7223 */ /* 0x000fe2000001002d */
[----:B------:R-:W-:Y:S01]  /*3100*/  LOP3.LUT R8, R8, 0xffff0000, RZ, 0xc0, !PT ;  /* 0xffff000008087812 */ /* 0x000fe200078ec0ff */
[-C--:B------:R-:W-:Y:S01]  /*3110*/  FMUL.FTZ R11, R46, R99.reuse ;  /* 0x000000632e0b7220 */ /* 0x080fe20000410000 */
[----:B------:R-:W-:Y:S01]  /*3120*/  FFMA.FTZ R105, R44, R99, -R105 ;  /* 0x000000632c697223 */ /* 0x000fe20000010869 */
[----:B------:R-:W-:-:S02]  /*3130*/  IMAD.U32 R47, R47, 0x10000, RZ ;  /* 0x000100002f2f7824 */ /* 0x000fc400078e00ff */
[C---:B------:R-:W-:Y:S01]  /*3140*/  FMUL.FTZ R99, R15.reuse, R101 ;  /* 0x000000650f637220 */ /* 0x040fe20000410000 */
[----:B------:R-:W-:Y:S01]  /*3150*/  FMUL.FTZ R98, R15, R97 ;  /* 0x000000610f627220 */ /* 0x000fe20000410000 */
[----:B------:R-:W-:Y:S01]  /*3160*/  FFMA.FTZ R46, R44, R103, R11 ;  /* 0x000000672c2e7223 */ /* 0x000fe2000001000b */
[CC--:B------:R-:W-:Y:S01]  /*3170*/  FMUL.FTZ R44, R8.reuse, R100.reuse ;  /* 0x00000064082c7220 */ /* 0x0c0fe20000410000 */
[----:B------:R-:W-:Y:S01]  /*3180*/  FMUL.FTZ R11, R8, R47 ;  /* 0x0000002f080b7220 */ /* 0x000fe20000410000 */
[C---:B------:R-:W-:Y:S01]  /*3190*/  FFMA.FTZ R99, R10.reuse, R97, -R99 ;  /* 0x000000610a637223 */ /* 0x040fe20000010863 */
[----:B------:R-:W-:Y:S01]  /*31a0*/  FFMA.FTZ R98, R10, R101, R98 ;  /* 0x000000650a627223 */ /* 0x000fe20000010062 */
[C---:B------:R-:W-:Y:S01]  /*31b0*/  FFMA.FTZ R44, R9.reuse, R47, -R44 ;  /* 0x0000002f092c7223 */ /* 0x040fe2000001082c */
[----:B------:R-:W-:Y:S01]  /*31c0*/  FFMA.FTZ R11, R9, R100, R11 ;  /* 0x00000064090b7223 */ /* 0x000fe2000001000b */
[----:B------:R-:W-:Y:S02]  /*31d0*/  F2FP.BF16.F32.PACK_AB R9, R45, R104 ;  /* 0x000000682d09723e */ /* 0x000fe400000010ff */
[----:B------:R-:W-:-:S02]  /*31e0*/  F2FP.BF16.F32.PACK_AB R98, R98, R99 ;  /* 0x000000636262723e */ /* 0x000fc400000010ff */
[----:B------:R-:W-:Y:S02]  /*31f0*/  F2FP.BF16.F32.PACK_AB R8, R11, R44 ;  /* 0x0000002c0b08723e */ /* 0x000fe400000010ff */
[----:B------:R-:W-:Y:S01]  /*3200*/  F2FP.BF16.F32.PACK_AB R10, R46, R105 ;  /* 0x000000692e0a723e */ /* 0x000fe200000010ff */
[----:B------:R-:W-:-:S07]  /*3210*/  IMAD.MOV.U32 R11, RZ, RZ, R98 ;  /* 0x000000ffff0b7224 */ /* 0x000fce00078e0062 */
.L_x_1589:
[----:B------:R-:W-:Y:S05]  /*3220*/  BSYNC B3 ;  /* 0x0000000000037941 */ /* 0x000fea0003800000 */
.L_x_1588:
[----:B0-----:R4:W-:Y:S02]  /*3230*/  ST.E.128 desc[UR42][R12.64], R8 ;  /* 0x000000080c007985 */ /* 0x0019e4000c101d2a */
.L_x_1587:
[----:B------:R-:W-:Y:S05]  /*3240*/  BSYNC B2 ;  /* 0x0000000000027941 */ /* 0x000fea0003800000 */
.L_x_1586:
[----:B------:R-:W-:Y:S05]  /*3250*/  @P2 BRA `(.L_x_1585) ;  /* 0x0000000000e02947 */ /* 0x000fea0003800000 */
[----:B----4-:R-:W2:Y:S04]  /*3260*/  LDL R8, [R1+0x4] ;  /* 0x0000040001087983 */ /* 0x010ea80000100800 */
[----:B------:R-:W4:Y:S01]  /*3270*/  LDL R15, [R1+0xc] ;  /* 0x00000c00010f7983 */ /* 0x000f220000100800 */
[C---:B---3--:R-:W-:Y:S01]  /*3280*/  LEA R12, P3, R18.reuse, R14, 0x1 ;  /* 0x0000000e120c7211 */ /* 0x048fe200078608ff */
[----:B------:R-:W-:Y:S03]  /*3290*/  BSSY B2, `(.L_x_1590) ;  /* 0x0000033000027945 */ /* 0x000fe60003800000 */
[----:B--2---:R-:W-:Y:S02]  /*32a0*/  LEA.HI.X R13, R18, R81, R8, 0x1, P3 ;  /* 0x00000051120d7211 */ /* 0x004fe400018f0c08 */
[----:B------:R2:W3:Y:S01]  /*32b0*/  LDS.128 R8, [R71+0xe000] ;  /* 0x00e0000047087984 */ /* 0x0004e20000000c00 */
[----:B----4-:R-:W-:-:S13]  /*32c0*/  ISETP.GE.AND P3, PT, R15, R80, PT ;  /* 0x000000500f00720c */ /* 0x010fda0003f66270 */
[----:B--2---:R-:W-:Y:S05]  /*32d0*/  @P3 BRA `(.L_x_1591) ;  /* 0x0000000000b83947 */ /* 0x004fea0003800000 */
[--C-:B------:R-:W-:Y:S01]  /*32e0*/  SHF.R.U64 R45, R42, 0x10, R43.reuse ;  /* 0x000000102a2d7819 */ /* 0x100fe2000000122b */
[----:B---3--:R-:W-:Y:S01]  /*32f0*/  IMAD.U32 R14, R10, 0x10000, RZ ;  /* 0x000100000a0e7824 */ /* 0x008fe200078e00ff */
[----:B------:R-:W-:Y:S02]  /*3300*/  SHF.R.U32.HI R42, RZ, 0x10, R43 ;  /* 0x00000010ff2a7819 */ /* 0x000fe4000001162b */
[--C-:B------:R-:W-:Y:S02]  /*3310*/  SHF.R.U32.HI R44, RZ, 0x10, R41.reuse ;  /* 0x00000010ff2c7819 */ /* 0x100fe40000011629 */
[----:B------:R-:W-:Y:S02]  /*3320*/  PRMT R93, R93, 0x5410, R42 ;  /* 0x000054105d5d7816 */ /* 0x000fe4000000002a */
[----:B------:R-:W-:Y:S01]  /*3330*/  SHF.R.U64 R47, R40, 0x10, R41 ;  /* 0x00000010282f7819 */ /* 0x000fe20000001229 */
[----:B------:R-:W-:Y:S01]  /*3340*/  IMAD.U32 R40, R11, 0x10000, RZ ;  /* 0x000100000b287824 */ /* 0x000fe200078e00ff */
[----:B------:R-:W-:-:S02]  /*3350*/  PRMT R95, R95, 0x5410, R44 ;  /* 0x000054105f5f7816 */ /* 0x000fc4000000002c */
[----:B------:R-:W-:Y:S01]  /*3360*/  PRMT R94, R94, 0x5410, R45 ;  /* 0x000054105e5e7816 */ /* 0x000fe2000000002d */
[----:B------:R-:W-:Y:S01]  /*3370*/  IMAD.U32 R45, R93, 0x10000, RZ ;  /* 0x000100005d2d7824 */ /* 0x000fe200078e00ff */
[----:B------:R-:W-:Y:S01]  /*3380*/  LOP3.LUT R15, R10, 0xffff0000, RZ, 0xc0, !PT ;  /* 0xffff00000a0f7812 */ /* 0x000fe200078ec0ff */
[----:B------:R-:W-:Y:S01]  /*3390*/  IMAD.U32 R43, R95, 0x10000, RZ ;  /* 0x000100005f2b7824 */ /* 0x000fe200078e00ff */
[----:B------:R-:W-:Y:S01]  /*33a0*/  LOP3.LUT R41, R11, 0xffff0000, RZ, 0xc0, !PT ;  /* 0xffff00000b297812 */ /* 0x000fe200078ec0ff */
[----:B------:R-:W-:Y:S01]  /*33b0*/  IMAD.U32 R10, R9, 0x10000, RZ ;  /* 0x00010000090a7824 */ /* 0x000fe200078e00ff */
[----:B------:R-:W-:Y:S01]  /*33c0*/  PRMT R96, R96, 0x5410, R47 ;  /* 0x0000541060607816 */ /* 0x000fe2000000002f */
[----:B------:R-:W-:Y:S01]  /*33d0*/  FMUL.FTZ R81, R15, R45 ;  /* 0x0000002d0f517220 */ /* 0x000fe20000410000 */
[----:B------:R-:W-:Y:S01]  /*33e0*/  LOP3.LUT R11, R9, 0xffff0000, RZ, 0xc0, !PT ;  /* 0xffff0000090b7812 */ /* 0x000fe200078ec0ff */
[-C--:B------:R-:W-:Y:S01]  /*33f0*/  FMUL.FTZ R15, R15, R43.reuse ;  /* 0x0000002b0f0f7220 */ /* 0x080fe20000410000 */
[----:B------:R-:W-:Y:S01]  /*3400*/  LOP3.LUT R44, R94, 0xffff0000, RZ, 0xc0, !PT ;  /* 0xffff00005e2c7812 */ /* 0x000fe200078ec0ff */
[----:B------:R-:W-:Y:S01]  /*3410*/  IMAD.U32 R9, R8, 0x10000, RZ ;  /* 0x0001000008097824 */ /* 0x000fe200078e00ff */
[----:B------:R-:W-:Y:S01]  /*3420*/  LOP3.LUT R42, R96, 0xffff0000, RZ, 0xc0, !PT ;  /* 0xffff0000602a7812 */ /* 0x000fe200078ec0ff */
[----:B------:R-:W-:Y:S01]  /*3430*/  FFMA.FTZ R81, R14, R43, -R81 ;  /* 0x0000002b0e517223 */ /* 0x000fe20000010851 */
[----:B------:R-:W-:Y:S01]  /*3440*/  LOP3.LUT R93, R93, 0xffff0000, RZ, 0xc0, !PT ;  /* 0xffff00005d5d7812 */ /* 0x000fe200078ec0ff */
[----:B------:R-:W-:Y:S01]  /*3450*/  FMUL.FTZ R47, R11, R44 ;  /* 0x0000002c0b2f7220 */ /* 0x000fe20000410000 */
[----:B------:R-:W-:Y:S01]  /*3460*/  LOP3.LUT R95, R95, 0xffff0000, RZ, 0xc0, !PT ;  /* 0xffff00005f5f7812 */ /* 0x000fe200078ec0ff */
[-C--:B------:R-:W-:Y:S01]  /*3470*/  FMUL.FTZ R11, R11, R42.reuse ;  /* 0x0000002a0b0b7220 */ /* 0x080fe20000410000 */
[----:B------:R-:W-:Y:S01]  /*3480*/  LOP3.LUT R8, R8, 0xffff0000, RZ, 0xc0, !PT ;  /* 0xffff000008087812 */ /* 0x000fe200078ec0ff */
[----:B------:R-:W-:Y:S01]  /*3490*/  FFMA.FTZ R47, R10, R42, -R47 ;  /* 0x0000002a0a2f7223 */ /* 0x000fe2000001082f */
[----:B------:R-:W-:Y:S01]  /*34a0*/  FFMA.FTZ R14, R14, R45, R15 ;  /* 0x0000002d0e0e7223 */ /* 0x000fe2000001000f */
        /* <DEDUP_REMOVED lines=17> */
.L_x_1591:
[----:B------:R-:W-:Y:S05]  /*35c0*/  BSYNC B2 ;  /* 0x0000000000027941 */ /* 0x000fea0003800000 */
.L_x_1590:
[----:B---3--:R2:W-:Y:S02]  /*35d0*/  ST.E.128 desc[UR42][R12.64], R8 ;  /* 0x000000080c007985 */ /* 0x0085e4000c101d2a */
.L_x_1585:
[----:B------:R-:W-:Y:S05]  /*35e0*/  BSYNC B1 ;  /* 0x0000000000017941 */ /* 0x000fea0003800000 */
.L_x_1584:
[----:B------:R-:W-:-:S03]  /*35f0*/  UMOV UR4, 0xffffffff ;  /* 0xffffffff00047882 */ /* 0x000fc60000000000 */
[----:B------:R-:W-:Y:S05]  /*3600*/  BRA.DIV UR4, `(.L_x_1592) ;  /* 0x000001d204047947 */ /* 0x000fea000b800000 */
[----:B-1----:R-:W1:Y:S04]  /*3610*/  SHFL.IDX PT, R85, R85, 0x1, 0x1c1f ;  /* 0x003c1f0055557f89 */ /* 0x002e6800000e0000 */
[----:B---3--:R3:W0:Y:S02]  /*3620*/  SHFL.IDX PT, R14, R84, 0x1, 0x1c1f ;  /* 0x003c1f00540e7f89 */ /* 0x00862400000e0000 */
.L_x_1901:
[----:B------:R-:W-:Y:S05]  /*3630*/  @P4 BRA `(.L_x_1593) ;  /* 0x0000002000704947 */ /* 0x000fea0003800000 */
[----:B------:R-:W-:Y:S04]  /*3640*/  BSSY B1, `(.L_x_1594) ;  /* 0x0000038000017945 */ /* 0x000fe80003800000 */
[----:B------:R-:W-:Y:S05]  /*3650*/  @P1 BRA `(.L_x_1595) ;  /* 0x0000000000d81947 */ /* 0x000fea0003800000 */
[----:B--2-4-:R2:W4:Y:S01]  /*3660*/  LDS.128 R8, [R72+0x11000] ;  /* 0x0110000048087984 */ /* 0x0145220000000c00 */
[C---:B0-----:R-:W-:Y:S01]  /*3670*/  LEA R12, P3, R16.reuse, R14, 0x1 ;  /* 0x0000000e100c7211 */ /* 0x041fe200078608ff */
[----:B------:R-:W-:Y:S03]  /*3680*/  BSSY B2, `(.L_x_1596) ;  /* 0x0000032000027945 */ /* 0x000fe60003800000 */
[----:B-1----:R-:W-:Y:S02]  /*3690*/  LEA.HI.X R13, R16, R85, R17, 0x1, P3 ;  /* 0x00000055100d7211 */ /* 0x002fe400018f0c11 */
[----:B------:R-:W-:-:S13]  /*36a0*/  ISETP.GE.AND P3, PT, R152, R80, PT ;  /* 0x000000509800720c */ /* 0x000fda0003f66270 */
[----:B--2---:R-:W-:Y:S05]  /*36b0*/  @P3 BRA `(.L_x_1597) ;  /* 0x0000000000b83947 */ /* 0x004fea0003800000 */
        /* <DEDUP_REMOVED lines=10> */
[----:B------:R-:W-:Y:S01]  /*3760*/  LOP3.LUT R38, R11, 0xffff0000, RZ, 0xc0, !PT ;  /* 0xffff00000b267812 */ /* 0x000fe200078ec0ff */
[----:B------:R-:W-:Y:S01]  /*3770*/  IMAD.U32 R42, R92, 0x10000, RZ ;  /* 0x000100005c2a7824 */ /* 0x000fe200078e00ff */
[----:B------:R-:W-:Y:S01]  /*3780*/  LOP3.LUT R11, R9, 0xffff0000, RZ, 0xc0, !PT ;  /* 0xffff0000090b7812 */ /* 0x000fe200078ec0ff */
[----:B------:R-:W-:Y:S01]  /*3790*/  IMAD.U32 R40, R90, 0x10000, RZ ;  /* 0x000100005a287824 */ /* 0x000fe200078e00ff */
[C---:B------:R-:W-:Y:S01]  /*37a0*/  LOP3.LUT R41, R91.reuse, 0xffff0000, RZ, 0xc0, !PT ;  /* 0xffff00005b297812 */ /* 0x040fe200078ec0ff */
[----:B------:R-:W-:Y:S01]  /*37b0*/  IMAD.U32 R91, R91, 0x10000, RZ ;  /* 0x000100005b5b7824 */ /* 0x000fe200078e00ff */
[C---:B------:R-:W-:Y:S01]  /*37c0*/  LOP3.LUT R39, R89.reuse, 0xffff0000, RZ, 0xc0, !PT ;  /* 0xffff000059277812 */ /* 0x040fe200078ec0ff */
[----:B------:R-:W-:Y:S01]  /*37d0*/  IMAD.U32 R89, R89, 0x10000, RZ ;  /* 0x0001000059597824 */ /* 0x000fe200078e00ff */
[----:B------:R-:W-:Y:S01]  /*37e0*/  LOP3.LUT R36, R10, 0xffff0000, RZ, 0xc0, !PT ;  /* 0xffff00000a247812 */ /* 0x000fe200078ec0ff */
[----:B------:R-:W-:-:S02]  /*37f0*/  IMAD.U32 R10, R9, 0x10000, RZ ;  /* 0x00010000090a7824 */ /* 0x000fc400078e00ff */
[C---:B------:R-:W-:Y:S01]  /*3800*/  FMUL.FTZ R43, R11.reuse, R41 ;  /* 0x000000290b2b7220 */ /* 0x040fe20000410000 */
[C---:B------:R-:W-:Y:S02]  /*3810*/  IMAD.U32 R9, R8.reuse, 0x10000, RZ ;  /* 0x0001000008097824 */ /* 0x040fe400078e00ff */
        /* <DEDUP_REMOVED lines=24> */
.L_x_1597:
[----:B------:R-:W-:Y:S05]  /*39a0*/  BSYNC B2 ;  /* 0x0000000000027941 */ /* 0x000fea0003800000 */
.L_x_1596:
[----:B----4-:R0:W-:Y:S02]  /*39b0*/  ST.E.128 desc[UR42][R12.64], R8 ;  /* 0x000000080c007985 */ /* 0x0101e4000c101d2a */
.L_x_1595:
[----:B------:R-:W-:Y:S05]  /*39c0*/  BSYNC B1 ;  /* 0x0000000000017941 */ /* 0x000fea0003800000 */
.L_x_1594:
[----:B------:R-:W-:Y:S05]  /*39d0*/  @P2 BRA `(.L_x_1593) ;  /* 0x0000001c00882947 */ /* 0x000fea0003800000 */
[----:B0-2-4-:R-:W1:Y:S04]  /*39e0*/  LDL R8, [R1+0x4] ;  /* 0x0000040001087983 */ /* 0x015e680000100800 */
[----:B------:R-:W2:Y:S01]  /*39f0*/  LDL R15, [R1+0xc] ;  /* 0x00000c00010f7983 */ /* 0x000ea20000100800 */
[C---:B------:R-:W-:Y:S01]  /*3a00*/  LEA R12, P3, R18.reuse, R14, 0x1 ;  /* 0x0000000e120c7211 */ /* 0x040fe200078608ff */
[----:B------:R-:W-:Y:S03]  /*3a10*/  BSSY B1, `(.L_x_1598) ;  /* 0x0000033000017945 */ /* 0x000fe60003800000 */
[----:B-1----:R-:W-:Y:S02]  /*3a20*/  LEA.HI.X R13, R18, R85, R8, 0x1, P3 ;  /* 0x00000055120d7211 */ /* 0x002fe400018f0c08 */
[----:B------:R0:W1:Y:S01]  /*3a30*/  LDS.128 R8, [R71+0x11000] ;  /* 0x0110000047087984 */ /* 0x0000620000000c00 */
[----:B--2---:R-:W-:-:S13]  /*3a40*/  ISETP.GE.AND P3, PT, R15, R80, PT ;  /* 0x000000500f00720c */ /* 0x004fda0003f66270 */
[----:B0-----:R-:W-:Y:S05]  /*3a50*/  @P3 BRA `(.L_x_1599) ;  /* 0x0000000000b83947 */ /* 0x001fea0003800000 */
[--C-:B------:R-:W-:Y:S01]  /*3a60*/  SHF.R.U64 R37, R34, 0x10, R35.reuse ;  /* 0x0000001022257819 */ /* 0x100fe20000001223 */
[----:B-1----:R-:W-:Y:S01]  /*3a70*/  IMAD.U32 R14, R10, 0x10000, RZ ;  /* 0x000100000a0e7824 */ /* 0x002fe200078e00ff */
        /* <DEDUP_REMOVED lines=44> */
.L_x_1599:
[----:B------:R-:W-:Y:S05]  /*3d40*/  BSYNC B1 ;  /* 0x0000000000017941 */ /* 0x000fea0003800000 */
.L_x_1598:
[----:B-1----:R0:W-:Y:S01]  /*3d50*/  ST.E.128 desc[UR42][R12.64], R8 ;  /* 0x000000080c007985 */ /* 0x0021e2000c101d2a */
[----:B------:R-:W-:Y:S05]  /*3d60*/  BRA `(.L_x_1593) ;  /* 0x0000001800a47947 */ /* 0x000fea0003800000 */
.L_x_1575:
        /* <DEDUP_REMOVED lines=48> */
.L_x_1601:
[----:B------:R-:W-:Y:S05]  /*4070*/  BSYNC B1 ;  /* 0x0000000000017941 */ /* 0x000fea0003800000 */
.L_x_1600:
[----:B-----5:R-:W-:Y:S01]  /*4080*/  IMAD.MOV.U32 R8, RZ, RZ, R42 ;  /* 0x000000ffff087224 */ /* 0x020fe200078e002a */
[----:B------:R-:W-:Y:S01]  /*4090*/  UISETP.NE.AND UP0, UPT, UR39, 0x3, UPT ;  /* 0x000000032700788c */ /* 0x000fe2000bf05270 */
[----:B------:R-:W-:Y:S02]  /*40a0*/  IMAD.MOV.U32 R9, RZ, RZ, R43 ;  /* 0x000000ffff097224 */ /* 0x000fe400078e002b */
        /* <DEDUP_REMOVED lines=9> */
[----:B------:R-:W-:Y:S01]  /*4140*/  PLOP3.LUT P5, PT, PT, PT, UP0, 0x80, 0x0 ;  /* 0x000000000000781c */ /* 0x000fe20003faf008 */
        /* <DEDUP_REMOVED lines=20> */
[----:B------:R-:W-:Y:S01]  /*4290*/  PRMT R111, R11, 0x7610, R111 ;  /* 0x000076100b6f7816 */ /* 0x000fe2000000006f */
[----:B------:R-:W-:Y:S06]  /*42a0*/  @!P5 BRA `(.L_x_1602) ;  /* 0x000000000004d947 */ /* 0x000fec0003800000 */
[----:B------:R-:W-:Y:S01]  /*42b0*/  BPT.TRAP 0x1 ;  /* 0x000000040000795c */ /* 0x000fe20000300000 */
.L_x_1602:
[----:B------:R-:W2:Y:S01]  /*42c0*/  LDL R8, [R1+0x8] ;  /* 0x0000080001087983 */ /* 0x000ea20000100800 */
[----:B------:R-:W-:Y:S01]  /*42d0*/  IMAD R70, R22, 0x8, R2 ;  /* 0x0000000816467824 */ /* 0x000fe200078e0202 */
[----:B------:R-:W1:Y:S01]  /*42e0*/  LDC R87, c[0x0][0x2f4] ;  /* 0x0000bd00ff577b82 */ /* 0x000e620000000800 */
[----:B------:R-:W-:Y:S01]  /*42f0*/  BSSY B1, `(.L_x_1603) ;  /* 0x0000004000017945 */ /* 0x000fe20003800000 */
[----:B--2---:R-:W-:-:S04]  /*4300*/  SHF.L.U32 R79, R8, 0x1f, RZ ;  /* 0x0000001f084f7819 */ /* 0x004fc800000006ff */
[----:B------:R-:W2:Y:S02]  /*4310*/  SYNCS.PHASECHK.TRANS64.TRYWAIT P4, [R70+URZ+0x16890], R79 ;  /* 0x0168904f460075a7 */ /* 0x000ea4000808017f */
[----:B-12---:R-:W-:Y:S05]  /*4320*/  @!P4 BRA `(.L_x_1604) ;  /* 0x000001c40004c947 */ /* 0x006fea0003800000 */
.L_x_1902:
[----:B------:R-:W-:Y:S05]  /*4330*/  BSYNC B1 ;  /* 0x0000000000017941 */ /* 0x000fea0003800000 */
.L_x_1603:
[----:B------:R-:W-:Y:S01]  /*4340*/  UMOV UR4, 0xffffffff ;  /* 0xffffffff00047882 */ /* 0x000fe20000000000 */
[----:B------:R-:W-:Y:S02]  /*4350*/  IMAD.IADD R89, R87, 0x1, -R58 ;  /* 0x0000000157597824 */ /* 0x000fe400078e0a3a */
[----:B------:R-:W-:Y:S05]  /*4360*/  BRA.DIV UR4, `(.L_x_1605) ;  /* 0x000001c604087947 */ /* 0x000fea000b800000 */
[----:B------:R2:W3:Y:S04]  /*4370*/  SHFL.IDX PT, R83, R85, RZ, 0x1c1f ;  /* 0x001c1fff55537589 */ /* 0x0004e800000e0000 */
[----:B------:R2:W4:Y:S02]  /*4380*/  SHFL.IDX PT, R82, R84, RZ, 0x1c1f ;  /* 0x001c1fff54527589 */ /* 0x00052400000e0000 */
.L_x_1906:
        /* <DEDUP_REMOVED lines=10> */
[----:B------:R-:W-:Y:S01]  /*4430*/  LEA.HI R8, R9, R8, RZ, 0x4 ;  /* 0x0000000809087211 */ /* 0x000fe200078f20ff */
[----:B------:R-:W-:Y:S01]  /*4440*/  IMAD R9, R22, 0x2000, R3 ;  /* 0x0000200016097824 */ /* 0x000fe200078e0203 */
[----:B------:R-:W-:Y:S02]  /*4450*/  SHF.R.S32.HI R10, RZ, 0x1f, R11 ;  /* 0x0000001fff0a7819 */ /* 0x000fe4000001140b */
[----:B------:R-:W-:Y:S01]  /*4460*/  LEA.HI.SX32 R8, R8, R5, 0x1c ;  /* 0x0000000508087211 */ /* 0x000fe200078fe2ff */
[----:B------:R-:W-:Y:S01]  /*4470*/  IMAD R9, R9, 0x2, R2 ;  /* 0x0000000209097824 */ /* 0x000fe200078e0202 */
[----:B------:R-:W-:-:S03]  /*4480*/  LEA.HI R10, R10, R11, RZ, 0x5 ;  /* 0x0000000b0a0a7211 */ /* 0x000fc600078f28ff */
[----:B------:R-:W-:Y:S01]  /*4490*/  IMAD.SHL.U32 R86, R8, 0x8, RZ ;  /* 0x0000000808567824 */ /* 0x000fe200078e00ff */
[----:B------:R-:W-:-:S04]  /*44a0*/  SHF.R.S32.HI R10, RZ, 0x5, R10 ;  /* 0x00000005ff0a7819 */ /* 0x000fc8000001140a */
        /* <DEDUP_REMOVED lines=12> */
[----:B------:R-:W-:Y:S02]  /*4570*/  SHF.R.U64 R105, R34, 0x10, R35 ;  /* 0x0000001022697819 */ /* 0x000fe40000001223 */
[----:B------:R-:W-:Y:S02]  /*4580*/  PRMT R107, R111, 0x5410, R107 ;  /* 0x000054106f6b7816 */ /* 0x000fe4000000006b */
[----:B------:R-:W-:Y:S02]  /*4590*/  SHF.R.U64 R104, R32, 0x10, R33 ;  /* 0x0000001020687819 */ /* 0x000fe40000001221 */
[----:B------:R-:W-:Y:S01]  /*45a0*/  SHF.R.U64 R98, R36, 0x10, R37 ;  /* 0x0000001024627819 */ /* 0x000fe20000001225 */
[----:B0-----:R-:W-:Y:S01]  /*45b0*/  IMAD.U32 R36, R9, 0x10000, RZ ;  /* 0x0001000009247824 */ /* 0x001fe200078e00ff */
[----:B------:R-:W-:Y:S01]  /*45c0*/  SHF.R.U32.HI R101, RZ, 0x10, R35 ;  /* 0x00000010ff657819 */ /* 0x000fe20000011623 */
[----:B------:R-:W-:Y:S01]  /*45d0*/  IMAD.U32 R35, R11, 0x10000, RZ ;  /* 0x000100000b237824 */ /* 0x000fe200078e00ff */
[----:B------:R-:W-:-:S02]  /*45e0*/  PRMT R106, R92, 0x5432, R106 ;  /* 0x000054325c6a7816 */ /* 0x000fc4000000006a */
[----:B------:R-:W-:Y:S01]  /*45f0*/  PRMT R37, R110, 0x5410, R105 ;  /* 0x000054106e257816 */ /* 0x000fe20000000069 */
[----:B------:R-:W-:Y:S01]  /*4600*/  IMAD.U32 R105, R107, 0x10000, RZ ;  /* 0x000100006b697824 */ /* 0x000fe200078e00ff */
[--C-:B------:R-:W-:Y:S02]  /*4610*/  SHF.R.U64 R99, R38, 0x10, R39.reuse ;  /* 0x0000001026637819 */ /* 0x100fe40000001227 */
[----:B------:R-:W-:Y:S02]  /*4620*/  SHF.R.U32.HI R100, RZ, 0x10, R39 ;  /* 0x00000010ff647819 */ /* 0x000fe40000011627 */
[----:B------:R-:W-:Y:S02]  /*4630*/  PRMT R39, R91, 0x5432, R104 ;  /* 0x000054325b277816 */ /* 0x000fe40000000068 */
[----:B------:R-:W-:Y:S01]  /*4640*/  PRMT R104, R109, 0x5410, R101 ;  /* 0x000054106d687816 */ /* 0x000fe20000000065 */
[----:B------:R-:W-:Y:S02]  /*4650*/  IMAD.U32 R101, R106, 0x10000, RZ ;  /* 0x000100006a657824 */ /* 0x000fe400078e00ff */
[----:B------:R-:W-:Y:S01]  /*4660*/  FMUL.FTZ R109, R103, R105 ;  /* 0x00000069676d7220 */ /* 0x000fe20000410000 */
[----:B------:R-:W-:-:S02]  /*4670*/  PRMT R99, R108, 0x5410, R99 ;  /* 0x000054106c637816 */ /* 0x000fc40000000063 */
[----:B------:R-:W-:Y:S01]  /*4680*/  PRMT R108, R90, 0x5432, R100 ;  /* 0x000054325a6c7816 */ /* 0x000fe20000000064 */
[-C--:B------:R-:W-:Y:S01]  /*4690*/  FMUL.FTZ R103, R103, R101.reuse ;  /* 0x0000006567677220 */ /* 0x080fe20000410000 */
[----:B------:R-:W-:Y:S01]  /*46a0*/  FFMA.FTZ R100, R36, R101, -R109 ;  /* 0x0000006524647223 */ /* 0x000fe2000001086d */
[----:B------:R-:W-:Y:S01]  /*46b0*/  LOP3.LUT R38, R13, 0xffff0000, RZ, 0xc0, !PT ;  /* 0xffff00000d267812 */ /* 0x000fe200078ec0ff */
[----:B------:R-:W-:Y:S01]  /*46c0*/  IMAD.U32 R13, R12, 0x10000, RZ ;  /* 0x000100000c0d7824 */ /* 0x000fe200078e00ff */
[----:B------:R-:W-:Y:S01]  /*46d0*/  LOP3.LUT R107, R107, 0xffff0000, RZ, 0xc0, !PT ;  /* 0xffff00006b6b7812 */ /* 0x000fe200078ec0ff */
[----:B------:R-:W-:Y:S01]  /*46e0*/  FFMA.FTZ R36, R36, R105, R103 ;  /* 0x0000006924247223 */ /* 0x000fe20000010067 */
[----:B------:R-:W-:Y:S01]  /*46f0*/  LOP3.LUT R101, R106, 0xffff0000, RZ, 0xc0, !PT ;  /* 0xffff00006a657812 */ /* 0x000fe200078ec0ff */
[----:B------:R-:W-:Y:S01]  /*4700*/  IMAD.U32 R106, R108, 0x10000, RZ ;  /* 0x000100006c6a7824 */ /* 0x000fe200078e00ff */
[----:B------:R-:W-:Y:S01]  /*4710*/  LOP3.LUT R34, R9, 0xffff0000, RZ, 0xc0, !PT ;  /* 0xffff000009227812 */ /* 0x000fe200078ec0ff */
[C---:B------:R-:W-:Y:S01]  /*4720*/  FMUL.FTZ R109, R38.reuse, R107 ;  /* 0x0000006b266d7220 */ /* 0x040fe20000410000 */
[----:B------:R-:W-:Y:S01]  /*4730*/  LOP3.LUT R15, R15, 0xffff0000, RZ, 0xc0, !PT ;  /* 0xffff00000f0f7812 */ /* 0x000fe200078ec0ff */
[----:B------:R-:W-:Y:S01]  /*4740*/  FMUL.FTZ R103, R38, R101 ;  /* 0x0000006526677220 */ /* 0x000fe20000410000 */
[----:B------:R-:W-:-:S02]  /*4750*/  IMAD.U32 R105, R104, 0x10000, RZ ;  /* 0x0001000068697824 */ /* 0x000fc400078e00ff */
[----:B------:R-:W-:Y:S01]  /*4760*/  FMUL.FTZ R38, R102, R106 ;  /* 0x0000006a66267220 */ /* 0x000fe20000410000 */
[----:B------:R-:W-:Y:S01]  /*4770*/  LOP3.LUT R108, R108, 0xffff0000, RZ, 0xc0, !PT ;  /* 0xffff00006c6c7812 */ /* 0x000fe200078ec0ff */
[C---:B------:R-:W-:Y:S01]  /*4780*/  FFMA.FTZ R101, R34.reuse, R101, -R109 ;  /* 0x0000006522657223 */ /* 0x040fe2000001086d */
[----:B------:R-:W-:Y:S01]  /*4790*/  PRMT R98, R93, 0x5432, R98 ;  /* 0x000054325d627816 */ /* 0x000fe20000000062 */
[----:B------:R-:W-:Y:S01]  /*47a0*/  FFMA.FTZ R103, R34, R107, R103 ;  /* 0x0000006b22677223 */ /* 0x000fe20000010067 */
[----:B------:R-:W-:Y:S01]  /*47b0*/  LOP3.LUT R104, R104, 0xffff0000, RZ, 0xc0, !PT ;  /* 0xffff000068687812 */ /* 0x000fe200078ec0ff */
[-C--:B------:R-:W-:Y:S01]  /*47c0*/  FMUL.FTZ R109, R102, R105.reuse ;  /* 0x00000069666d7220 */ /* 0x080fe20000410000 */
[----:B------:R-:W-:Y:S01]  /*47d0*/  LOP3.LUT R32, R11, 0xffff0000, RZ, 0xc0, !PT ;  /* 0xffff00000b207812 */ /* 0x000fe200078ec0ff */
[----:B------:R-:W-:Y:S01]  /*47e0*/  FFMA.FTZ R34, R35, R105, -R38 ;  /* 0x0000006923227223 */ /* 0x000fe20000010826 */
[----:B------:R-:W-:Y:S01]  /*47f0*/  FMUL.FTZ R105, R15, R108 ;  /* 0x0000006c0f697220 */ /* 0x000fe20000410000 */
[----:B------:R-:W-:-:S02]  /*4800*/  IMAD.U32 R102, R98, 0x10000, RZ ;  /* 0x0001000062667824 */ /* 0x000fc400078e00ff */
[-C--:B------:R-:W-:Y:S01]  /*4810*/  FMUL.FTZ R107, R15, R104.reuse ;  /* 0x000000680f6b7220 */ /* 0x080fe20000410000 */
[----:B------:R-:W-:Y:S02]  /*4820*/  IMAD.U32 R38, R39, 0x10000, RZ ;  /* 0x0001000027267824 */ /* 0x000fe400078e00ff */
[----:B------:R-:W-:Y:S01]  /*4830*/  FFMA.FTZ R15, R32, R104, -R105 ;  /* 0x00000068200f7223 */ /* 0x000fe20000010869 */
[----:B------:R-:W-:Y:S01]  /*4840*/  LOP3.LUT R12, R12, 0xffff0000, RZ, 0xc0, !PT ;  /* 0xffff00000c0c7812 */ /* 0x000fe200078ec0ff */
[----:B------:R-:W-:Y:S01]  /*4850*/  IMAD.U32 R9, R8, 0x10000, RZ ;  /* 0x0001000008097824 */ /* 0x000fe200078e00ff */
[----:B------:R-:W-:Y:S01]  /*4860*/  LOP3.LUT R105, R98, 0xffff0000, RZ, 0xc0, !PT ;  /* 0xffff000062697812 */ /* 0x000fe200078ec0ff */
[----:B------:R-:W-:Y:S01]  /*4870*/  FMUL.FTZ R98, R13, R102 ;  /* 0x000000660d627220 */ /* 0x000fe20000410000 */
[----:B------:R-:W-:Y:S01]  /*4880*/  LOP3.LUT R39, R39, 0xffff0000, RZ, 0xc0, !PT ;  /* 0xffff000027277812 */ /* 0x000fe200078ec0ff */
[----:B------:R-:W-:Y:S01]  /*4890*/  FMUL.FTZ R13, R13, R38 ;  /* 0x000000260d0d7220 */ /* 0x000fe20000410000 */
[----:B------:R-:W-:Y:S01]  /*48a0*/  FFMA.FTZ R35, R35, R106, R109 ;  /* 0x0000006a23237223 */ /* 0x000fe2000001006d */
[----:B------:R-:W-:Y:S01]  /*48b0*/  FFMA.FTZ R32, R32, R108, R107 ;  /* 0x0000006c20207223 */ /* 0x000fe2000001006b */
[----:B------:R-:W-:Y:S01]  /*48c0*/  LOP3.LUT R8, R8, 0xffff0000, RZ, 0xc0, !PT ;  /* 0xffff000008087812 */ /* 0x000fe200078ec0ff */
[C---:B------:R-:W-:Y:S01]  /*48d0*/  IMAD.U32 R11, R10.reuse, 0x10000, RZ ;  /* 0x000100000a0b7824 */ /* 0x040fe200078e00ff */
[----:B------:R-:W-:Y:S01]  /*48e0*/  LOP3.LUT R33, R10, 0xffff0000, RZ, 0xc0, !PT ;  /* 0xffff00000a217812 */ /* 0x000fe200078ec0ff */
[C---:B------:R-:W-:Y:S01]  /*48f0*/  FMUL.FTZ R107, R12.reuse, R105 ;  /* 0x000000690c6b7220 */ /* 0x040fe20000410000 */
[----:B------:R-:W-:Y:S01]  /*4900*/  FMUL.FTZ R109, R12, R39 ;  /* 0x000000270c6d7220 */ /* 0x000fe20000410000 */
[----:B------:R-:W-:-:S02]  /*4910*/  IMAD.U32 R10, R14, 0x10000, RZ ;  /* 0x000100000e0a7824 */ /* 0x000fc400078e00ff */
[C---:B------:R-:W-:Y:S01]  /*4920*/  FFMA.FTZ R98, R9.reuse, R38, -R98 ;  /* 0x0000002609627223 */ /* 0x040fe20000010862 */
[----:B------:R-:W-:Y:S01]  /*4930*/  FFMA.FTZ R13, R9, R102, R13 ;  /* 0x00000066090d7223 */ /* 0x000fe2000001000d */
[----:B------:R-:W-:Y:S01]  /*4940*/  IMAD.U32 R12, R99, 0x10000, RZ ;  /* 0x00010000630c7824 */ /* 0x000fe200078e00ff */
[----:B------:R-:W-:Y:S01]  /*4950*/  LOP3.LUT R14, R14, 0xffff0000, RZ, 0xc0, !PT ;  /* 0xffff00000e0e7812 */ /* 0x000fe200078ec0ff */
[----:B------:R-:W-:Y:S01]  /*4960*/  IMAD.U32 R9, R37, 0x10000, RZ ;  /* 0x0001000025097824 */ /* 0x000fe200078e00ff */
[----:B------:R-:W-:Y:S01]  /*4970*/  LOP3.LUT R99, R99, 0xffff0000, RZ, 0xc0, !PT ;  /* 0xffff000063637812 */ /* 0x000fe200078ec0ff */
[----:B------:R-:W-:Y:S01]  /*4980*/  FFMA.FTZ R107, R8, R39, -R107 ;  /* 0x00000027086b7223 */ /* 0x000fe2000001086b */
[----:B------:R-:W-:Y:S01]  /*4990*/  LOP3.LUT R37, R37, 0xffff0000, RZ, 0xc0, !PT ;  /* 0xffff000025257812 */ /* 0x000fe200078ec0ff */
[CC--:B------:R-:W-:Y:S01]  /*49a0*/  FMUL.FTZ R38, R10.reuse, R12.reuse ;  /* 0x0000000c0a267220 */ /* 0x0c0fe20000410000 */
[----:B------:R-:W-:Y:S01]  /*49b0*/  FMUL.FTZ R39, R10, R9 ;  /* 0x000000090a277220 */ /* 0x000fe20000410000 */
[----:B------:R-:W-:Y:S01]  /*49c0*/  FMUL.FTZ R10, R14, R99 ;  /* 0x000000630e0a7220 */ /* 0x000fe20000410000 */
[----:B------:R-:W-:Y:S01]  /*49d0*/  FFMA.FTZ R8, R8, R105, R109 ;  /* 0x0000006908087223 */ /* 0x000fe2000001006d */
        /* <DEDUP_REMOVED lines=10> */
[----:B------:R-:W-:Y:S01]  /*4a80*/  F2FP.BF16.F32.PACK_AB R9, R101, R100 ;  /* 0x000000646509723e */ /* 0x000fe200000010ff */
[----:B------:R-:W-:Y:S01]  /*4a90*/  IMAD.MOV.U32 R13, RZ, RZ, R36 ;  /* 0x000000ffff0d7224 */ /* 0x000fe200078e0024 */
[----:B------:R-:W-:Y:S02]  /*4aa0*/  F2FP.BF16.F32.PACK_AB R15, R32, R35 ;  /* 0x00000023200f723e */ /* 0x000fe400000010ff */
[----:B------:R-:W-:-:S02]  /*4ab0*/  F2FP.BF16.F32.PACK_AB R10, R37, R38 ;  /* 0x00000026250a723e */ /* 0x000fc400000010ff */
[----:B------:R-:W-:-:S07]  /*4ac0*/  F2FP.BF16.F32.PACK_AB R14, R14, R39 ;  /* 0x000000270e0e723e */ /* 0x000fce00000010ff */
.L_x_1609:
[----:B------:R-:W-:Y:S05]  /*4ad0*/  BSYNC B2 ;  /* 0x0000000000027941 */ /* 0x000fea0003800000 */
.L_x_1608:
[----:B------:R-:W-:Y:S01]  /*4ae0*/  ISETP.GE.AND P4, PT, R86, R87, PT ;  /* 0x000000575600720c */ /* 0x000fe20003f86270 */
[----:B0-----:R0:W-:-:S12]  /*4af0*/  ST.E.128 desc[UR42][R80.64], R8 ;  /* 0x0000000850007985 */ /* 0x0011d8000c101d2a */
[----:B------:R-:W-:-:S05]  /*4b00*/  @!P4 IMAD.WIDE R82, R86, 0x2, R82 ;  /* 0x000000025652c825 */ /* 0x000fca00078e0252 */
[----:B---3--:R0:W-:Y:S02]  /*4b10*/  @!P4 ST.E.128 desc[UR42][R82.64], R12 ;  /* 0x0000000c5200c985 */ /* 0x0081e4000c101d2a */
.L_x_1607:
[----:B------:R-:W-:Y:S05]  /*4b20*/  BSYNC B1 ;  /* 0x0000000000017941 */ /* 0x000fea0003800000 */
.L_x_1606:
[----:B------:R-:W-:-:S03]  /*4b30*/  UMOV UR4, 0xffffffff ;  /* 0xffffffff00047882 */ /* 0x000fc60000000000 */
[----:B------:R-:W-:Y:S05]  /*4b40*/  BRA.DIV UR4, `(.L_x_1610) ;  /* 0x000001be045c7947 */ /* 0x000fea000b800000 */
[----:B--2---:R-:W2:Y:S04]  /*4b50*/  SHFL.IDX PT, R85, R85, 0x1, 0x1c1f ;  /* 0x003c1f0055557f89 */ /* 0x004ea800000e0000 */
[----:B------:R-:W0:Y:S02]  /*4b60*/  SHFL.IDX PT, R84, R84, 0x1, 0x1c1f ;  /* 0x003c1f0054547f89 */ /* 0x000e2400000e0000 */
.L_x_1910:
[----:B0-----:R-:W-:-:S05]  /*4b70*/  VIADD R8, R157, 0x60 ;  /* 0x000000609d087836 */ /* 0x001fca0000000000 */
[----:B------:R-:W-:-:S13]  /*4b80*/  ISETP.GE.OR P4, PT, R8, R77, P1 ;  /* 0x0000004d0800720c */ /* 0x000fda0000f86670 */
[----:B------:R-:W-:Y:S05]  /*4b90*/  @P4 BRA `(.L_x_1593) ;  /* 0x0000000c00184947 */ /* 0x000fea0003800000 */
[----:B------:R-:W5:Y:S01]  /*4ba0*/  LDL R9, [R1+0x44] ;  /* 0x0000440001097983 */ /* 0x000f620000100800 */
[----:B------:R-:W-:Y:S01]  /*4bb0*/  SEL R89, R58, R89, !P0 ;  /* 0x000000593a597207 */ /* 0x000fe20004000000 */
[C---:B------:R-:W-:Y:S01]  /*4bc0*/  VIADD R10, R157.reuse, 0x60 ;  /* 0x000000609d0a7836 */ /* 0x040fe20000000000 */
[----:B------:R-:W-:Y:S01]  /*4bd0*/  LEA R32, P4, R6, R84, 0x1 ;  /* 0x0000005406207211 */ /* 0x000fe200078808ff */
[----:B------:R-:W-:Y:S01]  /*4be0*/  VIADD R11, R157, 0x60 ;  /* 0x000000609d0b7836 */ /* 0x000fe20000000000 */
[----:B------:R-:W-:Y:S01]  /*4bf0*/  SHF.R.S32.HI R8, RZ, 0x1f, R89 ;  /* 0x0000001fff087819 */ /* 0x000fe20000011459 */
[----:B------:R-:W-:Y:S01]  /*4c00*/  IMAD.SHL.U32 R10, R10, 0x40, RZ ;  /* 0x000000400a0a7824 */ /* 0x000fe200078e00ff */
[----:B------:R-:W-:Y:S01]  /*4c10*/  BSSY B1, `(.L_x_1611) ;  /* 0x000006e000017945 */ /* 0x000fe20003800000 */
[----:B------:R-:W-:Y:S01]  /*4c20*/  IMAD.SHL.U32 R11, R11, 0x40, RZ ;  /* 0x000000400b0b7824 */ /* 0x000fe200078e00ff */
[----:B------:R-:W-:Y:S02]  /*4c30*/  LEA.HI R8, R8, R89, RZ, 0x4 ;  /* 0x0000005908087211 */ /* 0x000fe400078f20ff */
[----:B------:R-:W-:-:S02]  /*4c40*/  LOP3.LUT R10, R10, 0x1c0, RZ, 0xc0, !PT ;  /* 0x000001c00a0a7812 */ /* 0x000fc400078ec0ff */
[----:B------:R-:W-:Y:S02]  /*4c50*/  LEA.HI.SX32 R8, R8, R5, 0x1c ;  /* 0x0000000508087211 */ /* 0x000fe400078fe2ff */
[----:B------:R-:W-:Y:S02]  /*4c60*/  LOP3.LUT R11, R11, 0x1c0, RZ, 0xc0, !PT ;  /* 0x000001c00b0b7812 */ /* 0x000fe400078ec0ff */
[----:B------:R-:W-:Y:S01]  /*4c70*/  SHF.R.U32.HI R10, RZ, 0x3, R10 ;  /* 0x00000003ff0a7819 */ /* 0x000fe2000001160a */
[----:B------:R-:W-:Y:S01]  /*4c80*/  IMAD.SHL.U32 R34, R8, 0x8, RZ ;  /* 0x0000000808227824 */ /* 0x000fe200078e00ff */
[----:B--2---:R-:W-:-:S04]  /*4c90*/  LEA.HI.X R33, R6, R85, R4, 0x1, P4 ;  /* 0x0000005506217211 */ /* 0x004fc800020f0c04 */
[----:B------:R-:W-:-:S04]  /*4ca0*/  LOP3.LUT R8, R11, 0x38, R34, 0xf8, !PT ;  /* 0x000000380b087812 */ /* 0x000fc800078ef822 */
[----:B------:R-:W-:-:S05]  /*4cb0*/  LOP3.LUT R8, R8, R10, RZ, 0x3c, !PT ;  /* 0x0000000a08087212 */ /* 0x000fca00078e3cff */
[----:B-----5:R-:W-:Y:S02]  /*4cc0*/  IMAD.IADD R11, R9, 0x1, R8 ;  /* 0x00000001090b7824 */ /* 0x020fe400078e0208 */
[C---:B------:R-:W-:Y:S02]  /*4cd0*/  IMAD R9, R22.reuse, 0x2000, R0 ;  /* 0x0000200016097824 */ /* 0x040fe400078e0200 */
[----:B------:R-:W-:Y:S02]  /*4ce0*/  IMAD R11, R22, 0x2000, R11 ;  /* 0x00002000160b7824 */ /* 0x000fe400078e020b */
[--C-:B------:R-:W-:Y:S02]  /*4cf0*/  IMAD R9, R9, 0x2, R2.reuse ;  /* 0x0000000209097824 */ /* 0x100fe400078e0202 */
[----:B------:R-:W-:-:S04]  /*4d00*/  IMAD R12, R11, 0x2, R2 ;  /* 0x000000020b0c7824 */ /* 0x000fc800078e0202 */
[----:B------:R-:W0:Y:S04]  /*4d10*/  LDS.128 R8, [R9+0xe400] ;  /* 0x00e4000009087984 */ /* 0x000e280000000c00 */
[----:B------:R-:W2:Y:S01]  /*4d20*/  LDS.128 R12, [R12+0xe400] ;  /* 0x00e400000c0c7984 */ /* 0x000ea20000000c00 */
[----:B------:R-:W-:Y:S05]  /*4d30*/  @P3 BRA `(.L_x_1612) ;  /* 0x00000004006c3947 */ /* 0x000fea0003800000 */
[----:B------:R-:W-:Y:S01]  /*4d40*/  SHF.R.U32.HI R80, RZ, 0x10, R45 ;  /* 0x00000010ff507819 */ /* 0x000fe2000001162d */
[----:B--2---:R-:W-:Y:S01]  /*4d50*/  IMAD.U32 R36, R12, 0x10000, RZ ;  /* 0x000100000c247824 */ /* 0x004fe200078e00ff */
[----:B---3--:R-:W-:Y:S01]  /*4d60*/  SHF.R.U32.HI R83, RZ, 0x10, R41 ;  /* 0x00000010ff537819 */ /* 0x008fe20000011629 */
[----:B0-----:R-:W-:Y:S01]  /*4d70*/  IMAD.U32 R35, R8, 0x10000, RZ ;  /* 0x0001000008237824 */ /* 0x001fe200078e00ff */
[----:B------:R-:W-:Y:S02]  /*4d80*/  PRMT R93, R93, 0x5410, R80 ;  /* 0x000054105d5d7816 */ /* 0x000fe40000000050 */
[----:B------:R-:W-:Y:S02]  /*4d90*/  PRMT R96, R96, 0x5410, R83 ;  /* 0x0000541060607816 */ /* 0x000fe40000000053 */
[----:B----4-:R-:W-:Y:S01]  /*4da0*/  SHF.R.U64 R82, R44, 0x10, R45 ;  /* 0x000000102c527819 */ /* 0x010fe2000000122d */
[----:B------:R-:W-:Y:S01]  /*4db0*/  IMAD.U32 R44, R15, 0x10000, RZ ;  /* 0x000100000f2c7824 */ /* 0x000fe200078e00ff */
[--C-:B------:R-:W-:Y:S01]  /*4dc0*/  SHF.R.U64 R86, R42, 0x10, R43.reuse ;  /* 0x000000102a567819 */ /* 0x100fe2000000122b */
[----:B------:R-:W-:Y:S01]  /*4dd0*/  IMAD.U32 R42, R13, 0x10000, RZ ;  /* 0x000100000d2a7824 */ /* 0x000fe200078e00ff */
[----:B------:R-:W-:-:S02]  /*4de0*/  SHF.R.U32.HI R81, RZ, 0x10, R43 ;  /* 0x00000010ff517819 */ /* 0x000fc4000001162b */
[----:B------:R-:W-:Y:S01]  /*4df0*/  LOP3.LUT R38, R15, 0xffff0000, RZ, 0xc0, !PT ;  /* 0xffff00000f267812 */ /* 0x000fe200078ec0ff */
[----:B------:R-:W-:Y:S01]  /*4e00*/  IMAD.U32 R15, R93, 0x10000, RZ ;  /* 0x000100005d0f7824 */ /* 0x000fe200078e00ff */
[--C-:B------:R-:W-:Y:S02]  /*4e10*/  SHF.R.U64 R46, R46, 0x10, R47.reuse ;  /* 0x000000102e2e7819 */ /* 0x100fe4000000122f */
[----:B------:R-:W-:Y:S01]  /*4e20*/  LOP3.LUT R43, R13, 0xffff0000, RZ, 0xc0, !PT ;  /* 0xffff00000d2b7812 */ /* 0x000fe200078ec0ff */
[----:B------:R-:W-:Y:S01]  /*4e30*/  IMAD.U32 R13, R96, 0x10000, RZ ;  /* 0x00010000600d7824 */ /* 0x000fe200078e00ff */
[----:B------:R-:W-:Y:S01]  /*4e40*/  SHF.R.U32.HI R47, RZ, 0x10, R47 ;  /* 0x00000010ff2f7819 */ /* 0x000fe2000001162f */
[----:B------:R-:W-:Y:S01]  /*4e50*/  FMUL.FTZ R80, R42, R15 ;  /* 0x0000000f2a507220 */ /* 0x000fe20000410000 */
[----:B------:R-:W-:Y:S01]  /*4e60*/  SHF.R.U64 R89, R40, 0x10, R41 ;  /* 0x0000001028597819 */ /* 0x000fe20000001229 */
[----:B------:R-:W-:Y:S01]  /*4e70*/  IMAD.U32 R41, R9, 0x10000, RZ ;  /* 0x0001000009297824 */ /* 0x000fe200078e00ff */
[----:B------:R-:W-:Y:S01]  /*4e80*/  PRMT R90, R90, 0x5410, R81 ;  /* 0x000054105a5a7816 */ /* 0x000fe20000000051 */
[-C--:B------:R-:W-:Y:S01]  /*4e90*/  FMUL.FTZ R42, R42, R13.reuse ;  /* 0x0000000d2a2a7220 */ /* 0x080fe20000410000 */
[----:B------:R-:W-:Y:S01]  /*4ea0*/  PRMT R92, R92, 0x5410, R47 ;  /* 0x000054105c5c7816 */ /* 0x000fe2000000002f */
[----:B------:R-:W-:Y:S01]  /*4eb0*/  FFMA.FTZ R13, R41, R13, -R80 ;  /* 0x0000000d290d7223 */ /* 0x000fe20000010850 */
[----:B------:R-:W-:Y:S01]  /*4ec0*/  PRMT R91, R91, 0x5410, R46 ;  /* 0x000054105b5b7816 */ /* 0x000fe2000000002e */
[----:B------:R-:W-:Y:S01]  /*4ed0*/  FFMA.FTZ R15, R41, R15, R42 ;  /* 0x0000000f290f7223 */ /* 0x000fe2000001002a */
[----:B------:R-:W-:Y:S01]  /*4ee0*/  LOP3.LUT R46, R93, 0xffff0000, RZ, 0xc0, !PT ;  /* 0xffff00005d2e7812 */ /* 0x000fe200078ec0ff */
[----:B------:R-:W-:Y:S01]  /*4ef0*/  IMAD.U32 R45, R92, 0x10000, RZ ;  /* 0x000100005c2d7824 */ /* 0x000fe200078e00ff */
[----:B------:R-:W-:Y:S01]  /*4f00*/  LOP3.LUT R96, R96, 0xffff0000, RZ, 0xc0, !PT ;  /* 0xffff000060607812 */ /* 0x000fe200078ec0ff */
[----:B------:R-:W-:Y:S01]  /*4f10*/  IMAD.U32 R41, R90, 0x10000, RZ ;  /* 0x000100005a297824 */ /* 0x000fe200078e00ff */
[----:B------:R-:W-:Y:S01]  /*4f20*/  LOP3.LUT R39, R9, 0xffff0000, RZ, 0xc0, !PT ;  /* 0xffff000009277812 */ /* 0x000fe200078ec0ff */
[----:B------:R-:W-:Y:S01]  /*4f30*/  FMUL.FTZ R80, R43, R46 ;  /* 0x0000002e2b507220 */ /* 0x000fe20000410000 */
[----:B------:R-:W-:Y:S01]  /*4f40*/  PRMT R97, R97, 0x5410, R82 ;  /* 0x0000541061617816 */ /* 0x000fe20000000052 */
[-C--:B------:R-:W-:Y:S01]  /*4f50*/  FMUL.FTZ R42, R43, R96.reuse ;  /* 0x000000602b2a7220 */ /* 0x080fe20000410000 */
[----:B------:R-:W-:Y:S01]  /*4f60*/  IMAD.U32 R40, R11, 0x10000, RZ ;  /* 0x000100000b287824 */ /* 0x000fe200078e00ff */
[----:B------:R-:W-:Y:S01]  /*4f70*/  PRMT R94, R94, 0x5410, R89 ;  /* 0x000054105e5e7816 */ /* 0x000fe20000000059 */
[C---:B------:R-:W-:Y:S01]  /*4f80*/  FMUL.FTZ R43, R44.reuse, R45 ;  /* 0x0000002d2c2b7220 */ /* 0x040fe20000410000 */
[-C--:B------:R-:W-:Y:S01]  /*4f90*/  FMUL.FTZ R82, R44, R41.reuse ;  /* 0x000000292c527220 */ /* 0x080fe20000410000 */
[----:B------:R-:W-:Y:S01]  /*4fa0*/  LOP3.LUT R92, R92, 0xffff0000, RZ, 0xc0, !PT ;  /* 0xffff00005c5c7812 */ /* 0x000fe200078ec0ff */
[C---:B------:R-:W-:Y:S01]  /*4fb0*/  FFMA.FTZ R80, R39.reuse, R96, -R80 ;  /* 0x0000006027507223 */ /* 0x040fe20000010850 */
[----:B------:R-:W-:Y:S01]  /*4fc0*/  LOP3.LUT R90, R90, 0xffff0000, RZ, 0xc0, !PT ;  /* 0xffff00005a5a7812 */ /* 0x000fe200078ec0ff */
[----:B------:R-:W-:Y:S01]  /*4fd0*/  FFMA.FTZ R42, R39, R46, R42 ;  /* 0x0000002e272a7223 */ /* 0x000fe2000001002a */
[C---:B------:R-:W-:Y:S01]  /*4fe0*/  FFMA.FTZ R44, R40.reuse, R41, -R43 ;  /* 0x00000029282c7223 */ /* 0x040fe2000001082b */
[----:B------:R-:W-:Y:S01]  /*4ff0*/  FFMA.FTZ R82, R40, R45, R82 ;  /* 0x0000002d28527223 */ /* 0x000fe20000010052 */
[----:B------:R-:W-:Y:S01]  /*5000*/  IMAD.U32 R39, R94, 0x10000, RZ ;  /* 0x000100005e277824 */ /* 0x000fe200078e00ff */
[----:B------:R-:W-:Y:S01]  /*5010*/  PRMT R95, R95, 0x5410, R86 ;  /* 0x000054105f5f7816 */ /* 0x000fe20000000056 */
[----:B------:R-:W-:-:S02]  /*5020*/  IMAD.U32 R40, R97, 0x10000, RZ ;  /* 0x0001000061287824 */ /* 0x000fc400078e00ff */
[C---:B------:R-:W-:Y:S01]  /*5030*/  FMUL.FTZ R46, R38.reuse, R92 ;  /* 0x0000005c262e7220 */ /* 0x040fe20000410000 */
[----:B------:R-:W-:Y:S01]  /*5040*/  FMUL.FTZ R86, R38, R90 ;  /* 0x0000005a26567220 */ /* 0x000fe20000410000 */
[CC--:B------:R-:W-:Y:S01]  /*5050*/  FMUL.FTZ R43, R36.reuse, R39.reuse ;  /* 0x00000027242b7220 */ /* 0x0c0fe20000410000 */
        /* <DEDUP_REMOVED lines=8> */
[----:B------:R-:W-:Y:S01]  /*50e0*/  IMAD.U32 R35, R91, 0x10000, RZ ;  /* 0x000100005b237824 */ /* 0x000fe200078e00ff */
[----:B------:R-:W-:Y:S01]  /*50f0*/  LOP3.LUT R11, R10, 0xffff0000, RZ, 0xc0, !PT ;  /* 0xffff00000a0b7812 */ /* 0x000fe200078ec0ff */
[C---:B------:R-:W-:Y:S01]  /*5100*/  IMAD.U32 R10, R14.reuse, 0x10000, RZ ;  /* 0x000100000e0a7824 */ /* 0x040fe200078e00ff */
[----:B------:R-:W-:Y:S01]  /*5110*/  LOP3.LUT R14, R14, 0xffff0000, RZ, 0xc0, !PT ;  /* 0xffff00000e0e7812 */ /* 0x000fe200078ec0ff */
[C---:B------:R-:W-:Y:S01]  /*5120*/  FFMA.FTZ R45, R37.reuse, R90, -R46 ;  /* 0x0000005a252d7223 */ /* 0x040fe2000001082e */
[----:B------:R-:W-:Y:S01]  /*5130*/  FFMA.FTZ R47, R37, R92, R86 ;  /* 0x0000005c252f7223 */ /* 0x000fe20000010056 */
[----:B------:R-:W-:Y:S01]  /*5140*/  LOP3.LUT R91, R91, 0xffff0000, RZ, 0xc0, !PT ;  /* 0xffff00005b5b7812 */ /* 0x000fe200078ec0ff */
[C---:B------:R-:W-:Y:S01]  /*5150*/  FMUL.FTZ R37, R12.reuse, R97 ;  /* 0x000000610c257220 */ /* 0x040fe20000410000 */
[----:B------:R-:W-:Y:S01]  /*5160*/  FMUL.FTZ R39, R12, R41 ;  /* 0x000000290c277220 */ /* 0x000fe20000410000 */
[C---:B------:R-:W-:Y:S01]  /*5170*/  IMAD.U32 R12, R95.reuse, 0x10000, RZ ;  /* 0x000100005f0c7824 */ /* 0x040fe200078e00ff */
[----:B------:R-:W-:Y:S01]  /*5180*/  LOP3.LUT R95, R95, 0xffff0000, RZ, 0xc0, !PT ;  /* 0xffff00005f5f7812 */ /* 0x000fe200078ec0ff */
[----:B------:R-:W-:Y:S01]  /*5190*/  FMUL.FTZ R36, R10, R35 ;  /* 0x000000230a247220 */ /* 0x000fe20000410000 */
[----:B------:R-:W-:Y:S01]  /*51a0*/  LOP3.LUT R8, R8, 0xffff0000, RZ, 0xc0, !PT ;  /* 0xffff000008087812 */ /* 0x000fe200078ec0ff */
[----:B------:R-:W-:Y:S01]  /*51b0*/  FMUL.FTZ R40, R14, R91 ;  /* 0x0000005b0e287220 */ /* 0x000fe20000410000 */
[-C--:B------:R-:W-:Y:S01]  /*51c0*/  FMUL.FTZ R10, R10, R12.reuse ;  /* 0x0000000c0a0a7220 */ /* 0x080fe20000410000 */
[----:B------:R-:W-:Y:S01]  /*51d0*/  FMUL.FTZ R14, R14, R95 ;  /* 0x0000005f0e0e7220 */ /* 0x000fe20000410000 */
[----:B------:R-:W-:Y:S01]  /*51e0*/  FFMA.FTZ R36, R9, R12, -R36 ;  /* 0x0000000c09247223 */ /* 0x000fe20000010824 */
[C---:B------:R-:W-:Y:S01]  /*51f0*/  FFMA.FTZ R37, R8.reuse, R41, -R37 ;  /* 0x0000002908257223 */ /* 0x040fe20000010825 */
        /* <DEDUP_REMOVED lines=9> */
[----:B------:R-:W-:Y:S01]  /*5290*/  F2FP.BF16.F32.PACK_AB R12, R8, R43 ;  /* 0x0000002b080c723e */ /* 0x000fe200000010ff */
[----:B------:R-:W-:Y:S01]  /*52a0*/  IMAD.MOV.U32 R8, RZ, RZ, R38 ;  /* 0x000000ffff087224 */ /* 0x000fe200078e0026 */
[----:B------:R-:W-:Y:S01]  /*52b0*/  F2FP.BF16.F32.PACK_AB R14, R11, R10 ;  /* 0x0000000a0b0e723e */ /* 0x000fe200000010ff */
[----:B------:R-:W-:Y:S01]  /*52c0*/  IMAD.MOV.U32 R10, RZ, RZ, R95 ;  /* 0x000000ffff0a7224 */ /* 0x000fe200078e005f */
[----:B------:R-:W-:Y:S01]  /*52d0*/  F2FP.BF16.F32.PACK_AB R15, R47, R82 ;  /* 0x000000522f0f723e */ /* 0x000fe200000010ff */
[----:B------:R-:W-:-:S07]  /*52e0*/  IMAD.MOV.U32 R11, RZ, RZ, R44 ;  /* 0x000000ffff0b7224 */ /* 0x000fce00078e002c */
.L_x_1612:
[----:B------:R-:W-:Y:S05]  /*52f0*/  BSYNC B1 ;  /* 0x0000000000017941 */ /* 0x000fea0003800000 */
.L_x_1611:
[----:B------:R-:W-:Y:S01]  /*5300*/  ISETP.GE.AND P3, PT, R34, R87, PT ;  /* 0x000000572200720c */ /* 0x000fe20003f66270 */
[----:B0-----:R0:W-:Y:S02]  /*5310*/  ST.E.128 desc[UR42][R32.64], R8 ;  /* 0x0000000820007985 */ /* 0x0011e4000c101d2a */
[----:B0-----:R-:W-:Y:S02]  /*5320*/  IMAD.MOV.U32 R8, RZ, RZ, R84 ;  /* 0x000000ffff087224 */ /* 0x001fe400078e0054 */
[----:B------:R-:W-:-:S08]  /*5330*/  IMAD.MOV.U32 R9, RZ, RZ, R85 ;  /* 0x000000ffff097224 */ /* 0x000fd000078e0055 */
[----:B------:R-:W-:Y:S05]  /*5340*/  @P3 BRA `(.L_x_1593) ;  /* 0x00000004002c3947 */ /* 0x000fea0003800000 */
[----:B------:R-:W-:-:S05]  /*5350*/  IMAD.WIDE R8, R34, 0x2, R8 ;  /* 0x0000000222087825 */ /* 0x000fca00078e0208 */
[----:B--2---:R0:W-:Y:S01]  /*5360*/  ST.E.128 desc[UR42][R8.64], R12 ;  /* 0x0000000c08007985 */ /* 0x0041e2000c101d2a */
[----:B------:R-:W-:Y:S05]  /*5370*/  BRA `(.L_x_1593) ;  /* 0x0000000400207947 */ /* 0x000fea0003800000 */
.L_x_1574:
[----:B------:R-:W-:-:S06]  /*5380*/  UISETP.NE.AND UP0, UPT, UR39, 0x3, UPT ;  /* 0x000000032700788c */ /* 0x000fcc000bf05270 */
[----:B------:R-:W-:-:S13]  /*5390*/  PLOP3.LUT P5, PT, PT, PT, UP0, 0x80, 0x0 ;  /* 0x000000000000781c */ /* 0x000fda0003faf008 */
[----:B------:R-:W-:Y:S05]  /*53a0*/  @!P5 BRA `(.L_x_1613) ;  /* 0x000000000004d947 */ /* 0x000fea0003800000 */
[----:B------:R-:W-:Y:S01]  /*53b0*/  BPT.TRAP 0x1 ;  /* 0x000000040000795c */ /* 0x000fe20000300000 */
.L_x_1613:
[----:B------:R-:W2:Y:S01]  /*53c0*/  LDL R8, [R1+0x8] ;  /* 0x0000080001087983 */ /* 0x000ea20000100800 */
[----:B------:R-:W-:Y:S01]  /*53d0*/  IMAD R70, R22, 0x8, R2 ;  /* 0x0000000816467824 */ /* 0x000fe200078e0202 */
[----:B------:R-:W-:Y:S01]  /*53e0*/  BSSY B1, `(.L_x_1614) ;  /* 0x0000005000017945 */ /* 0x000fe20003800000 */
[----:B------:R-:W-:Y:S02]  /*53f0*/  SHF.R.S32.HI R75, RZ, 0x1f, R74 ;  /* 0x0000001fff4b7819 */ /* 0x000fe4000001144a */
[----:B--2---:R-:W-:-:S04]  /*5400*/  SHF.L.U32 R79, R8, 0x1f, RZ ;  /* 0x0000001f084f7819 */ /* 0x004fc800000006ff */
[----:B------:R-:W0:Y:S02]  /*5410*/  SYNCS.PHASECHK.TRANS64.TRYWAIT P3, [R70+URZ+0x16890], R79 ;  /* 0x0168904f460075a7 */ /* 0x000e24000806017f */
[----:B0-----:R-:W-:Y:S05]  /*5420*/  @!P3 BRA `(.L_x_1615) ;  /* 0x000001b40070b947 */ /* 0x001fea0003800000 */
.L_x_1911:
[----:B------:R-:W-:Y:S05]  /*5430*/  BSYNC B1 ;  /* 0x0000000000017941 */ /* 0x000fea0003800000 */
.L_x_1614:
[----:B------:R-:W-:Y:S01]  /*5440*/  ULDC.64 UR4, c[0x0][0x300] ;  /* 0x0000c00000047ab9 */ /* 0x000fe20000000a00 */
[----:B-----5:R-:W-:Y:S01]  /*5450*/  SHF.R.S32.HI R76, RZ, 0x1f, R73 ;  /* 0x0000001fff4c7819 */ /* 0x020fe20000011449 */
[----:B------:R-:W-:Y:S02]  /*5460*/  IMAD R11, R75, UR4, RZ ;  /* 0x000000044b0b7c24 */ /* 0x000fe4000f8e02ff */
[----:B------:R-:W-:-:S04]  /*5470*/  IMAD.WIDE.U32 R8, R74, UR4, RZ ;  /* 0x000000044a087c25 */ /* 0x000fc8000f8e00ff */
[----:B------:R-:W-:Y:S01]  /*5480*/  IMAD R11, R74, UR5, R11 ;  /* 0x000000054a0b7c24 */ /* 0x000fe2000f8e020b */
[----:B------:R-:W-:Y:S01]  /*5490*/  ULDC.64 UR4, c[0x0][0x310] ;  /* 0x0000c40000047ab9 */ /* 0x000fe20000000a00 */
[----:B------:R-:W-:Y:S02]  /*54a0*/  IMAD R77, R26, -0x80, R28 ;  /* 0xffffff801a4d7824 */ /* 0x000fe400078e021c */
[----:B------:R-:W-:Y:S01]  /*54b0*/  IMAD R10, R76, UR4, RZ ;  /* 0x000000044c0a7c24 */ /* 0x000fe2000f8e02ff */
[----:B------:R-:W-:Y:S02]  /*54c0*/  IADD3 R9, R9, R11, RZ ;  /* 0x0000000b09097210 */ /* 0x000fe40007ffe0ff */
        /* <DEDUP_REMOVED lines=11> */
[----:B------:R-:W-:Y:S01]  /*5580*/  IMAD.IADD R35, R77, 0x1, -R157 ;  /* 0x000000014d237824 */ /* 0x000fe200078e0a9d */
[----:B------:R-:W-:Y:S02]  /*5590*/  UMOV UR4, 0xffffffff ;  /* 0xffffffff00047882 */ /* 0x000fe40000000000 */
[----:B------:R-:W-:Y:S02]  /*55a0*/  LEA.HI.X R34, R8, UR5, R13, 0x1, P3 ;  /* 0x0000000508227c11 */ /* 0x000fe400098f0c0d */
[----:B------:R-:W-:Y:S01]  /*55b0*/  ISETP.GE.AND P3, PT, R35, 0x1, PT ;  /* 0x000000012300780c */ /* 0x000fe20003f66270 */
[----:B------:R-:W-:-:S12]  /*55c0*/  BRA.DIV UR4, `(.L_x_1616) ;  /* 0x000001b6041c7947 */ /* 0x000fd8000b800000 */
[----:B------:R1:W2:Y:S04]  /*55d0*/  SHFL.IDX PT, R9, R34, RZ, 0x1c1f ;  /* 0x001c1fff22097589 */ /* 0x0002a800000e0000 */
[----:B------:R1:W3:Y:S02]  /*55e0*/  SHFL.IDX PT, R33, R32, RZ, 0x1c1f ;  /* 0x001c1fff20217589 */ /* 0x0002e400000e0000 */
.L_x_1915:
[----:B------:R-:W-:Y:S04]  /*55f0*/  BSSY B1, `(.L_x_1617) ;  /* 0x000000e000017945 */ /* 0x000fe80003800000 */
[----:B------:R-:W-:Y:S05]  /*5600*/  @!P3 BRA `(.L_x_1618) ;  /* 0x000000000030b947 */ /* 0x000fea0003800000 */
[----:B------:R-:W4:Y:S01]  /*5610*/  LDL R8, [R1+0x4] ;  /* 0x0000040001087983 */ /* 0x000f220000100800 */
[----:B------:R-:W-:Y:S02]  /*5620*/  ULDC UR4, c[0x0][0x2f4] ;  /* 0x0000bd0000047ab9 */ /* 0x000fe40000000800 */
[----:B------:R-:W-:-:S13]  /*5630*/  ISETP.GE.AND P3, PT, R16, UR4, PT ;  /* 0x0000000410007c0c */ /* 0x000fda000bf66270 */
[----:B---3--:R-:W-:-:S04]  /*5640*/  @!P3 LEA R14, P4, R16, R33, 0x1 ;  /* 0x00000021100eb211 */ /* 0x008fc800078808ff */
[----:B--2---:R-:W-:Y:S02]  /*5650*/  @!P3 LEA.HI.X R15, R16, R9, R17, 0x1, P4 ;  /* 0x00000009100fb211 */ /* 0x004fe400020f0c11 */
[----:B------:R-:W-:-:S13]  /*5660*/  ISETP.GE.AND P4, PT, R18, UR4, PT ;  /* 0x0000000412007c0c */ /* 0x000fda000bf86270 */
[----:B------:R-:W-:-:S04]  /*5670*/  @!P4 LEA R12, P6, R18, R33, 0x1 ;  /* 0x00000021120cc211 */ /* 0x000fc800078c08ff */
[----:B----4-:R-:W-:Y:S02]  /*5680*/  @!P4 LEA.HI.X R13, R18, R9, R8, 0x1, P6 ;  /* 0x00000009120dc211 */ /* 0x010fe400030f0c08 */
[----:B------:R-:W2:Y:S04]  /*5690*/  @!P3 LDS.128 R8, [R72+0xe000] ;  /* 0x00e000004808b984 */ /* 0x000ea80000000c00 */
[----:B--2---:R-:W-:Y:S04]  /*56a0*/  @!P3 ST.E.128 desc[UR42][R14.64], R8 ;  /* 0x000000080e00b985 */ /* 0x004fe8000c101d2a */
[----:B------:R-:W2:Y:S04]  /*56b0*/  @!P4 LDS.128 R8, [R71+0xe000] ;  /* 0x00e000004708c984 */ /* 0x000ea80000000c00 */
[----:B--2---:R4:W-:Y:S02]  /*56c0*/  @!P4 ST.E.128 desc[UR42][R12.64], R8 ;  /* 0x000000080c00c985 */ /* 0x0049e4000c101d2a */
.L_x_1618:
[----:B------:R-:W-:Y:S05]  /*56d0*/  BSYNC B1 ;  /* 0x0000000000017941 */ /* 0x000fea0003800000 */
.L_x_1617:
[----:B------:R-:W-:-:S03]  /*56e0*/  UMOV UR4, 0xffffffff ;  /* 0xffffffff00047882 */ /* 0x000fc60000000000 */
[----:B------:R-:W-:Y:S05]  /*56f0*/  BRA.DIV UR4, `(.L_x_1619) ;  /* 0x000001b6041c7947 */ /* 0x000fea000b800000 */
[----:B--2-4-:R2:W4:Y:S04]  /*5700*/  SHFL.IDX PT, R9, R34, 0x1, 0x1c1f ;  /* 0x003c1f0022097f89 */ /* 0x01452800000e0000 */
[----:B---3--:R2:W3:Y:S02]  /*5710*/  SHFL.IDX PT, R33, R32, 0x1, 0x1c1f ;  /* 0x003c1f0020217f89 */ /* 0x0084e400000e0000 */
.L_x_1919:
[----:B------:R-:W-:-:S13]  /*5720*/  ISETP.GE.AND P3, PT, R35, 0x61, PT ;  /* 0x000000612300780c */ /* 0x000fda0003f66270 */
[----:B------:R-:W-:Y:S05]  /*5730*/  @!P3 BRA `(.L_x_1593) ;  /* 0x000000000030b947 */ /* 0x000fea0003800000 */
[----:B------:R-:W5:Y:S01]  /*5740*/  LDL R8, [R1+0x4] ;  /* 0x0000040001087983 */ /* 0x000f620000100800 */
[----:B------:R-:W-:Y:S02]  /*5750*/  ULDC UR4, c[0x0][0x2f4] ;  /* 0x0000bd0000047ab9 */ /* 0x000fe40000000800 */
[----:B------:R-:W-:-:S13]  /*5760*/  ISETP.GE.AND P3, PT, R16, UR4, PT ;  /* 0x0000000410007c0c */ /* 0x000fda000bf66270 */
[----:B---3--:R-:W-:-:S04]  /*5770*/  @!P3 LEA R14, P4, R16, R33, 0x1 ;  /* 0x00000021100eb211 */ /* 0x008fc800078808ff */
[----:B----4-:R-:W-:Y:S02]  /*5780*/  @!P3 LEA.HI.X R15, R16, R9, R17, 0x1, P4 ;  /* 0x00000009100fb211 */ /* 0x010fe400020f0c11 */
[----:B------:R-:W-:-:S13]  /*5790*/  ISETP.GE.AND P4, PT, R18, UR4, PT ;  /* 0x0000000412007c0c */ /* 0x000fda000bf86270 */
[----:B------:R-:W-:-:S04]  /*57a0*/  @!P4 LEA R12, P6, R18, R33, 0x1 ;  /* 0x00000021120cc211 */ /* 0x000fc800078c08ff */
[----:B-----5:R-:W-:Y:S02]  /*57b0*/  @!P4 LEA.HI.X R13, R18, R9, R8, 0x1, P6 ;  /* 0x00000009120dc211 */ /* 0x020fe400030f0c08 */
[----:B------:R-:W3:Y:S04]  /*57c0*/  @!P3 LDS.128 R8, [R72+0x11000] ;  /* 0x011000004808b984 */ /* 0x000ee80000000c00 */
[----:B---3--:R-:W-:Y:S04]  /*57d0*/  @!P3 ST.E.128 desc[UR42][R14.64], R8 ;  /* 0x000000080e00b985 */ /* 0x008fe8000c101d2a */
[----:B------:R-:W3:Y:S04]  /*57e0*/  @!P4 LDS.128 R8, [R71+0x11000] ;  /* 0x011000004708c984 */ /* 0x000ee80000000c00 */
[----:B---3--:R3:W-:Y:S02]  /*57f0*/  @!P4 ST.E.128 desc[UR42][R12.64], R8 ;  /* 0x000000080c00c985 */ /* 0x0087e4000c101d2a */
.L_x_1593:
[----:B------:R-:W-:Y:S05]  /*5800*/  BSYNC B0 ;  /* 0x0000000000007941 */ /* 0x000fea0003800000 */
.L_x_1573:
[----:B0-234-:R-:W0:Y:S01]  /*5810*/  S2R R8, SR_TID.X ;  /* 0x0000000000087919 */ /* 0x01de220000002100 */
[----:B------:R-:W-:Y:S01]  /*5820*/  @!PT LDS RZ, [RZ] ;  /* 0x00000000fffff984 */ /* 0x000fe20000000800 */
[----:B------:R-:W-:Y:S01]  /*5830*/  @!PT LDS RZ, [RZ] ;  /* 0x00000000fffff984 */ /* 0x000fe20000000800 */
[----:B------:R-:W-:Y:S01]  /*5840*/  @!PT LDS RZ, [RZ] ;  /* 0x00000000fffff984 */ /* 0x000fe20000000800 */
[----:B------:R-:W-:Y:S01]  /*5850*/  @!PT LDS RZ, [RZ] ;  /* 0x00000000fffff984 */ /* 0x000fe20000000800 */
[----:B------:R2:W-:Y:S06]  /*5860*/  MEMBAR.ALL.CTA ;  /* 0x0000000000007992 */ /* 0x0005ec0000008000 */
[----:B--2---:R-:W2:Y:S01]  /*5870*/  FENCE.VIEW.ASYNC.S ;  /* 0x00000000000073c6 */ /* 0x004ea20000000000 */
[----:B------:R-:W-:Y:S05]  /*5880*/  WARPSYNC.ALL ;  /* 0x0000000000007948 */ /* 0x000fea0003800000 */
[----:B------:R-:W-:Y:S01]  /*5890*/  BSSY B0, `(.L_x_1620) ;  /* 0x0000008000007945 */ /* 0x000fe20003800000 */
[----:B--2---:R2:W-:Y:S01]  /*58a0*/  BAR.SYNC.DEFER_BLOCKING R60, 0x80 ;  /* 0x0002003c0000751d */ /* 0x0045e20000010000 */
[----:B0-----:R-:W-:-:S13]  /*58b0*/  LOP3.LUT P3, RZ, R8, 0x7f, RZ, 0xc0, !PT ;  /* 0x0000007f08ff7812 */ /* 0x001fda000786c0ff */
[----:B------:R-:W-:-:S05]  /*58c0*/  @!P3 VIADD R8, R70, 0x168a0 ;  /* 0x000168a04608b836 */ /* 0x000fca0000000000 */
[----:B------:R-:W-:-:S04]  /*58d0*/  @!P3 PRMT R8, RZ, 0x654, R8 ;  /* 0x00000654ff08b816 */ /* 0x000fc80000000008 */
[----:B------:R2:W-:Y:S01]  /*58e0*/  @!P3 SYNCS.ARRIVE.TRANS64.RED.A1T0 RZ, [R8+URZ], RZ ;  /* 0x000000ff08ffb9a7 */ /* 0x0005e2000810043f */
[----:B------:R-:W-:Y:S05]  /*58f0*/  @!P5 BRA `(.L_x_1621) ;  /* 0x000000000004d947 */ /* 0x000fea0003800000 */
[----:B------:R-:W-:Y:S01]  /*5900*/  BPT.TRAP 0x1 ;  /* 0x000000040000795c */ /* 0x000fe20000300000 */
.L_x_1621:
[----:B------:R-:W-:Y:S05]  /*5910*/  BSYNC B0 ;  /* 0x0000000000007941 */ /* 0x000fea0003800000 */
.L_x_1620:
[----:B------:R-:W0:Y:S01]  /*5920*/  SYNCS.PHASECHK.TRANS64.TRYWAIT P4, [R70+URZ+0x168b0], R79 ;  /* 0x0168b04f460075a7 */ /* 0x000e22000808017f */
[----:B------:R-:W-:Y:S01]  /*5930*/  ULDC UR40, c[0x0][0x2f4] ;  /* 0x0000bd0000287ab9 */ /* 0x000fe20000000800 */
[----:B------:R-:W-:Y:S04]  /*5940*/  BSSY B0, `(.L_x_1622) ;  /* 0x0000002000007945 */ /* 0x000fe80003800000 */
[----:B0-----:R-:W-:Y:S05]  /*5950*/  @!P4 BRA `(.L_x_1623) ;  /* 0x000001b000d0c947 */ /* 0x001fea0003800000 */
.L_x_1920:
[----:B------:R-:W-:Y:S05]  /*5960*/  BSYNC B0 ;  /* 0x0000000000007941 */ /* 0x000fea0003800000 */
.L_x_1622:
[----:B-1----:R1:W5:Y:S01]  /*5970*/  LDL R34, [R1+0x4] ;  /* 0x0000040001227983 */ /* 0x0023620000100800 */
[----:B------:R-:W-:Y:S01]  /*5980*/  ULDC.64 UR4, c[0x0][0x328] ;  /* 0x0000ca0000047ab9 */ /* 0x000fe20000000a00 */
[----:B------:R-:W-:Y:S01]  /*5990*/  IMAD.IADD R77, R77, 0x1, -R157 ;  /* 0x000000014d4d7824 */ /* 0x000fe200078e0a9d */
[----:B------:R-:W-:Y:S01]  /*59a0*/  BSSY B0, `(.L_x_1624) ;  /* 0x0000020000007945 */ /* 0x000fe20003800000 */
[----:B------:R-:W-:Y:S02]  /*59b0*/  IMAD R75, R75, UR4, RZ ;  /* 0x000000044b4b7c24 */ /* 0x000fe4000f8e02ff */
[----:B--2---:R-:W-:-:S04]  /*59c0*/  IMAD.WIDE.U32 R8, R74, UR4, RZ ;  /* 0x000000044a087c25 */ /* 0x004fc8000f8e00ff */
        /* <DEDUP_REMOVED lines=24> */
[----:B-----5:R-:W-:Y:S02]  /*5b50*/  @!P5 LEA.HI.X R13, R18, R9, R34, 0x1, P6 ;  /* 0x00000009120dd211 */ /* 0x020fe400030f0c22 */
[----:B------:R-:W1:Y:S04]  /*5b60*/  @!P4 LDS.128 R8, [R72] ;  /* 0x000000004808c984 */ /* 0x000e680000000c00 */
[----:B-1----:R-:W-:Y:S04]  /*5b70*/  @!P4 ST.E.128 desc[UR42][R14.64], R8 ;  /* 0x000000080e00c985 */ /* 0x002fe8000c101d2a */
[----:B------:R-:W1:Y:S04]  /*5b80*/  @!P5 LDS.128 R8, [R71] ;  /* 0x000000004708d984 */ /* 0x000e680000000c00 */
[----:B-1----:R1:W-:Y:S02]  /*5b90*/  @!P5 ST.E.128 desc[UR42][R12.64], R8 ;  /* 0x000000080c00d985 */ /* 0x0023e4000c101d2a */
.L_x_1625:
[----:B------:R-:W-:Y:S05]  /*5ba0*/  BSYNC B0 ;  /* 0x0000000000007941 */ /* 0x000fea0003800000 */
.L_x_1624:
        /* <DEDUP_REMOVED lines=11> */
[----:B-----5:R-:W-:Y:S01]  /*5c60*/  @!P5 LEA.HI.X R13, R18, R33, R34, 0x1, P6 ;  /* 0x00000021120dd211 */ /* 0x020fe200030f0c22 */
[----:B-1----:R-:W-:Y:S04]  /*5c70*/  @!P4 ST.E.128 desc[UR42][R14.64], R8 ;  /* 0x000000080e00c985 */ /* 0x002fe8000c101d2a */
[----:B------:R-:W1:Y:S04]  /*5c80*/  @!P5 LDS.128 R8, [R71+0x3000] ;  /* 0x003000004708d984 */ /* 0x000e680000000c00 */
[----:B-1----:R1:W-:Y:S02]  /*5c90*/  @!P5 ST.E.128 desc[UR42][R12.64], R8 ;  /* 0x000000080c00d985 */ /* 0x0023e4000c101d2a */
.L_x_1627:
[----:B------:R-:W-:Y:S05]  /*5ca0*/  BSYNC B0 ;  /* 0x0000000000007941 */ /* 0x000fea0003800000 */
.L_x_1626:
[----:B-1-3--:R-:W3:Y:S01]  /*5cb0*/  LDL.LU R9, [R1+0x8] ;  /* 0x0000080001097983 */ /* 0x00aee20000300800 */
[----:B0-----:R-:W-:Y:S01]  /*5cc0*/  @!P3 VIADD R70, R70, 0x168c0 ;  /* 0x000168c04646b836 */ /* 0x001fe20000000000 */
[----:B------:R-:W-:Y:S01]  /*5cd0*/  LOP3.LUT P4, RZ, R23, 0x1, RZ, 0xc0, !PT ;  /* 0x0000000117ff7812 */ /* 0x000fe2000788c0ff */
        /* <DEDUP_REMOVED lines=11> */
[----:B------:R-:W-:Y:S02]  /*5d90*/  SEL R8, RZ, 0x1, P3 ;  /* 0x00000001ff087807 */ /* 0x000fe40001800000 */
[----:B------:R-:W-:Y:S02]  /*5da0*/  SEL R22, R22, RZ, P3 ;  /* 0x000000ff16167207 */ /* 0x000fe40001800000 */
[----:B---3--:R-:W-:-:S05]  /*5db0*/  LOP3.LUT R9, R9, R8, RZ, 0x3c, !PT ;  /* 0x0000000809097212 */ /* 0x008fca00078e3cff */
[----:B------:R0:W-:Y:S01]  /*5dc0*/  STL [R1+0x8], R9 ;  /* 0x0000080901007387 */ /* 0x0001e20000100800 */
[----:B------:R-:W-:Y:S05]  /*5dd0*/  @P4 BRA `(.L_x_1628) ;  /* 0xffffffc400484947 */ /* 0x000fea000383ffff */
[----:B0-----:R-:W0:Y:S01]  /*5de0*/  S2R R9, SR_TID.X ;  /* 0x0000000000097919 */ /* 0x001e220000002100 */
[----:B------:R-:W-:Y:S02]  /*5df0*/  PLOP3.LUT P0, PT, PT, PT, PT, 0x8, 0x0 ;  /* 0x000000000000781c */ /* 0x000fe40003f0e170 */
[----:B0-----:R-:W-:-:S04]  /*5e00*/  SHF.R.U32.HI R9, RZ, 0x7, R9 ;  /* 0x00000007ff097819 */ /* 0x001fc80000011609 */
[----:B------:R-:W-:-:S13]  /*5e10*/  ISETP.NE.AND P4, PT, R9, 0x1, PT ;  /* 0x000000010900780c */ /* 0x000fda0003f85270 */
[----:B------:R-:W-:Y:S06]  /*5e20*/  @!P4 BAR.ARV 0x9, 0x100 ;  /* 0x024400000000cb1d */ /* 0x000fec0000002000 */
.L_x_1568:
[----:B------:R-:W3:Y:S01]  /*5e30*/  LDL R10, [R1+0x20] ;  /* 0x00002000010a7983 */ /* 0x000ee20000100800 */
[----:B------:R-:W0:Y:S01]  /*5e40*/  LDC R0, c[0x0][0x448] ;  /* 0x00011200ff007b82 */ /* 0x000e220000000800 */
[----:B------:R-:W-:-:S07]  /*5e50*/  IADD3 R5, R156, 0x1, -R155 ;  /* 0x000000019c057810 */ /* 0x000fce0007ffe89b */
[----:B------:R-:W1:Y:S01]  /*5e60*/  LDC.64 R6, c[0x0][0x9e0] ;  /* 0x00027800ff067b82 */ /* 0x000e620000000a00 */
[----:B0-----:R-:W-:Y:S02]  /*5e70*/  ISETP.NE.AND P1, PT, R0, 0x1, PT ;  /* 0x000000010000780c */ /* 0x001fe40003f25270 */
[----:B-1----:R-:W-:-:S11]  /*5e80*/  ISETP.GE.AND P2, PT, R7, 0x1, PT ;  /* 0x000000010700780c */ /* 0x002fd60003f46270 */
[----:B------:R-:W0:Y:S08]  /*5e90*/  @P1 LDC R3, c[0x0][0x44c] ;  /* 0x00011300ff031b82 */ /* 0x000e300000000800 */
[----:B------:R-:W1:Y:S01]  /*5ea0*/  @P1 LDC R4, c[0x0][0x450] ;  /* 0x00011400ff041b82 */ /* 0x000e620000000800 */
[----:B---3--:R-:W-:-:S04]  /*5eb0*/  VIADD R0, R10, 0xbf ;  /* 0x000000bf0a007836 */ /* 0x008fc80000000000 */
[----:B0-----:R-:W-:-:S05]  /*5ec0*/  @P1 IMAD.HI.U32 R3, R0, R3, RZ ;  /* 0x0000000300031227 */ /* 0x001fca00078e00ff */
[----:B-1----:R-:W-:-:S05]  /*5ed0*/  @P1 SHF.R.U32.HI R0, RZ, R4, R3 ;  /* 0x00000004ff001219 */ /* 0x002fca0000011603 */
[----:B------:R-:W-:Y:S01]  /*5ee0*/  IMAD.IADD R5, R5, 0x1, R0 ;  /* 0x0000000105057824 */ /* 0x000fe200078e0200 */
[----:B------:R-:W-:Y:S06]  /*5ef0*/  @P0 BRA `(.L_x_1629) ;  /* 0x00000000000c0947 */ /* 0x000fec0003800000 */
[----:B------:R-:W0:Y:S01]  /*5f00*/  FENCE.VIEW.ASYNC.G ;  /* 0x00000000000073c6 */ /* 0x000e220000000100 */
[----:B------:R-:W-:Y:S05]  /*5f10*/  WARPSYNC.ALL ;  /* 0x0000000000007948 */ /* 0x000fea0003800000 */
[----:B0-----:R-:W-:Y:S06]  /*5f20*/  BAR.ARV 0xc, 0x200 ;  /* 0x0308000000007b1d */ /* 0x001fec0000002000 */
.L_x_1629:
[----:B------:R-:W-:Y:S01]  /*5f30*/  IMAD.IADD R0, R5, 0x1, R6 ;  /* 0x0000000105007824 */ /* 0x000fe200078e0206 */
[----:B------:R-:W-:Y:S06]  /*5f40*/  @!P2 BRA `(.L_x_1630) ;  /* 0x000000000048a947 */ /* 0x000fec0003800000 */
        /* <DEDUP_REMOVED lines=11> */
.L_x_1632:
[----:B------:R-:W-:-:S13]  /*6000*/  ISETP.NE.AND P0, PT, R7, 0x1, PT ;  /* 0x000000010700780c */ /* 0x000fda0003f05270 */
[----:B------:R-:W0:Y:S02]  /*6010*/  @P0 LDC.64 R4, c[0x0][0x9e8] ;  /* 0x00027a00ff040b82 */ /* 0x000e240000000a00 */
[----:B0-----:R-:W-:-:S05]  /*6020*/  @P0 IMAD.HI.U32 R4, R3, R4, RZ ;  /* 0x0000000403040227 */ /* 0x001fca00078e00ff */
[----:B------:R-:W-:-:S07]  /*6030*/  @P0 SHF.R.U32.HI R3, RZ, R5, R4 ;  /* 0x00000005ff030219 */ /* 0x000fce0000011604 */
.L_x_1633:
[----:B------:R-:W-:Y:S05]  /*6040*/  BSYNC B0 ;  /* 0x0000000000007941 */ /* 0x000fea0003800000 */
.L_x_1631:
[----:B------:R-:W-:-:S05]  /*6050*/  IMAD R3, R3, R7, R7 ;  /* 0x0000000703037224 */ /* 0x000fca00078e0207 */
[----:B------:R-:W-:-:S07]  /*6060*/  VIMNMX R0, R0, R3, PT ;  /* 0x0000000300007248 */ /* 0x000fce0003fe0100 */
.L_x_1630:
[----:B------:R-:W0:Y:S01]  /*6070*/  @P1 LDC R4, c[0x0][0x44c] ;  /* 0x00011300ff041b82 */ /* 0x000e220000000800 */
[----:B------:R-:W-:Y:S01]  /*6080*/  VIADD R0, R0, 0x7f ;  /* 0x0000007f00007836 */ /* 0x000fe20000000000 */
[----:B------:R-:W-:Y:S01]  /*6090*/  ULDC UR4, c[0x0][0x9dc] ;  /* 0x0002770000047ab9 */ /* 0x000fe20000000800 */
[----:B------:R-:W-:-:S03]  /*60a0*/  IMAD.MOV.U32 R5, RZ, RZ, R10 ;  /* 0x000000ffff057224 */ /* 0x000fc600078e000a */
[----:B------:R-:W-:Y:S02]  /*60b0*/  SHF.R.S32.HI R3, RZ, 0x1f, R0 ;  /* 0x0000001fff037819 */ /* 0x000fe40000011400 */
[----:B------:R-:W1:Y:S02]  /*60c0*/  @P1 LDC R9, c[0x0][0x450] ;  /* 0x00011400ff091b82 */ /* 0x000e640000000800 */
[----:B------:R-:W-:-:S04]  /*60d0*/  LEA.HI R3, R3, R0, RZ, 0x7 ;  /* 0x0000000003037211 */ /* 0x000fc800078f38ff */
[----:B------:R-:W-:-:S04]  /*60e0*/  SHF.R.S32.HI R3, RZ, 0x7, R3 ;  /* 0x00000007ff037819 */ /* 0x000fc80000011403 */
[----:B------:R-:W-:Y:S01]  /*60f0*/  VIMNMX R89, R78, R3, PT ;  /* 0x000000034e597248 */ /* 0x000fe20003fe0100 */
        /* <DEDUP_REMOVED lines=15> */
.L_x_1636:
[----:B------:R-:W-:-:S13]  /*61f0*/  ISETP.NE.AND P0, PT, R7, 0x1, PT ;  /* 0x000000010700780c */ /* 0x000fda0003f05270 */
[----:B------:R-:W0:Y:S02]  /*6200*/  @P0 LDC.64 R4, c[0x0][0x9e8] ;  /* 0x00027a00ff040b82 */ /* 0x000e240000000a00 */
[----:B0-----:R-:W-:-:S05]  /*6210*/  @P0 IMAD.HI.U32 R4, R0, R4, RZ ;  /* 0x0000000400040227 */ /* 0x001fca00078e00ff */
[----:B------:R-:W-:-:S07]  /*6220*/  @P0 SHF.R.U32.HI R0, RZ, R5, R4 ;  /* 0x00000005ff000219 */ /* 0x000fce0000011604 */
.L_x_1637:
[----:B------:R-:W-:Y:S05]  /*6230*/  BSYNC B0 ;  /* 0x0000000000007941 */ /* 0x000fea0003800000 */
.L_x_1635:
[----:B------:R-:W-:-:S05]  /*6240*/  IMAD R0, R0, R7, RZ ;  /* 0x0000000700007224 */ /* 0x000fca00078e02ff */
[----:B------:R-:W-:-:S07]  /*6250*/  VIMNMX R3, R3, R0, !PT ;  /* 0x0000000003037248 */ /* 0x000fce0007fe0100 */
.L_x_1634:
[----:B------:R-:W-:Y:S01]  /*6260*/  SHF.R.S32.HI R4, RZ, 0x1f, R3 ;  /* 0x0000001fff047819 */ /* 0x000fe20000011403 */
[----:B------:R-:W-:Y:S01]  /*6270*/  IMAD.MOV.U32 R0, RZ, RZ, RZ ;  /* 0x000000ffff007224 */ /* 0x000fe200078e00ff */
[----:B------:R-:W-:Y:S02]  /*6280*/  PLOP3.LUT P0, PT, PT, PT, PT, 0x80, 0x0 ;  /* 0x000000000000781c */ /* 0x000fe40003f0f070 */
[----:B------:R-:W-:Y:S02]  /*6290*/  CS2R R14, SRZ ;  /* 0x00000000000e7805 */ /* 0x000fe4000001ff00 */
[----:B------:R-:W-:Y:S01]  /*62a0*/  LEA.HI R4, R4, R3, RZ, 0x7 ;  /* 0x0000000304047211 */ /* 0x000fe200078f38ff */
[----:B------:R-:W-:Y:S01]  /*62b0*/  IMAD.MOV.U32 R3, RZ, RZ, RZ ;  /* 0x000000ffff037224 */ /* 0x000fe200078e00ff */
[----:B------:R-:W-:Y:S01]  /*62c0*/  CS2R R26, SRZ ;  /* 0x00000000001a7805 */ /* 0x000fe2000001ff00 */
[----:B------:R-:W-:Y:S01]  /*62d0*/  IMAD.MOV.U32 R118, RZ, RZ, RZ ;  /* 0x000000ffff767224 */ /* 0x000fe200078e00ff */
[----:B------:R-:W-:-:S02]  /*62e0*/  SHF.R.S32.HI R4, RZ, 0x7, R4 ;  /* 0x00000007ff047819 */ /* 0x000fc40000011404 */
[----:B------:R-:W-:Y:S02]  /*62f0*/  CS2R R114, SRZ ;  /* 0x0000000000727805 */ /* 0x000fe4000001ff00 */
[----:B------:R-:W-:Y:S02]  /*6300*/  CS2R R112, SRZ ;  /* 0x0000000000707805 */ /* 0x000fe4000001ff00 */
[----:B------:R-:W-:Y:S02]  /*6310*/  CS2R R110, SRZ ;  /* 0x00000000006e7805 */ /* 0x000fe4000001ff00 */
[----:B------:R-:W-:Y:S02]  /*6320*/  VIMNMX R5, RZ, R4, !PT ;  /* 0x00000004ff057248 */ /* 0x000fe40007fe0100 */
[----:B------:R-:W-:Y:S02]  /*6330*/  CS2R R108, SRZ ;  /* 0x00000000006c7805 */ /* 0x000fe4000001ff00 */
[----:B------:R-:W-:-:S02]  /*6340*/  CS2R R106, SRZ ;  /* 0x00000000006a7805 */ /* 0x000fc4000001ff00 */
[----:B------:R-:W-:Y:S02]  /*6350*/  CS2R R104, SRZ ;  /* 0x0000000000687805 */ /* 0x000fe4000001ff00 */
[----:B------:R-:W-:Y:S01]  /*6360*/  ISETP.GT.AND P1, PT, R89, R5, PT ;  /* 0x000000055900720c */ /* 0x000fe20003f24270 */
[----:B------:R0:W-:Y:S01]  /*6370*/  STL [R1+0x38], R5 ;  /* 0x0000380501007387 */ /* 0x0001e20000100800 */
[----:B------:R-:W-:Y:S02]  /*6380*/  CS2R R102, SRZ ;  /* 0x0000000000667805 */ /* 0x000fe4000001ff00 */
[----:B------:R-:W-:Y:S02]  /*6390*/  CS2R R100, SRZ ;  /* 0x0000000000647805 */ /* 0x000fe4000001ff00 */
[----:B------:R-:W-:Y:S02]  /*63a0*/  CS2R R98, SRZ ;  /* 0x0000000000627805 */ /* 0x000fe4000001ff00 */
[----:B------:R-:W-:-:S02]  /*63b0*/  CS2R R96, SRZ ;  /* 0x0000000000607805 */ /* 0x000fc4000001ff00 */
[----:B------:R-:W-:Y:S01]  /*63c0*/  CS2R R10, SRZ ;  /* 0x00000000000a7805 */ /* 0x000fe2000001ff00 */
[----:B------:R-:W-:Y:S01]  /*63d0*/  IMAD.MOV.U32 R94, RZ, RZ, RZ ;  /* 0x000000ffff5e7224 */ /* 0x000fe200078e00ff */
[----:B------:R-:W-:Y:S01]  /*63e0*/  CS2R R90, SRZ ;  /* 0x00000000005a7805 */ /* 0x000fe2000001ff00 */
[----:B------:R-:W-:Y:S02]  /*63f0*/  IMAD.MOV.U32 R25, RZ, RZ, RZ ;  /* 0x000000ffff197224 */ /* 0x000fe400078e00ff */
[----:B------:R-:W-:Y:S01]  /*6400*/  IMAD.MOV.U32 R35, RZ, RZ, RZ ;  /* 0x000000ffff237224 */ /* 0x000fe200078e00ff */
[----:B0-----:R-:W-:Y:S06]  /*6410*/  @!P1 BRA `(.L_x_1638) ;  /* 0x00000114000c9947 */ /* 0x001fec0003800000 */
        /* <DEDUP_REMOVED lines=9> */
.L_x_1923:
        /* <DEDUP_REMOVED lines=25> */
[----:B0-2---:R-:W-:-:S07]  /*6640*/  IMAD.MOV.U32 R13, RZ, RZ, RZ ;  /* 0x000000ffff0d7224 */ /* 0x005fce00078e00ff */
[----:B------:R-:W-:-:S07]  /*6650*/  LEPC R20, `(.L_x_1641) ;  /* 0x000000001014794e */ /* 0x000fce0000000000 */
[----:B-1--45:R-:W-:Y:S05]  /*6660*/  CALL.ABS.NOINC R14 ;  /* 0x000000000e007343 */ /* 0x032fea0003c00000 */
.L_x_1641:
[----:B------:R-:W-:Y:S05]  /*6670*/  BSYNC B6 ;  /* 0x0000000000067941 */ /* 0x000fea0003800000 */
.L_x_1640:
        /* <DEDUP_REMOVED lines=8> */
[----:B------:R0:W3:Y:S03]  /*6700*/  SYNCS.PHASECHK.TRANS64.TRYWAIT P0, [R2+URZ+0x16800], R3 ;  /* 0x01680003020075a7 */ /* 0x0000e6000800017f */
[----:B---3--:R-:W-:Y:S05]  /*6710*/  @!P0 NANOSLEEP.SYNCS 0x989680 ;  /* 0x009896800000895d */ /* 0x008fea0003900000 */
[----:B------:R-:W3:Y:S01]  /*6720*/  @!P0 SYNCS.PHASECHK.TRANS64 P0, [R2+URZ+0x16800], R3 ;  /* 0x01680003020085a7 */ /* 0x000ee2000800007f */
[----:B------:R-:W-:Y:S04]  /*6730*/  BSSY B0, `(.L_x_1643) ;  /* 0x0000006000007945 */ /* 0x000fe80003800000 */
[----:B---3--:R-:W-:Y:S05]  /*6740*/  @P0 BRA `(.L_x_1644) ;  /* 0x0000000000100947 */ /* 0x008fea0003800000 */
.L_x_1645:
[----:B---3--:R3:W0:Y:S02]  /*6750*/  SYNCS.PHASECHK.TRANS64.TRYWAIT P0, [R2+URZ+0x16800], R3 ;  /* 0x01680003020075a7 */ /* 0x008624000800017f */
[----:B0-----:R-:W-:Y:S05]  /*6760*/  @!P0 NANOSLEEP.SYNCS 0x989680 ;  /* 0x009896800000895d */ /* 0x001fea0003900000 */
[----:B------:R-:W0:Y:S02]  /*6770*/  @!P0 SYNCS.PHASECHK.TRANS64 P0, [R2+URZ+0x16800], R3 ;  /* 0x01680003020085a7 */ /* 0x000e24000800007f */
[----:B0-----:R-:W-:Y:S05]  /*6780*/  @!P0 BRA `(.L_x_1645) ;  /* 0xfffffffc00f08947 */ /* 0x001fea000383ffff */
.L_x_1644:
[----:B------:R-:W-:Y:S05]  /*6790*/  BSYNC B0 ;  /* 0x0000000000007941 */ /* 0x000fea0003800000 */
.L_x_1643:
[----:B------:R-:W-:Y:S05]  /*67a0*/  BRA `(.L_x_1646) ;  /* 0x0000003000387947 */ /* 0x000fea0003800000 */
.L_x_1642:
[----:B------:R-:W-:Y:S01]  /*67b0*/  ISETP.NE.AND P0, PT, R25, RZ, PT ;  /* 0x000000ff1900720c */ /* 0x000fe20003f05270 */
[----:B------:R-:W-:Y:S01]  /*67c0*/  ULDC.64 UR4, c[0x0][0x3f8] ;  /* 0x0000fe0000047ab9 */ /* 0x000fe20000000a00 */
[----:B-----5:R-:W-:Y:S01]  /*67d0*/  SHF.R.S32.HI R0, RZ, 0x1f, R24 ;  /* 0x0000001fff007819 */ /* 0x020fe20000011418 */
[----:B------:R-:W-:Y:S01]  /*67e0*/  ULDC.64 UR6, c[0x0][0x408] ;  /* 0x0001020000067ab9 */ /* 0x000fe20000000a00 */
[----:B------:R-:W-:Y:S01]  /*67f0*/  IMAD.WIDE.U32 R26, R24, UR4, RZ ;  /* 0x00000004181a7c25 */ /* 0x000fe2000f8e00ff */
[----:B------:R-:W-:Y:S03]  /*6800*/  BSSY B6, `(.L_x_1647) ;  /* 0x0000019000067945 */ /* 0x000fe60003800000 */
[C---:B------:R-:W-:Y:S02]  /*6810*/  IMAD R3, R0.reuse, UR4, RZ ;  /* 0x0000000400037c24 */ /* 0x040fe4000f8e02ff */
[----:B------:R-:W-:-:S02]  /*6820*/  IMAD R5, R0, UR6, RZ ;  /* 0x0000000600057c24 */ /* 0x000fc4000f8e02ff */
[C---:B------:R-:W-:Y:S02]  /*6830*/  IMAD R3, R24.reuse, UR5, R3 ;  /* 0x0000000518037c24 */ /* 0x040fe4000f8e0203 */
[C---:B------:R-:W-:Y:S02]  /*6840*/  IMAD R5, R24.reuse, UR7, R5 ;  /* 0x0000000718057c24 */ /* 0x040fe4000f8e0205 */
[----:B------:R-:W-:-:S04]  /*6850*/  IMAD.WIDE.U32 R24, R24, UR6, RZ ;  /* 0x0000000618187c25 */ /* 0x000fc8000f8e00ff */
[----:B------:R-:W-:Y:S02]  /*6860*/  IMAD.IADD R31, R3, 0x1, R27 ;  /* 0x00000001031f7824 */ /* 0x000fe400078e021b */
[----:B----4-:R-:W-:Y:S01]  /*6870*/  IMAD.IADD R33, R5, 0x1, R25 ;  /* 0x0000000105217824 */ /* 0x010fe200078e0219 */
[----:B------:R-:W-:Y:S06]  /*6880*/  @!P0 BRA `(.L_x_1648) ;  /* 0x0000000000408947 */ /* 0x000fec0003800000 */
        /* <DEDUP_REMOVED lines=15> */
[----:B-1----:R-:W-:Y:S05]  /*6980*/  CALL.ABS.NOINC R14 ;  /* 0x000000000e007343 */ /* 0x002fea0003c00000 */
.L_x_1648:
[----:B------:R-:W-:Y:S05]  /*6990*/  BSYNC B6 ;  /* 0x0000000000067941 */ /* 0x000fea0003800000 */
.L_x_1647:
[----:B------:R-:W3:Y:S01]  /*69a0*/  LDL R20, [R1+0x20] ;  /* 0x0000200001147983 */ /* 0x000ee20000100800 */
[----:B------:R-:W-:Y:S01]  /*69b0*/  ULDC.U8 UR4, c[0x0][0x410] ;  /* 0x0001040000047ab9 */ /* 0x000fe20000000000 */
[----:B------:R-:W-:Y:S01]  /*69c0*/  BSSY B0, `(.L_x_1649) ;  /* 0x00002e4000007945 */ /* 0x000fe20003800000 */
[----:B------:R-:W-:Y:S01]  /*69d0*/  ISETP.NE.AND P0, PT, RZ, UR4, PT ;  /* 0x00000004ff007c0c */ /* 0x000fe2000bf05270 */
[----:B---3--:R-:W-:-:S12]  /*69e0*/  IMAD.IADD R35, R157, 0x1, R20 ;  /* 0x000000019d237824 */ /* 0x008fd800078e0214 */
[----:B------:R-:W-:Y:S05]  /*69f0*/  @!P0 BRA `(.L_x_1650) ;  /* 0x0000001400f08947 */ /* 0x000fea0003800000 */
[----:B------:R-:W0:Y:S01]  /*6a00*/  LDC R38, c[0x0][0x448] ;  /* 0x00011200ff267b82 */ /* 0x000e220000000800 */
[----:B------:R-:W3:Y:S01]  /*6a10*/  S2R R20, SR_TID.X ;  /* 0x0000000000147919 */ /* 0x000ee20000002100 */
[----:B------:R-:W-:Y:S01]  /*6a20*/  ULDC.64 UR4, c[0x0][0x3f8] ;  /* 0x0000fe0000047ab9 */ /* 0x000fe20000000a00 */
[----:B------:R-:W-:Y:S01]  /*6a30*/  ULDC.64 UR6, c[0x0][0x408] ;  /* 0x0001020000067ab9 */ /* 0x000fe20000000a00 */
[----:B------:R-:W-:Y:S02]  /*6a40*/  IMAD.MOV.U32 R8, RZ, RZ, R26 ;  /* 0x000000ffff087224 */ /* 0x000fe400078e001a */
[----:B------:R-:W-:Y:S02]  /*6a50*/  IMAD.MOV.U32 R9, RZ, RZ, R31 ;  /* 0x000000ffff097224 */ /* 0x000fe400078e001f */
[----:B------:R-:W-:Y:S02]  /*6a60*/  IMAD.MOV.U32 R10, RZ, RZ, R24 ;  /* 0x000000ffff0a7224 */ /* 0x000fe400078e0018 */
[----:B------:R-:W-:Y:S01]  /*6a70*/  IMAD.MOV.U32 R11, RZ, RZ, R33 ;  /* 0x000000ffff0b7224 */ /* 0x000fe200078e0021 */
[----:B0-----:R-:W-:Y:S01]  /*6a80*/  ISETP.NE.AND P0, PT, R38, 0x1, PT ;  /* 0x000000012600780c */ /* 0x001fe20003f05270 */
[----:B---3--:R-:W-:-:S12]  /*6a90*/  VIADD R21, R20, 0xffffff80 ;  /* 0xffffff8014157836 */ /* 0x008fd80000000000 */
[----:B------:R-:W0:Y:S01]  /*6aa0*/  @P0 LDC R0, c[0x0][0x44c] ;  /* 0x00011300ff000b82 */ /* 0x000e220000000800 */
[----:B------:R-:W-:-:S04]  /*6ab0*/  SHF.R.S32.HI R20, RZ, 0x1f, R21 ;  /* 0x0000001fff147819 */ /* 0x000fc80000011415 */
[----:B------:R-:W-:-:S03]  /*6ac0*/  LEA.HI R20, R20, R21, RZ, 0x2 ;  /* 0x0000001514147211 */ /* 0x000fc600078f10ff */
[----:B------:R-:W3:Y:S01]  /*6ad0*/  @P0 LDC R5, c[0x0][0x450] ;  /* 0x00011400ff050b82 */ /* 0x000ee20000000800 */
[----:B------:R-:W-:-:S05]  /*6ae0*/  LOP3.LUT R20, R20, 0xfffffffc, RZ, 0xc0, !PT ;  /* 0xfffffffc14147812 */ /* 0x000fca00078ec0ff */
[----:B------:R-:W-:-:S04]  /*6af0*/  IMAD.IADD R20, R21, 0x1, -R20 ;  /* 0x0000000115147824 */ /* 0x000fc800078e0a14 */
[----:B------:R-:W-:-:S04]  /*6b00*/  IMAD R3, R20, 0x60, R35 ;  /* 0x0000006014037824 */ /* 0x000fc800078e0223 */
[----:B0-----:R-:W-:-:S05]  /*6b10*/  @P0 IMAD.HI.U32 R0, R3, R0, RZ ;  /* 0x0000000003000227 */ /* 0x001fca00078e00ff */
[----:B---3--:R-:W-:-:S04]  /*6b20*/  @P0 SHF.R.U32.HI R3, RZ, R5, R0 ;  /* 0x00000005ff030219 */ /* 0x008fc80000011600 */
[----:B------:R-:W-:Y:S01]  /*6b30*/  SHF.R.S32.HI R0, RZ, 0x1f, R3 ;  /* 0x0000001fff007819 */ /* 0x000fe20000011403 */
[----:B------:R-:W-:-:S04]  /*6b40*/  IMAD.WIDE.U32 R8, R3, UR4, R8 ;  /* 0x0000000403087c25 */ /* 0x000fc8000f8e0008 */
[C---:B------:R-:W-:Y:S02]  /*6b50*/  IMAD R4, R0.reuse, UR4, RZ ;  /* 0x0000000400047c24 */ /* 0x040fe4000f8e02ff */
[----:B------:R-:W-:Y:S02]  /*6b60*/  IMAD R0, R0, UR6, RZ ;  /* 0x0000000600007c24 */ /* 0x000fe4000f8e02ff */
[C---:B------:R-:W-:Y:S01]  /*6b70*/  IMAD R5, R3.reuse, UR5, R4 ;  /* 0x0000000503057c24 */ /* 0x040fe2000f8e0204 */
[----:B------:R-:W-:Y:S01]  /*6b80*/  ULDC.64 UR4, c[0x0][0x3e8] ;  /* 0x0000fa0000047ab9 */ /* 0x000fe20000000a00 */
[C---:B------:R-:W-:Y:S01]  /*6b90*/  IMAD.WIDE.U32 R10, R3.reuse, UR6, R10 ;  /* 0x00000006030a7c25 */ /* 0x040fe2000f8e000a */
[----:B------:R-:W-:Y:S01]  /*6ba0*/  LEA R4, P0, R8, UR4, 0x1 ;  /* 0x0000000408047c11 */ /* 0x000fe2000f8008ff */
[----:B------:R-:W-:Y:S02]  /*6bb0*/  UMOV UR4, 0xffffffff ;  /* 0xffffffff00047882 */ /* 0x000fe40000000000 */
[----:B------:R-:W-:Y:S01]  /*6bc0*/  IMAD R3, R3, UR7, R0 ;  /* 0x0000000703037c24 */ /* 0x000fe2000f8e0200 */
[----:B------:R-:W-:Y:S01]  /*6bd0*/  ULDC.64 UR6, c[0x0][0x400] ;  /* 0x0001000000067ab9 */ /* 0x000fe20000000a00 */
[----:B------:R-:W-:Y:S01]  /*6be0*/  IMAD.IADD R5, R9, 0x1, R5 ;  /* 0x0000000109057824 */ /* 0x000fe200078e0205 */
[----:B------:R-:W-:Y:S01]  /*6bf0*/  LEA R7, P1, R10, UR6, 0x1 ;  /* 0x000000060a077c11 */ /* 0x000fe2000f8208ff */
[----:B------:R-:W-:-:S03]  /*6c00*/  IMAD.IADD R3, R11, 0x1, R3 ;  /* 0x000000010b037824 */ /* 0x000fc600078e0203 */
[----:B------:R-:W-:Y:S02]  /*6c10*/  LEA.HI.X R6, R8, UR5, R5, 0x1, P0 ;  /* 0x0000000508067c11 */ /* 0x000fe400080f0c05 */
[----:B------:R-:W-:Y:S01]  /*6c20*/  LEA.HI.X R8, R10, UR7, R3, 0x1, P1 ;  /* 0x000000070a087c11 */ /* 0x000fe200088f0c03 */
[----:B------:R-:W-:Y:S06]  /*6c30*/  BRA.DIV UR4, `(.L_x_1651) ;  /* 0x000001a2046c7947 */ /* 0x000fec000b800000 */
[----:B------:R0:W3:Y:S04]  /*6c40*/  SHFL.IDX PT, R3, R6, RZ, 0x1c1f ;  /* 0x001c1fff06037589 */ /* 0x0000e800000e0000 */
[----:B------:R0:W4:Y:S04]  /*6c50*/  SHFL.IDX PT, R0, R4, RZ, 0x1c1f ;  /* 0x001c1fff04007589 */ /* 0x00012800000e0000 */
[----:B------:R0:W0:Y:S04]  /*6c60*/  SHFL.IDX PT, R5, R8, RZ, 0x1c1f ;  /* 0x001c1fff08057589 */ /* 0x00002800000e0000 */
[----:B-1----:R1:W0:Y:S02]  /*6c70*/  SHFL.IDX PT, R14, R7, RZ, 0x1c1f ;  /* 0x001c1fff070e7589 */ /* 0x00222400000e0000 */
.L_x_1929:
[----:B------:R-:W-:Y:S01]  /*6c80*/  IMAD R38, R155, R38, RZ ;  /* 0x000000269b267224 */ /* 0x000fe200078e02ff */
[----:B------:R-:W-:Y:S01]  /*6c90*/  BSSY B1, `(.L_x_1652) ;  /* 0x000001f000017945 */ /* 0x000fe20003800000 */
[----:B------:R-:W-:Y:S02]  /*6ca0*/  CS2R R30, SRZ ;  /* 0x00000000001e7805 */ /* 0x000fe4000001ff00 */
[----:B------:R-:W-:Y:S02]  /*6cb0*/  CS2R R26, SRZ ;  /* 0x00000000001a7805 */ /* 0x000fe4000001ff00 */
[----:B------:R-:W-:Y:S02]  /*6cc0*/  CS2R R32, SRZ ;  /* 0x0000000000207805 */ /* 0x000fe4000001ff00 */
[----:B------:R-:W-:Y:S02]  /*6cd0*/  ISETP.GE.AND P0, PT, R35, R38, PT ;  /* 0x000000262300720c */ /* 0x000fe40003f06270 */
[----:B------:R-:W-:-:S11]  /*6ce0*/  CS2R R24, SRZ ;  /* 0x0000000000187805 */ /* 0x000fd6000001ff00 */
[----:B------:R-:W-:Y:S05]  /*6cf0*/  @P0 BRA `(.L_x_1653) ;  /* 0x0000000000600947 */ /* 0x000fea0003800000 */
[----:B------:R-:W2:Y:S01]  /*6d00*/  LDL R9, [R1+0xc] ;  /* 0x00000c0001097983 */ /* 0x000ea20000100800 */
[----:B------:R-:W-:-:S03]  /*6d10*/  ULDC UR4, c[0x0][0x3f4] ;  /* 0x0000fd0000047ab9 */ /* 0x000fc60000000800 */
[----:B------:R-:W2:Y:S01]  /*6d20*/  LDL R12, [R1+0x54] ;  /* 0x00005400010c7983 */ /* 0x000ea20000100800 */
[----:B------:R-:W-:Y:S01]  /*6d30*/  ISETP.GE.AND P2, PT, R152, UR4, PT ;  /* 0x0000000498007c0c */ /* 0x000fe2000bf46270 */
[----:B----4-:R-:W-:Y:S02]  /*6d40*/  IMAD.MOV.U32 R10, RZ, RZ, R0 ;  /* 0x000000ffff0a7224 */ /* 0x010fe400078e0000 */
[----:B---3--:R-:W-:Y:S02]  /*6d50*/  IMAD.MOV.U32 R11, RZ, RZ, R3 ;  /* 0x000000ffff0b7224 */ /* 0x008fe400078e0003 */
[----:B0-----:R-:W-:Y:S01]  /*6d60*/  IMAD.MOV.U32 R15, RZ, RZ, R5 ;  /* 0x000000ffff0f7224 */ /* 0x001fe200078e0005 */
[----:B------:R-:W-:Y:S02]  /*6d70*/  CS2R R32, SRZ ;  /* 0x0000000000207805 */ /* 0x000fe4000001ff00 */
[----:B------:R-:W-:Y:S02]  /*6d80*/  CS2R R30, SRZ ;  /* 0x00000000001e7805 */ /* 0x000fe4000001ff00 */
[----:B------:R-:W-:-:S03]  /*6d90*/  CS2R R24, SRZ ;  /* 0x0000000000187805 */ /* 0x000fc6000001ff00 */
[----:B------:R-:W-:-:S05]  /*6da0*/  @!P2 IMAD.WIDE R10, R152, 0x2, R10 ;  /* 0x00000002980aa825 */ /* 0x000fca00078e020a */
[----:B------:R0:W5:Y:S01]  /*6db0*/  @!P2 LD.E.64 R32, desc[UR42][R10.64] ;  /* 0x0000002a0a20a980 */ /* 0x000162000c101b00 */
[----:B--2---:R-:W-:-:S13]  /*6dc0*/  ISETP.GE.AND P3, PT, R9, UR4, PT ;  /* 0x0000000409007c0c */ /* 0x004fda000bf66270 */
[C---:B------:R-:W-:Y:S01]  /*6dd0*/  @!P3 IMAD.SHL.U32 R37, R9.reuse, 0x2, RZ ;  /* 0x000000020925b824 */ /* 0x040fe200078e00ff */
[----:B------:R-:W-:-:S04]  /*6de0*/  @!P3 SHF.L.U64.HI R26, R9, 0x1, R12 ;  /* 0x00000001091ab819 */ /* 0x000fc8000001020c */
[-C--:B------:R-:W-:Y:S02]  /*6df0*/  @!P3 IADD3 R20, P0, R0, R37.reuse, RZ ;  /* 0x000000250014b210 */ /* 0x080fe40007f1e0ff */
[----:B------:R-:W-:Y:S01]  /*6e00*/  @!P3 IADD3 R36, P1, R14, R37, RZ ;  /* 0x000000250e24b210 */ /* 0x000fe20007f3e0ff */
[----:B------:R-:W-:-:S04]  /*6e10*/  @!P2 IMAD.WIDE R12, R152, 0x2, R14 ;  /* 0x00000002980ca825 */ /* 0x000fc800078e020e */
[--C-:B------:R-:W-:Y:S01]  /*6e20*/  @!P3 IMAD.X R21, R3, 0x1, R26.reuse, P0 ;  /* 0x000000010315b824 */ /* 0x100fe200000e061a */
[----:B------:R0:W5:Y:S01]  /*6e30*/  @!P2 LD.E.64 R30, desc[UR42][R12.64] ;  /* 0x0000002a0c1ea980 */ /* 0x000162000c101b00 */
[----:B------:R-:W-:Y:S01]  /*6e40*/  @!P3 IMAD.X R37, R5, 0x1, R26, P1 ;  /* 0x000000010525b824 */ /* 0x000fe200008e061a */
[----:B------:R-:W-:Y:S02]  /*6e50*/  CS2R R26, SRZ ;  /* 0x00000000001a7805 */ /* 0x000fe4000001ff00 */
[----:B------:R0:W5:Y:S04]  /*6e60*/  @!P3 LD.E.64 R24, desc[UR42][R20.64] ;  /* 0x0000002a1418b980 */ /* 0x000168000c101b00 */
[----:B------:R0:W5:Y:S02]  /*6e70*/  @!P3 LD.E.64 R26, desc[UR42][R36.64] ;  /* 0x0000002a241ab980 */ /* 0x000164000c101b00 */
.L_x_1653:
[----:B------:R-:W-:Y:S05]  /*6e80*/  BSYNC B1 ;  /* 0x0000000000017941 */ /* 0x000fea0003800000 */
.L_x_1652:
[----:B---3-5:R-:W-:Y:S01]  /*6e90*/  IMAD.MOV.U32 R3, RZ, RZ, R31 ;  /* 0x000000ffff037224 */ /* 0x028fe200078e001f */
[----:B----4-:R-:W-:Y:S01]  /*6ea0*/  MOV R0, R30 ;  /* 0x0000001e00007202 */ /* 0x010fe20000000f00 */
[----:B0-----:R-:W-:Y:S01]  /*6eb0*/  IMAD.MOV.U32 R5, RZ, RZ, R26 ;  /* 0x000000ffff057224 */ /* 0x001fe200078e001a */
[----:B------:R-:W-:Y:S01]  /*6ec0*/  UMOV UR4, 0xffffffff ;  /* 0xffffffff00047882 */ /* 0x000fe20000000000 */
        /* <DEDUP_REMOVED lines=10> */
[----:B------:R-:W-:Y:S02]  /*6f70*/  CS2R R20, SRZ ;  /* 0x0000000000147805 */ /* 0x000fe4000001ff00 */
[----:B------:R-:W-:Y:S02]  /*6f80*/  PRMT R47, R3, 0x7610, R47 ;  /* 0x00007610032f7816 */ /* 0x000fe4000000002f */
[----:B------:R-:W-:Y:S02]  /*6f90*/  PRMT R39, R39, 0x5410, R5 ;  /* 0x0000541027277816 */ /* 0x000fe40000000005 */
[----:B------:R-:W-:Y:S01]  /*6fa0*/  PRMT R50, R9, 0x7610, R50 ;  /* 0x0000761009327816 */ /* 0x000fe20000000032 */
[----:B------:R-:W-:Y:S06]  /*6fb0*/  BRA.DIV UR4, `(.L_x_1654) ;  /* 0x0000019e04fc7947 */ /* 0x000fec000b800000 */
[----:B------:R0:W3:Y:S04]  /*6fc0*/  SHFL.IDX PT, R3, R6, 0x1, 0x1c1f ;  /* 0x003c1f0006037f89 */ /* 0x0000e800000e0000 */
[----:B------:R0:W4:Y:S04]  /*6fd0*/  SHFL.IDX PT, R0, R4, 0x1, 0x1c1f ;  /* 0x003c1f0004007f89 */ /* 0x00012800000e0000 */
[----:B------:R0:W0:Y:S04]  /*6fe0*/  SHFL.IDX PT, R5, R8, 0x1, 0x1c1f ;  /* 0x003c1f0008057f89 */ /* 0x00002800000e0000 */
[----:B------:R0:W0:Y:S02]  /*6ff0*/  SHFL.IDX PT, R14, R7, 0x1, 0x1c1f ;  /* 0x003c1f00070e7f89 */ /* 0x00002400000e0000 */
.L_x_1935:
[----:B------:R-:W-:Y:S01]  /*7000*/  VIADD R35, R35, 0x60 ;  /* 0x0000006023237836 */ /* 0x000fe20000000000 */
[----:B------:R-:W-:Y:S01]  /*7010*/  BSSY B1, `(.L_x_1655) ;  /* 0x000001e000017945 */ /* 0x000fe20003800000 */
[----:B------:R-:W-:Y:S02]  /*7020*/  CS2R R10, SRZ ;  /* 0x00000000000a7805 */ /* 0x000fe4000001ff00 */
[----:B--2---:R-:W-:Y:S02]  /*7030*/  CS2R R12, SRZ ;  /* 0x00000000000c7805 */ /* 0x004fe4000001ff00 */
[----:B0-----:R-:W-:Y:S02]  /*7040*/  CS2R R8, SRZ ;  /* 0x0000000000087805 */ /* 0x001fe4000001ff00 */
[----:B------:R-:W-:-:S13]  /*7050*/  ISETP.GE.AND P0, PT, R35, R38, PT ;  /* 0x000000262300720c */ /* 0x000fda0003f06270 */
[----:B------:R-:W-:Y:S05]  /*7060*/  @P0 BRA `(.L_x_1656) ;  /* 0x0000000000600947 */ /* 0x000fea0003800000 */
[----:B------:R-:W2:Y:S01]  /*7070*/  LDL R4, [R1+0xc] ;  /* 0x00000c0001047983 */ /* 0x000ea20000100800 */
[----:B------:R-:W-:-:S03]  /*7080*/  ULDC UR4, c[0x0][0x3f4] ;  /* 0x0000fd0000047ab9 */ /* 0x000fc60000000800 */
[----:B------:R-:W2:Y:S01]  /*7090*/  LDL R15, [R1+0x54] ;  /* 0x00005400010f7983 */ /* 0x000ea20000100800 */
[----:B------:R-:W-:Y:S01]  /*70a0*/  ISETP.GE.AND P2, PT, R152, UR4, PT ;  /* 0x0000000498007c0c */ /* 0x000fe2000bf46270 */
[----:B----4-:R-:W-:Y:S02]  /*70b0*/  IMAD.MOV.U32 R6, RZ, RZ, R0 ;  /* 0x000000ffff067224 */ /* 0x010fe400078e0000 */
[----:B-1-3--:R-:W-:Y:S01]  /*70c0*/  IMAD.MOV.U32 R7, RZ, RZ, R3 ;  /* 0x000000ffff077224 */ /* 0x00afe200078e0003 */
[----:B------:R-:W-:Y:S02]  /*70d0*/  CS2R R12, SRZ ;  /* 0x00000000000c7805 */ /* 0x000fe4000001ff00 */
[----:B------:R-:W-:-:S07]  /*70e0*/  CS2R R20, SRZ ;  /* 0x0000000000147805 */ /* 0x000fce000001ff00 */
[----:B------:R-:W-:-:S05]  /*70f0*/  @!P2 IMAD.WIDE R6, R152, 0x2, R6 ;  /* 0x000000029806a825 */ /* 0x000fca00078e0206 */
[----:B------:R0:W5:Y:S01]  /*7100*/  @!P2 LD.E.64 R12, desc[UR42][R6.64] ;  /* 0x0000002a060ca980 */ /* 0x000162000c101b00 */
[----:B--2---:R-:W-:-:S13]  /*7110*/  ISETP.GE.AND P3, PT, R4, UR4, PT ;  /* 0x0000000404007c0c */ /* 0x004fda000bf66270 */
[C---:B------:R-:W-:Y:S01]  /*7120*/  @!P3 IMAD.SHL.U32 R9, R4.reuse, 0x2, RZ ;  /* 0x000000020409b824 */ /* 0x040fe200078e00ff */
[----:B------:R-:W-:Y:S01]  /*7130*/  @!P3 SHF.L.U64.HI R10, R4, 0x1, R15 ;  /* 0x00000001040ab819 */ /* 0x000fe2000001020f */
[----:B------:R-:W-:-:S03]  /*7140*/  IMAD.MOV.U32 R15, RZ, RZ, R5 ;  /* 0x000000ffff0f7224 */ /* 0x000fc600078e0005 */
[-C--:B------:R-:W-:Y:S02]  /*7150*/  @!P3 IADD3 R34, P0, R0, R9.reuse, RZ ;  /* 0x000000090022b210 */ /* 0x080fe40007f1e0ff */
[----:B------:R-:W-:Y:S02]  /*7160*/  @!P3 IADD3 R4, P1, R14, R9, RZ ;  /* 0x000000090e04b210 */ /* 0x000fe40007f3e0ff */
[----:B------:R-:W-:Y:S01]  /*7170*/  CS2R R8, SRZ ;  /* 0x0000000000087805 */ /* 0x000fe2000001ff00 */
[--C-:B------:R-:W-:Y:S02]  /*7180*/  @!P3 IMAD.X R35, R3, 0x1, R10.reuse, P0 ;  /* 0x000000010323b824 */ /* 0x100fe400000e060a */
[----:B------:R-:W-:Y:S01]  /*7190*/  @!P3 IMAD.X R5, R5, 0x1, R10, P1 ;  /* 0x000000010505b824 */ /* 0x000fe200008e060a */
[----:B------:R-:W-:Y:S01]  /*71a0*/  CS2R R10, SRZ ;  /* 0x00000000000a7805 */ /* 0x000fe2000001ff00 */
[----:B------:R-:W-:Y:S01]  /*71b0*/  @!P2 IMAD.WIDE R14, R152, 0x2, R14 ;  /* 0x00000002980ea825 */ /* 0x000fe200078e020e */
[----:B------:R0:W5:Y:S04]  /*71c0*/  @!P3 LD.E.64 R8, desc[UR42][R34.64] ;  /* 0x0000002a2208b980 */ /* 0x000168000c101b00 */
[----:B------:R0:W5:Y:S04]  /*71d0*/  @!P2 LD.E.64 R20, desc[UR42][R14.64] ;  /* 0x0000002a0e14a980 */ /* 0x000168000c101b00 */
[----:B------:R0:W5:Y:S02]  /*71e0*/  @!P3 LD.E.64 R10, desc[UR42][R4.64] ;  /* 0x0000002a040ab980 */ /* 0x000164000c101b00 */
.L_x_1656:
[----:B------:R-:W-:Y:S05]  /*71f0*/  BSYNC B1 ;  /* 0x0000000000017941 */ /* 0x000fea0003800000 */
.L_x_1655:
[----:B------:R-:W4:Y:S01]  /*7200*/  LDL R42, [R1+0x40] ;  /* 0x00004000012a7983 */ /* 0x000f220000100800 */
[----:B------:R-:W-:Y:S01]  /*7210*/  ULEA.HI UR4, UR36, UR36, URZ, 0x1 ;  /* 0x0000002424047291 */ /* 0x000fe2000f8f083f */
[----:B0----5:R-:W-:Y:S01]  /*7220*/  IMAD.MOV.U32 R4, RZ, RZ, R20 ;  /* 0x000000ffff047224 */ /* 0x021fe200078e0014 */
[----:B------:R-:W-:Y:S01]  /*7230*/  BSSY B1, `(.L_x_1657) ;  /* 0x0000027000017945 */ /* 0x000fe20003800000 */
[----:B------:R-:W0:Y:S01]  /*7240*/  S2R R35, SR_TID.X ;  /* 0x0000000000237919 */ /* 0x000e220000002100 */
[----:B------:R-:W-:Y:S01]  /*7250*/  ULOP3.LUT UR4, UR4, 0xfffffffe, URZ, 0xc0, !UPT ;  /* 0xfffffffe04047892 */ /* 0x000fe2000f8ec03f */
[----:B------:R-:W-:Y:S01]  /*7260*/  IMAD R14, R29, -0xc0, R38 ;  /* 0xffffff401d0e7824 */ /* 0x000fe200078e0226 */
[----:B------:R-:W-:Y:S01]  /*7270*/  PRMT R37, R4, 0x7610, R37 ;  /* 0x0000761004257816 */ /* 0x000fe20000000025 */
[----:B------:R-:W-:Y:S01]  /*7280*/  IMAD.MOV.U32 R4, RZ, RZ, R10 ;  /* 0x000000ffff047224 */ /* 0x000fe200078e000a */
[----:B------:R-:W-:Y:S01]  /*7290*/  UIADD3 UR4, UR36, -UR4, URZ ;  /* 0x8000000424047290 */ /* 0x000fe2000fffe03f */
[----:B------:R-:W-:Y:S01]  /*72a0*/  IMAD.MOV.U32 R6, RZ, RZ, R11 ;  /* 0x000000ffff067224 */ /* 0x000fe200078e000b */
[----:B------:R-:W-:Y:S01]  /*72b0*/  VIMNMX R14, R14, 0xc0, PT ;  /* 0x000000c00e0e7848 */ /* 0x000fe20003fe0100 */
[----:B-1----:R-:W-:Y:S01]  /*72c0*/  IMAD.MOV.U32 R7, RZ, RZ, R12 ;  /* 0x000000ffff077224 */ /* 0x002fe200078e000c */
[----:B------:R-:W-:Y:S01]  /*72d0*/  PRMT R15, R4, 0x7610, R15 ;  /* 0x00007610040f7816 */ /* 0x000fe2000000000f */
[----:B------:R-:W-:Y:S01]  /*72e0*/  IMAD.MOV.U32 R4, RZ, RZ, R8 ;  /* 0x000000ffff047224 */ /* 0x000fe200078e0008 */
[----:B------:R-:W-:Y:S01]  /*72f0*/  PRMT R29, R6, 0x7610, R29 ;  /* 0x00007610061d7816 */ /* 0x000fe2000000001d */
[----:B------:R-:W-:Y:S01]  /*7300*/  IMAD.U32 R5, RZ, RZ, UR4 ;  /* 0x00000004ff057e24 */ /* 0x000fe2000f8e00ff */
[----:B------:R-:W-:Y:S01]  /*7310*/  PRMT R38, R7, 0x7610, R38 ;  /* 0x0000761007267816 */ /* 0x000fe20000000026 */
[----:B------:R-:W-:Y:S01]  /*7320*/  IMAD.MOV.U32 R6, RZ, RZ, R9 ;  /* 0x000000ffff067224 */ /* 0x000fe200078e0009 */
[----:B------:R-:W-:-:S02]  /*7330*/  PRMT R34, R4, 0x7610, R34 ;  /* 0x0000761004227816 */ /* 0x000fc40000000022 */
[----:B------:R-:W-:Y:S02]  /*7340*/  SHF.L.U32 R5, R5, 0x1f, RZ ;  /* 0x0000001f05057819 */ /* 0x000fe400000006ff */
[----:B------:R-:W-:Y:S02]  /*7350*/  ISETP.GE.AND P1, PT, R157, R14, PT ;  /* 0x0000000e9d00720c */ /* 0x000fe40003f26270 */
[----:B------:R-:W1:Y:S01]  /*7360*/  SYNCS.PHASECHK.TRANS64.TRYWAIT P0, [R2+URZ+0x16800], R5 ;  /* 0x01680005020075a7 */ /* 0x000e62000800017f */
[----:B0-----:R-:W-:-:S05]  /*7370*/  VIADD R43, R35, 0xffffff80 ;  /* 0xffffff80232b7836 */ /* 0x001fca0000000000 */
[----:B------:R-:W-:-:S04]  /*7380*/  SHF.R.S32.HI R35, RZ, 0x1f, R43 ;  /* 0x0000001fff237819 */ /* 0x000fc8000001142b */
[----:B------:R-:W-:-:S04]  /*7390*/  LEA.HI R35, R35, R43, RZ, 0x5 ;  /* 0x0000002b23237211 */ /* 0x000fc800078f28ff */
[----:B------:R-:W-:Y:S01]  /*73a0*/  SHF.R.S32.HI R35, RZ, 0x5, R35 ;  /* 0x00000005ff237819 */ /* 0x000fe20000011423 */
[C---:B----4-:R-:W-:Y:S01]  /*73b0*/  IMAD.SHL.U32 R0, R42.reuse, 0x40, RZ ;  /* 0x000000402a007824 */ /* 0x050fe200078e00ff */
[----:B------:R-:W-:-:S04]  /*73c0*/  LOP3.LUT P2, RZ, R42, 0x4, RZ, 0xc0, !PT ;  /* 0x000000042aff7812 */ /* 0x000fc8000784c0ff */
[----:B---3--:R-:W-:-:S04]  /*73d0*/  LOP3.LUT R3, R0, 0x1c0, RZ, 0xc0, !PT ;  /* 0x000001c000037812 */ /* 0x008fc800078ec0ff */
[----:B------:R-:W-:Y:S02]  /*73e0*/  LOP3.LUT R0, R3, 0x18, R16, 0xf8, !PT ;  /* 0x0000001803007812 */ /* 0x000fe400078ef810 */
[----:B------:R-:W-:-:S04]  /*73f0*/  SHF.R.U32.HI R3, RZ, 0x3, R3 ;  /* 0x00000003ff037819 */ /* 0x000fc80000011603 */
[----:B------:R-:W-:Y:S01]  /*7400*/  LOP3.LUT R0, R0, R3, RZ, 0x3c, !PT ;  /* 0x0000000300007212 */ /* 0x000fe200078e3cff */
[----:B------:R-:W-:-:S05]  /*7410*/  IMAD.MOV.U32 R3, RZ, RZ, R21 ;  /* 0x000000ffff037224 */ /* 0x000fca00078e0015 */
[----:B------:R-:W-:Y:S01]  /*7420*/  PRMT R36, R3, 0x7610, R36 ;  /* 0x0000761003247816 */ /* 0x000fe20000000024 */
[----:B------:R-:W-:Y:S02]  /*7430*/  IMAD R3, R35, 0x200, R0 ;  /* 0x0000020023037824 */ /* 0x000fe400078e0200 */
[----:B------:R-:W-:Y:S02]  /*7440*/  IMAD.MOV.U32 R0, RZ, RZ, R13 ;  /* 0x000000ffff007224 */ /* 0x000fe400078e000d */
[----:B------:R-:W-:-:S03]  /*7450*/  IMAD R3, R3, 0x2, R2 ;  /* 0x0000000203037824 */ /* 0x000fc600078e0202 */
[----:B------:R-:W-:Y:S01]  /*7460*/  PRMT R41, R0, 0x7610, R41 ;  /* 0x0000761000297816 */ /* 0x000fe20000000029 */
[C---:B------:R-:W-:Y:S02]  /*7470*/  VIADD R4, R3.reuse, 0x8400 ;  /* 0x0000840003047836 */ /* 0x040fe40000000000 */
[----:B------:R-:W-:Y:S01]  /*7480*/  VIADD R0, R3, 0x8440 ;  /* 0x0000844003007836 */ /* 0x000fe20000000000 */
[----:B-1----:R-:W-:Y:S06]  /*7490*/  @!P0 BRA `(.L_x_1658) ;  /* 0x0000019c00348947 */ /* 0x002fec0003800000 */
.L_x_1936:
[----:B------:R-:W-:Y:S05]  /*74a0*/  BSYNC B1 ;  /* 0x0000000000017941 */ /* 0x000fea0003800000 */
.L_x_1657:
[----:B------:R-:W-:Y:S01]  /*74b0*/  BSSY B1, `(.L_x_1659) ;  /* 0x0000068000017945 */ /* 0x000fe20003800000 */
[----:B------:R-:W-:Y:S01]  /*74c0*/  PRMT R35, R6, 0x7610, R35 ;  /* 0x0000761006237816 */ /* 0x000fe20000000023 */
[----:B------:R-:W-:Y:S02]  /*74d0*/  @P2 VIADD R0, R4, 0xffffffc0 ;  /* 0xffffffc004002836 */ /* 0x000fe40000000000 */
[----:B------:R-:W-:Y:S05]  /*74e0*/  @P1 BRA `(.L_x_1660) ;  /* 0x0000000400901947 */ /* 0x000fea0003800000 */
[----:B------:R-:W2:Y:S01]  /*74f0*/  LDL R7, [R1+0xc] ;  /* 0x00000c0001077983 */ /* 0x000ea20000100800 */
[----:B0-----:R-:W0:Y:S01]  /*7500*/  LDC R5, c[0x0][0x3f4] ;  /* 0x0000fd00ff057b82 */ /* 0x001e220000000800 */
[----:B------:R-:W-:Y:S01]  /*7510*/  BSSY B2, `(.L_x_1661) ;  /* 0x0000032000027945 */ /* 0x000fe20003800000 */
[-C--:B0-----:R-:W-:Y:S02]  /*7520*/  ISETP.GE.AND P0, PT, R152, R5.reuse, PT ;  /* 0x000000059800720c */ /* 0x081fe40003f06270 */
[----:B--2---:R-:W-:-:S11]  /*7530*/  ISETP.GE.AND P1, PT, R7, R5, PT ;  /* 0x000000050700720c */ /* 0x004fd60003f26270 */
[----:B------:R-:W-:Y:S05]  /*7540*/  @P0 BRA `(.L_x_1662) ;  /* 0x0000000000b80947 */ /* 0x000fea0003800000 */
[----:B------:R-:W0:Y:S01]  /*7550*/  LDS.128 R4, [R3+0x8400] ;  /* 0x0084000003047984 */ /* 0x000e220000000c00 */
[----:B------:R-:W-:Y:S02]  /*7560*/  SHF.R.U32.HI R46, RZ, 0x10, R31 ;  /* 0x00000010ff2e7819 */ /* 0x000fe4000001161f */
[----:B------:R-:W-:Y:S02]  /*7570*/  SHF.R.U32.HI R43, RZ, 0x10, R33 ;  /* 0x00000010ff2b7819 */ /* 0x000fe40000011621 */
[----:B------:R-:W-:Y:S02]  /*7580*/  PRMT R46, R36, 0x5432, R46 ;  /* 0x00005432242e7816 */ /* 0x000fe4000000002e */
[----:B------:R-:W-:Y:S02]  /*7590*/  SHF.R.U64 R45, R30, 0x10, R31 ;  /* 0x000000101e2d7819 */ /* 0x000fe4000000121f */
[----:B------:R-:W-:Y:S01]  /*75a0*/  PRMT R43, R47, 0x5410, R43 ;  /* 0x000054102f2b7816 */ /* 0x000fe2000000002b */
[----:B------:R-:W-:Y:S01]  /*75b0*/  IMAD.U32 R47, R46, 0x10000, RZ ;  /* 0x000100002e2f7824 */ /* 0x000fe200078e00ff */
[----:B------:R-:W-:-:S02]  /*75c0*/  SHF.R.U64 R42, R32, 0x10, R33 ;  /* 0x00000010202a7819 */ /* 0x000fc40000001221 */
[----:B------:R-:W-:Y:S01]  /*75d0*/  PRMT R45, R44, 0x5410, R45 ;  /* 0x000054102c2d7816 */ /* 0x000fe2000000002d */
[C---:B------:R-:W-:Y:S01]  /*75e0*/  IMAD.U32 R44, R43.reuse, 0x10000, RZ ;  /* 0x000100002b2c7824 */ /* 0x040fe200078e00ff */
[----:B------:R-:W-:Y:S02]  /*75f0*/  LOP3.LUT R46, R46, 0xffff0000, RZ, 0xc0, !PT ;  /* 0xffff00002e2e7812 */ /* 0x000fe400078ec0ff */
[----:B------:R-:W-:Y:S02]  /*7600*/  LOP3.LUT R43, R43, 0xffff0000, RZ, 0xc0, !PT ;  /* 0xffff00002b2b7812 */ /* 0x000fe400078ec0ff */
[----:B------:R-:W-:Y:S02]  /*7610*/  PRMT R42, R37, 0x5432, R42 ;  /* 0x00005432252a7816 */ /* 0x000fe4000000002a */
[C---:B0-----:R-:W-:Y:S01]  /*7620*/  LOP3.LUT R31, R6.reuse, 0xffff0000, RZ, 0xc0, !PT ;  /* 0xffff0000061f7812 */ /* 0x041fe200078ec0ff */
[----:B------:R-:W-:Y:S01]  /*7630*/  IMAD.U32 R30, R6, 0x10000, RZ ;  /* 0x00010000061e7824 */ /* 0x000fe200078e00ff */
[C---:B------:R-:W-:Y:S01]  /*7640*/  LOP3.LUT R33, R7.reuse, 0xffff0000, RZ, 0xc0, !PT ;  /* 0xffff000007217812 */ /* 0x040fe200078ec0ff */
[----:B------:R-:W-:-:S02]  /*7650*/  IMAD.U32 R32, R7, 0x10000, RZ ;  /* 0x0001000007207824 */ /* 0x000fc400078e00ff */
[CC--:B------:R-:W-:Y:S01]  /*7660*/  FMUL.FTZ R49, R31.reuse, R47.reuse ;  /* 0x0000002f1f317220 */ /* 0x0c0fe20000410000 */
[----:B------:R-:W-:Y:S01]  /*7670*/  FMUL.FTZ R48, R31, R44 ;  /* 0x0000002c1f307220 */ /* 0x000fe20000410000 */
[----:B------:R-:W-:Y:S01]  /*7680*/  FMUL.FTZ R31, R33, R46 ;  /* 0x0000002e211f7220 */ /* 0x000fe20000410000 */
[----:B------:R-:W-:Y:S02]  /*7690*/  IMAD.U32 R6, R4, 0x10000, RZ ;  /* 0x0001000004067824 */ /* 0x000fe400078e00ff */
[C---:B------:R-:W-:Y:S01]  /*76a0*/  FFMA.FTZ R49, R30.reuse, R44, -R49 ;  /* 0x0000002c1e317223 */ /* 0x040fe20000010831 */
[----:B------:R-:W-:Y:S01]  /*76b0*/  FFMA.FTZ R48, R30, R47, R48 ;  /* 0x0000002f1e307223 */ /* 0x000fe20000010030 */
[-C--:B------:R-:W-:Y:S01]  /*76c0*/  FFMA.FTZ R47, R32, R43.reuse, -R31 ;  /* 0x0000002b202f7223 */ /* 0x080fe2000001081f */
[C---:B------:R-:W-:Y:S01]  /*76d0*/  IMAD.U32 R7, R5.reuse, 0x10000, RZ ;  /* 0x0001000005077824 */ /* 0x040fe200078e00ff */
[----:B------:R-:W-:Y:S01]  /*76e0*/  LOP3.LUT R4, R4, 0xffff0000, RZ, 0xc0, !PT ;  /* 0xffff000004047812 */ /* 0x000fe200078ec0ff */
[C---:B------:R-:W-:Y:S01]  /*76f0*/  IMAD.U32 R31, R42.reuse, 0x10000, RZ ;  /* 0x000100002a1f7824 */ /* 0x040fe200078e00ff */
[----:B------:R-:W-:Y:S01]  /*7700*/  LOP3.LUT R5, R5, 0xffff0000, RZ, 0xc0, !PT ;  /* 0xffff000005057812 */ /* 0x000fe200078ec0ff */
[----:B------:R-:W-:Y:S01]  /*7710*/  FMUL.FTZ R51, R33, R43 ;  /* 0x0000002b21337220 */ /* 0x000fe20000410000 */
[C---:B------:R-:W-:Y:S01]  /*7720*/  LOP3.LUT R30, R45.reuse, 0xffff0000, RZ, 0xc0, !PT ;  /* 0xffff00002d1e7812 */ /* 0x040fe200078ec0ff */
[----:B------:R-:W-:Y:S01]  /*7730*/  IMAD.U32 R33, R45, 0x10000, RZ ;  /* 0x000100002d217824 */ /* 0x000fe200078e00ff */
[----:B------:R-:W-:Y:S01]  /*7740*/  LOP3.LUT R42, R42, 0xffff0000, RZ, 0xc0, !PT ;  /* 0xffff00002a2a7812 */ /* 0x000fe200078ec0ff */
[----:B------:R-:W-:Y:S01]  /*7750*/  FFMA.FTZ R46, R32, R46, R51 ;  /* 0x0000002e202e7223 */ /* 0x000fe20000010033 */
[C---:B------:R-:W-:Y:S01]  /*7760*/  FMUL.FTZ R32, R4.reuse, R31 ;  /* 0x0000001f04207220 */ /* 0x040fe20000410000 */
[-C--:B------:R-:W-:Y:S01]  /*7770*/  FMUL.FTZ R43, R4, R33.reuse ;  /* 0x00000021042b7220 */ /* 0x080fe20000410000 */
[C---:B------:R-:W-:Y:S01]  /*7780*/  FMUL.FTZ R44, R5.reuse, R30 ;  /* 0x0000001e052c7220 */ /* 0x040fe20000410000 */
[-C--:B------:R-:W-:Y:S01]  /*7790*/  FMUL.FTZ R45, R5, R42.reuse ;  /* 0x0000002a052d7220 */ /* 0x080fe20000410000 */
[C---:B------:R-:W-:Y:S01]  /*77a0*/  FFMA.FTZ R33, R6.reuse, R33, R32 ;  /* 0x0000002106217223 */ /* 0x040fe20000010020 */
[----:B------:R-:W-:Y:S01]  /*77b0*/  FFMA.FTZ R4, R6, R31, -R43 ;  /* 0x0000001f06047223 */ /* 0x000fe2000001082b */
[C---:B------:R-:W-:Y:S01]  /*77c0*/  FFMA.FTZ R5, R7.reuse, R42, -R44 ;  /* 0x0000002a07057223 */ /* 0x040fe2000001082c */
[----:B------:R-:W-:Y:S01]  /*77d0*/  FFMA.FTZ R30, R7, R30, R45 ;  /* 0x0000001e071e7223 */ /* 0x000fe2000001002d */
[----:B------:R-:W-:-:S02]  /*77e0*/  F2FP.BF16.F32.PACK_AB R6, R48, R49 ;  /* 0x000000313006723e */ /* 0x000fc400000010ff */
[----:B------:R-:W-:Y:S02]  /*77f0*/  F2FP.BF16.F32.PACK_AB R7, R46, R47 ;  /* 0x0000002f2e07723e */ /* 0x000fe400000010ff */
[----:B------:R-:W-:Y:S02]  /*7800*/  F2FP.BF16.F32.PACK_AB R4, R33, R4 ;  /* 0x000000042104723e */ /* 0x000fe400000010ff */
[----:B------:R-:W-:-:S05]  /*7810*/  F2FP.BF16.F32.PACK_AB R5, R30, R5 ;  /* 0x000000051e05723e */ /* 0x000fca00000010ff */
[----:B------:R0:W-:Y:S02]  /*7820*/  STS.128 [R3+0x8400], R4 ;  /* 0x0084000403007388 */ /* 0x0001e40000000c00 */
.L_x_1662:
[----:B------:R-:W-:Y:S05]  /*7830*/  BSYNC B2 ;  /* 0x0000000000027941 */ /* 0x000fea0003800000 */
.L_x_1661:
[----:B------:R-:W-:Y:S05]  /*7840*/  @P1 BRA `(.L_x_1660) ;  /* 0x0000000000b81947 */ /* 0x000fea0003800000 */
[----:B0-----:R-:W0:Y:S01]  /*7850*/  LDS.128 R4, [R0] ;  /* 0x0000000000047984 */ /* 0x001e220000000c00 */
[----:B------:R-:W-:Y:S02]  /*7860*/  SHF.R.U64 R30, R24, 0x10, R25 ;  /* 0x00000010181e7819 */ /* 0x000fe40000001219 */
[--C-:B------:R-:W-:Y:S02]  /*7870*/  SHF.R.U64 R24, R26, 0x10, R27.reuse ;  /* 0x000000101a187819 */ /* 0x100fe4000000121b */
[----:B------:R-:W-:Y:S02]  /*7880*/  SHF.R.U32.HI R27, RZ, 0x10, R27 ;  /* 0x00000010ff1b7819 */ /* 0x000fe4000001161b */
[----:B------:R-:W-:Y:S02]  /*7890*/  SHF.R.U32.HI R31, RZ, 0x10, R25 ;  /* 0x00000010ff1f7819 */ /* 0x000fe40000011619 */
[----:B------:R-:W-:Y:S02]  /*78a0*/  PRMT R40, R40, 0x5410, R27 ;  /* 0x0000541028287816 */ /* 0x000fe4000000001b */
[----:B------:R-:W-:-:S02]  /*78b0*/  PRMT R31, R50, 0x5410, R31 ;  /* 0x00005410321f7816 */ /* 0x000fc4000000001f */
[----:B------:R-:W-:Y:S01]  /*78c0*/  PRMT R30, R39, 0x5432, R30 ;  /* 0x00005432271e7816 */ /* 0x000fe2000000001e */
[C---:B------:R-:W-:Y:S01]  /*78d0*/  IMAD.U32 R33, R40.reuse, 0x10000, RZ ;  /* 0x0001000028217824 */ /* 0x040fe200078e00ff */
[----:B------:R-:W-:Y:S01]  /*78e0*/  LOP3.LUT R40, R40, 0xffff0000, RZ, 0xc0, !PT ;  /* 0xffff000028287812 */ /* 0x000fe200078ec0ff */
[C---:B------:R-:W-:Y:S01]  /*78f0*/  IMAD.U32 R32, R31.reuse, 0x10000, RZ ;  /* 0x000100001f207824 */ /* 0x040fe200078e00ff */
[----:B------:R-:W-:Y:S02]  /*7900*/  LOP3.LUT R31, R31, 0xffff0000, RZ, 0xc0, !PT ;  /* 0xffff00001f1f7812 */ /* 0x000fe400078ec0ff */
[----:B------:R-:W-:Y:S02]  /*7910*/  PRMT R39, R39, 0x5410, R24 ;  /* 0x0000541027277816 */ /* 0x000fe40000000018 */
[C---:B0-----:R-:W-:Y:S01]  /*7920*/  LOP3.LUT R25, R6.reuse, 0xffff0000, RZ, 0xc0, !PT ;  /* 0xffff000006197812 */ /* 0x041fe200078ec0ff */
[C---:B------:R-:W-:Y:S01]  /*7930*/  IMAD.U32 R26, R7.reuse, 0x10000, RZ ;  /* 0x00010000071a7824 */ /* 0x040fe200078e00ff */
[----:B------:R-:W-:Y:S01]  /*7940*/  LOP3.LUT R27, R7, 0xffff0000, RZ, 0xc0, !PT ;  /* 0xffff0000071b7812 */ /* 0x000fe200078ec0ff */
[----:B------:R-:W-:-:S02]  /*7950*/  IMAD.U32 R24, R6, 0x10000, RZ ;  /* 0x0001000006187824 */ /* 0x000fc400078e00ff */
[C---:B------:R-:W-:Y:S01]  /*7960*/  FMUL.FTZ R43, R25.reuse, R33 ;  /* 0x00000021192b7220 */ /* 0x040fe20000410000 */
[----:B------:R-:W-:Y:S01]  /*7970*/  FMUL.FTZ R42, R25, R32 ;  /* 0x00000020192a7220 */ /* 0x000fe20000410000 */
[----:B------:R-:W-:Y:S01]  /*7980*/  FMUL.FTZ R25, R27, R40 ;  /* 0x000000281b197220 */ /* 0x000fe20000410000 */
[----:B------:R-:W-:Y:S02]  /*7990*/  IMAD.U32 R6, R4, 0x10000, RZ ;  /* 0x0001000004067824 */ /* 0x000fe400078e00ff */
[----:B------:R-:W-:Y:S01]  /*79a0*/  FFMA.FTZ R43, R24, R32, -R43 ;  /* 0x00000020182b7223 */ /* 0x000fe2000001082b */
[----:B------:R-:W-:Y:S02]  /*79b0*/  IMAD.U32 R7, R5, 0x10000, RZ ;  /* 0x0001000005077824 */ /* 0x000fe400078e00ff */
[----:B------:R-:W-:Y:S01]  /*79c0*/  FFMA.FTZ R44, R26, R31, -R25 ;  /* 0x0000001f1a2c7223 */ /* 0x000fe20000010819 */
[----:B------:R-:W-:Y:S01]  /*79d0*/  FFMA.FTZ R42, R24, R33, R42 ;  /* 0x00000021182a7223 */ /* 0x000fe2000001002a */
[----:B------:R-:W-:Y:S01]  /*79e0*/  IMAD.U32 R25, R30, 0x10000, RZ ;  /* 0x000100001e197824 */ /* 0x000fe200078e00ff */
[----:B------:R-:W-:Y:S01]  /*79f0*/  LOP3.LUT R4, R4, 0xffff0000, RZ, 0xc0, !PT ;  /* 0xffff000004047812 */ /* 0x000fe200078ec0ff */
[----:B------:R-:W-:Y:S01]  /*7a00*/  FMUL.FTZ R33, R27, R31 ;  /* 0x0000001f1b217220 */ /* 0x000fe20000410000 */
[----:B------:R-:W-:Y:S01]  /*7a10*/  LOP3.LUT R5, R5, 0xffff0000, RZ, 0xc0, !PT ;  /* 0xffff000005057812 */ /* 0x000fe200078ec0ff */
[C---:B------:R-:W-:Y:S01]  /*7a20*/  IMAD.U32 R27, R39.reuse, 0x10000, RZ ;  /* 0x00010000271b7824 */ /* 0x040fe200078e00ff */
[----:B------:R-:W-:Y:S01]  /*7a30*/  LOP3.LUT R24, R39, 0xffff0000, RZ, 0xc0, !PT ;  /* 0xffff000027187812 */ /* 0x000fe200078ec0ff */
[----:B------:R-:W-:Y:S01]  /*7a40*/  FFMA.FTZ R39, R26, R40, R33 ;  /* 0x000000281a277223 */ /* 0x000fe20000010021 */
[----:B------:R-:W-:Y:S01]  /*7a50*/  LOP3.LUT R30, R30, 0xffff0000, RZ, 0xc0, !PT ;  /* 0xffff00001e1e7812 */ /* 0x000fe200078ec0ff */
[C---:B------:R-:W-:Y:S01]  /*7a60*/  FMUL.FTZ R31, R4.reuse, R27 ;  /* 0x0000001b041f7220 */ /* 0x040fe20000410000 */
[----:B------:R-:W-:Y:S01]  /*7a70*/  FMUL.FTZ R26, R4, R25 ;  /* 0x00000019041a7220 */ /* 0x000fe20000410000 */
[----:B------:R-:W-:-:S02]  /*7a80*/  FMUL.FTZ R32, R5, R24 ;  /* 0x0000001805207220 */ /* 0x000fc40000410000 */
[-C--:B------:R-:W-:Y:S01]  /*7a90*/  FMUL.FTZ R33, R5, R30.reuse ;  /* 0x0000001e05217220 */ /* 0x080fe20000410000 */
[C---:B------:R-:W-:Y:S01]  /*7aa0*/  FFMA.FTZ R4, R6.reuse, R25, -R31 ;  /* 0x0000001906047223 */ /* 0x040fe2000001081f */
[----:B------:R-:W-:Y:S01]  /*7ab0*/  FFMA.FTZ R27, R6, R27, R26 ;  /* 0x0000001b061b7223 */ /* 0x000fe2000001001a */
[C---:B------:R-:W-:Y:S01]  /*7ac0*/  FFMA.FTZ R5, R7.reuse, R30, -R32 ;  /* 0x0000001e07057223 */ /* 0x040fe20000010820 */
[----:B------:R-:W-:Y:S01]  /*7ad0*/  FFMA.FTZ R24, R7, R24, R33 ;  /* 0x0000001807187223 */ /* 0x000fe20000010021 */
[----:B------:R-:W-:Y:S02]  /*7ae0*/  F2FP.BF16.F32.PACK_AB R6, R42, R43 ;  /* 0x0000002b2a06723e */ /* 0x000fe400000010ff */
[----:B------:R-:W-:Y:S02]  /*7af0*/  F2FP.BF16.F32.PACK_AB R7, R39, R44 ;  /* 0x0000002c2707723e */ /* 0x000fe400000010ff */
[----:B------:R-:W-:Y:S02]  /*7b00*/  F2FP.BF16.F32.PACK_AB R4, R27, R4 ;  /* 0x000000041b04723e */ /* 0x000fe400000010ff */
[----:B------:R-:W-:-:S05]  /*7b10*/  F2FP.BF16.F32.PACK_AB R5, R24, R5 ;  /* 0x000000051805723e */ /* 0x000fca00000010ff */
[----:B------:R1:W-:Y:S02]  /*7b20*/  STS.128 [R0], R4 ;  /* 0x0000000400007388 */ /* 0x0003e40000000c00 */
.L_x_1660:
[----:B------:R-:W-:Y:S05]  /*7b30*/  BSYNC B1 ;  /* 0x0000000000017941 */ /* 0x000fea0003800000 */
.L_x_1659:
[----:B01----:R-:W-:-:S05]  /*7b40*/  VIADD R4, R157, 0x60 ;  /* 0x000000609d047836 */ /* 0x003fca0000000000 */
[----:B------:R-:W-:-:S13]  /*7b50*/  ISETP.GE.AND P0, PT, R4, R14, PT ;  /* 0x0000000e0400720c */ /* 0x000fda0003f06270 */
[----:B------:R-:W-:Y:S05]  /*7b60*/  @P0 BRA `(.L_x_1663) ;  /* 0x0000001c00240947 */ /* 0x000fea0003800000 */
[----:B------:R-:W2:Y:S01]  /*7b70*/  LDL R4, [R1+0xc] ;  /* 0x00000c0001047983 */ /* 0x000ea20000100800 */
[----:B------:R-:W0:Y:S01]  /*7b80*/  LDC R5, c[0x0][0x3f4] ;  /* 0x0000fd00ff057b82 */ /* 0x000e220000000800 */
[----:B------:R-:W-:Y:S01]  /*7b90*/  BSSY B1, `(.L_x_1664) ;  /* 0x0000032000017945 */ /* 0x000fe20003800000 */
[-C--:B0-----:R-:W-:Y:S02]  /*7ba0*/  ISETP.GE.AND P0, PT, R152, R5.reuse, PT ;  /* 0x000000059800720c */ /* 0x081fe40003f06270 */
[----:B--2---:R-:W-:-:S11]  /*7bb0*/  ISETP.GE.AND P1, PT, R4, R5, PT ;  /* 0x000000050400720c */ /* 0x004fd60003f26270 */
[----:B------:R-:W-:Y:S05]  /*7bc0*/  @P0 BRA `(.L_x_1665) ;  /* 0x0000000000b80947 */ /* 0x000fea0003800000 */
[----:B------:R-:W0:Y:S01]  /*7bd0*/  LDS.128 R4, [R3+0xb400] ;  /* 0x00b4000003047984 */ /* 0x000e220000000c00 */
[----:B------:R-:W-:Y:S02]  /*7be0*/  SHF.R.U64 R25, R12, 0x10, R13 ;  /* 0x000000100c197819 */ /* 0x000fe4000000120d */
[--C-:B------:R-:W-:Y:S02]  /*7bf0*/  SHF.R.U64 R12, R20, 0x10, R21.reuse ;  /* 0x00000010140c7819 */ /* 0x100fe40000001215 */
[----:B------:R-:W-:Y:S02]  /*7c00*/  SHF.R.U32.HI R21, RZ, 0x10, R21 ;  /* 0x00000010ff157819 */ /* 0x000fe40000011615 */
[----:B------:R-:W-:Y:S02]  /*7c10*/  SHF.R.U32.HI R14, RZ, 0x10, R13 ;  /* 0x00000010ff0e7819 */ /* 0x000fe4000001160d */
[----:B------:R-:W-:Y:S02]  /*7c20*/  PRMT R36, R36, 0x5410, R21 ;  /* 0x0000541024247816 */ /* 0x000fe40000000015 */
[----:B------:R-:W-:-:S02]  /*7c30*/  PRMT R41, R41, 0x5410, R14 ;  /* 0x0000541029297816 */ /* 0x000fc4000000000e */
[----:B------:R-:W-:Y:S01]  /*7c40*/  PRMT R37, R37, 0x5410, R12 ;  /* 0x0000541025257816 */ /* 0x000fe2000000000c */
[----:B------:R-:W-:Y:S01]  /*7c50*/  IMAD.U32 R24, R36, 0x10000, RZ ;  /* 0x0001000024187824 */ /* 0x000fe200078e00ff */
[----:B------:R-:W-:Y:S01]  /*7c60*/  PRMT R38, R38, 0x5410, R25 ;  /* 0x0000541026267816 */ /* 0x000fe20000000019 */
[C---:B------:R-:W-:Y:S01]  /*7c70*/  IMAD.U32 R21, R41.reuse, 0x10000, RZ ;  /* 0x0001000029157824 */ /* 0x040fe200078e00ff */
[----:B------:R-:W-:Y:S02]  /*7c80*/  LOP3.LUT R25, R36, 0xffff0000, RZ, 0xc0, !PT ;  /* 0xffff000024197812 */ /* 0x000fe400078ec0ff */
[----:B------:R-:W-:Y:S02]  /*7c90*/  LOP3.LUT R41, R41, 0xffff0000, RZ, 0xc0, !PT ;  /* 0xffff000029297812 */ /* 0x000fe400078ec0ff */
[C---:B0-----:R-:W-:Y:S01]  /*7ca0*/  LOP3.LUT R13, R6.reuse, 0xffff0000, RZ, 0xc0, !PT ;  /* 0xffff0000060d7812 */ /* 0x041fe200078ec0ff */
[----:B------:R-:W-:Y:S01]  /*7cb0*/  IMAD.U32 R12, R6, 0x10000, RZ ;  /* 0x00010000060c7824 */ /* 0x000fe200078e00ff */
[C---:B------:R-:W-:Y:S01]  /*7cc0*/  LOP3.LUT R20, R7.reuse, 0xffff0000, RZ, 0xc0, !PT ;  /* 0xffff000007147812 */ /* 0x040fe200078ec0ff */
[----:B------:R-:W-:-:S02]  /*7cd0*/  IMAD.U32 R14, R7, 0x10000, RZ ;  /* 0x00010000070e7824 */ /* 0x000fc400078e00ff */
[CC--:B------:R-:W-:Y:S01]  /*7ce0*/  FMUL.FTZ R27, R13.reuse, R24.reuse ;  /* 0x000000180d1b7220 */ /* 0x0c0fe20000410000 */
[-C--:B------:R-:W-:Y:S01]  /*7cf0*/  FMUL.FTZ R13, R13, R21.reuse ;  /* 0x000000150d0d7220 */ /* 0x080fe20000410000 */
[C---:B------:R-:W-:Y:S01]  /*7d00*/  IMAD.U32 R6, R4.reuse, 0x10000, RZ ;  /* 0x0001000004067824 */ /* 0x040fe200078e00ff */
[----:B------:R-:W-:Y:S01]  /*7d10*/  LOP3.LUT R4, R4, 0xffff0000, RZ, 0xc0, !PT ;  /* 0xffff000004047812 */ /* 0x000fe200078ec0ff */
[C---:B------:R-:W-:Y:S02]  /*7d20*/  IMAD.U32 R7, R5.reuse, 0x10000, RZ ;  /* 0x0001000005077824 */ /* 0x040fe400078e00ff */
[C---:B------:R-:W-:Y:S01]  /*7d30*/  FFMA.FTZ R31, R12.reuse, R24, R13 ;  /* 0x000000180c1f7223 */ /* 0x040fe2000001000d */
[----:B------:R-:W-:Y:S01]  /*7d40*/  FFMA.FTZ R26, R12, R21, -R27 ;  /* 0x000000150c1a7223 */ /* 0x000fe2000001081b */
[----:B------:R-:W-:Y:S01]  /*7d50*/  IMAD.U32 R13, R38, 0x10000, RZ ;  /* 0x00010000260d7824 */ /* 0x000fe200078e00ff */
[----:B------:R-:W-:Y:S01]  /*7d60*/  LOP3.LUT R5, R5, 0xffff0000, RZ, 0xc0, !PT ;  /* 0xffff000005057812 */ /* 0x000fe200078ec0ff */
[C---:B------:R-:W-:Y:S01]  /*7d70*/  FMUL.FTZ R33, R20.reuse, R25 ;  /* 0x0000001914217220 */ /* 0x040fe20000410000 */
[-C--:B------:R-:W-:Y:S01]  /*7d80*/  FMUL.FTZ R27, R20, R41.reuse ;  /* 0x00000029141b7220 */ /* 0x080fe20000410000 */
        /* <DEDUP_REMOVED lines=18> */
.L_x_1665:
[----:B------:R-:W-:Y:S05]  /*7eb0*/  BSYNC B1 ;  /* 0x0000000000017941 */ /* 0x000fea0003800000 */
.L_x_1664:
[----:B------:R-:W-:Y:S05]  /*7ec0*/  @P1 BRA `(.L_x_1663) ;  /* 0x00000018004c1947 */ /* 0x000fea0003800000 */
[----:B0-----:R-:W0:Y:S01]  /*7ed0*/  LDS.128 R4, [R0+0x3000] ;  /* 0x0030000000047984 */ /* 0x001e220000000c00 */
        /* <DEDUP_REMOVED lines=16> */
[CC--:B------:R-:W-:Y:S01]  /*7fe0*/  FMUL.FTZ R13, R9.reuse, R12.reuse ;  /* 0x0000000c090d7220 */ /* 0x0c0fe20000410000 */
[----:B------:R-:W-:Y:S01]  /*7ff0*/  FMUL.FTZ R9, R9, R11 ;  /* 0x0000000b09097220 */ /* 0x000fe20000410000 */
[C---:B------:R-:W-:Y:S01]  /*8000*/  FMUL.FTZ R21, R7.reuse, R29 ;  /* 0x0000001d07157220 */ /* 0x040fe20000410000 */
[----:B------:R-:W-:Y:S02]  /*8010*/  IMAD.U32 R3, R4, 0x10000, RZ ;  /* 0x0001000004037824 */ /* 0x000fe400078e00ff */
[C---:B------:R-:W-:Y:S01]  /*8020*/  FFMA.FTZ R13, R8.reuse, R11, -R13 ;  /* 0x0000000b080d7223 */ /* 0x040fe2000001080d */
[----:B------:R-:W-:Y:S01]  /*8030*/  FFMA.FTZ R14, R8, R12, R9 ;  /* 0x0000000c080e7223 */ /* 0x000fe20000010009 */
[-C--:B------:R-:W-:Y:S01]  /*8040*/  FMUL.FTZ R9, R7, R35.reuse ;  /* 0x0000002307097220 */ /* 0x080fe20000410000 */
[----:B------:R-:W-:Y:S01]  /*8050*/  IMAD.U32 R6, R5, 0x10000, RZ ;  /* 0x0001000005067824 */ /* 0x000fe200078e00ff */
[----:B------:R-:W-:Y:S01]  /*8060*/  LOP3.LUT R4, R4, 0xffff0000, RZ, 0xc0, !PT ;  /* 0xffff000004047812 */ /* 0x000fe200078ec0ff */
[----:B------:R-:W-:Y:S01]  /*8070*/  IMAD.U32 R8, R15, 0x10000, RZ ;  /* 0x000100000f087824 */ /* 0x000fe200078e00ff */
[----:B------:R-:W-:Y:S01]  /*8080*/  LOP3.LUT R5, R5, 0xffff0000, RZ, 0xc0, !PT ;  /* 0xffff000005057812 */ /* 0x000fe200078ec0ff */
[----:B------:R-:W-:Y:S01]  /*8090*/  IMAD.U32 R7, R34, 0x10000, RZ ;  /* 0x0001000022077824 */ /* 0x000fe200078e00ff */
[----:B------:R-:W-:Y:S01]  /*80a0*/  LOP3.LUT R15, R15, 0xffff0000, RZ, 0xc0, !PT ;  /* 0xffff00000f0f7812 */ /* 0x000fe200078ec0ff */
[----:B------:R-:W-:Y:S01]  /*80b0*/  FFMA.FTZ R21, R10, R35, -R21 ;  /* 0x000000230a157223 */ /* 0x000fe20000010815 */
[----:B------:R-:W-:Y:S01]  /*80c0*/  LOP3.LUT R34, R34, 0xffff0000, RZ, 0xc0, !PT ;  /* 0xffff000022227812 */ /* 0x000fe200078ec0ff */
[----:B------:R-:W-:Y:S01]  /*80d0*/  FFMA.FTZ R20, R10, R29, R9 ;  /* 0x0000001d0a147223 */ /* 0x000fe20000010009 */
[C---:B------:R-:W-:Y:S01]  /*80e0*/  FMUL.FTZ R10, R4.reuse, R8 ;  /* 0x00000008040a7220 */ /* 0x040fe20000410000 */
[----:B------:R-:W-:Y:S01]  /*80f0*/  FMUL.FTZ R9, R4, R7 ;  /* 0x0000000704097220 */ /* 0x000fe20000410000 */
        /* <DEDUP_REMOVED lines=10> */
[----:B------:R1:W-:Y:S01]  /*81a0*/  STS.128 [R0+0x3000], R4 ;  /* 0x0030000400007388 */ /* 0x0003e20000000c00 */
[----:B------:R-:W-:Y:S05]  /*81b0*/  BRA `(.L_x_1663) ;  /* 0x0000001400907947 */ /* 0x000fea0003800000 */
.L_x_1650:
[----:B------:R-:W0:Y:S01]  /*81c0*/  S2R R0, SR_TID.X ;  /* 0x0000000000007919 */ /* 0x000e220000002100 */
[----:B------:R-:W3:Y:S01]  /*81d0*/  LDC R32, c[0x0][0x448] ;  /* 0x00011200ff207b82 */ /* 0x000ee20000000800 */
[----:B------:R-:W-:Y:S01]  /*81e0*/  ULDC.64 UR4, c[0x0][0x3f8] ;  /* 0x0000fe0000047ab9 */ /* 0x000fe20000000a00 */
[----:B------:R-:W-:Y:S01]  /*81f0*/  ULDC.64 UR6, c[0x0][0x408] ;  /* 0x0001020000067ab9 */ /* 0x000fe20000000a00 */
[----:B------:R-:W-:Y:S02]  /*8200*/  IMAD.MOV.U32 R4, RZ, RZ, R26 ;  /* 0x000000ffff047224 */ /* 0x000fe400078e001a */
[----:B------:R-:W-:Y:S02]  /*8210*/  IMAD.MOV.U32 R6, RZ, RZ, R24 ;  /* 0x000000ffff067224 */ /* 0x000fe400078e0018 */
[----:B------:R-:W-:Y:S01]  /*8220*/  IMAD.MOV.U32 R7, RZ, RZ, R33 ;  /* 0x000000ffff077224 */ /* 0x000fe200078e0021 */
[----:B---3--:R-:W-:Y:S01]  /*8230*/  ISETP.NE.AND P0, PT, R32, 0x1, PT ;  /* 0x000000012000780c */ /* 0x008fe20003f05270 */
[----:B0-----:R-:W-:-:S05]  /*8240*/  VIADD R0, R0, 0xffffff80 ;  /* 0xffffff8000007836 */ /* 0x001fca0000000000 */
[----:B------:R-:W-:-:S07]  /*8250*/  SHF.R.S32.HI R3, RZ, 0x1f, R0 ;  /* 0x0000001fff037819 */ /* 0x000fce0000011400 */
[----:B------:R-:W0:Y:S01]  /*8260*/  @P0 LDC R5, c[0x0][0x450] ;  /* 0x00011400ff050b82 */ /* 0x000e220000000800 */
[----:B------:R-:W-:-:S04]  /*8270*/  LEA.HI R3, R3, R0, RZ, 0x2 ;  /* 0x0000000003037211 */ /* 0x000fc800078f10ff */
[----:B------:R-:W-:-:S04]  /*8280*/  LOP3.LUT R3, R3, 0xfffffffc, RZ, 0xc0, !PT ;  /* 0xfffffffc03037812 */ /* 0x000fc800078ec0ff */
[----:B------:R-:W-:Y:S02]  /*8290*/  IADD3 R3, R0, -R3, RZ ;  /* 0x8000000300037210 */ /* 0x000fe40007ffe0ff */
[----:B------:R-:W3:Y:S03]  /*82a0*/  @P0 LDC R0, c[0x0][0x44c] ;  /* 0x00011300ff000b82 */ /* 0x000ee60000000800 */
[----:B------:R-:W-:-:S04]  /*82b0*/  IMAD R3, R3, 0x60, R35 ;  /* 0x0000006003037824 */ /* 0x000fc800078e0223 */
[----:B---3--:R-:W-:-:S05]  /*82c0*/  @P0 IMAD.HI.U32 R0, R3, R0, RZ ;  /* 0x0000000003000227 */ /* 0x008fca00078e00ff */
[----:B0-----:R-:W-:Y:S01]  /*82d0*/  @P0 SHF.R.U32.HI R3, RZ, R5, R0 ;  /* 0x00000005ff030219 */ /* 0x001fe20000011600 */
[----:B------:R-:W-:-:S03]  /*82e0*/  IMAD.MOV.U32 R5, RZ, RZ, R31 ;  /* 0x000000ffff057224 */ /* 0x000fc600078e001f */
        /* <DEDUP_REMOVED lines=17> */
[----:B------:R-:W0:Y:S01]  /*8400*/  LDC R41, c[0x0][0x3f4] ;  /* 0x0000fd00ff297b82 */ /* 0x000e220000000800 */
[----:B------:R-:W3:Y:S01]  /*8410*/  SHFL.IDX PT, R3, R25, RZ, 0x1c1f ;  /* 0x001c1fff19037589 */ /* 0x000ee200000e0000 */
[----:B------:R-:W-:-:S03]  /*8420*/  IMAD R32, R155, R32, RZ ;  /* 0x000000209b207224 */ /* 0x000fc600078e02ff */
[----:B------:R-:W4:Y:S04]  /*8430*/  SHFL.IDX PT, R0, R26, RZ, 0x1c1f ;  /* 0x001c1fff1a007589 */ /* 0x000f2800000e0000 */
[----:B-1----:R-:W1:Y:S04]  /*8440*/  SHFL.IDX PT, R14, R27, RZ, 0x1c1f ;  /* 0x001c1fff1b0e7589 */ /* 0x002e6800000e0000 */
[----:B------:R-:W5:Y:S01]  /*8450*/  SHFL.IDX PT, R4, R24, RZ, 0x1c1f ;  /* 0x001c1fff18047589 */ /* 0x000f6200000e0000 */
[----:B0-----:R-:W-:-:S04]  /*8460*/  ISETP.GE.AND P0, PT, R16, R41, PT ;  /* 0x000000291000720c */ /* 0x001fc80003f06270 */
[----:B------:R-:W-:-:S13]  /*8470*/  ISETP.GE.OR P1, PT, R35, R32, P0 ;  /* 0x000000202300720c */ /* 0x000fda0000726670 */
[C---:B------:R-:W-:Y:S01]  /*8480*/  @!P1 IMAD.SHL.U32 R5, R16.reuse, 0x2, RZ ;  /* 0x0000000210059824 */ /* 0x040fe200078e00ff */
[----:B------:R-:W-:-:S04]  /*8490*/  @!P1 SHF.L.U64.HI R21, R16, 0x1, R17 ;  /* 0x0000000110159819 */ /* 0x000fc80000010211 */
[----:B---3--:R-:W-:-:S05]  /*84a0*/  @!P1 IADD3 R6, P2, R3, R5, RZ ;  /* 0x0000000503069210 */ /* 0x008fca0007f5e0ff */
[----:B----4-:R-:W-:-:S05]  /*84b0*/  @!P1 IMAD.X R7, R0, 0x1, R21, P2 ;  /* 0x0000000100079824 */ /* 0x010fca00010e0615 */
[----:B------:R-:W3:Y:S01]  /*84c0*/  @!P1 LD.E.128 R8, desc[UR42][R6.64] ;  /* 0x0000002a06089980 */ /* 0x000ee2000c101d00 */
[----:B-1----:R-:W-:-:S05]  /*84d0*/  @!P1 IADD3 R14, P2, R14, R5, RZ ;  /* 0x000000050e0e9210 */ /* 0x002fca0007f5e0ff */
[----:B-----5:R-:W-:-:S04]  /*84e0*/  @!P1 IMAD.X R3, R4, 0x1, R21, P2 ;  /* 0x0000000104039824 */ /* 0x020fc800010e0615 */
[----:B------:R-:W-:-:S05]  /*84f0*/  @!P1 IMAD.MOV.U32 R15, RZ, RZ, R3 ;  /* 0x000000ffff0f9224 */ /* 0x000fca00078e0003 */
[----:B------:R0:W4:Y:S01]  /*8500*/  @!P1 LD.E.128 R4, desc[UR42][R14.64] ;  /* 0x0000002a0e049980 */ /* 0x000122000c101d00 */
[----:B------:R-:W-:Y:S02]  /*8510*/  CS2R R36, SRZ ;  /* 0x0000000000247805 */ /* 0x000fe4000001ff00 */
[----:B------:R-:W-:Y:S02]  /*8520*/  CS2R R38, SRZ ;  /* 0x0000000000267805 */ /* 0x000fe4000001ff00 */
[----:B------:R-:W-:Y:S01]  /*8530*/  CS2R R30, SRZ ;  /* 0x00000000001e7805 */ /* 0x000fe2000001ff00 */
[----:B------:R-:W1:Y:S01]  /*8540*/  SHFL.IDX PT, R24, R24, 0x1, 0x1c1f ;  /* 0x003c1f0018187f89 */ /* 0x000e6200000e0000 */
[----:B------:R-:W-:-:S03]  /*8550*/  CS2R R20, SRZ ;  /* 0x0000000000147805 */ /* 0x000fc6000001ff00 */
[----:B0-----:R0:W0:Y:S01]  /*8560*/  SHFL.IDX PT, R14, R27, 0x1, 0x1c1f ;  /* 0x003c1f001b0e7f89 */ /* 0x00102200000e0000 */
[----:B---3--:R-:W-:Y:S02]  /*8570*/  @!P1 IMAD.MOV.U32 R36, RZ, RZ, R8 ;  /* 0x000000ffff249224 */ /* 0x008fe400078e0008 */
[----:B------:R-:W-:Y:S02]  /*8580*/  @!P1 IMAD.MOV.U32 R37, RZ, RZ, R9 ;  /* 0x000000ffff259224 */ /* 0x000fe400078e0009 */
[----:B------:R-:W-:Y:S02]  /*8590*/  IMAD.MOV.U32 R0, RZ, RZ, R36 ;  /* 0x000000ffff007224 */ /* 0x000fe400078e0024 */
[----:B------:R-:W-:Y:S02]  /*85a0*/  IMAD.MOV.U32 R3, RZ, RZ, R37 ;  /* 0x000000ffff037224 */ /* 0x000fe400078e0025 */
[----:B------:R-:W-:Y:S01]  /*85b0*/  @!P1 IMAD.MOV.U32 R38, RZ, RZ, R10 ;  /* 0x000000ffff269224 */ /* 0x000fe200078e000a */
[----:B------:R-:W-:Y:S01]  /*85c0*/  PRMT R48, R0, 0x7610, R48 ;  /* 0x0000761000307816 */ /* 0x000fe20000000030 */
[----:B------:R-:W-:Y:S01]  /*85d0*/  @!P1 IMAD.MOV.U32 R39, RZ, RZ, R11 ;  /* 0x000000ffff279224 */ /* 0x000fe200078e000b */
[----:B------:R-:W-:Y:S01]  /*85e0*/  PRMT R34, R34, 0x5410, R3 ;  /* 0x0000541022227816 */ /* 0x000fe20000000003 */
[----:B------:R3:W0:Y:S01]  /*85f0*/  SHFL.IDX PT, R0, R26, 0x1, 0x1c1f ;  /* 0x003c1f001a007f89 */ /* 0x00062200000e0000 */
[----:B------:R-:W-:-:S02]  /*8600*/  IMAD.MOV.U32 R8, RZ, RZ, R38 ;  /* 0x000000ffff087224 */ /* 0x000fc400078e0026 */
[----:B----4-:R-:W-:Y:S01]  /*8610*/  @!P1 IMAD.MOV.U32 R30, RZ, RZ, R4 ;  /* 0x000000ffff1e9224 */ /* 0x010fe200078e0004 */
[----:B------:R3:W4:Y:S01]  /*8620*/  SHFL.IDX PT, R3, R25, 0x1, 0x1c1f ;  /* 0x003c1f0019037f89 */ /* 0x00072200000e0000 */
[----:B------:R-:W-:Y:S01]  /*8630*/  @!P1 IMAD.MOV.U32 R31, RZ, RZ, R5 ;  /* 0x000000ffff1f9224 */ /* 0x000fe200078e0005 */
[----:B------:R-:W-:Y:S01]  /*8640*/  PRMT R33, R8, 0x7610, R33 ;  /* 0x0000761008217816 */ /* 0x000fe20000000021 */
[----:B------:R-:W-:Y:S02]  /*8650*/  @!P1 IMAD.MOV.U32 R20, RZ, RZ, R6 ;  /* 0x000000ffff149224 */ /* 0x000fe400078e0006 */
[----:B------:R-:W-:Y:S02]  /*8660*/  @!P1 IMAD.MOV.U32 R21, RZ, RZ, R7 ;  /* 0x000000ffff159224 */ /* 0x000fe400078e0007 */
[----:B------:R-:W-:Y:S02]  /*8670*/  IMAD.MOV.U32 R4, RZ, RZ, R30 ;  /* 0x000000ffff047224 */ /* 0x000fe400078e001e */
[----:B------:R-:W-:-:S02]  /*8680*/  IMAD.MOV.U32 R5, RZ, RZ, R31 ;  /* 0x000000ffff057224 */ /* 0x000fc400078e001f */
[----:B------:R-:W-:Y:S01]  /*8690*/  IMAD.MOV.U32 R9, RZ, RZ, R39 ;  /* 0x000000ffff097224 */ /* 0x000fe200078e0027 */
[----:B------:R-:W-:Y:S01]  /*86a0*/  PRMT R50, R4, 0x7610, R50 ;  /* 0x0000761004327816 */ /* 0x000fe20000000032 */
[----:B------:R-:W-:Y:S01]  /*86b0*/  IMAD.MOV.U32 R6, RZ, RZ, R20 ;  /* 0x000000ffff067224 */ /* 0x000fe200078e0014 */
[----:B------:R-:W-:Y:S01]  /*86c0*/  PRMT R54, R5, 0x7610, R54 ;  /* 0x0000761005367816 */ /* 0x000fe20000000036 */
[----:B------:R-:W-:Y:S01]  /*86d0*/  IMAD.MOV.U32 R7, RZ, RZ, R21 ;  /* 0x000000ffff077224 */ /* 0x000fe200078e0015 */
[----:B------:R-:W-:Y:S02]  /*86e0*/  PRMT R34, R9, 0x7610, R34 ;  /* 0x0000761009227816 */ /* 0x000fe40000000022 */
[----:B------:R-:W-:Y:S02]  /*86f0*/  CS2R R4, SRZ ;  /* 0x0000000000047805 */ /* 0x000fe4000001ff00 */
[----:B------:R-:W-:Y:S02]  /*8700*/  PRMT R33, R33, 0x5410, R6 ;  /* 0x0000541021217816 */ /* 0x000fe40000000006 */
[----:B01-3--:R-:W-:-:S07]  /*8710*/  PRMT R55, R7, 0x7610, R55 ;  /* 0x0000761007377816 */ /* 0x00bfce0000000037 */
.L_x_1946:
[----:B------:R-:W-:Y:S01]  /*8720*/  VIADD R35, R35, 0x60 ;  /* 0x0000006023237836 */ /* 0x000fe20000000000 */
[----:B------:R-:W-:Y:S01]  /*8730*/  BSSY B1, `(.L_x_1667) ;  /* 0x0000012000017945 */ /* 0x000fe20003800000 */
[----:B------:R-:W-:Y:S02]  /*8740*/  CS2R R6, SRZ ;  /* 0x0000000000067805 */ /* 0x000fe4000001ff00 */
[----:B------:R-:W-:Y:S02]  /*8750*/  CS2R R8, SRZ ;  /* 0x0000000000087805 */ /* 0x000fe4000001ff00 */
[----:B------:R-:W-:Y:S02]  /*8760*/  CS2R R10, SRZ ;  /* 0x00000000000a7805 */ /* 0x000fe4000001ff00 */
[----:B------:R-:W-:-:S13]  /*8770*/  ISETP.GE.AND P1, PT, R35, R32, PT ;  /* 0x000000202300720c */ /* 0x000fda0003f26270 */
[----:B------:R-:W-:Y:S05]  /*8780*/  @P1 BRA `(.L_x_1668) ;  /* 0x0000000000301947 */ /* 0x000fea0003800000 */
[----:B------:R-:W-:Y:S02]  /*8790*/  CS2R R6, SRZ ;  /* 0x0000000000067805 */ /* 0x000fe4000001ff00 */
[----:B------:R-:W-:Y:S02]  /*87a0*/  CS2R R8, SRZ ;  /* 0x0000000000087805 */ /* 0x000fe4000001ff00 */
[----:B------:R-:W-:Y:S01]  /*87b0*/  CS2R R10, SRZ ;  /* 0x00000000000a7805 */ /* 0x000fe2000001ff00 */
[----:B------:R-:W-:Y:S06]  /*87c0*/  @P0 BRA `(.L_x_1668) ;  /* 0x0000000000200947 */ /* 0x000fec0003800000 */
[C---:B------:R-:W-:Y:S01]  /*87d0*/  IMAD.SHL.U32 R4, R16.reuse, 0x2, RZ ;  /* 0x0000000210047824 */ /* 0x040fe200078e00ff */
[----:B------:R-:W-:-:S04]  /*87e0*/  SHF.L.U64.HI R5, R16, 0x1, R17 ;  /* 0x0000000110057819 */ /* 0x000fc80000010211 */
[-C--:B----4-:R-:W-:Y:S02]  /*87f0*/  IADD3 R8, P1, R3, R4.reuse, RZ ;  /* 0x0000000403087210 */ /* 0x090fe40007f3e0ff */
[----:B------:R-:W-:-:S03]  /*8800*/  IADD3 R4, P2, R14, R4, RZ ;  /* 0x000000040e047210 */ /* 0x000fc60007f5e0ff */
[--C-:B------:R-:W-:Y:S02]  /*8810*/  IMAD.X R9, R0, 0x1, R5.reuse, P1 ;  /* 0x0000000100097824 */ /* 0x100fe400008e0605 */
[----:B------:R-:W-:-:S04]  /*8820*/  IMAD.X R5, R24, 0x1, R5, P2 ;  /* 0x0000000118057824 */ /* 0x000fc800010e0605 */
[----:B------:R-:W5:Y:S04]  /*8830*/  LD.E.128 R8, desc[UR42][R8.64] ;  /* 0x0000002a08087980 */ /* 0x000f68000c101d00 */
[----:B------:R-:W5:Y:S02]  /*8840*/  LD.E.128 R4, desc[UR42][R4.64] ;  /* 0x0000002a04047980 */ /* 0x000f64000c101d00 */
.L_x_1668:
[----:B------:R-:W-:Y:S05]  /*8850*/  BSYNC B1 ;  /* 0x0000000000017941 */ /* 0x000fea0003800000 */
.L_x_1667:
[----:B------:R-:W-:Y:S01]  /*8860*/  ULEA.HI UR4, UR36, UR36, URZ, 0x1 ;  /* 0x0000002424047291 */ /* 0x000fe2000f8f083f */
[----:B------:R-:W-:Y:S01]  /*8870*/  IMAD R29, R29, -0xc0, R32 ;  /* 0xffffff401d1d7824 */ /* 0x000fe200078e0220 */
[----:B------:R-:W-:Y:S01]  /*8880*/  BSSY B1, `(.L_x_1669) ;  /* 0x0000019000017945 */ /* 0x000fe20003800000 */
[----:B------:R-:W-:Y:S01]  /*8890*/  VIADD R14, R157, 0x60 ;  /* 0x000000609d0e7836 */ /* 0x000fe20000000000 */
[----:B------:R-:W-:Y:S01]  /*88a0*/  ULOP3.LUT UR4, UR4, 0xfffffffe, URZ, 0xc0, !UPT ;  /* 0xfffffffe04047892 */ /* 0x000fe2000f8ec03f */
[----:B----45:R-:W-:Y:S01]  /*88b0*/  IMAD.MOV.U32 R3, RZ, RZ, R4 ;  /* 0x000000ffff037224 */ /* 0x030fe200078e0004 */
[----:B------:R-:W-:Y:S01]  /*88c0*/  VIMNMX R0, R29, 0xc0, PT ;  /* 0x000000c01d007848 */ /* 0x000fe20003fe0100 */
[----:B------:R-:W-:Y:S01]  /*88d0*/  IMAD.MOV.U32 R12, RZ, RZ, R5 ;  /* 0x000000ffff0c7224 */ /* 0x000fe200078e0005 */
[----:B------:R-:W-:Y:S02]  /*88e0*/  UIADD3 UR4, UR36, -UR4, URZ ;  /* 0x8000000424047290 */ /* 0x000fe4000fffe03f */
[----:B------:R-:W-:-:S02]  /*88f0*/  ISETP.GE.OR P2, PT, R157, R0, P0 ;  /* 0x000000009d00720c */ /* 0x000fc40000746670 */
[----:B------:R-:W-:Y:S01]  /*8900*/  ISETP.GE.OR P0, PT, R14, R0, P0 ;  /* 0x000000000e00720c */ /* 0x000fe20000706670 */
[----:B------:R-:W-:Y:S01]  /*8910*/  IMAD.MOV.U32 R0, RZ, RZ, R6 ;  /* 0x000000ffff007224 */ /* 0x000fe200078e0006 */
[----:B------:R-:W-:Y:S01]  /*8920*/  PRMT R43, R3, 0x7610, R43 ;  /* 0x00007610032b7816 */ /* 0x000fe2000000002b */
[----:B--2---:R-:W-:Y:S01]  /*8930*/  IMAD.U32 R13, RZ, RZ, UR4 ;  /* 0x00000004ff0d7e24 */ /* 0x004fe2000f8e00ff */
[----:B------:R-:W-:Y:S01]  /*8940*/  PRMT R42, R12, 0x7610, R42 ;  /* 0x000076100c2a7816 */ /* 0x000fe2000000002a */
[----:B------:R-:W-:Y:S01]  /*8950*/  IMAD.MOV.U32 R3, RZ, RZ, R7 ;  /* 0x000000ffff037224 */ /* 0x000fe200078e0007 */
[----:B------:R-:W-:Y:S01]  /*8960*/  PRMT R40, R0, 0x7610, R40 ;  /* 0x0000761000287816 */ /* 0x000fe20000000028 */
[----:B------:R-:W-:Y:S01]  /*8970*/  IMAD.MOV.U32 R12, RZ, RZ, R8 ;  /* 0x000000ffff0c7224 */ /* 0x000fe200078e0008 */
[----:B------:R-:W-:Y:S01]  /*8980*/  SHF.L.U32 R13, R13, 0x1f, RZ ;  /* 0x0000001f0d0d7819 */ /* 0x000fe200000006ff */
[----:B------:R-:W-:Y:S01]  /*8990*/  IMAD.MOV.U32 R14, RZ, RZ, R9 ;  /* 0x000000ffff0e7224 */ /* 0x000fe200078e0009 */
[----:B------:R-:W-:Y:S01]  /*89a0*/  PRMT R35, R3, 0x7610, R35 ;  /* 0x0000761003237816 */ /* 0x000fe20000000023 */
[----:B------:R-:W-:Y:S01]  /*89b0*/  IMAD.MOV.U32 R0, RZ, RZ, R10 ;  /* 0x000000ffff007224 */ /* 0x000fe200078e000a */
[----:B------:R-:W0:Y:S01]  /*89c0*/  SYNCS.PHASECHK.TRANS64.TRYWAIT P1, [R2+URZ+0x16800], R13 ;  /* 0x0168000d020075a7 */ /* 0x000e22000802017f */
[----:B------:R-:W-:Y:S01]  /*89d0*/  PRMT R45, R12, 0x7610, R45 ;  /* 0x000076100c2d7816 */ /* 0x000fe2000000002d */
[----:B------:R-:W-:Y:S01]  /*89e0*/  IMAD.MOV.U32 R3, RZ, RZ, R11 ;  /* 0x000000ffff037224 */ /* 0x000fe200078e000b */
[----:B------:R-:W-:Y:S01]  /*89f0*/  PRMT R44, R14, 0x7610, R44 ;  /* 0x000076100e2c7816 */ /* 0x000fe2000000002c */
[----:B0-----:R-:W-:Y:S06]  /*8a00*/  @!P1 BRA `(.L_x_1670) ;  /* 0x0000018c005c9947 */ /* 0x001fec0003800000 */
.L_x_1947:
[----:B------:R-:W-:Y:S05]  /*8a10*/  BSYNC B1 ;  /* 0x0000000000017941 */ /* 0x000fea0003800000 */
.L_x_1669:
[----:B------:R-:W-:Y:S04]  /*8a20*/  BSSY B1, `(.L_x_1671) ;  /* 0x0000070000017945 */ /* 0x000fe80003800000 */
[----:B------:R-:W-:Y:S05]  /*8a30*/  @P2 BRA `(.L_x_1672) ;  /* 0x0000000400b82947 */ /* 0x000fea0003800000 */
[----:B------:R-:W2:Y:S01]  /*8a40*/  LDL R12, [R1+0x40] ;  /* 0x00004000010c7983 */ /* 0x000ea20000100800 */
[----:B0-----:R-:W-:Y:S01]  /*8a50*/  IMAD.IADD R13, R16, 0x1, R41 ;  /* 0x00000001100d7824 */ /* 0x001fe200078e0229 */
[----:B------:R-:W-:Y:S01]  /*8a60*/  SHF.R.U64 R49, R30, 0x10, R31 ;  /* 0x000000101e317819 */ /* 0x000fe2000000121f */
[----:B------:R-:W0:Y:S01]  /*8a70*/  S2R R14, SR_TID.X ;  /* 0x00000000000e7919 */ /* 0x000e220000002100 */
[----:B------:R-:W-:Y:S02]  /*8a80*/  SHF.R.U64 R47, R36, 0x10, R37 ;  /* 0x00000010242f7819 */ /* 0x000fe40000001225 */
[----:B------:R-:W-:Y:S02]  /*8a90*/  SHF.R.U64 R36, R38, 0x10, R39 ;  /* 0x0000001026247819 */ /* 0x000fe40000001227 */
[----:B------:R-:W-:Y:S02]  /*8aa0*/  SHF.R.U64 R52, R20, 0x10, R21 ;  /* 0x0000001014347819 */ /* 0x000fe40000001215 */
[----:B------:R-:W-:-:S02]  /*8ab0*/  PRMT R49, R50, 0x5410, R49 ;  /* 0x0000541032317816 */ /* 0x000fc40000000031 */
[----:B------:R-:W-:Y:S02]  /*8ac0*/  SHF.R.U32.HI R39, RZ, 0x10, R39 ;  /* 0x00000010ff277819 */ /* 0x000fe40000011627 */
[----:B------:R-:W-:Y:S01]  /*8ad0*/  PRMT R38, R48, 0x5410, R47 ;  /* 0x0000541030267816 */ /* 0x000fe2000000002f */
[----:B------:R-:W-:Y:S01]  /*8ae0*/  IMAD.U32 R50, R49, 0x10000, RZ ;  /* 0x0001000031327824 */ /* 0x000fe200078e00ff */
[----:B------:R-:W-:Y:S02]  /*8af0*/  SHF.R.U32.HI R53, RZ, 0x10, R21 ;  /* 0x00000010ff357819 */ /* 0x000fe40000011615 */
[C---:B------:R-:W-:Y:S02]  /*8b00*/  PRMT R47, R33.reuse, 0x5410, R36 ;  /* 0x00005410212f7816 */ /* 0x040fe40000000024 */
[----:B------:R-:W-:Y:S02]  /*8b10*/  PRMT R52, R33, 0x5432, R52 ;  /* 0x0000543221347816 */ /* 0x000fe40000000034 */
[----:B------:R-:W-:Y:S01]  /*8b20*/  PRMT R48, R34, 0x5410, R39 ;  /* 0x0000541022307816 */ /* 0x000fe20000000027 */
[----:B------:R-:W-:Y:S01]  /*8b30*/  IMAD.U32 R39, R38, 0x10000, RZ ;  /* 0x0001000026277824 */ /* 0x000fe200078e00ff */
[----:B------:R-:W-:-:S02]  /*8b40*/  SHF.R.U32.HI R46, RZ, 0x10, R37 ;  /* 0x00000010ff2e7819 */ /* 0x000fc40000011625 */
[----:B------:R-:W-:Y:S02]  /*8b50*/  SHF.R.U32.HI R51, RZ, 0x10, R31 ;  /* 0x00000010ff337819 */ /* 0x000fe4000001161f */
[----:B------:R-:W-:Y:S02]  /*8b60*/  PRMT R53, R55, 0x5410, R53 ;  /* 0x0000541037357816 */ /* 0x000fe40000000035 */
[----:B------:R-:W-:Y:S02]  /*8b70*/  LOP3.LUT R49, R49, 0xffff0000, RZ, 0xc0, !PT ;  /* 0xffff000031317812 */ /* 0x000fe400078ec0ff */
[----:B------:R-:W-:Y:S02]  /*8b80*/  PRMT R46, R34, 0x5432, R46 ;  /* 0x00005432222e7816 */ /* 0x000fe4000000002e */
[----:B------:R-:W-:Y:S01]  /*8b90*/  PRMT R51, R54, 0x5410, R51 ;  /* 0x0000541036337816 */ /* 0x000fe20000000033 */
[----:B0-----:R-:W-:-:S05]  /*8ba0*/  VIADD R25, R14, 0xffffff80 ;  /* 0xffffff800e197836 */ /* 0x001fca0000000000 */
[----:B------:R-:W-:-:S04]  /*8bb0*/  SHF.R.S32.HI R24, RZ, 0x1f, R25 ;  /* 0x0000001fff187819 */ /* 0x000fc80000011419 */
[----:B------:R-:W-:-:S04]  /*8bc0*/  LEA.HI R24, R24, R25, RZ, 0x5 ;  /* 0x0000001918187211 */ /* 0x000fc800078f28ff */
[----:B------:R-:W-:Y:S01]  /*8bd0*/  SHF.R.S32.HI R24, RZ, 0x5, R24 ;  /* 0x00000005ff187819 */ /* 0x000fe20000011418 */
[----:B--2---:R-:W-:-:S05]  /*8be0*/  IMAD.SHL.U32 R12, R12, 0x40, RZ ;  /* 0x000000400c0c7824 */ /* 0x004fca00078e00ff */
[----:B------:R-:W-:-:S04]  /*8bf0*/  LOP3.LUT R14, R12, 0x1c0, RZ, 0xc0, !PT ;  /* 0x000001c00c0e7812 */ /* 0x000fc800078ec0ff */
[----:B------:R-:W-:Y:S02]  /*8c00*/  SHF.R.U32.HI R15, RZ, 0x3, R14 ;  /* 0x00000003ff0f7819 */ /* 0x000fe4000001160e */
[C---:B------:R-:W-:Y:S02]  /*8c10*/  LOP3.LUT R13, R14.reuse, 0x38, R13, 0xf8, !PT ;  /* 0x000000380e0d7812 */ /* 0x040fe400078ef80d */
[----:B------:R-:W-:Y:S02]  /*8c20*/  LOP3.LUT R12, R14, 0x38, R16, 0xf8, !PT ;  /* 0x000000380e0c7812 */ /* 0x000fe400078ef810 */
[-C--:B------:R-:W-:Y:S02]  /*8c30*/  LOP3.LUT R13, R13, R15.reuse, RZ, 0x3c, !PT ;  /* 0x0000000f0d0d7212 */ /* 0x080fe400078e3cff */
[----:B------:R-:W-:-:S03]  /*8c40*/  LOP3.LUT R12, R12, R15, RZ, 0x3c, !PT ;  /* 0x0000000f0c0c7212 */ /* 0x000fc600078e3cff */
[C---:B------:R-:W-:Y:S02]  /*8c50*/  IMAD R25, R24.reuse, 0x200, R13 ;  /* 0x0000020018197824 */ /* 0x040fe400078e020d */
[----:B------:R-:W-:Y:S02]  /*8c60*/  IMAD R29, R24, 0x200, R12 ;  /* 0x00000200181d7824 */ /* 0x000fe400078e020c */
[--C-:B------:R-:W-:Y:S02]  /*8c70*/  IMAD R32, R25, 0x2, R2.reuse ;  /* 0x0000000219207824 */ /* 0x100fe400078e0202 */
[----:B------:R-:W-:-:S03]  /*8c80*/  IMAD R29, R29, 0x2, R2 ;  /* 0x000000021d1d7824 */ /* 0x000fc600078e0202 */
[----:B------:R-:W0:Y:S04]  /*8c90*/  LDS.128 R24, [R32+0x8400] ;  /* 0x0084000020187984 */ /* 0x000e280000000c00 */
[----:B------:R-:W1:Y:S01]  /*8ca0*/  LDS.128 R12, [R29+0x8400] ;  /* 0x008400001d0c7984 */ /* 0x000e620000000c00 */
[C---:B0-----:R-:W-:Y:S01]  /*8cb0*/  IMAD.U32 R33, R24.reuse, 0x10000, RZ ;  /* 0x0001000018217824 */ /* 0x041fe200078e00ff */
[----:B------:R-:W-:Y:S01]  /*8cc0*/  LOP3.LUT R24, R24, 0xffff0000, RZ, 0xc0, !PT ;  /* 0xffff000018187812 */ /* 0x000fe200078ec0ff */
[C---:B------:R-:W-:Y:S01]  /*8cd0*/  IMAD.U32 R34, R25.reuse, 0x10000, RZ ;  /* 0x0001000019227824 */ /* 0x040fe200078e00ff */
[----:B------:R-:W-:Y:S01]  /*8ce0*/  LOP3.LUT R25, R25, 0xffff0000, RZ, 0xc0, !PT ;  /* 0xffff000019197812 */ /* 0x000fe200078ec0ff */
[C---:B-1----:R-:W-:Y:S02]  /*8cf0*/  IMAD.U32 R20, R12.reuse, 0x10000, RZ ;  /* 0x000100000c147824 */ /* 0x042fe400078e00ff */
[C---:B------:R-:W-:Y:S01]  /*8d00*/  FMUL.FTZ R55, R33.reuse, R50 ;  /* 0x0000003221377220 */ /* 0x040fe20000410000 */
[----:B------:R-:W-:Y:S01]  /*8d10*/  FMUL.FTZ R57, R33, R39 ;  /* 0x0000002721397220 */ /* 0x000fe20000410000 */
[----:B------:R-:W-:Y:S01]  /*8d20*/  LOP3.LUT R12, R12, 0xffff0000, RZ, 0xc0, !PT ;  /* 0xffff00000c0c7812 */ /* 0x000fe200078ec0ff */
[----:B------:R-:W-:-:S02]  /*8d30*/  IMAD.U32 R21, R13, 0x10000, RZ ;  /* 0x000100000d157824 */ /* 0x000fc400078e00ff */
[----:B------:R-:W-:Y:S01]  /*8d40*/  FFMA.FTZ R55, R20, R39, -R55 ;  /* 0x0000002714377223 */ /* 0x000fe20000010837 */
[----:B------:R-:W-:Y:S01]  /*8d50*/  LOP3.LUT R33, R38, 0xffff0000, RZ, 0xc0, !PT ;  /* 0xffff000026217812 */ /* 0x000fe200078ec0ff */
[----:B------:R-:W-:Y:S01]  /*8d60*/  FMUL.FTZ R39, R24, R49 ;  /* 0x0000003118277220 */ /* 0x000fe20000410000 */
[----:B------:R-:W-:Y:S01]  /*8d70*/  FFMA.FTZ R57, R20, R50, R57 ;  /* 0x0000003214397223 */ /* 0x000fe20000010039 */
[C---:B------:R-:W-:Y:S01]  /*8d80*/  IMAD.U32 R20, R46.reuse, 0x10000, RZ ;  /* 0x000100002e147824 */ /* 0x040fe200078e00ff */
[----:B------:R-:W-:Y:S01]  /*8d90*/  LOP3.LUT R46, R46, 0xffff0000, RZ, 0xc0, !PT ;  /* 0xffff00002e2e7812 */ /* 0x000fe200078ec0ff */
[C---:B------:R-:W-:Y:S02]  /*8da0*/  IMAD.U32 R38, R51.reuse, 0x10000, RZ ;  /* 0x0001000033267824 */ /* 0x040fe400078e00ff */
[-C--:B------:R-:W-:Y:S01]  /*8db0*/  FMUL.FTZ R59, R24, R33.reuse ;  /* 0x00000021183b7220 */ /* 0x080fe20000410000 */
[----:B------:R-:W-:Y:S01]  /*8dc0*/  FFMA.FTZ R50, R12, R33, -R39 ;  /* 0x000000210c327223 */ /* 0x000fe20000010827 */
[C---:B------:R-:W-:Y:S01]  /*8dd0*/  FMUL.FTZ R33, R34.reuse, R20 ;  /* 0x0000001422217220 */ /* 0x040fe20000410000 */
[----:B------:R-:W-:Y:S01]  /*8de0*/  FMUL.FTZ R54, R34, R38 ;  /* 0x0000002622367220 */ /* 0x000fe20000410000 */
[----:B------:R-:W-:Y:S01]  /*8df0*/  LOP3.LUT R24, R51, 0xffff0000, RZ, 0xc0, !PT ;  /* 0xffff000033187812 */ /* 0x000fe200078ec0ff */
[----:B------:R-:W-:-:S02]  /*8e00*/  IMAD.U32 R36, R26, 0x10000, RZ ;  /* 0x000100001a247824 */ /* 0x000fc400078e00ff */
[----:B------:R-:W-:Y:S01]  /*8e10*/  FFMA.FTZ R38, R21, R38, R33 ;  /* 0x0000002615267223 */ /* 0x000fe20000010021 */
[----:B------:R-:W-:Y:S01]  /*8e20*/  LOP3.LUT R13, R13, 0xffff0000, RZ, 0xc0, !PT ;  /* 0xffff00000d0d7812 */ /* 0x000fe200078ec0ff */
[----:B------:R-:W-:Y:S01]  /*8e30*/  FFMA.FTZ R34, R12, R49, R59 ;  /* 0x000000310c227223 */ /* 0x000fe2000001003b */
[----:B------:R-:W-:Y:S01]  /*8e40*/  FFMA.FTZ R54, R21, R20, -R54 ;  /* 0x0000001415367223 */ /* 0x000fe20000010836 */
[----:B------:R-:W-:Y:S02]  /*8e50*/  IMAD.U32 R33, R52, 0x10000, RZ ;  /* 0x0001000034217824 */ /* 0x000fe400078e00ff */
[----:B------:R-:W-:Y:S01]  /*8e60*/  FMUL.FTZ R12, R25, R24 ;  /* 0x00000018190c7220 */ /* 0x000fe20000410000 */
[----:B------:R-:W-:Y:S02]  /*8e70*/  IMAD.U32 R21, R47, 0x10000, RZ ;  /* 0x000100002f157824 */ /* 0x000fe400078e00ff */
[----:B------:R-:W-:Y:S01]  /*8e80*/  FMUL.FTZ R56, R25, R46 ;  /* 0x0000002e19387220 */ /* 0x000fe20000410000 */
[----:B------:R-:W-:-:S02]  /*8e90*/  IMAD.U32 R37, R27, 0x10000, RZ ;  /* 0x000100001b257824 */ /* 0x000fc400078e00ff */
[----:B------:R-:W-:Y:S01]  /*8ea0*/  FMUL.FTZ R49, R36, R33 ;  /* 0x0000002124317220 */ /* 0x000fe20000410000 */
[----:B------:R-:W-:Y:S02]  /*8eb0*/  IMAD.U32 R20, R53, 0x10000, RZ ;  /* 0x0001000035147824 */ /* 0x000fe400078e00ff */
[C---:B------:R-:W-:Y:S01]  /*8ec0*/  FFMA.FTZ R25, R13.reuse, R46, -R12 ;  /* 0x0000002e0d197223 */ /* 0x040fe2000001080c */
[----:B------:R-:W-:Y:S02]  /*8ed0*/  IMAD.U32 R30, R14, 0x10000, RZ ;  /* 0x000100000e1e7824 */ /* 0x000fe400078e00ff */
[----:B------:R-:W-:Y:S01]  /*8ee0*/  FMUL.FTZ R36, R36, R21 ;  /* 0x0000001524247220 */ /* 0x000fe20000410000 */
[----:B------:R-:W-:Y:S01]  /*8ef0*/  FFMA.FTZ R39, R13, R24, R56 ;  /* 0x000000180d277223 */ /* 0x000fe20000010038 */
[----:B------:R-:W-:Y:S02]  /*8f00*/  IMAD.U32 R31, R15, 0x10000, RZ ;  /* 0x000100000f1f7824 */ /* 0x000fe400078e00ff */
[----:B------:R-:W-:Y:S01]  /*8f10*/  FMUL.FTZ R24, R37, R20 ;  /* 0x0000001425187220 */ /* 0x000fe20000410000 */
[----:B------:R-:W-:-:S02]  /*8f20*/  IMAD.U32 R12, R48, 0x10000, RZ ;  /* 0x00010000300c7824 */ /* 0x000fc400078e00ff */
[C---:B------:R-:W-:Y:S01]  /*8f30*/  FFMA.FTZ R49, R30.reuse, R21, -R49 ;  /* 0x000000151e317223 */ /* 0x040fe20000010831 */
[----:B------:R-:W-:Y:S01]  /*8f40*/  FFMA.FTZ R36, R30, R33, R36 ;  /* 0x000000211e247223 */ /* 0x000fe20000010024 */
[----:B------:R-:W-:Y:S01]  /*8f50*/  LOP3.LUT R26, R26, 0xffff0000, RZ, 0xc0, !PT ;  /* 0xffff00001a1a7812 */ /* 0x000fe200078ec0ff */
[-C--:B------:R-:W-:Y:S01]  /*8f60*/  FMUL.FTZ R46, R37, R12.reuse ;  /* 0x0000000c252e7220 */ /* 0x080fe20000410000 */
[----:B------:R-:W-:Y:S01]  /*8f70*/  FFMA.FTZ R30, R31, R12, -R24 ;  /* 0x0000000c1f1e7223 */ /* 0x000fe20000010818 */
[----:B------:R-:W-:Y:S02]  /*8f80*/  LOP3.LUT R27, R27, 0xffff0000, RZ, 0xc0, !PT ;  /* 0xffff00001b1b7812 */ /* 0x000fe400078ec0ff */
        /* <DEDUP_REMOVED lines=25> */
.L_x_1672:
[----:B------:R-:W-:Y:S05]  /*9120*/  BSYNC B1 ;  /* 0x0000000000017941 */ /* 0x000fea0003800000 */
.L_x_1671:
[----:B------:R-:W-:Y:S02]  /*9130*/  PRMT R20, R0, 0x7610, R20 ;  /* 0x0000761000147816 */ /* 0x000fe40000000014 */
[----:B------:R-:W-:Y:S01]  /*9140*/  PRMT R30, R3, 0x7610, R30 ;  /* 0x00007610031e7816 */ /* 0x000fe2000000001e */
[----:B------:R-:W-:Y:S06]  /*9150*/  @P0 BRA `(.L_x_1663) ;  /* 0x0000000400a80947 */ /* 0x000fec0003800000 */
[----:B-1----:R-:W2:Y:S01]  /*9160*/  LDL R12, [R1+0x44] ;  /* 0x00004400010c7983 */ /* 0x002ea20000100800 */
[C---:B0-----:R-:W-:Y:S02]  /*9170*/  VIADD R13, R157.reuse, 0x60 ;  /* 0x000000609d0d7836 */ /* 0x041fe40000000000 */
[----:B------:R-:W-:Y:S01]  /*9180*/  VIADD R14, R157, 0x60 ;  /* 0x000000609d0e7836 */ /* 0x000fe20000000000 */
[----:B------:R-:W3:Y:S02]  /*9190*/  LDL R31, [R1+0x58] ;  /* 0x00005800011f7983 */ /* 0x000ee40000100800 */
[----:B------:R-:W-:Y:S01]  /*91a0*/  SHF.L.U32 R13, R13, 0x6, RZ ;  /* 0x000000060d0d7819 */ /* 0x000fe200000006ff */
[----:B------:R-:W-:Y:S02]  /*91b0*/  IMAD.SHL.U32 R14, R14, 0x40, RZ ;  /* 0x000000400e0e7824 */ /* 0x000fe400078e00ff */
[----:B------:R-:W-:Y:S01]  /*91c0*/  IMAD.IADD R0, R16, 0x1, R41 ;  /* 0x0000000110007824 */ /* 0x000fe200078e0229 */
[----:B------:R-:W-:-:S02]  /*91d0*/  LOP3.LUT R13, R13, 0x1c0, RZ, 0xc0, !PT ;  /* 0x000001c00d0d7812 */ /* 0x000fc400078ec0ff */
[----:B------:R-:W-:Y:S02]  /*91e0*/  LOP3.LUT R14, R14, 0x1c0, RZ, 0xc0, !PT ;  /* 0x000001c00e0e7812 */ /* 0x000fe400078ec0ff */
[----:B------:R-:W-:Y:S02]  /*91f0*/  SHF.R.U32.HI R13, RZ, 0x3, R13 ;  /* 0x00000003ff0d7819 */ /* 0x000fe4000001160d */
[----:B------:R-:W-:-:S04]  /*9200*/  LOP3.LUT R0, R14, 0x38, R0, 0xf8, !PT ;  /* 0x000000380e007812 */ /* 0x000fc800078ef800 */
[----:B------:R-:W-:Y:S02]  /*9210*/  LOP3.LUT R0, R0, R13, RZ, 0x3c, !PT ;  /* 0x0000000d00007212 */ /* 0x000fe400078e3cff */
[----:B------:R-:W-:Y:S02]  /*9220*/  SHF.R.U64 R4, R4, 0x10, R5 ;  /* 0x0000001004047819 */ /* 0x000fe40000001205 */
[--C-:B------:R-:W-:Y:S02]  /*9230*/  SHF.R.U64 R8, R8, 0x10, R9.reuse ;  /* 0x0000001008087819 */ /* 0x100fe40000001209 */
[----:B------:R-:W-:Y:S02]  /*9240*/  SHF.R.U32.HI R9, RZ, 0x10, R9 ;  /* 0x00000010ff097819 */ /* 0x000fe40000011609 */
[----:B------:R-:W-:Y:S02]  /*9250*/  PRMT R43, R43, 0x5410, R4 ;  /* 0x000054102b2b7816 */ /* 0x000fe40000000004 */
[----:B------:R-:W-:-:S02]  /*9260*/  SHF.R.U32.HI R29, RZ, 0x10, R11 ;  /* 0x00000010ff1d7819 */ /* 0x000fc4000001160b */
[----:B------:R-:W-:Y:S01]  /*9270*/  SHF.R.U32.HI R5, RZ, 0x10, R5 ;  /* 0x00000010ff057819 */ /* 0x000fe20000011605 */
[----:B------:R-:W-:Y:S01]  /*9280*/  IMAD.U32 R32, R43, 0x10000, RZ ;  /* 0x000100002b207824 */ /* 0x000fe200078e00ff */
[----:B------:R-:W-:Y:S02]  /*9290*/  PRMT R45, R45, 0x5410, R8 ;  /* 0x000054102d2d7816 */ /* 0x000fe40000000008 */
[----:B------:R-:W-:Y:S02]  /*92a0*/  PRMT R44, R44, 0x5410, R9 ;  /* 0x000054102c2c7816 */ /* 0x000fe40000000009 */
[----:B------:R-:W-:Y:S01]  /*92b0*/  PRMT R29, R30, 0x5410, R29 ;  /* 0x000054101e1d7816 */ /* 0x000fe2000000001d */
[----:B------:R-:W-:Y:S01]  /*92c0*/  IMAD.U32 R30, R45, 0x10000, RZ ;  /* 0x000100002d1e7824 */ /* 0x000fe200078e00ff */
[----:B------:R-:W-:Y:S02]  /*92d0*/  PRMT R42, R42, 0x5410, R5 ;  /* 0x000054102a2a7816 */ /* 0x000fe40000000005 */
[----:B------:R-:W-:-:S03]  /*92e0*/  SHF.R.U64 R21, R10, 0x10, R11 ;  /* 0x000000100a157819 */ /* 0x000fc6000000120b */
[----:B------:R-:W-:Y:S01]  /*92f0*/  IMAD.U32 R34, R42, 0x10000, RZ ;  /* 0x000100002a227824 */ /* 0x000fe200078e00ff */
[----:B------:R-:W-:Y:S02]  /*9300*/  PRMT R21, R20, 0x5410, R21 ;  /* 0x0000541014157816 */ /* 0x000fe40000000015 */
[----:B------:R-:W-:Y:S02]  /*9310*/  LOP3.LUT R43, R43, 0xffff0000, RZ, 0xc0, !PT ;  /* 0xffff00002b2b7812 */ /* 0x000fe400078ec0ff */
[----:B------:R-:W-:Y:S01]  /*9320*/  LOP3.LUT R45, R45, 0xffff0000, RZ, 0xc0, !PT ;  /* 0xffff00002d2d7812 */ /* 0x000fe200078ec0ff */
[----:B--2---:R-:W-:-:S04]  /*9330*/  IMAD.IADD R3, R12, 0x1, R0 ;  /* 0x000000010c037824 */ /* 0x004fc800078e0200 */
[----:B------:R-:W-:Y:S01]  /*9340*/  IMAD R0, R3, 0x2, R2 ;  /* 0x0000000203007824 */ /* 0x000fe200078e0202 */
[----:B---3--:R-:W0:Y:S04]  /*9350*/  LDS.128 R12, [R31+0x8400] ;  /* 0x008400001f0c7984 */ /* 0x008e280000000c00 */
[----:B------:R-:W1:Y:S01]  /*9360*/  LDS.128 R24, [R0+0x8400] ;  /* 0x0084000000187984 */ /* 0x000e620000000c00 */
[--C-:B------:R-:W-:Y:S02]  /*9370*/  SHF.R.U64 R3, R6, 0x10, R7.reuse ;  /* 0x0000001006037819 */ /* 0x100fe40000001207 */
[----:B------:R-:W-:Y:S02]  /*9380*/  SHF.R.U32.HI R6, RZ, 0x10, R7 ;  /* 0x00000010ff067819 */ /* 0x000fe40000011607 */
[----:B------:R-:W-:-:S02]  /*9390*/  PRMT R40, R40, 0x5410, R3 ;  /* 0x0000541028287816 */ /* 0x000fc40000000003 */
[----:B------:R-:W-:Y:S01]  /*93a0*/  PRMT R35, R35, 0x5410, R6 ;  /* 0x0000541023237816 */ /* 0x000fe20000000006 */
[----:B0-----:R-:W-:Y:S02]  /*93b0*/  IMAD.U32 R3, R12, 0x10000, RZ ;  /* 0x000100000c037824 */ /* 0x001fe400078e00ff */
[----:B-1----:R-:W-:-:S04]  /*93c0*/  IMAD.U32 R9, R24, 0x10000, RZ ;  /* 0x0001000018097824 */ /* 0x002fc800078e00ff */
[----:B------:R-:W-:Y:S01]  /*93d0*/  FMUL.FTZ R36, R9, R32 ;  /* 0x0000002009247220 */ /* 0x000fe20000410000 */
[----:B------:R-:W-:Y:S02]  /*93e0*/  IMAD.U32 R11, R25, 0x10000, RZ ;  /* 0x00010000190b7824 */ /* 0x000fe400078e00ff */
[-C--:B------:R-:W-:Y:S01]  /*93f0*/  FMUL.FTZ R38, R9, R30.reuse ;  /* 0x0000001e09267220 */ /* 0x080fe20000410000 */
[----:B------:R-:W-:Y:S01]  /*9400*/  FFMA.FTZ R36, R3, R30, -R36 ;  /* 0x0000001e03247223 */ /* 0x000fe20000010824 */
[----:B------:R-:W-:Y:S02]  /*9410*/  IMAD.U32 R30, R44, 0x10000, RZ ;  /* 0x000100002c1e7824 */ /* 0x000fe400078e00ff */
[----:B------:R-:W-:Y:S01]  /*9420*/  FMUL.FTZ R46, R11, R34 ;  /* 0x000000220b2e7220 */ /* 0x000fe20000410000 */
[----:B------:R-:W-:Y:S02]  /*9430*/  IMAD.U32 R5, R13, 0x10000, RZ ;  /* 0x000100000d057824 */ /* 0x000fe400078e00ff */
[----:B------:R-:W-:Y:S01]  /*9440*/  FFMA.FTZ R38, R3, R32, R38 ;  /* 0x0000002003267223 */ /* 0x000fe20000010026 */
[----:B------:R-:W-:Y:S01]  /*9450*/  IMAD.U32 R20, R27, 0x10000, RZ ;  /* 0x000100001b147824 */ /* 0x000fe200078e00ff */
[----:B------:R-:W-:Y:S01]  /*9460*/  LOP3.LUT R10, R24, 0xffff0000, RZ, 0xc0, !PT ;  /* 0xffff0000180a7812 */ /* 0x000fe200078ec0ff */
[----:B------:R-:W-:-:S02]  /*9470*/  IMAD.U32 R9, R35, 0x10000, RZ ;  /* 0x0001000023097824 */ /* 0x000fc400078e00ff */
[-C--:B------:R-:W-:Y:S01]  /*9480*/  FMUL.FTZ R32, R11, R30.reuse ;  /* 0x0000001e0b207220 */ /* 0x080fe20000410000 */
[----:B------:R-:W-:Y:S02]  /*9490*/  IMAD.U32 R3, R29, 0x10000, RZ ;  /* 0x000100001d037824 */ /* 0x000fe400078e00ff */
[----:B------:R-:W-:Y:S01]  /*94a0*/  FFMA.FTZ R46, R5, R30, -R46 ;  /* 0x0000001e052e7223 */ /* 0x000fe2000001082e */
[----:B------:R-:W-:Y:S02]  /*94b0*/  IMAD.U32 R8, R15, 0x10000, RZ ;  /* 0x000100000f087824 */ /* 0x000fe400078e00ff */
[----:B------:R-:W-:Y:S01]  /*94c0*/  FMUL.FTZ R11, R20, R9 ;  /* 0x00000009140b7220 */ /* 0x000fe20000410000 */
[----:B------:R-:W-:Y:S01]  /*94d0*/  LOP3.LUT R4, R12, 0xffff0000, RZ, 0xc0, !PT ;  /* 0xffff00000c047812 */ /* 0x000fe200078ec0ff */
[----:B------:R-:W-:Y:S01]  /*94e0*/  FMUL.FTZ R30, R20, R3 ;  /* 0x00000003141e7220 */ /* 0x000fe20000410000 */
[----:B------:R-:W-:Y:S01]  /*94f0*/  FFMA.FTZ R32, R5, R34, R32 ;  /* 0x0000002205207223 */ /* 0x000fe20000010020 */
[----:B------:R-:W-:Y:S01]  /*9500*/  FMUL.FTZ R5, R10, R43 ;  /* 0x0000002b0a057220 */ /* 0x000fe20000410000 */
[C---:B------:R-:W-:Y:S01]  /*9510*/  FFMA.FTZ R20, R8.reuse, R3, -R11 ;  /* 0x0000000308147223 */ /* 0x040fe2000001080b */
[----:B------:R-:W-:Y:S01]  /*9520*/  LOP3.LUT R12, R13, 0xffff0000, RZ, 0xc0, !PT ;  /* 0xffff00000d0c7812 */ /* 0x000fe200078ec0ff */
[----:B------:R-:W-:Y:S01]  /*9530*/  FFMA.FTZ R30, R8, R9, R30 ;  /* 0x00000009081e7223 */ /* 0x000fe2000001001e */
[-C--:B------:R-:W-:Y:S01]  /*9540*/  FMUL.FTZ R11, R10, R45.reuse ;  /* 0x0000002d0a0b7220 */ /* 0x080fe20000410000 */
[C---:B------:R-:W-:Y:S01]  /*9550*/  IMAD.U32 R6, R14.reuse, 0x10000, RZ ;  /* 0x000100000e067824 */ /* 0x040fe200078e00ff */
[----:B------:R-:W-:Y:S01]  /*9560*/  LOP3.LUT R7, R14, 0xffff0000, RZ, 0xc0, !PT ;  /* 0xffff00000e077812 */ /* 0x000fe200078ec0ff */
[----:B------:R-:W-:Y:S01]  /*9570*/  IMAD.U32 R13, R26, 0x10000, RZ ;  /* 0x000100001a0d7824 */ /* 0x000fe200078e00ff */
[----:B------:R-:W-:Y:S01]  /*9580*/  LOP3.LUT R24, R25, 0xffff0000, RZ, 0xc0, !PT ;  /* 0xffff000019187812 */ /* 0x000fe200078ec0ff */
[----:B------:R-:W-:Y:S01]  /*9590*/  FFMA.FTZ R45, R4, R45, -R5 ;  /* 0x0000002d042d7223 */ /* 0x000fe20000010805 */
[----:B------:R-:W-:Y:S01]  /*95a0*/  LOP3.LUT R9, R42, 0xffff0000, RZ, 0xc0, !PT ;  /* 0xffff00002a097812 */ /* 0x000fe200078ec0ff */
[----:B------:R-:W-:Y:S01]  /*95b0*/  IMAD.U32 R8, R40, 0x10000, RZ ;  /* 0x0001000028087824 */ /* 0x000fe200078e00ff */
[----:B------:R-:W-:Y:S01]  /*95c0*/  LOP3.LUT R14, R15, 0xffff0000, RZ, 0xc0, !PT ;  /* 0xffff00000f0e7812 */ /* 0x000fe200078ec0ff */
[----:B------:R-:W-:Y:S01]  /*95d0*/  IMAD.U32 R5, R21, 0x10000, RZ ;  /* 0x0001000015057824 */ /* 0x000fe200078e00ff */
[----:B------:R-:W-:-:S02]  /*95e0*/  LOP3.LUT R15, R26, 0xffff0000, RZ, 0xc0, !PT ;  /* 0xffff00001a0f7812 */ /* 0x000fc400078ec0ff */
[----:B------:R-:W-:Y:S01]  /*95f0*/  LOP3.LUT R26, R27, 0xffff0000, RZ, 0xc0, !PT ;  /* 0xffff00001b1a7812 */ /* 0x000fe200078ec0ff */
[C---:B------:R-:W-:Y:S01]  /*9600*/  FMUL.FTZ R27, R13.reuse, R8 ;  /* 0x000000080d1b7220 */ /* 0x040fe20000410000 */
[----:B------:R-:W-:Y:S01]  /*9610*/  LOP3.LUT R3, R44, 0xffff0000, RZ, 0xc0, !PT ;  /* 0xffff00002c037812 */ /* 0x000fe200078ec0ff */
[----:B------:R-:W-:Y:S01]  /*9620*/  FMUL.FTZ R25, R24, R9 ;  /* 0x0000000918197220 */ /* 0x000fe20000410000 */
[----:B------:R-:W-:Y:S01]  /*9630*/  FFMA.FTZ R11, R4, R43, R11 ;  /* 0x0000002b040b7223 */ /* 0x000fe2000001000b */
[----:B------:R-:W-:Y:S01]  /*9640*/  FMUL.FTZ R13, R13, R5 ;  /* 0x000000050d0d7220 */ /* 0x000fe20000410000 */
[----:B------:R-:W-:Y:S02]  /*9650*/  LOP3.LUT R40, R40, 0xffff0000, RZ, 0xc0, !PT ;  /* 0xffff000028287812 */ /* 0x000fe400078ec0ff */
[----:B------:R-:W-:Y:S02]  /*9660*/  LOP3.LUT R35, R35, 0xffff0000, RZ, 0xc0, !PT ;  /* 0xffff000023237812 */ /* 0x000fe400078ec0ff */
[----:B------:R-:W-:-:S02]  /*9670*/  LOP3.LUT R4, R21, 0xffff0000, RZ, 0xc0, !PT ;  /* 0xffff000015047812 */ /* 0x000fc400078ec0ff */
[----:B------:R-:W-:Y:S01]  /*9680*/  LOP3.LUT R29, R29, 0xffff0000, RZ, 0xc0, !PT ;  /* 0xffff00001d1d7812 */ /* 0x000fe200078ec0ff */
[-C--:B------:R-:W-:Y:S01]  /*9690*/  FMUL.FTZ R24, R24, R3.reuse ;  /* 0x0000000318187220 */ /* 0x080fe20000410000 */
[----:B------:R-:W-:Y:S01]  /*96a0*/  FFMA.FTZ R25, R12, R3, -R25 ;  /* 0x000000030c197223 */ /* 0x000fe20000010819 */
[C---:B------:R-:W-:Y:S01]  /*96b0*/  FFMA.FTZ R27, R6.reuse, R5, -R27 ;  /* 0x00000005061b7223 */ /* 0x040fe2000001081b */
[----:B------:R-:W-:Y:S01]  /*96c0*/  FFMA.FTZ R10, R6, R8, R13 ;  /* 0x00000008060a7223 */ /* 0x000fe2000001000d */
[C---:B------:R-:W-:Y:S01]  /*96d0*/  FMUL.FTZ R6, R15.reuse, R40 ;  /* 0x000000280f067220 */ /* 0x040fe20000410000 */
[C---:B------:R-:W-:Y:S01]  /*96e0*/  FMUL.FTZ R3, R26.reuse, R35 ;  /* 0x000000231a037220 */ /* 0x040fe20000410000 */
[-C--:B------:R-:W-:Y:S01]  /*96f0*/  FMUL.FTZ R15, R15, R4.reuse ;  /* 0x000000040f0f7220 */ /* 0x080fe20000410000 */
[-C--:B------:R-:W-:Y:S01]  /*9700*/  FMUL.FTZ R26, R26, R29.reuse ;  /* 0x0000001d1a1a7220 */ /* 0x080fe20000410000 */
        /* <DEDUP_REMOVED lines=15> */
.L_x_1663:
[----:B------:R-:W-:Y:S05]  /*9800*/  BSYNC B0 ;  /* 0x0000000000007941 */ /* 0x000fea0003800000 */
.L_x_1649:
[----:B------:R-:W-:Y:S01]  /*9810*/  @!PT LDS RZ, [RZ] ;  /* 0x00000000fffff984 */ /* 0x000fe20000000800 */
[----:B------:R-:W-:Y:S01]  /*9820*/  @!PT LDS RZ, [RZ] ;  /* 0x00000000fffff984 */ /* 0x000fe20000000800 */
[----:B------:R-:W-:Y:S01]  /*9830*/  @!PT LDS RZ, [RZ] ;  /* 0x00000000fffff984 */ /* 0x000fe20000000800 */
[----:B------:R-:W-:Y:S01]  /*9840*/  @!PT LDS RZ, [RZ] ;  /* 0x00000000fffff984 */ /* 0x000fe20000000800 */
[----:B------:R3:W-:Y:S06]  /*9850*/  MEMBAR.ALL.CTA ;  /* 0x0000000000007992 */ /* 0x0007ec0000008000 */
[----:B---3--:R-:W3:Y:S01]  /*9860*/  FENCE.VIEW.ASYNC.S ;  /* 0x00000000000073c6 */ /* 0x008ee20000000000 */
[----:B------:R-:W-:Y:S05]  /*9870*/  WARPSYNC.ALL ;  /* 0x0000000000007948 */ /* 0x000fea0003800000 */
[----:B---3--:R-:W-:Y:S06]  /*9880*/  BAR.SYNC.DEFER_BLOCKING 0xd, 0x180 ;  /* 0x0346000000007b1d */ /* 0x008fec0000010000 */
.L_x_1646:
[----:B-12---:R-:W-:-:S05]  /*9890*/  IMAD.U32 R0, RZ, RZ, UR39 ;  /* 0x00000027ff007e24 */ /* 0x006fca000f8e00ff */
[----:B------:R-:W-:-:S13]  /*98a0*/  ISETP.NE.AND P0, PT, R0, 0x3, PT ;  /* 0x000000030000780c */ /* 0x000fda0003f05270 */
[----:B------:R-:W-:Y:S05]  /*98b0*/  @!P0 BRA `(.L_x_1673) ;  /* 0x0000000000048947 */ /* 0x000fea0003800000 */
[----:B------:R-:W-:Y:S01]  /*98c0*/  BPT.TRAP 0x1 ;  /* 0x000000040000795c */ /* 0x000fe20000300000 */
.L_x_1673:
[----:B------:R-:W-:Y:S01]  /*98d0*/  IMAD R0, R19, 0x8, R2 ;  /* 0x0000000813007824 */ /* 0x000fe200078e0202 */
[----:B0-----:R-:W-:-:S04]  /*98e0*/  SHF.L.U32 R5, R154, 0x1f, RZ ;  /* 0x0000001f9a057819 */ /* 0x001fc800000006ff */
[----:B------:R0:W1:Y:S01]  /*98f0*/  SYNCS.PHASECHK.TRANS64.TRYWAIT P1, [R0+URZ+0x16830], R5 ;  /* 0x01683005000075a7 */ /* 0x000062000802017f */
[----:B------:R-:W-:Y:S05]  /*9900*/  @!P0 BRA `(.L_x_1674) ;  /* 0x0000000000048947 */ /* 0x000fea0003800000 */
[----:B------:R-:W-:Y:S01]  /*9910*/  BPT.TRAP 0x1 ;  /* 0x000000040000795c */ /* 0x000fe20000300000 */
.L_x_1674:
[----:B---3--:R-:W-:Y:S01]  /*9920*/  VIADD R3, R2, 0xe400 ;  /* 0x0000e40002037836 */ /* 0x008fe20000000000 */
[----:B------:R-:W-:Y:S01]  /*9930*/  LOP3.LUT R6, R28, 0x10000, RZ, 0xfc, !PT ;  /* 0x000100001c067812 */ /* 0x000fe200078efcff */
[----:B------:R-:W-:-:S03]  /*9940*/  IMAD.MOV.U32 R7, RZ, RZ, 0x40000040 ;  /* 0x40000040ff077424 */ /* 0x000fc600078e00ff */
[----:B------:R-:W-:-:S04]  /*9950*/  SHF.R.U32.HI R3, RZ, 0x4, R3 ;  /* 0x00000004ff037819 */ /* 0x000fc80000011603 */
[----:B------:R-:W-:-:S04]  /*9960*/  LOP3.LUT R3, R3, 0x3fff, RZ, 0xc0, !PT ;  /* 0x00003fff03037812 */ /* 0x000fc800078ec0ff */
[----:B------:R-:W-:-:S05]  /*9970*/  LOP3.LUT R3, R3, 0x10000, RZ, 0xfc, !PT ;  /* 0x0001000003037812 */ /* 0x000fca00078efcff */
[----:B------:R2:W-:Y:S01]  /*9980*/  STL [R1+0x2c], R3 ;  /* 0x00002c0301007387 */ /* 0x0005e20000100800 */
[----:B-1----:R-:W-:Y:S05]  /*9990*/  @P1 BRA `(.L_x_1675) ;  /* 0x0000000000081947 */ /* 0x002fea0003800000 */
[----:B------:R-:W1:Y:S02]  /*99a0*/  SYNCS.PHASECHK.TRANS64.TRYWAIT P1, [R0+URZ+0x16830], R5 ;  /* 0x01683005000075a7 */ /* 0x000e64000802017f */
[----:B-1----:R-:W-:Y:S05]  /*99b0*/  @!P1 BRA `(.L_x_1676) ;  /* 0x0000017c00849947 */ /* 0x002fea0003800000 */
.L_x_1675:
[----:B--2---:R-:W2:Y:S01]  /*99c0*/  LDL R3, [R1+0x2c] ;  /* 0x00002c0001037983 */ /* 0x004ea20000100800 */
[----:B01----:R-:W-:Y:S01]  /*99d0*/  IMAD.MOV.U32 R5, RZ, RZ, 0x40000040 ;  /* 0x40000040ff057424 */ /* 0x003fe200078e00ff */
[----:B------:R-:W-:Y:S05]  /*99e0*/  WARPSYNC.ALL ;  /* 0x0000000000007948 */ /* 0x000fea0003800000 */
[C---:B------:R-:W-:Y:S01]  /*99f0*/  R2UR UR4, R6.reuse ;  /* 0x00000000060472ca */ /* 0x040fe200000e0000 */
[----:B----45:R-:W-:Y:S01]  /*9a00*/  WARPGROUP.ARRIVE ;  /* 0x00000000000079c5 */ /* 0x030fe20000000000 */
[----:B------:R-:W-:Y:S01]  /*9a10*/  R2UR UR5, R7 ;  /* 0x00000000070572ca */ /* 0x000fe200000e0000 */
[----:B------:R-:W-:Y:S01]  /*9a20*/  VIADD R12, R6, 0x2 ;  /* 0x00000002060c7836 */ /* 0x000fe20000000000 */
[----:B------:R-:W-:Y:S01]  /*9a30*/  R2UR UR7, R5 ;  /* 0x00000000050772ca */ /* 0x000fe200000e0000 */
[----:B------:R-:W-:-:S02]  /*9a40*/  IMAD.MOV.U32 R13, RZ, RZ, 0x40000040 ;  /* 0x40000040ff0d7424 */ /* 0x000fc400078e00ff */
[----:B------:R-:W-:Y:S02]  /*9a50*/  IMAD.MOV.U32 R9, RZ, RZ, 0x40000040 ;  /* 0x40000040ff097424 */ /* 0x000fe400078e00ff */
[----:B------:R-:W-:Y:S01]  /*9a60*/  VIADD R10, R6, 0x4 ;  /* 0x00000004060a7836 */ /* 0x000fe20000000000 */
[----:B------:R0:W-:Y:S01]  /*9a70*/  STL.64 [R1+0x18], R12 ;  /* 0x0000180c01007387 */ /* 0x0001e20000100a00 */
[----:B------:R-:W-:Y:S02]  /*9a80*/  IMAD.MOV.U32 R11, RZ, RZ, 0x40000040 ;  /* 0x40000040ff0b7424 */ /* 0x000fe400078e00ff */
[----:B------:R-:W-:-:S03]  /*9a90*/  IMAD.MOV.U32 R5, RZ, RZ, 0x40000040 ;  /* 0x40000040ff057424 */ /* 0x000fc600078e00ff */
[----:B------:R0:W-:Y:S01]  /*9aa0*/  STL.64 [R1+0x10], R10 ;  /* 0x0000100a01007387 */ /* 0x0001e20000100a00 */
        /* <DEDUP_REMOVED lines=9> */
[----:B------:R-:W-:Y:S02]  /*9b40*/  IMAD.MOV.U32 R9, RZ, RZ, 0x40000040 ;  /* 0x40000040ff097424 */ /* 0x000fe400078e00ff */
[----:B------:R-:W-:Y:S01]  /*9b50*/  VIADD R4, R4, 0x6 ;  /* 0x0000000604047836 */ /* 0x000fe20000000000 */
[----:B------:R-:W-:-:S02]  /*9b60*/  WARPGROUP.DEPBAR.LE gsb0, 0x0 ;  /* 0x00008000000079c5 */ /* 0x000fc40000010000 */
[----:B------:R-:W-:-:S07]  /*9b70*/  WARPGROUP.ARRIVE ;  /* 0x00000000000079c5 */ /* 0x000fce0000000000 */
[----:B------:R-:W-:Y:S01]  /*9b80*/  HGMMA.64x128x16.F32.BF16 R24, gdesc[UR4], R24, gsb0 ;  /* 0x01e00000041879f0 */ /* 0x000fe20008001818 */
[----:B------:R-:W-:Y:S02]  /*9b90*/  R2UR UR4, R10 ;  /* 0x000000000a0472ca */ /* 0x000fe400000e0000 */
[----:B------:R-:W-:Y:S02]  /*9ba0*/  R2UR UR5, R11 ;  /* 0x000000000b0572ca */ /* 0x000fe400000e0000 */
[----:B------:R-:W-:Y:S01]  /*9bb0*/  R2UR UR6, R8 ;  /* 0x00000000080672ca */ /* 0x000fe200000e0000 */
[----:B------:R-:W-:Y:S01]  /*9bc0*/  VIADD R8, R6, 0x6 ;  /* 0x0000000606087836 */ /* 0x000fe20000000000 */
[----:B------:R-:W-:Y:S01]  /*9bd0*/  R2UR UR7, R9 ;  /* 0x00000000090772ca */ /* 0x000fe200000e0000 */
[----:B------:R-:W-:Y:S01]  /*9be0*/  IMAD.MOV.U32 R9, RZ, RZ, 0x40000040 ;  /* 0x40000040ff097424 */ /* 0x000fe200078e00ff */
[----:B------:R-:W-:Y:S02]  /*9bf0*/  WARPGROUP.DEPBAR.LE gsb0, 0x0 ;  /* 0x00008000000079c5 */ /* 0x000fe40000010000 */
[----:B------:R-:W-:-:S09]  /*9c00*/  WARPGROUP.ARRIVE ;  /* 0x00000000000079c5 */ /* 0x000fd20000000000 */
        /* <DEDUP_REMOVED lines=11> */
.L_x_1677:
[----:B------:R-:W2:Y:S01]  /*9cc0*/  LDL R4, [R1+0x30] ;  /* 0x0000300001047983 */ /* 0x000ea20000100800 */
[----:B------:R-:W0:Y:S01]  /*9cd0*/  LDC R93, c[0x0][0x448] ;  /* 0x00011200ff5d7b82 */ /* 0x000e220000000800 */
[----:B------:R-:W-:Y:S02]  /*9ce0*/  ULDC UR4, c[0x0][0x9d8] ;  /* 0x0002760000047ab9 */ /* 0x000fe40000000800 */
[----:B------:R-:W2:Y:S04]  /*9cf0*/  LDL R92, [R1+0x20] ;  /* 0x00002000015c7983 */ /* 0x000ea80000100800 */
[----:B------:R-:W3:Y:S01]  /*9d00*/  LDL R94, [R1] ;  /* 0x00000000015e7983 */ /* 0x000ee20000100800 */
[----:B------:R-:W-:Y:S01]  /*9d10*/  VIADD R0, R0, 0x16840 ;  /* 0x0001684000007836 */ /* 0x000fe20000000000 */
[----:B------:R-:W-:Y:S01]  /*9d20*/  LOP3.LUT R23, R23, 0xfffffff7, RZ, 0xc0, !PT ;  /* 0xfffffff717177812 */ /* 0x000fe200078ec0ff */
[----:B------:R-:W-:Y:S01]  /*9d30*/  ULDC UR31, c[0x0][0x9dc] ;  /* 0x00027700001f7ab9 */ /* 0x000fe20000000800 */
[----:B0-----:R-:W-:Y:S01]  /*9d40*/  ISETP.NE.AND P1, PT, R93, 0x1, PT ;  /* 0x000000015d00780c */ /* 0x001fe20003f25270 */
[----:B------:R-:W-:-:S12]  /*9d50*/  FMUL.FTZ R13, R24, UR4 ;  /* 0x00000004180d7c20 */ /* 0x000fd80008410000 */
[----:B------:R-:W0:Y:S01]  /*9d60*/  @P1 LDC R5, c[0x0][0x44c] ;  /* 0x00011300ff051b82 */ /* 0x000e220000000800 */
[----:B------:R-:W-:-:S07]  /*9d70*/  FMUL.FTZ R24, R29, UR4 ;  /* 0x000000041d187c20 */ /* 0x000fce0008410000 */
[----:B------:R-:W1:Y:S01]  /*9d80*/  @P1 LDC R11, c[0x0][0x450] ;  /* 0x00011400ff0b1b82 */ /* 0x000e620000000800 */
        /* <DEDUP_REMOVED lines=61> */
[----:B------:R-:W-:Y:S01]  /*a160*/  @P1 LOP3.LUT R23, R23, 0x8, RZ, 0xfc, !PT ;  /* 0x0000000817171812 */ /* 0x000fe200078efcff */
[----:B------:R-:W4:Y:S01]  /*a170*/  MUFU.TANH R13, R13 ;  /* 0x0000000d000d7308 */ /* 0x000f220000002400 */
[----:B------:R-:W-:Y:S01]  /*a180*/  ULOP3.LUT UR31, URZ, UR31, URZ, 0x33, !UPT ;  /* 0x0000001f3f1f7292 */ /* 0x000fe2000f8e333f */
[----:B------:R-:W-:-:S06]  /*a190*/  FMUL.FTZ R86, R86, UR4 ;  /* 0x0000000456567c20 */ /* 0x000fcc0008410000 */
        /* <DEDUP_REMOVED lines=19> */
[----:B--2---:R-:W-:-:S04]  /*a2d0*/  IMAD.IADD R80, R4, 0x1, R92 ;  /* 0x0000000104507824 */ /* 0x004fc800078e025c */
[----:B0-----:R-:W-:-:S05]  /*a2e0*/  @P1 IMAD.HI.U32 R4, R80, R5, RZ ;  /* 0x0000000550041227 */ /* 0x001fca00078e00ff */
[----:B-1----:R-:W-:Y:S02]  /*a2f0*/  @P1 SHF.R.U32.HI R80, RZ, R11, R4 ;  /* 0x0000000bff501219 */ /* 0x002fe40000011604 */
[----:B------:R-:W0:Y:S01]  /*a300*/  LDC.64 R10, c[0x0][0x9e0] ;  /* 0x00027800ff0a7b82 */ /* 0x000e220000000a00 */
[----:B------:R-:W-:Y:S02]  /*a310*/  IMAD.MOV.U32 R4, RZ, RZ, -0x80 ;  /* 0xffffff80ff047424 */ /* 0x000fe400078e00ff */
[----:B------:R-:W-:Y:S01]  /*a320*/  IMAD.U32 R5, RZ, RZ, UR38 ;  /* 0x00000026ff057e24 */ /* 0x000fe2000f8e00ff */
[----:B------:R-:W1:Y:S01]  /*a330*/  SHFL.IDX PT, R91, R80, RZ, 0x1c1f ;  /* 0x001c1fff505b7589 */ /* 0x000e6200000e0000 */
[----:B------:R-:W-:-:S03]  /*a340*/  IMAD R81, R89, R4, 0x80 ;  /* 0x0000008059517424 */ /* 0x000fc600078e0204 */
[----:B------:R-:W-:Y:S01]  /*a350*/  PRMT R4, R5, 0x654, R0 ;  /* 0x0000065405047816 */ /* 0x000fe20000000000 */
[----:B------:R-:W-:Y:S01]  /*a360*/  VIADD R5, R81, 0x1 ;  /* 0x0000000151057836 */ /* 0x000fe20000000000 */
[----:B------:R-:W2:Y:S01]  /*a370*/  MUFU.TANH R39, R39 ;  /* 0x0000002700277308 */ /* 0x000ea20000002400 */
[----:B------:R-:W-:-:S07]  /*a380*/  IMAD.IADD R90, R156, 0x1, R81 ;  /* 0x000000019c5a7824 */ /* 0x000fce00078e0251 */
[----:B------:R-:W0:Y:S01]  /*a390*/  MUFU.TANH R40, R40 ;  /* 0x0000002800287308 */ /* 0x000e220000002400 */
[----:B---3--:R-:W-:-:S07]  /*a3a0*/  IMAD R5, R94, -0x2, R5 ;  /* 0xfffffffe5e057824 */ /* 0x008fce00078e0205 */
[----:B------:R-:W3:Y:S01]  /*a3b0*/  MUFU.TANH R37, R37 ;  /* 0x0000002500257308 */ /* 0x000ee20000002400 */
[----:B0-----:R-:W-:Y:S01]  /*a3c0*/  ISETP.GE.AND P1, PT, R11, 0x1, PT ;  /* 0x000000010b00780c */ /* 0x001fe20003f26270 */
[----:B------:R0:W-:Y:S01]  /*a3d0*/  SYNCS.ARRIVE.TRANS64.RED.A1T0 RZ, [R4+URZ], RZ ;  /* 0x000000ff04ff79a7 */ /* 0x0001e2000810043f */
[----:B------:R-:W-:-:S05]  /*a3e0*/  IADD3 R5, -R155, R5, R156 ;  /* 0x000000059b057210 */ /* 0x000fca0007ffe19c */
[----:B------:R-:W0:Y:S01]  /*a3f0*/  MUFU.TANH R38, R38 ;  /* 0x0000002600267308 */ /* 0x000e220000002400 */
[----:B------:R-:W-:-:S07]  /*a400*/  IMAD R90, R94, -0x2, R90 ;  /* 0xfffffffe5e5a7824 */ /* 0x000fce00078e025a */
[----:B------:R-:W0:Y:S01]  /*a410*/  MUFU.TANH R43, R43 ;  /* 0x0000002b002b7308 */ /* 0x000e220000002400 */
[----:B------:R-:W-:-:S07]  /*a420*/  IMAD.IADD R85, R5, 0x1, R10 ;  /* 0x0000000105557824 */ /* 0x000fce00078e020a */
        /* <DEDUP_REMOVED lines=38> */
[----:B------:R-:W-:-:S02]  /*a690*/  LOP3.LUT R23, R23, 0xfffffffb, RZ, 0xc0, !PT ;  /* 0xfffffffb17177812 */ /* 0x000fc400078ec0ff */
[----:B------:R-:W-:-:S05]  /*a6a0*/  LEA R78, R89, 0xffffff80, 0x7 ;  /* 0xffffff80594e7811 */ /* 0x000fca00078e38ff */
[----:B------:R5:W0:Y:S01]  /*a6b0*/  MUFU.TANH R0, R86 ;  /* 0x0000005600007308 */ /* 0x000a220000002400 */
[----:B------:R-:W-:Y:S02]  /*a6c0*/  @P1 LOP3.LUT R23, R23, 0x4, RZ, 0xfc, !PT ;  /* 0x0000000417171812 */ /* 0x000fe400078efcff */
[----:B-1----:R-:W-:Y:S01]  /*a6d0*/  VIADDMNMX R84, R91, R85, R90, PT ;  /* 0x000000555b547246 */ /* 0x002fe2000380015a */
[----:B-----5:R-:W-:-:S04]  /*a6e0*/  VIADD R86, R5, UR31 ;  /* 0x0000001f05567c36 */ /* 0x020fc80008000000 */
[----:B------:R-:W-:Y:S01]  /*a6f0*/  IMAD.IADD R83, R86, 0x1, R91 ;  /* 0x0000000156537824 */ /* 0x000fe200078e025b */
[----:B--234-:R-:W-:Y:S06]  /*a700*/  @!P1 BRA `(.L_x_1678) ;  /* 0x0000000000509947 */ /* 0x01cfec0003800000 */
[----:B------:R-:W-:Y:S01]  /*a710*/  IADD3 R87, -R155, R156, R91 ;  /* 0x0000009c9b577210 */ /* 0x000fe20007ffe15b */
[----:B------:R-:W-:Y:S03]  /*a720*/  BSSY B0, `(.L_x_1679) ;  /* 0x000000e000007945 */ /* 0x000fe60003800000 */
[----:B------:R-:W-:-:S13]  /*a730*/  ISETP.GT.AND P1, PT, R87, -0x1, PT ;  /* 0xffffffff5700780c */ /* 0x000fda0003f24270 */
[----:B------:R-:W-:Y:S05]  /*a740*/  @P1 BRA `(.L_x_1680) ;  /* 0x00000000001c1947 */ /* 0x000fea0003800000 */
[----:B------:R-:W-:Y:S02]  /*a750*/  ISETP.NE.AND P1, PT, R11, 0x1, PT ;  /* 0x000000010b00780c */ /* 0x000fe40003f25270 */
[----:B------:R-:W-:-:S11]  /*a760*/  LOP3.LUT R87, RZ, R87, RZ, 0x33, !PT ;  /* 0x00000057ff577212 */ /* 0x000fd600078e33ff */
[----:B0-----:R-:W0:Y:S02]  /*a770*/  @P1 LDC.64 R4, c[0x0][0x9e8] ;  /* 0x00027a00ff041b82 */ /* 0x001e240000000a00 */
[----:B0-----:R-:W-:-:S05]  /*a780*/  @P1 IMAD.HI.U32 R4, R87, R4, RZ ;  /* 0x0000000457041227 */ /* 0x001fca00078e00ff */
[----:B------:R-:W-:-:S04]  /*a790*/  @P1 SHF.R.U32.HI R87, RZ, R5, R4 ;  /* 0x00000005ff571219 */ /* 0x000fc80000011604 */
[----:B------:R-:W-:Y:S01]  /*a7a0*/  LOP3.LUT R87, RZ, R87, RZ, 0x33, !PT ;  /* 0x00000057ff577212 */ /* 0x000fe200078e33ff */
[----:B------:R-:W-:Y:S06]  /*a7b0*/  BRA `(.L_x_1681) ;  /* 0x0000000000107947 */ /* 0x000fec0003800000 */
.L_x_1680:
[----:B------:R-:W-:-:S13]  /*a7c0*/  ISETP.NE.AND P1, PT, R11, 0x1, PT ;  /* 0x000000010b00780c */ /* 0x000fda0003f25270 */
[----:B0-----:R-:W0:Y:S02]  /*a7d0*/  @P1 LDC.64 R4, c[0x0][0x9e8] ;  /* 0x00027a00ff041b82 */ /* 0x001e240000000a00 */
[----:B0-----:R-:W-:-:S05]  /*a7e0*/  @P1 IMAD.HI.U32 R4, R87, R4, RZ ;  /* 0x0000000457041227 */ /* 0x001fca00078e00ff */
[----:B------:R-:W-:-:S07]  /*a7f0*/  @P1 SHF.R.U32.HI R87, RZ, R5, R4 ;  /* 0x00000005ff571219 */ /* 0x000fce0000011604 */
.L_x_1681:
[----:B------:R-:W-:Y:S05]  /*a800*/  BSYNC B0 ;  /* 0x0000000000007941 */ /* 0x000fea0003800000 */
.L_x_1679:
[----:B------:R-:W-:-:S04]  /*a810*/  IMAD R87, R87, R11, -R78 ;  /* 0x0000000b57577224 */ /* 0x000fc800078e0a4e */
[----:B------:R-:W-:-:S05]  /*a820*/  IMAD R4, R94, -0x2, R87 ;  /* 0xfffffffe5e047824 */ /* 0x000fca00078e0257 */
[----:B------:R-:W-:Y:S02]  /*a830*/  VIMNMX R83, R83, R4, !PT ;  /* 0x0000000453537248 */ /* 0x000fe40007fe0100 */
[----:B------:R-:W-:-:S07]  /*a840*/  VIADDMNMX R84, R4, R11, R84, PT ;  /* 0x0000000b04547246 */ /* 0x000fce0003800154 */
.L_x_1678:
[C---:B------:R-:W-:Y:S02]  /*a850*/  ISETP.GE.AND P1, PT, R81.reuse, 0x2, PT ;  /* 0x000000025100780c */ /* 0x040fe40003f26270 */
[----:B------:R-:W-:Y:S02]  /*a860*/  ISETP.GE.AND P6, PT, R81, 0x9, PT ;  /* 0x000000095100780c */ /* 0x000fe40003fc6270 */
[----:B------:R-:W-:Y:S02]  /*a870*/  ISETP.GT.AND P2, PT, R83, 0x1, !P1 ;  /* 0x000000015300780c */ /* 0x000fe40004f44270 */
[----:B------:R-:W-:Y:S02]  /*a880*/  ISETP.GE.AND P3, PT, R81, 0xa, PT ;  /* 0x0000000a5100780c */ /* 0x000fe40003f66270 */
[----:B------:R-:W-:Y:S02]  /*a890*/  ISETP.LT.OR P2, PT, R84, 0x2, P2 ;  /* 0x000000025400780c */ /* 0x000fe40001741670 */
[----:B------:R-:W-:-:S02]  /*a8a0*/  LOP3.LUT R23, R23, 0xfffffffe, RZ, 0xc0, !PT ;  /* 0xfffffffe17177812 */ /* 0x000fc400078ec0ff */
[----:B------:R-:W-:Y:S02]  /*a8b0*/  FSEL R14, R14, -INF , !P2 ;  /* 0xff8000000e0e7808 */ /* 0x000fe40005000000 */
[----:B------:R-:W-:Y:S02]  /*a8c0*/  ISETP.GT.AND P2, PT, R83, 0x8, !P6 ;  /* 0x000000085300780c */ /* 0x000fe40007744270 */
[----:B------:R-:W-:Y:S02]  /*a8d0*/  ISETP.GE.AND P5, PT, R81, 0x1, PT ;  /* 0x000000015100780c */ /* 0x000fe40003fa6270 */
[----:B------:R-:W-:Y:S02]  /*a8e0*/  ISETP.LT.OR P2, PT, R84, 0x9, P2 ;  /* 0x000000095400780c */ /* 0x000fe40001741670 */
[----:B------:R-:W-:Y:S02]  /*a8f0*/  @P3 LOP3.LUT R23, R23, 0x1, RZ, 0xfc, !PT ;  /* 0x0000000117173812 */ /* 0x000fe400078efcff */
[----:B------:R-:W-:-:S02]  /*a900*/  FSEL R21, R21, -INF , !P2 ;  /* 0xff80000015157808 */ /* 0x000fc40005000000 */
[----:B------:R-:W-:Y:S02]  /*a910*/  ISETP.GT.AND P2, PT, R83, 0x9, !P3 ;  /* 0x000000095300780c */ /* 0x000fe40005f44270 */
        /* <DEDUP_REMOVED lines=57> */
[----:B0-----:R-:W-:Y:S02]  /*acb0*/  FSEL R43, R43, -INF , !P2 ;  /* 0xff8000002b2b7808 */ /* 0x001fe40005000000 */
        /* <DEDUP_REMOVED lines=103> */
[----:B------:R-:W-:-:S04]  /*b330*/  ISETP.GT.AND P4, PT, R83, RZ, !P5 ;  /* 0x000000ff5300720c */ /* 0x000fc80006f84270 */
[----:B------:R-:W-:-:S04]  /*b340*/  ISETP.LT.OR P4, PT, R84, 0x1, P4 ;  /* 0x000000015400780c */ /* 0x000fc80002781670 */
[----:B------:R-:W-:Y:S02]  /*b350*/  FSEL R13, R13, -INF , !P4 ;  /* 0xff8000000d0d7808 */ /* 0x000fe40006000000 */
[----:B------:R-:W-:Y:S02]  /*b360*/  ISETP.GE.AND P4, PT, R81, 0x7a, PT ;  /* 0x0000007a5100780c */ /* 0x000fe40003f86270 */
[----:B------:R-:W0:Y:S11]  /*b370*/  SHFL.IDX PT, R81, R80, 0x1, 0x1c1f ;  /* 0x003c1f0050517f89 */ /* 0x000e3600000e0000 */
[----:B------:R-:W-:-:S02]  /*b380*/  @P4 LOP3.LUT R23, R23, 0x10000000, RZ, 0xfc, !PT ;  /* 0x1000000017174812 */ /* 0x000fc400078efcff */
[----:B------:R-:W-:-:S04]  /*b390*/  ISETP.GT.AND P4, PT, R83, 0x79, !P4 ;  /* 0x000000795300780c */ /* 0x000fc80006784270 */
[----:B------:R-:W-:-:S04]  /*b3a0*/  ISETP.LT.OR P4, PT, R84, 0x7a, P4 ;  /* 0x0000007a5400780c */ /* 0x000fc80002781670 */
[----:B------:R-:W-:Y:S02]  /*b3b0*/  FSEL R82, R82, -INF , !P4 ;  /* 0xff80000052527808 */ /* 0x000fe40006000000 */
[----:B------:R-:W-:Y:S01]  /*b3c0*/  ISETP.GE.AND P4, PT, R11, 0x1, PT ;  /* 0x000000010b00780c */ /* 0x000fe20003f86270 */
[----:B0-----:R-:W-:Y:S01]  /*b3d0*/  IMAD.IADD R86, R86, 0x1, R81 ;  /* 0x0000000156567824 */ /* 0x001fe200078e0251 */
[----:B------:R-:W-:-:S11]  /*b3e0*/  VIADDMNMX R90, R81, R85, R90, PT ;  /* 0x00000055515a7246 */ /* 0x000fd6000380015a */
[----:B------:R-:W-:Y:S05]  /*b3f0*/  @!P4 BRA `(.L_x_1682) ;  /* 0x000000000050c947 */ /* 0x000fea0003800000 */
[----:B------:R-:W-:Y:S01]  /*b400*/  IADD3 R81, -R155, R156, R81 ;  /* 0x0000009c9b517210 */ /* 0x000fe20007ffe151 */
[----:B------:R-:W-:Y:S03]  /*b410*/  BSSY B0, `(.L_x_1683) ;  /* 0x000000e000007945 */ /* 0x000fe60003800000 */
[----:B------:R-:W-:-:S13]  /*b420*/  ISETP.GT.AND P4, PT, R81, -0x1, PT ;  /* 0xffffffff5100780c */ /* 0x000fda0003f84270 */
        /* <DEDUP_REMOVED lines=8> */
.L_x_1684:
[----:B------:R-:W-:-:S13]  /*b4b0*/  ISETP.NE.AND P4, PT, R11, 0x1, PT ;  /* 0x000000010b00780c */ /* 0x000fda0003f85270 */
[----:B------:R-:W0:Y:S02]  /*b4c0*/  @P4 LDC.64 R4, c[0x0][0x9e8] ;  /* 0x00027a00ff044b82 */ /* 0x000e240000000a00 */
[----:B0-----:R-:W-:-:S05]  /*b4d0*/  @P4 IMAD.HI.U32 R4, R81, R4, RZ ;  /* 0x0000000451044227 */ /* 0x001fca00078e00ff */
[----:B------:R-:W-:-:S07]  /*b4e0*/  @P4 SHF.R.U32.HI R81, RZ, R5, R4 ;  /* 0x00000005ff514219 */ /* 0x000fce0000011604 */
.L_x_1685:
[----:B------:R-:W-:Y:S05]  /*b4f0*/  BSYNC B0 ;  /* 0x0000000000007941 */ /* 0x000fea0003800000 */
.L_x_1683:
[----:B------:R-:W-:-:S04]  /*b500*/  IMAD R78, R81, R11, -R78 ;  /* 0x0000000b514e7224 */ /* 0x000fc800078e0a4e */
[----:B------:R-:W-:-:S05]  /*b510*/  IMAD R5, R94, -0x2, R78 ;  /* 0xfffffffe5e057824 */ /* 0x000fca00078e024e */
[----:B------:R-:W-:Y:S02]  /*b520*/  VIMNMX R86, R86, R5, !PT ;  /* 0x0000000556567248 */ /* 0x000fe40007fe0100 */
[----:B------:R-:W-:-:S07]  /*b530*/  VIADDMNMX R90, R5, R11, R90, PT ;  /* 0x0000000b055a7246 */ /* 0x000fce000380015a */
.L_x_1682:
[C---:B------:R-:W-:Y:S01]  /*b540*/  ISETP.GT.AND P1, PT, R86.reuse, 0x1, !P1 ;  /* 0x000000015600780c */ /* 0x040fe20004f24270 */
[----:B------:R-:W-:Y:S01]  /*b550*/  ULDC UR30, c[0x0][0x988] ;  /* 0x00026200001e7ab9 */ /* 0x000fe20000000800 */
[----:B------:R-:W-:Y:S02]  /*b560*/  ISETP.GT.AND P6, PT, R86, 0x8, !P6 ;  /* 0x000000085600780c */ /* 0x000fe400077c4270 */
[C---:B------:R-:W-:Y:S02]  /*b570*/  ISETP.LT.OR P1, PT, R90.reuse, 0x2, P1 ;  /* 0x000000025a00780c */ /* 0x040fe40000f21670 */
[----:B------:R-:W-:Y:S02]  /*b580*/  ISETP.LT.OR P6, PT, R90, 0x9, P6 ;  /* 0x000000095a00780c */ /* 0x000fe400037c1670 */
[----:B------:R-:W-:Y:S02]  /*b590*/  FSEL R12, R12, -INF , !P1 ;  /* 0xff8000000c0c7808 */ /* 0x000fe40004800000 */
[----:B------:R-:W-:-:S02]  /*b5a0*/  LOP3.LUT P1, RZ, R23, 0x1, RZ, 0xc0, !PT ;  /* 0x0000000117ff7812 */ /* 0x000fc4000782c0ff */
[----:B------:R-:W-:Y:S02]  /*b5b0*/  FSEL R15, R15, -INF , !P6 ;  /* 0xff8000000f0f7808 */ /* 0x000fe40007000000 */
[----:B------:R-:W-:Y:S02]  /*b5c0*/  ISETP.GT.AND P1, PT, R86, 0x9, !P1 ;  /* 0x000000095600780c */ /* 0x000fe40004f24270 */
[C---:B------:R-:W-:Y:S02]  /*b5d0*/  LOP3.LUT P6, RZ, R23.reuse, 0x4000000, RZ, 0xc0, !PT ;  /* 0x0400000017ff7812 */ /* 0x040fe400078cc0ff */
[----:B------:R-:W-:Y:S02]  /*b5e0*/  ISETP.LT.OR P1, PT, R90, 0xa, P1 ;  /* 0x0000000a5a00780c */ /* 0x000fe40000f21670 */
[----:B------:R-:W-:Y:S02]  /*b5f0*/  LOP3.LUT P4, RZ, R23, 0x2000000, RZ, 0xc0, !PT ;  /* 0x0200000017ff7812 */ /* 0x000fe4000788c0ff */
        /* <DEDUP_REMOVED lines=19> */
[----:B------:R-:W-:Y:S02]  /*b730*/  LOP3.LUT P6, RZ, R23, 0x8000, RZ, 0xc0, !PT ;  /* 0x0000800017ff7812 */ /* 0x000fe400078cc0ff */
[----:B------:R-:W-:Y:S02]  /*b740*/  ISETP.GT.AND P1, PT, R86, 0x19, !P1 ;  /* 0x000000195600780c */ /* 0x000fe40004f24270 */
[----:B------:R-:W-:Y:S02]  /*b750*/  FMNMX.FTZ R5, R35, R4, !PT ;  /* 0x0000000423057209 */ /* 0x000fe40007810000 */
[----:B------:R-:W-:Y:S02]  /*b760*/  ISETP.LT.OR P1, PT, R90, 0x1a, P1 ;  /* 0x0000001a5a00780c */ /* 0x000fe40000f21670 */
[----:B------:R-:W-:Y:S02]  /*b770*/  FMNMX.FTZ R4, R36, R5, !PT ;  /* 0x0000000524047209 */ /* 0x000fe40007810000 */
[----:B------:R-:W-:-:S02]  /*b780*/  FSEL R30, R30, -INF , !P1 ;  /* 0xff8000001e1e7808 */ /* 0x000fc40004800000 */
[C---:B------:R-:W-:Y:S02]  /*b790*/  LOP3.LUT P1, RZ, R23.reuse, 0x800000, RZ, 0xc0, !PT ;  /* 0x0080000017ff7812 */ /* 0x040fe4000782c0ff */
[----:B------:R-:W-:Y:S02]  /*b7a0*/  LOP3.LUT P4, RZ, R23, 0x4000, RZ, 0xc0, !PT ;  /* 0x0000400017ff7812 */ /* 0x000fe4000788c0ff */
[----:B------:R-:W-:Y:S02]  /*b7b0*/  ISETP.GT.AND P1, PT, R86, 0x20, !P1 ;  /* 0x000000205600780c */ /* 0x000fe40004f24270 */
[----:B------:R-:W-:Y:S02]  /*b7c0*/  FMNMX.FTZ R5, R39, R4, !PT ;  /* 0x0000000427057209 */ /* 0x000fe40007810000 */
[----:B------:R-:W-:Y:S02]  /*b7d0*/  ISETP.LT.OR P1, PT, R90, 0x21, P1 ;  /* 0x000000215a00780c */ /* 0x000fe40000f21670 */
[----:B------:R-:W-:-:S02]  /*b7e0*/  FMNMX.FTZ R4, R40, R5, !PT ;  /* 0x0000000528047209 */ /* 0x000fc40007810000 */
[----:B------:R-:W-:Y:S02]  /*b7f0*/  FSEL R33, R33, -INF , !P1 ;  /* 0xff80000021217808 */ /* 0x000fe40004800000 */
[----:B------:R-:W-:Y:S02]  /*b800*/  LOP3.LUT P1, RZ, R23, 0x400000, RZ, 0xc0, !PT ;  /* 0x0040000017ff7812 */ /* 0x000fe4000782c0ff */
[----:B------:R-:W-:Y:S02]  /*b810*/  FMNMX.FTZ R5, R43, R4, !PT ;  /* 0x000000042b057209 */ /* 0x000fe40007810000 */
[----:B------:R-:W-:Y:S02]  /*b820*/  ISETP.GT.AND P1, PT, R86, 0x21, !P1 ;  /* 0x000000215600780c */ /* 0x000fe40004f24270 */
[----:B------:R-:W-:Y:S02]  /*b830*/  FMNMX.FTZ R4, R44, R5, !PT ;  /* 0x000000052c047209 */ /* 0x000fe40007810000 */
[----:B------:R-:W-:-:S02]  /*b840*/  ISETP.LT.OR P1, PT, R90, 0x22, P1 ;  /* 0x000000225a00780c */ /* 0x000fc40000f21670 */
[----:B------:R-:W-:Y:S02]  /*b850*/  FMNMX.FTZ R5, R47, R4, !PT ;  /* 0x000000042f057209 */ /* 0x000fe40007810000 */
[----:B------:R-:W-:Y:S02]  /*b860*/  FSEL R34, R34, -INF , !P1 ;  /* 0xff80000022227808 */ /* 0x000fe40004800000 */
[----:B------:R-:W-:Y:S02]  /*b870*/  LOP3.LUT P1, RZ, R23, 0x200000, RZ, 0xc0, !PT ;  /* 0x0020000017ff7812 */ /* 0x000fe4000782c0ff */
        /* <DEDUP_REMOVED lines=39> */
[----:B------:R-:W-:Y:S01]  /*baf0*/  ISETP.GT.AND P5, PT, R86, RZ, !P5 ;  /* 0x000000ff5600720c */ /* 0x000fe20006fa4270 */
[----:B------:R-:W0:Y:S01]  /*bb00*/  SHFL.BFLY PT, R5, R78, 0x2, 0x1f ;  /* 0x0c401f004e057f89 */ /* 0x000e2200000e0000 */
[----:B------:R-:W-:Y:S02]  /*bb10*/  FSEL R46, R46, -INF , !P1 ;  /* 0xff8000002e2e7808 */ /* 0x000fe40004800000 */
[----:B------:R-:W-:Y:S02]  /*bb20*/  ISETP.GT.AND P1, PT, R86, 0x40, !P6 ;  /* 0x000000405600780c */ /* 0x000fe40007724270 */
[----:B------:R-:W-:Y:S02]  /*bb30*/  LOP3.LUT P6, RZ, R23, 0x10, RZ, 0xc0, !PT ;  /* 0x0000001017ff7812 */ /* 0x000fe400078cc0ff */
[C---:B------:R-:W-:Y:S02]  /*bb40*/  ISETP.LT.OR P1, PT, R90.reuse, 0x41, P1 ;  /* 0x000000415a00780c */ /* 0x040fe40000f21670 */
[----:B------:R-:W-:-:S02]  /*bb50*/  ISETP.LT.OR P5, PT, R90, 0x1, P5 ;  /* 0x000000015a00780c */ /* 0x000fc40002fa1670 */
[----:B------:R-:W-:Y:S02]  /*bb60*/  FSEL R49, R49, -INF , !P1 ;  /* 0xff80000031317808 */ /* 0x000fe40004800000 */
[----:B------:R-:W-:Y:S02]  /*bb70*/  ISETP.GT.AND P1, PT, R86, 0x41, !P4 ;  /* 0x000000415600780c */ /* 0x000fe40006724270 */
[----:B------:R-:W-:Y:S02]  /*bb80*/  LOP3.LUT P4, RZ, R23, 0x2, RZ, 0xc0, !PT ;  /* 0x0000000217ff7812 */ /* 0x000fe4000788c0ff */
[----:B------:R-:W-:Y:S02]  /*bb90*/  ISETP.LT.OR P1, PT, R90, 0x42, P1 ;  /* 0x000000425a00780c */ /* 0x000fe40000f21670 */
[----:B------:R-:W-:Y:S02]  /*bba0*/  FSEL R3, R3, -INF , !P5 ;  /* 0xff80000003037808 */ /* 0x000fe40006800000 */
[----:B------:R-:W-:-:S02]  /*bbb0*/  FSEL R50, R50, -INF , !P1 ;  /* 0xff80000032327808 */ /* 0x000fc40004800000 */
[----:B------:R-:W-:Y:S02]  /*bbc0*/  LOP3.LUT P1, RZ, R23, 0x2000, RZ, 0xc0, !PT ;  /* 0x0000200017ff7812 */ /* 0x000fe4000782c0ff */
[----:B0-----:R-:W-:Y:S02]  /*bbd0*/  FMNMX.FTZ R80, R78, R5, !PT ;  /* 0x000000054e507209 */ /* 0x001fe40007810000 */
[C---:B------:R-:W-:Y:S02]  /*bbe0*/  ISETP.GT.AND P1, PT, R86.reuse, 0x48, !P1 ;  /* 0x000000485600780c */ /* 0x040fe40004f24270 */
[----:B------:R-:W-:Y:S01]  /*bbf0*/  ISETP.GT.AND P2, PT, R86, 0x71, !P2 ;  /* 0x000000715600780c */ /* 0x000fe20005744270 */
[----:B------:R-:W0:Y:S01]  /*bc00*/  SHFL.BFLY PT, R5, R80, 0x1, 0x1f ;  /* 0x0c201f0050057f89 */ /* 0x000e2200000e0000 */
[----:B------:R-:W-:Y:S02]  /*bc10*/  ISETP.LT.OR P1, PT, R90, 0x49, P1 ;  /* 0x000000495a00780c */ /* 0x000fe40000f21670 */
[----:B------:R-:W-:-:S02]  /*bc20*/  ISETP.GT.AND P3, PT, R86, 0x78, !P3 ;  /* 0x000000785600780c */ /* 0x000fc40005f64270 */
[----:B------:R-:W-:Y:S02]  /*bc30*/  FSEL R53, R53, -INF , !P1 ;  /* 0xff80000035357808 */ /* 0x000fe40004800000 */
[----:B------:R-:W-:Y:S02]  /*bc40*/  LOP3.LUT P1, RZ, R23, 0x1000, RZ, 0xc0, !PT ;  /* 0x0000100017ff7812 */ /* 0x000fe4000782c0ff */
[----:B------:R-:W-:Y:S02]  /*bc50*/  ISETP.LT.OR P2, PT, R90, 0x72, P2 ;  /* 0x000000725a00780c */ /* 0x000fe40001741670 */
[----:B------:R-:W-:Y:S02]  /*bc60*/  ISETP.GT.AND P1, PT, R86, 0x49, !P1 ;  /* 0x000000495600780c */ /* 0x000fe40004f24270 */
[C---:B------:R-:W-:Y:S02]  /*bc70*/  ISETP.LT.OR P3, PT, R90.reuse, 0x79, P3 ;  /* 0x000000795a00780c */ /* 0x040fe40001f61670 */
[----:B------:R-:W-:-:S02]  /*bc80*/  ISETP.LT.OR P1, PT, R90, 0x4a, P1 ;  /* 0x0000004a5a00780c */ /* 0x000fc40000f21670 */
[----:B------:R-:W-:Y:S02]  /*bc90*/  FSEL R73, R73, -INF , !P2 ;  /* 0xff80000049497808 */ /* 0x000fe40005000000 */
[----:B------:R-:W-:Y:S02]  /*bca0*/  FSEL R54, R54, -INF , !P1 ;  /* 0xff80000036367808 */ /* 0x000fe40004800000 */
[----:B------:R-:W-:Y:S02]  /*bcb0*/  LOP3.LUT P1, RZ, R23, 0x800, RZ, 0xc0, !PT ;  /* 0x0000080017ff7812 */ /* 0x000fe4000782c0ff */
[----:B------:R-:W-:Y:S02]  /*bcc0*/  FSEL R0, R0, -INF , !P3 ;  /* 0xff80000000007808 */ /* 0x000fe40005800000 */
[----:B------:R-:W-:Y:S02]  /*bcd0*/  ISETP.GT.AND P1, PT, R86, 0x50, !P1 ;  /* 0x000000505600780c */ /* 0x000fe40004f24270 */
[----:B0-----:R-:W-:-:S02]  /*bce0*/  FMNMX.FTZ R5, R80, R5, !PT ;  /* 0x0000000550057209 */ /* 0x001fc40007810000 */
[----:B------:R-:W-:-:S03]  /*bcf0*/  ISETP.LT.OR P1, PT, R90, 0x51, P1 ;  /* 0x000000515a00780c */ /* 0x000fc60000f21670 */
[----:B------:R-:W-:Y:S01]  /*bd00*/  FMUL.FTZ R4, R5, UR30 ;  /* 0x0000001e05047c20 */ /* 0x000fe20008410000 */
        /* <DEDUP_REMOVED lines=25> */
[----:B------:R-:W-:-:S04]  /*bea0*/  ISETP.GT.AND P1, PT, R86, 0x69, !P6 ;  /* 0x000000695600780c */ /* 0x000fc80007724270 */
[----:B------:R-:W-:-:S04]  /*beb0*/  ISETP.LT.OR P1, PT, R90, 0x6a, P1 ;  /* 0x0000006a5a00780c */ /* 0x000fc80000f21670 */
[----:B------:R-:W-:Y:S02]  /*bec0*/  FSEL R70, R70, -INF , !P1 ;  /* 0xff80000046467808 */ /* 0x000fe40004800000 */
[----:B------:R-:W-:Y:S02]  /*bed0*/  ISETP.GT.AND P1, PT, R86, 0x70, !P4 ;  /* 0x000000705600780c */ /* 0x000fe40006724270 */
[----:B------:R-:W-:Y:S02]  /*bee0*/  LOP3.LUT P4, RZ, R23, 0x10000000, RZ, 0xc0, !PT ;  /* 0x1000000017ff7812 */ /* 0x000fe4000788c0ff */
[----:B------:R-:W-:-:S04]  /*bef0*/  ISETP.LT.OR P1, PT, R90, 0x71, P1 ;  /* 0x000000715a00780c */ /* 0x000fc80000f21670 */
[----:B------:R-:W-:Y:S02]  /*bf00*/  FSEL R74, R74, -INF , !P1 ;  /* 0xff8000004a4a7808 */ /* 0x000fe40004800000 */
[----:B------:R-:W-:-:S04]  /*bf10*/  FSETP.NEU.FTZ.AND P1, PT, R5, -INF , PT ;  /* 0xff8000000500780b */ /* 0x000fc80003f3d000 */
[----:B------:R-:W-:Y:S02]  /*bf20*/  FSEL R4, R4, RZ, P1 ;  /* 0x000000ff04047208 */ /* 0x000fe40000800000 */
[----:B------:R-:W-:Y:S02]  /*bf30*/  ISETP.GT.AND P1, PT, R86, 0x79, !P4 ;  /* 0x000000795600780c */ /* 0x000fe40006724270 */
[----:B------:R-:W-:Y:S01]  /*bf40*/  ISETP.NE.AND P4, PT, R93, 0x1, PT ;  /* 0x000000015d00780c */ /* 0x000fe20003f85270 */
        /* <DEDUP_REMOVED lines=12> */
[----:B------:R-:W-:Y:S01]  /*c010*/  ISETP.LT.OR P1, PT, R90, 0x7a, P1 ;  /* 0x0000007a5a00780c */ /* 0x000fe20000f21670 */
[--C-:B------:R-:W-:Y:S01]  /*c020*/  FFMA.FTZ R150, R21, UR30, -R4.reuse ;  /* 0x0000001e15967c23 */ /* 0x100fe20008010804 */
[----:B------:R-:W-:Y:S01]  /*c030*/  FMNMX.FTZ R81, R25, R14, !PT ;  /* 0x0000000e19517209 */ /* 0x000fe20007810000 */
[--C-:B------:R-:W-:Y:S01]  /*c040*/  FFMA.FTZ R21, R24, UR30, -R4.reuse ;  /* 0x0000001e18157c23 */ /* 0x100fe20008010804 */
[----:B------:R-:W-:Y:S01]  /*c050*/  FSEL R24, R77, -INF , !P1 ;  /* 0xff8000004d187808 */ /* 0x000fe20004800000 */
[--C-:B------:R-:W-:Y:S01]  /*c060*/  FFMA.FTZ R27, R28, UR30, -R4.reuse ;  /* 0x0000001e1c1b7c23 */ /* 0x100fe20008010804 */
[----:B------:R-:W-:Y:S01]  /*c070*/  FMNMX.FTZ R14, R26, R81, !PT ;  /* 0x000000511a0e7209 */ /* 0x000fe20007810000 */
[----:B------:R-:W-:Y:S01]  /*c080*/  MUFU.EX2 R148, R148 ;  /* 0x0000009400947308 */ /* 0x000fe20000000800 */
[--C-:B------:R-:W-:Y:S01]  /*c090*/  FFMA.FTZ R122, R79, UR30, -R4.reuse ;  /* 0x0000001e4f7a7c23 */ /* 0x100fe20008010804 */
[--C-:B------:R-:W-:Y:S01]  /*c0a0*/  FFMA.FTZ R134, R55, UR30, -R4.reuse ;  /* 0x0000001e37867c23 */ /* 0x100fe20008010804 */
[----:B------:R-:W-:Y:S01]  /*c0b0*/  FMNMX.FTZ R31, R29, R14, !PT ;  /* 0x0000000e1d1f7209 */ /* 0x000fe20007810000 */
[--C-:B------:R-:W-:Y:S01]  /*c0c0*/  FFMA.FTZ R128, R59, UR30, -R4.reuse ;  /* 0x0000001e3b807c23 */ /* 0x100fe20008010804 */
[--C-:B------:R-:W-:Y:S01]  /*c0d0*/  FFMA.FTZ R130, R63, UR30, -R4.reuse ;  /* 0x0000001e3f827c23 */ /* 0x100fe20008010804 */
[--C-:B------:R-:W-:Y:S01]  /*c0e0*/  FFMA.FTZ R124, R67, UR30, -R4.reuse ;  /* 0x0000001e437c7c23 */ /* 0x100fe20008010804 */
[----:B------:R-:W-:Y:S01]  /*c0f0*/  FMNMX.FTZ R14, R30, R31, !PT ;  /* 0x0000001f1e0e7209 */ /* 0x000fe20007810000 */
[----:B------:R-:W0:Y:S01]  /*c100*/  MUFU.EX2 R13, R13 ;  /* 0x0000000d000d7308 */ /* 0x000e220000000800 */
[--C-:B------:R-:W-:Y:S01]  /*c110*/  FFMA.FTZ R31, R32, UR30, -R4.reuse ;  /* 0x0000001e201f7c23 */ /* 0x100fe20008010804 */
[--C-:B------:R-:W-:Y:S01]  /*c120*/  FFMA.FTZ R126, R71, UR30, -R4.reuse ;  /* 0x0000001e477e7c23 */ /* 0x100fe20008010804 */
[----:B------:R-:W-:Y:S01]  /*c130*/  FMNMX.FTZ R81, R33, R14, !PT ;  /* 0x0000000e21517209 */ /* 0x000fe20007810000 */
[--C-:B------:R-:W-:Y:S01]  /*c140*/  FFMA.FTZ R120, R75, UR30, -R4.reuse ;  /* 0x0000001e4b787c23 */ /* 0x100fe20008010804 */
[--C-:B------:R-:W-:Y:S01]  /*c150*/  FFMA.FTZ R52, R52, UR30, -R4.reuse ;  /* 0x0000001e34347c23 */ /* 0x100fe20008010804 */
[--C-:B------:R-:W-:Y:S01]  /*c160*/  FFMA.FTZ R55, R56, UR30, -R4.reuse ;  /* 0x0000001e38377c23 */ /* 0x100fe20008010804 */
[----:B------:R-:W-:Y:S01]  /*c170*/  FMNMX.FTZ R14, R34, R81, !PT ;  /* 0x00000051220e7209 */ /* 0x000fe20007810000 */
[----:B------:R-:W1:Y:S01]  /*c180*/  MUFU.EX2 R150, R150 ;  /* 0x0000009600967308 */ /* 0x000e620000000800 */
[--C-:B------:R-:W-:Y:S01]  /*c190*/  FFMA.FTZ R59, R60, UR30, -R4.reuse ;  /* 0x0000001e3c3b7c23 */ /* 0x100fe20008010804 */
[--C-:B------:R-:W-:Y:S01]  /*c1a0*/  FFMA.FTZ R63, R64, UR30, -R4.reuse ;  /* 0x0000001e403f7c23 */ /* 0x100fe20008010804 */
[----:B------:R-:W-:Y:S01]  /*c1b0*/  FMNMX.FTZ R35, R37, R14, !PT ;  /* 0x0000000e25237209 */ /* 0x000fe20007810000 */
[--C-:B------:R-:W-:Y:S01]  /*c1c0*/  FFMA.FTZ R67, R68, UR30, -R4.reuse ;  /* 0x0000001e44437c23 */ /* 0x100fe20008010804 */
[--C-:B------:R-:W-:Y:S01]  /*c1d0*/  FFMA.FTZ R71, R72, UR30, -R4.reuse ;  /* 0x0000001e48477c23 */ /* 0x100fe20008010804 */
[--C-:B------:R-:W-:Y:S01]  /*c1e0*/  FFMA.FTZ R75, R76, UR30, -R4.reuse ;  /* 0x0000001e4c4b7c23 */ /* 0x100fe20008010804 */
[----:B------:R-:W-:Y:S01]  /*c1f0*/  FMNMX.FTZ R14, R38, R35, !PT ;  /* 0x00000023260e7209 */ /* 0x000fe20007810000 */
[----:B------:R-:W2:Y:S01]  /*c200*/  MUFU.EX2 R21, R21 ;  /* 0x0000001500157308 */ /* 0x000ea20000000800 */
[----:B------:R-:W-:-:S02]  /*c210*/  FFMA.FTZ R35, R36, UR30, -R4 ;  /* 0x0000001e24237c23 */ /* 0x000fc40008010804 */
[----:B------:R-:W-:-:S04]  /*c220*/  FMNMX.FTZ R81, R41, R14, !PT ;  /* 0x0000000e29517209 */ /* 0x000fc80007810000 */
[----:B------:R-:W-:Y:S01]  /*c230*/  FMNMX.FTZ R14, R42, R81, !PT ;  /* 0x000000512a0e7209 */ /* 0x000fe20007810000 */
[----:B------:R-:W3:Y:S03]  /*c240*/  MUFU.EX2 R144, R144 ;  /* 0x0000009000907308 */ /* 0x000ee60000000800 */
[----:B------:R-:W-:-:S04]  /*c250*/  FMNMX.FTZ R39, R45, R14, !PT ;  /* 0x0000000e2d277209 */ /* 0x000fc80007810000 */
[----:B------:R-:W-:Y:S01]  /*c260*/  FMNMX.FTZ R14, R46, R39, !PT ;  /* 0x000000272e0e7209 */ /* 0x000fe20007810000 */
[----:B------:R-:W4:Y:S01]  /*c270*/  MUFU.EX2 R27, R27 ;  /* 0x0000001b001b7308 */ /* 0x000f220000000800 */
[----:B------:R-:W-:Y:S02]  /*c280*/  FFMA.FTZ R39, R40, UR30, -R4 ;  /* 0x0000001e28277c23 */ /* 0x000fe40008010804 */
[----:B------:R-:W-:-:S04]  /*c290*/  FMNMX.FTZ R81, R49, R14, !PT ;  /* 0x0000000e31517209 */ /* 0x000fc80007810000 */
[----:B------:R-:W-:Y:S01]  /*c2a0*/  FMNMX.FTZ R14, R50, R81, !PT ;  /* 0x00000051320e7209 */ /* 0x000fe20007810000 */
[----:B------:R-:W5:Y:S03]  /*c2b0*/  MUFU.EX2 R146, R146 ;  /* 0x0000009200927308 */ /* 0x000f660000000800 */
[----:B------:R-:W-:-:S04]  /*c2c0*/  FMNMX.FTZ R43, R53, R14, !PT ;  /* 0x0000000e352b7209 */ /* 0x000fc80007810000 */
[----:B------:R-:W-:Y:S01]  /*c2d0*/  FMNMX.FTZ R14, R54, R43, !PT ;  /* 0x0000002b360e7209 */ /* 0x000fe20007810000 */
[----:B------:R-:W-:Y:S01]  /*c2e0*/  FFMA.FTZ R43, R44, UR30, -R4 ;  /* 0x0000001e2c2b7c23 */ /* 0x000fe20008010804 */
[----:B------:R-:W5:Y:S02]  /*c2f0*/  MUFU.EX2 R31, R31 ;  /* 0x0000001f001f7308 */ /* 0x000f640000000800 */
[----:B------:R-:W-:-:S04]  /*c300*/  FMNMX.FTZ R81, R57, R14, !PT ;  /* 0x0000000e39517209 */ /* 0x000fc80007810000 */
[----:B------:R-:W-:Y:S02]  /*c310*/  FMNMX.FTZ R14, R58, R81, !PT ;  /* 0x000000513a0e7209 */ /* 0x000fe40007810000 */
[----:B------:R-:W-:Y:S02]  /*c320*/  MUFU.EX2 R140, R140 ;  /* 0x0000008c008c7308 */ /* 0x000fe40000000800 */
[----:B------:R-:W-:-:S04]  /*c330*/  FMNMX.FTZ R47, R61, R14, !PT ;  /* 0x0000000e3d2f7209 */ /* 0x000fc80007810000 */
[----:B------:R-:W-:Y:S01]  /*c340*/  FMNMX.FTZ R14, R62, R47, !PT ;  /* 0x0000002f3e0e7209 */ /* 0x000fe20007810000 */
[----:B------:R-:W-:Y:S01]  /*c350*/  FFMA.FTZ R47, R48, UR30, -R4 ;  /* 0x0000001e302f7c23 */ /* 0x000fe20008010804 */
[----:B------:R-:W-:Y:S02]  /*c360*/  MUFU.EX2 R35, R35 ;  /* 0x0000002300237308 */ /* 0x000fe40000000800 */
[----:B------:R-:W-:-:S04]  /*c370*/  FMNMX.FTZ R81, R65, R14, !PT ;  /* 0x0000000e41517209 */ /* 0x000fc80007810000 */
[----:B------:R-:W-:Y:S02]  /*c380*/  FMNMX.FTZ R14, R66, R81, !PT ;  /* 0x00000051420e7209 */ /* 0x000fe40007810000 */
        /* <DEDUP_REMOVED lines=9> */
[----:B------:R-:W-:Y:S03]  /*c420*/  MUFU.EX2 R43, R43 ;  /* 0x0000002b002b7308 */ /* 0x000fe60000000800 */
[----:B------:R-:W0:Y:S05]  /*c430*/  SHFL.BFLY PT, R14, R81, 0x2, 0x1f ;  /* 0x0c401f00510e7f89 */ /* 0x000e2a00000e0000 */
[----:B------:R-:W-:Y:S08]  /*c440*/  MUFU.EX2 R138, R138 ;  /* 0x0000008a008a7308 */ /* 0x000ff00000000800 */
[----:B------:R-:W-:Y:S08]  /*c450*/  MUFU.EX2 R47, R47 ;  /* 0x0000002f002f7308 */ /* 0x000ff00000000800 */
[----:B------:R-:W-:Y:S01]  /*c460*/  MUFU.EX2 R132, R132 ;  /* 0x0000008400847308 */ /* 0x000fe20000000800 */
[----:B0-----:R-:W-:-:S05]  /*c470*/  FMNMX.FTZ R28, R81, R14, !PT ;  /* 0x0000000e511c7209 */ /* 0x001fca0007810000 */
[----:B------:R-:W0:Y:S02]  /*c480*/  SHFL.BFLY PT, R77, R28, 0x1, 0x1f ;  /* 0x0c201f001c4d7f89 */ /* 0x000e2400000e0000 */
[----:B------:R-:W-:Y:S08]  /*c490*/  MUFU.EX2 R51, R52 ;  /* 0x0000003400337308 */ /* 0x000ff00000000800 */
[----:B------:R-:W-:Y:S08]  /*c4a0*/  MUFU.EX2 R134, R134 ;  /* 0x0000008600867308 */ /* 0x000ff00000000800 */
[----:B------:R-:W-:Y:S01]  /*c4b0*/  MUFU.EX2 R55, R55 ;  /* 0x0000003700377308 */ /* 0x000fe20000000800 */
[----:B0-----:R-:W-:Y:S01]  /*c4c0*/  FMNMX.FTZ R14, R28, R77, !PT ;  /* 0x0000004d1c0e7209 */ /* 0x001fe20007810000 */
[----:B------:R-:W-:-:S06]  /*c4d0*/  FFMA.FTZ R77, R82, UR30, -R4 ;  /* 0x0000001e524d7c23 */ /* 0x000fcc0008010804 */
[----:B------:R-:W-:Y:S01]  /*c4e0*/  MUFU.EX2 R128, R128 ;  /* 0x0000008000807308 */ /* 0x000fe20000000800 */
[C---:B------:R-:W-:Y:S01]  /*c4f0*/  FSETP.NEU.FTZ.AND P1, PT, R14.reuse, -INF , PT ;  /* 0xff8000000e00780b */ /* 0x040fe20003f3d000 */
[----:B------:R-:W-:-:S05]  /*c500*/  FMUL.FTZ R79, R14, UR30 ;  /* 0x0000001e0e4f7c20 */ /* 0x000fca0008410000 */
[----:B------:R-:W-:Y:S01]  /*c510*/  FSEL R79, R79, RZ, P1 ;  /* 0x000000ff4f4f7208 */ /* 0x000fe20000800000 */
[----:B------:R-:W-:Y:S04]  /*c520*/  MUFU.EX2 R59, R59 ;  /* 0x0000003b003b7308 */ /* 0x000fe80000000800 */
[--C-:B------:R-:W-:Y:S01]  /*c530*/  FFMA.FTZ R149, R3, UR30, -R79.reuse ;  /* 0x0000001e03957c23 */ /* 0x100fe2000801084f */
[--C-:B------:R-:W-:Y:S01]  /*c540*/  FFMA.FTZ R12, R12, UR30, -R79.reuse ;  /* 0x0000001e0c0c7c23 */ /* 0x100fe2000801084f */
[----:B------:R-:W-:Y:S01]  /*c550*/  FFMA.FTZ R151, R15, UR30, -R79 ;  /* 0x0000001e0f977c23 */ /* 0x000fe2000801084f */
[----:B------:R-:W-:Y:S01]  /*c560*/  FADD.FTZ R3, R148, R13 ;  /* 0x0000000d94037221 */ /* 0x000fe20000010000 */
[--C-:B------:R-:W-:Y:S01]  /*c570*/  FFMA.FTZ R20, R20, UR30, -R79.reuse ;  /* 0x0000001e14147c23 */ /* 0x100fe2000801084f */
[----:B------:R-:W-:Y:S01]  /*c580*/  FFMA.FTZ R145, R25, UR30, -R79 ;  /* 0x0000001e19917c23 */ /* 0x000fe2000801084f */
[----:B------:R-:W-:Y:S01]  /*c590*/  MUFU.EX2 R149, R149 ;  /* 0x0000009500957308 */ /* 0x000fe20000000800 */
[----:B-1----:R-:W-:Y:S01]  /*c5a0*/  FADD.FTZ R4, R150, R3 ;  /* 0x0000000396047221 */ /* 0x002fe20000010000 */
[--C-:B------:R-:W-:Y:S01]  /*c5b0*/  FFMA.FTZ R26, R26, UR30, -R79.reuse ;  /* 0x0000001e1a1a7c23 */ /* 0x100fe2000801084f */
[--C-:B------:R-:W-:Y:S01]  /*c5c0*/  FFMA.FTZ R147, R29, UR30, -R79.reuse ;  /* 0x0000001e1d937c23 */ /* 0x100fe2000801084f */
[--C-:B------:R-:W-:Y:S01]  /*c5d0*/  FFMA.FTZ R28, R30, UR30, -R79.reuse ;  /* 0x0000001e1e1c7c23 */ /* 0x100fe2000801084f */
[----:B--2---:R-:W-:Y:S01]  /*c5e0*/  FADD.FTZ R3, R21, R4 ;  /* 0x0000000415037221 */ /* 0x004fe20000010000 */
[----:B------:R-:W-:Y:S01]  /*c5f0*/  FFMA.FTZ R141, R33, UR30, -R79 ;  /* 0x0000001e218d7c23 */ /* 0x000fe2000801084f */
[----:B------:R-:W0:Y:S01]  /*c600*/  @P4 LDC R25, c[0x0][0x44c] ;  /* 0x00011300ff194b82 */ /* 0x000e220000000800 */
[----:B------:R-:W1:Y:S01]  /*c610*/  MUFU.EX2 R12, R12 ;  /* 0x0000000c000c7308 */ /* 0x000e620000000800 */
[----:B---3--:R-:W-:Y:S01]  /*c620*/  FADD.FTZ R4, R144, R3 ;  /* 0x0000000390047221 */ /* 0x008fe20000010000 */
[--C-:B------:R-:W-:Y:S01]  /*c630*/  FFMA.FTZ R30, R34, UR30, -R79.reuse ;  /* 0x0000001e221e7c23 */ /* 0x100fe2000801084f */
[--C-:B------:R-:W-:Y:S01]  /*c640*/  FFMA.FTZ R36, R46, UR30, -R79.reuse ;  /* 0x0000001e2e247c23 */ /* 0x100fe2000801084f */
[--C-:B------:R-:W-:Y:S01]  /*c650*/  FFMA.FTZ R34, R42, UR30, -R79.reuse ;  /* 0x0000001e2a227c23 */ /* 0x100fe2000801084f */
[----:B----4-:R-:W-:Y:S01]  /*c660*/  FADD.FTZ R3, R27, R4 ;  /* 0x000000041b037221 */ /* 0x010fe20000010000 */
[----:B------:R-:W-:Y:S01]  /*c670*/  FFMA.FTZ R143, R37, UR30, -R79 ;  /* 0x0000001e258f7c23 */ /* 0x000fe2000801084f */
[----:B------:R-:W2:Y:S01]  /*c680*/  @P4 LDC R46, c[0x0][0x450] ;  /* 0x00011400ff2e4b82 */ /* 0x000ea20000000800 */
[----:B------:R-:W3:Y:S01]  /*c690*/  MUFU.EX2 R151, R151 ;  /* 0x0000009700977308 */ /* 0x000ee20000000800 */
[----:B-----5:R-:W-:Y:S01]  /*c6a0*/  FADD.FTZ R40, R146, R3 ;  /* 0x0000000392287221 */ /* 0x020fe20000010000 */
[--C-:B------:R-:W-:Y:S01]  /*c6b0*/  FFMA.FTZ R32, R38, UR30, -R79.reuse ;  /* 0x0000001e26207c23 */ /* 0x100fe2000801084f */
[--C-:B------:R-:W-:Y:S01]  /*c6c0*/  FFMA.FTZ R137, R41, UR30, -R79.reuse ;  /* 0x0000001e29897c23 */ /* 0x100fe2000801084f */
[--C-:B------:R-:W-:Y:S01]  /*c6d0*/  FFMA.FTZ R139, R45, UR30, -R79.reuse ;  /* 0x0000001e2d8b7c23 */ /* 0x100fe2000801084f */
[----:B------:R-:W-:Y:S01]  /*c6e0*/  FADD.FTZ R15, R31, R40 ;  /* 0x000000281f0f7221 */ /* 0x000fe20000010000 */
[--C-:B------:R-:W-:Y:S01]  /*c6f0*/  FFMA.FTZ R133, R49, UR30, -R79.reuse ;  /* 0x0000001e31857c23 */ /* 0x100fe2000801084f */
[----:B------:R-:W-:Y:S01]  /*c700*/  FFMA.FTZ R38, R50, UR30, -R79 ;  /* 0x0000001e32267c23 */ /* 0x000fe2000801084f */
[----:B------:R-:W4:Y:S01]  /*c710*/  MUFU.EX2 R20, R20 ;  /* 0x0000001400147308 */ /* 0x000f220000000800 */
[----:B-1----:R-:W-:Y:S01]  /*c720*/  FADD.FTZ R4, R149, R12 ;  /* 0x0000000c95047221 */ /* 0x002fe20000010000 */
[----:B------:R-:W-:Y:S01]  /*c730*/  FADD.FTZ R42, R140, R15 ;  /* 0x0000000f8c2a7221 */ /* 0x000fe20000010000 */
[--C-:B------:R-:W-:Y:S01]  /*c740*/  FFMA.FTZ R135, R53, UR30, -R79.reuse ;  /* 0x0000001e35877c23 */ /* 0x100fe2000801084f */
[--C-:B------:R-:W-:Y:S01]  /*c750*/  FFMA.FTZ R40, R54, UR30, -R79.reuse ;  /* 0x0000001e36287c23 */ /* 0x100fe2000801084f */
[----:B------:R-:W-:Y:S01]  /*c760*/  FFMA.FTZ R129, R57, UR30, -R79 ;  /* 0x0000001e39817c23 */ /* 0x000fe2000801084f */
[----:B------:R-:W-:Y:S01]  /*c770*/  FADD.FTZ R15, R35, R42 ;  /* 0x0000002a230f7221 */ /* 0x000fe20000010000 */
[----:B0-----:R-:W-:Y:S01]  /*c780*/  @P4 IMAD.HI.U32 R29, R92, R25, RZ ;  /* 0x000000195c1d4227 */ /* 0x001fe200078e00ff */
[----:B------:R-:W0:Y:S03]  /*c790*/  MUFU.EX2 R145, R145 ;  /* 0x0000009100917308 */ /* 0x000e260000000800 */
[----:B---3--:R-:W-:Y:S01]  /*c7a0*/  FADD.FTZ R3, R151, R4 ;  /* 0x0000000497037221 */ /* 0x008fe20000010000 */
[----:B------:R-:W-:Y:S01]  /*c7b0*/  FADD.FTZ R42, R142, R15 ;  /* 0x0000000f8e2a7221 */ /* 0x000fe20000010000 */
[----:B------:R-:W-:Y:S01]  /*c7c0*/  F2FP.BF16.F32.PACK_AB R148, R13, R148 ;  /* 0x000000940d94723e */ /* 0x000fe200000010ff */
[--C-:B------:R-:W-:Y:S01]  /*c7d0*/  FFMA.FTZ R131, R61, UR30, -R79.reuse ;  /* 0x0000001e3d837c23 */ /* 0x100fe2000801084f */
[--C-:B------:R-:W-:Y:S01]  /*c7e0*/  FFMA.FTZ R125, R65, UR30, -R79.reuse ;  /* 0x0000001e417d7c23 */ /* 0x100fe2000801084f */
[----:B------:R-:W-:Y:S01]  /*c7f0*/  FADD.FTZ R15, R39, R42 ;  /* 0x0000002a270f7221 */ /* 0x000fe20000010000 */
[----:B------:R-:W-:Y:S01]  /*c800*/  FFMA.FTZ R42, R58, UR30, -R79 ;  /* 0x0000001e3a2a7c23 */ /* 0x000fe2000801084f */
[----:B------:R-:W1:Y:S01]  /*c810*/  MUFU.EX2 R26, R26 ;  /* 0x0000001a001a7308 */ /* 0x000e620000000800 */
[----:B----4-:R-:W-:Y:S01]  /*c820*/  FADD.FTZ R4, R20, R3 ;  /* 0x0000000314047221 */ /* 0x010fe20000010000 */
[----:B------:R-:W-:Y:S01]  /*c830*/  FADD.FTZ R44, R136, R15 ;  /* 0x0000000f882c7221 */ /* 0x000fe20000010000 */
[----:B------:R-:W-:Y:S01]  /*c840*/  IMAD.MOV.U32 R15, RZ, RZ, R92 ;  /* 0x000000ffff0f7224 */ /* 0x000fe200078e005c */
[----:B--2---:R-:W-:Y:S01]  /*c850*/  @P4 SHF.R.U32.HI R15, RZ, R46, R29 ;  /* 0x0000002eff0f4219 */ /* 0x004fe2000001161d */
[--C-:B------:R-:W-:Y:S01]  /*c860*/  FFMA.FTZ R66, R66, UR30, -R79.reuse ;  /* 0x0000001e42427c23 */ /* 0x100fe2000801084f */
[----:B------:R-:W-:Y:S01]  /*c870*/  FADD.FTZ R25, R43, R44 ;  /* 0x0000002c2b197221 */ /* 0x000fe20000010000 */
[----:B------:R-:W-:Y:S01]  /*c880*/  FFMA.FTZ R44, R62, UR30, -R79 ;  /* 0x0000001e3e2c7c23 */ /* 0x000fe2000801084f */
[----:B------:R-:W2:Y:S01]  /*c890*/  MUFU.EX2 R147, R147 ;  /* 0x0000009300937308 */ /* 0x000ea20000000800 */
[----:B0-----:R-:W-:Y:S01]  /*c8a0*/  FADD.FTZ R3, R145, R4 ;  /* 0x0000000491037221 */ /* 0x001fe20000010000 */
[----:B------:R-:W-:Y:S01]  /*c8b0*/  FADD.FTZ R46, R138, R25 ;  /* 0x000000198a2e7221 */ /* 0x000fe20000010000 */
[----:B------:R-:W-:Y:S01]  /*c8c0*/  F2FP.BF16.F32.PACK_AB R150, R21, R150 ;  /* 0x000000961596723e */ /* 0x000fe200000010ff */
[--C-:B------:R-:W-:Y:S01]  /*c8d0*/  FFMA.FTZ R127, R69, UR30, -R79.reuse ;  /* 0x0000001e457f7c23 */ /* 0x100fe2000801084f */
[--C-:B------:R-:W-:Y:S01]  /*c8e0*/  FFMA.FTZ R74, R74, UR30, -R79.reuse ;  /* 0x0000001e4a4a7c23 */ /* 0x100fe2000801084f */
[----:B------:R-:W-:Y:S01]  /*c8f0*/  FADD.FTZ R25, R47, R46 ;  /* 0x0000002e2f197221 */ /* 0x000fe20000010000 */
[----:B------:R-:W-:Y:S01]  /*c900*/  FFMA.FTZ R73, R73, UR30, -R79 ;  /* 0x0000001e49497c23 */ /* 0x000fe2000801084f */
[----:B------:R-:W0:Y:S01]  /*c910*/  MUFU.EX2 R28, R28 ;  /* 0x0000001c001c7308 */ /* 0x000e220000000800 */
[----:B-1----:R-:W-:Y:S01]  /*c920*/  FADD.FTZ R4, R26, R3 ;  /* 0x000000031a047221 */ /* 0x002fe20000010000 */
[----:B------:R-:W-:Y:S01]  /*c930*/  FADD.FTZ R46, R132, R25 ;  /* 0x00000019842e7221 */ /* 0x000fe20000010000 */
[----:B------:R-:W-:Y:S01]  /*c940*/  FFMA.FTZ R24, R24, UR30, -R79 ;  /* 0x0000001e18187c23 */ /* 0x000fe2000801084f */
[----:B------:R-:W-:Y:S01]  /*c950*/  ISETP.GE.AND P4, PT, R11, 0x1, PT ;  /* 0x000000010b00780c */ /* 0x000fe20003f86270 */
[----:B------:R-:W-:-:S02]  /*c960*/  IMAD.IADD R15, R88, 0x1, R15 ;  /* 0x00000001580f7824 */ /* 0x000fc400078e020f */
[----:B------:R-:W-:Y:S01]  /*c970*/  FADD.FTZ R25, R51, R46 ;  /* 0x0000002e33197221 */ /* 0x000fe20000010000 */
[----:B------:R-:W-:Y:S01]  /*c980*/  FFMA.FTZ R46, R70, UR30, -R79 ;  /* 0x0000001e462e7c23 */ /* 0x000fe2000801084f */
[----:B------:R-:W1:Y:S01]  /*c990*/  MUFU.EX2 R141, R141 ;  /* 0x0000008d008d7308 */ /* 0x000e620000000800 */
[----:B--2---:R-:W-:Y:S01]  /*c9a0*/  FADD.FTZ R3, R147, R4 ;  /* 0x0000000493037221 */ /* 0x004fe20000010000 */
[----:B------:R-:W-:Y:S01]  /*c9b0*/  FADD.FTZ R48, R134, R25 ;  /* 0x0000001986307221 */ /* 0x000fe20000010000 */
[----:B------:R-:W-:Y:S01]  /*c9c0*/  F2FP.BF16.F32.PACK_AB R149, R12, R149 ;  /* 0x000000950c95723e */ /* 0x000fe200000010ff */
[----:B------:R-:W-:Y:S01]  /*c9d0*/  IMAD.IADD R10, R15, 0x1, R10 ;  /* 0x000000010f0a7824 */ /* 0x000fe200078e020a */
[----:B------:R-:W-:Y:S01]  /*c9e0*/  F2FP.BF16.F32.PACK_AB R144, R27, R144 ;  /* 0x000000901b90723e */ /* 0x000fe200000010ff */
[----:B------:R-:W-:Y:S01]  /*c9f0*/  FADD.FTZ R29, R55, R48 ;  /* 0x00000030371d7221 */ /* 0x000fe20000010000 */
[----:B------:R-:W-:Y:S01]  /*ca00*/  F2FP.BF16.F32.PACK_AB R146, R31, R146 ;  /* 0x000000921f92723e */ /* 0x000fe200000010ff */
[----:B------:R-:W2:Y:S01]  /*ca10*/  MUFU.EX2 R30, R30 ;  /* 0x0000001e001e7308 */ /* 0x000ea20000000800 */
[----:B0-----:R-:W-:Y:S01]  /*ca20*/  FADD.FTZ R4, R28, R3 ;  /* 0x000000031c047221 */ /* 0x001fe20000010000 */
[----:B------:R-:W-:Y:S01]  /*ca30*/  FADD.FTZ R48, R128, R29 ;  /* 0x0000001d80307221 */ /* 0x000fe20000010000 */
[----:B------:R-:W-:-:S02]  /*ca40*/  F2FP.BF16.F32.PACK_AB R140, R35, R140 ;  /* 0x0000008c238c723e */ /* 0x000fc400000010ff */
[----:B------:R-:W-:Y:S02]  /*ca50*/  F2FP.BF16.F32.PACK_AB R142, R39, R142 ;  /* 0x0000008e278e723e */ /* 0x000fe400000010ff */
[----:B------:R-:W-:Y:S01]  /*ca60*/  F2FP.BF16.F32.PACK_AB R136, R43, R136 ;  /* 0x000000882b88723e */ /* 0x000fe200000010ff */
        /* <DEDUP_REMOVED lines=13> */
[----:B------:R-:W-:-:S04]  /*cb40*/  F2FP.BF16.F32.PACK_AB R141, R30, R141 ;  /* 0x0000008d1e8d723e */ /* 0x000fc800000010ff */
[----:B------:R-:W0:Y:S01]  /*cb50*/  MUFU.EX2 R34, R34 ;  /* 0x0000002200227308 */ /* 0x000e220000000800 */
[C---:B-1----:R-:W-:Y:S01]  /*cb60*/  FADD.FTZ R4, R32.reuse, R3 ;  /* 0x0000000320047221 */ /* 0x042fe20000010000 */
[----:B------:R-:W-:-:S06]  /*cb70*/  F2FP.BF16.F32.PACK_AB R143, R32, R143 ;  /* 0x0000008f208f723e */ /* 0x000fcc00000010ff */
[----:B------:R-:W1:Y:S01]  /*cb80*/  MUFU.EX2 R139, R139 ;  /* 0x0000008b008b7308 */ /* 0x000e620000000800 */
[----:B--2---:R-:W-:-:S07]  /*cb90*/  FADD.FTZ R3, R137, R4 ;  /* 0x0000000489037221 */ /* 0x004fce0000010000 */
[----:B------:R-:W2:Y:S01]  /*cba0*/  MUFU.EX2 R36, R36 ;  /* 0x0000002400247308 */ /* 0x000ea20000000800 */
[----:B0-----:R-:W-:Y:S01]  /*cbb0*/  FADD.FTZ R4, R34, R3 ;  /* 0x0000000322047221 */ /* 0x001fe20000010000 */
[----:B------:R-:W-:Y:S01]  /*cbc0*/  FFMA.FTZ R3, R0, UR30, -R79 ;  /* 0x0000001e00037c23 */ /* 0x000fe2000801084f */
[----:B------:R-:W-:-:S05]  /*cbd0*/  F2FP.BF16.F32.PACK_AB R137, R34, R137 ;  /* 0x000000892289723e */ /* 0x000fca00000010ff */
[----:B------:R-:W0:Y:S01]  /*cbe0*/  MUFU.EX2 R133, R133 ;  /* 0x0000008500857308 */ /* 0x000e220000000800 */
[----:B-1----:R-:W-:-:S07]  /*cbf0*/  FADD.FTZ R25, R139, R4 ;  /* 0x000000048b197221 */ /* 0x002fce0000010000 */
[----:B------:R-:W1:Y:S01]  /*cc00*/  MUFU.EX2 R38, R38 ;  /* 0x0000002600267308 */ /* 0x000e620000000800 */
[C---:B--2---:R-:W-:Y:S01]  /*cc10*/  FADD.FTZ R4, R36.reuse, R25 ;  /* 0x0000001924047221 */ /* 0x044fe20000010000 */
[----:B------:R-:W-:Y:S01]  /*cc20*/  FADD.FTZ R25, R59, R48 ;  /* 0x000000303b197221 */ /* 0x000fe20000010000 */
[----:B------:R-:W-:-:S05]  /*cc30*/  F2FP.BF16.F32.PACK_AB R139, R36, R139 ;  /* 0x0000008b248b723e */ /* 0x000fca00000010ff */
        /* <DEDUP_REMOVED lines=44> */
[----:B------:R-:W-:Y:S01]  /*cf00*/  F2FP.BF16.F32.PACK_AB R125, R0, R125 ;  /* 0x0000007d007d723e */ /* 0x000fe200000010ff */
[----:B------:R-:W-:-:S05]  /*cf10*/  VIADD R0, R89, 0xfffffffe ;  /* 0xfffffffe59007836 */ /* 0x000fca0000000000 */
        /* <DEDUP_REMOVED lines=30> */
.L_x_1688:
[----:B------:R-:W-:-:S13]  /*d100*/  ISETP.NE.AND P1, PT, R11, 0x1, PT ;  /* 0x000000010b00780c */ /* 0x000fda0003f25270 */
[----:B------:R-:W0:Y:S02]  /*d110*/  @P1 LDC.64 R20, c[0x0][0x9e8] ;  /* 0x00027a00ff141b82 */ /* 0x000e240000000a00 */
[----:B0-----:R-:W-:-:S05]  /*d120*/  @P1 IMAD.HI.U32 R20, R12, R20, RZ ;  /* 0x000000140c141227 */ /* 0x001fca00078e00ff */
[----:B------:R-:W-:-:S07]  /*d130*/  @P1 SHF.R.U32.HI R12, RZ, R21, R20 ;  /* 0x00000015ff0c1219 */ /* 0x000fce0000011614 */
.L_x_1689:
[----:B------:R-:W-:Y:S05]  /*d140*/  BSYNC B0 ;  /* 0x0000000000007941 */ /* 0x000fea0003800000 */
.L_x_1687:
[----:B------:R-:W-:-:S05]  /*d150*/  IMAD R11, R12, R11, R11 ;  /* 0x0000000b0c0b7224 */ /* 0x000fca00078e020b */
[----:B------:R-:W-:-:S07]  /*d160*/  VIMNMX R10, R10, R11, PT ;  /* 0x0000000b0a0a7248 */ /* 0x000fce0003fe0100 */
.L_x_1686:
[----:B------:R-:W2:Y:S01]  /*d170*/  LDL R12, [R1+0x38] ;  /* 0x00003800010c7983 */ /* 0x000ea20000100800 */
[----:B------:R-:W-:Y:S01]  /*d180*/  SHF.R.S32.HI R11, RZ, 0x1f, R10 ;  /* 0x0000001fff0b7819 */ /* 0x000fe2000001140a */
[----:B------:R-:W-:Y:S01]  /*d190*/  ULDC UR8, c[0x0][0x9e4] ;  /* 0x0002790000087ab9 */ /* 0x000fe20000000800 */
[----:B------:R-:W-:Y:S01]  /*d1a0*/  ULDC UR7, c[0x0][0x9e4] ;  /* 0x0002790000077ab9 */ /* 0x000fe20000000800 */
[----:B------:R-:W-:Y:S01]  /*d1b0*/  ULDC UR10, c[0x0][0x9d8] ;  /* 0x00027600000a7ab9 */ /* 0x000fe20000000800 */
[----:B------:R-:W-:Y:S01]  /*d1c0*/  LEA.HI R11, R11, R10, RZ, 0x7 ;  /* 0x0000000a0b0b7211 */ /* 0x000fe200078f38ff */
[----:B------:R-:W-:Y:S01]  /*d1d0*/  ULDC UR29, c[0x0][0x9d8] ;  /* 0x00027600001d7ab9 */ /* 0x000fe20000000800 */
[----:B------:R-:W-:Y:S01]  /*d1e0*/  ULDC UR11, c[0x0][0x9d8] ;  /* 0x00027600000b7ab9 */ /* 0x000fe20000000800 */
[----:B------:R-:W-:Y:S01]  /*d1f0*/  ULDC UR6, c[0x0][0x988] ;  /* 0x0002620000067ab9 */ /* 0x000fe20000000800 */
[----:B------:R-:W-:Y:S01]  /*d200*/  SHF.R.S32.HI R11, RZ, 0x7, R11 ;  /* 0x00000007ff0b7819 */ /* 0x000fe2000001140b */
[----:B------:R-:W-:Y:S01]  /*d210*/  ULDC UR5, c[0x0][0x988] ;  /* 0x0002620000057ab9 */ /* 0x000fe20000000800 */
[----:B------:R-:W-:Y:S01]  /*d220*/  ULDC UR4, c[0x0][0x988] ;  /* 0x0002620000047ab9 */ /* 0x000fe20000000800 */
[----:B------:R-:W-:Y:S01]  /*d230*/  ULDC UR28, c[0x0][0x9e0] ;  /* 0x00027800001c7ab9 */ /* 0x000fe20000000800 */
[----:B------:R-:W-:Y:S01]  /*d240*/  ULDC UR9, c[0x0][0x9e0] ;  /* 0x0002780000097ab9 */ /* 0x000fe20000000800 */
        /* <DEDUP_REMOVED lines=16> */
[----:B--2---:R-:W-:-:S04]  /*d350*/  VIMNMX R12, R12, R11, !PT ;  /* 0x0000000b0c0c7248 */ /* 0x004fc80007fe0100 */
[----:B------:R-:W-:Y:S01]  /*d360*/  ISETP.GE.AND P1, PT, R0, R12, PT ;  /* 0x0000000c0000720c */ /* 0x000fe20003f26270 */
[----:B------:R0:W-:-:S12]  /*d370*/  STL [R1+0x24], R12 ;  /* 0x0000240c01007387 */ /* 0x0001d80000100800 */
[----:B0-----:R-:W-:Y:S05]  /*d380*/  @!P1 BRA `(.L_x_1690) ;  /* 0x00000038002c9947 */ /* 0x001fea0003800000 */
[----:B------:R-:W-:-:S07]  /*d390*/  IMAD.MOV.U32 R119, RZ, RZ, RZ ;  /* 0x000000ffff777224 */ /* 0x000fce00078e00ff */
.L_x_1710:
[----:B------:R-:W2:Y:S01]  /*d3a0*/  LDL R10, [R1+0x28] ;  /* 0x00002800010a7983 */ /* 0x000ea20000100800 */
[----:B------:R-:W-:Y:S01]  /*d3b0*/  VIADD R15, R19, 0x1 ;  /* 0x00000001130f7836 */ /* 0x000fe20000000000 */
[----:B------:R-:W-:Y:S05]  /*d3c0*/  YIELD ;  /* 0x0000000000007946 */ /* 0x000fea0003800000 */
[----:B------:R-:W-:-:S04]  /*d3d0*/  ISETP.NE.AND P2, PT, R15, 0x2, PT ;  /* 0x000000020f00780c */ /* 0x000fc80003f45270 */
[----:B------:R-:W-:Y:S02]  /*d3e0*/  SEL R11, RZ, 0x1, P2 ;  /* 0x00000001ff0b7807 */ /* 0x000fe40001000000 */
[----:B------:R-:W-:Y:S02]  /*d3f0*/  SEL R15, R15, RZ, P2 ;  /* 0x000000ff0f0f7207 */ /* 0x000fe40001000000 */
[----:B------:R-:W-:Y:S02]  /*d400*/  LOP3.LUT R20, R154, R11, RZ, 0x3c, !PT ;  /* 0x0000000b9a147212 */ /* 0x000fe400078e3cff */
[----:B--2---:R-:W-:-:S13]  /*d410*/  ISETP.NE.AND P1, PT, R10, RZ, PT ;  /* 0x000000ff0a00720c */ /* 0x004fda0003f25270 */
[----:B------:R-:W-:Y:S05]  /*d420*/  @P1 BRA `(.L_x_1691) ;  /* 0x0000000000301947 */ /* 0x000fea0003800000 */
[----:B------:R-:W-:Y:S05]  /*d430*/  @!P0 BRA `(.L_x_1692) ;  /* 0x0000000000048947 */ /* 0x000fea0003800000 */
[----:B------:R-:W-:Y:S01]  /*d440*/  BPT.TRAP 0x1 ;  /* 0x000000040000795c */ /* 0x000fe20000300000 */
.L_x_1692:
[----:B------:R-:W-:Y:S01]  /*d450*/  IMAD R11, R15, 0x8, R2 ;  /* 0x000000080f0b7824 */ /* 0x000fe200078e0202 */
[----:B------:R-:W-:-:S04]  /*d460*/  SHF.L.U32 R10, R20, 0x1f, RZ ;  /* 0x0000001f140a7819 */ /* 0x000fc800000006ff */
[----:B------:R0:W1:Y:S01]  /*d470*/  SYNCS.PHASECHK.TRANS64.TRYWAIT P2, [R11+URZ+0x16830], R10 ;  /* 0x0168300a0b0075a7 */ /* 0x000062000804017f */
[----:B------:R-:W-:Y:S05]  /*d480*/  @!P0 BRA `(.L_x_1693) ;  /* 0x0000000000048947 */ /* 0x000fea0003800000 */
[----:B------:R-:W-:Y:S01]  /*d490*/  BPT.TRAP 0x1 ;  /* 0x000000040000795c */ /* 0x000fe20000300000 */
.L_x_1693:
[----:B------:R-:W-:Y:S04]  /*d4a0*/  BSSY B0, `(.L_x_1691) ;  /* 0x0000004000007945 */ /* 0x000fe80003800000 */
[----:B-1----:R-:W-:Y:S05]  /*d4b0*/  @P2 BRA `(.L_x_1694) ;  /* 0x0000000000082947 */ /* 0x002fea0003800000 */
[----:B------:R-:W1:Y:S02]  /*d4c0*/  SYNCS.PHASECHK.TRANS64.TRYWAIT P2, [R11+URZ+0x16830], R10 ;  /* 0x0168300a0b0075a7 */ /* 0x000e64000804017f */
[----:B-1----:R-:W-:Y:S05]  /*d4d0*/  @!P2 BRA `(.L_x_1695) ;  /* 0x0000014000d0a947 */ /* 0x002fea0003800000 */
.L_x_1694:
[----:B------:R-:W-:Y:S05]  /*d4e0*/  BSYNC B0 ;  /* 0x0000000000007941 */ /* 0x000fea0003800000 */
.L_x_1691:
[----:B------:R-:W2:Y:S01]  /*d4f0*/  LDL R12, [R1+0x2c] ;  /* 0x00002c00010c7983 */ /* 0x000ea20000100800 */
[----:B01----:R-:W0:Y:S01]  /*d500*/  S2R R10, SR_TID.X ;  /* 0x00000000000a7919 */ /* 0x003e220000002100 */
[----:B------:R-:W-:Y:S01]  /*d510*/  IMAD.MOV.U32 R11, RZ, RZ, 0x40000040 ;  /* 0x40000040ff0b7424 */ /* 0x000fe200078e00ff */
[----:B------:R-:W-:Y:S05]  /*d520*/  WARPSYNC.ALL ;  /* 0x0000000000007948 */ /* 0x000fea0003800000 */
[----:B------:R-:W-:Y:S02]  /*d530*/  R2UR UR23, R11 ;  /* 0x000000000b1772ca */ /* 0x000fe400000e0000 */
[----:B0-----:R-:W-:-:S05]  /*d540*/  SHF.R.U32.HI R10, RZ, 0x7, R10 ;  /* 0x00000007ff0a7819 */ /* 0x001fca000001160a */
[----:B------:R-:W-:Y:S01]  /*d550*/  VIADD R21, R10, 0x8 ;  /* 0x000000080a157836 */ /* 0x000fe20000000000 */
[----:B------:R-:W-:-:S04]  /*d560*/  MOV R13, 0x40000040 ;  /* 0x40000040000d7802 */ /* 0x000fc80000000f00 */
[----:B------:R-:W-:Y:S01]  /*d570*/  R2UR UR19, R13 ;  /* 0x000000000d1372ca */ /* 0x000fe200000e0000 */
[----:B------:R-:W-:Y:S01]  /*d580*/  IMAD.MOV.U32 R25, RZ, RZ, 0x40000040 ;  /* 0x40000040ff197424 */ /* 0x000fe200078e00ff */
[----:B------:R-:W-:Y:S02]  /*d590*/  R2UR UR12, R6 ;  /* 0x00000000060c72ca */ /* 0x000fe400000e0000 */
[----:B------:R-:W-:Y:S02]  /*d5a0*/  R2UR UR13, R7 ;  /* 0x00000000070d72ca */ /* 0x000fe400000e0000 */
[C---:B------:R-:W-:Y:S02]  /*d5b0*/  R2UR UR15, R25.reuse ;  /* 0x00000000190f72ca */ /* 0x040fe400000e0000 */
[----:B------:R-:W-:Y:S01]  /*d5c0*/  R2UR UR27, R25 ;  /* 0x00000000191b72ca */ /* 0x000fe200000e0000 */
[----:B------:R0:W-:Y:S01]  /*d5d0*/  BAR.SYNC.DEFER_BLOCKING R21, 0x100 ;  /* 0x000400150000751d */ /* 0x0001e20000010000 */
[----:B--2---:R-:W-:-:S04]  /*d5e0*/  IMAD R24, R15, 0x400, R12 ;  /* 0x000004000f187824 */ /* 0x004fc800078e020c */
[----:B------:R-:W-:-:S05]  /*d5f0*/  VIADD R10, R24, 0x4 ;  /* 0x00000004180a7836 */ /* 0x000fca0000000000 */
[----:B------:R-:W-:Y:S02]  /*d600*/  R2UR UR22, R10 ;  /* 0x000000000a1672ca */ /* 0x000fe400000e0000 */
[----:B------:R-:W2:Y:S01]  /*d610*/  LDL.64 R10, [R1+0x18] ;  /* 0x00001800010a7983 */ /* 0x000ea20000100a00 */
[----:B------:R-:W-:-:S05]  /*d620*/  VIADD R12, R24, 0x2 ;  /* 0x00000002180c7836 */ /* 0x000fca0000000000 */
[----:B------:R-:W-:Y:S02]  /*d630*/  R2UR UR18, R12 ;  /* 0x000000000c1272ca */ /* 0x000fe400000e0000 */
[----:B------:R-:W3:Y:S01]  /*d640*/  LDL.64 R12, [R1+0x10] ;  /* 0x00001000010c7983 */ /* 0x000ee20000100a00 */
[C---:B------:R-:W-:Y:S01]  /*d650*/  R2UR UR14, R24.reuse ;  /* 0x00000000180e72ca */ /* 0x040fe200000e0000 */
[----:B------:R-:W-:-:S05]  /*d660*/  VIADD R24, R24, 0x6 ;  /* 0x0000000618187836 */ /* 0x000fca0000000000 */
[----:B------:R-:W-:Y:S02]  /*d670*/  R2UR UR26, R24 ;  /* 0x00000000181a72ca */ /* 0x000fe400000e0000 */
[----:B------:R-:W-:-:S06]  /*d680*/  WARPGROUP.ARRIVE ;  /* 0x00000000000079c5 */ /* 0x000fcc0000000000 */
[----:B------:R-:W-:Y:S03]  /*d690*/  HGMMA.64x128x16.F32.BF16 R24, gdesc[UR12], RZ, !UPT, gsb0 ;  /* 0x01e000000c1879f0 */ /* 0x000fe6000c0018ff */
[----:B------:R-:W-:Y:S02]  /*d6a0*/  WARPGROUP.DEPBAR.LE gsb0, 0x0 ;  /* 0x00008000000079c5 */ /* 0x000fe40000010000 */
[----:B------:R-:W-:Y:S01]  /*d6b0*/  WARPGROUP.ARRIVE ;  /* 0x00000000000079c5 */ /* 0x000fe20000000000 */
[----:B--2---:R-:W-:Y:S02]  /*d6c0*/  R2UR UR16, R10 ;  /* 0x000000000a1072ca */ /* 0x004fe400000e0000 */
[----:B------:R-:W-:-:S13]  /*d6d0*/  R2UR UR17, R11 ;  /* 0x000000000b1172ca */ /* 0x000fda00000e0000 */
[----:B------:R-:W-:Y:S01]  /*d6e0*/  HGMMA.64x128x16.F32.BF16 R24, gdesc[UR16], R24, gsb0 ;  /* 0x01e00000101879f0 */ /* 0x000fe20008001818 */
[----:B---3--:R-:W-:Y:S02]  /*d6f0*/  R2UR UR20, R12 ;  /* 0x000000000c1472ca */ /* 0x008fe400000e0000 */
[----:B------:R-:W-:Y:S02]  /*d700*/  R2UR UR21, R13 ;  /* 0x000000000d1572ca */ /* 0x000fe400000e0000 */
        /* <DEDUP_REMOVED lines=12> */
.L_x_1697:
[----:B------:R-:W-:Y:S01]  /*d7d0*/  SHF.L.U32 R10, R154, 0x1f, RZ ;  /* 0x0000001f9a0a7819 */ /* 0x000fe200000006ff */
[----:B------:R-:W-:-:S04]  /*d7e0*/  IMAD R11, R19, 0x8, R2 ;  /* 0x00000008130b7824 */ /* 0x000fc800078e0202 */
[----:B------:R0:W1:Y:S01]  /*d7f0*/  SYNCS.PHASECHK.TRANS64.TRYWAIT P1, [R11+URZ+0x16850], R10 ;  /* 0x0168500a0b0075a7 */ /* 0x000062000802017f */
[----:B------:R-:W-:Y:S05]  /*d800*/  @!P0 BRA `(.L_x_1698) ;  /* 0x0000000000048947 */ /* 0x000fea0003800000 */
[----:B------:R-:W-:Y:S01]  /*d810*/  BPT.TRAP 0x1 ;  /* 0x000000040000795c */ /* 0x000fe20000300000 */
.L_x_1698:
[----:B-1----:R-:W-:Y:S05]  /*d820*/  @P1 BRA `(.L_x_1696) ;  /* 0x0000000000081947 */ /* 0x002fea0003800000 */
[----:B------:R-:W1:Y:S02]  /*d830*/  SYNCS.PHASECHK.TRANS64.TRYWAIT P1, [R11+URZ+0x16850], R10 ;  /* 0x0168500a0b0075a7 */ /* 0x000e64000802017f */
[----:B-1----:R-:W-:Y:S05]  /*d840*/  @!P1 BRA `(.L_x_1699) ;  /* 0x0000014000089947 */ /* 0x002fea0003800000 */
.L_x_1696:
[----:B01----:R-:W-:Y:S01]  /*d850*/  VIADD R10, R2, 0x400 ;  /* 0x00000400020a7836 */ /* 0x003fe20000000000 */
[----:B------:R-:W-:Y:S05]  /*d860*/  WARPSYNC.ALL ;  /* 0x0000000000007948 */ /* 0x000fea0003800000 */
[----:B------:R-:W-:Y:S01]  /*d870*/  SHF.R.U32.HI R10, RZ, 0x4, R10 ;  /* 0x00000004ff0a7819 */ /* 0x000fe2000001160a */
[----:B------:R-:W-:Y:S01]  /*d880*/  IMAD.MOV.U32 R11, RZ, RZ, 0x40000040 ;  /* 0x40000040ff0b7424 */ /* 0x000fe200078e00ff */
[----:B------:R-:W-:Y:S01]  /*d890*/  WARPGROUP.ARRIVE ;  /* 0x00000000000079c5 */ /* 0x000fe20000000000 */
[----:B------:R-:W-:Y:S01]  /*d8a0*/  IMAD.MOV.U32 R13, RZ, RZ, 0x40000040 ;  /* 0x40000040ff0d7424 */ /* 0x000fe200078e00ff */
[----:B------:R-:W-:-:S04]  /*d8b0*/  LOP3.LUT R10, R10, 0x3fff, RZ, 0xc0, !PT ;  /* 0x00003fff0a0a7812 */ /* 0x000fc800078ec0ff */
[----:B------:R-:W0:Y:S01]  /*d8c0*/  S2R R154, SR_TID.X ;  /* 0x00000000009a7919 */ /* 0x000e220000002100 */
[----:B------:R-:W-:Y:S01]  /*d8d0*/  R2UR UR15, R11 ;  /* 0x000000000b0f72ca */ /* 0x000fe200000e0000 */
[----:B------:R-:W-:Y:S02]  /*d8e0*/  IMAD.MOV.U32 R11, RZ, RZ, 0x40000040 ;  /* 0x40000040ff0b7424 */ /* 0x000fe400078e00ff */
[----:B------:R-:W-:-:S04]  /*d8f0*/  IMAD R10, R19, 0x400, R10 ;  /* 0x00000400130a7824 */ /* 0x000fc800078e020a */
[C---:B------:R-:W-:Y:S01]  /*d900*/  VIADD R12, R10.reuse, 0x80 ;  /* 0x000000800a0c7836 */ /* 0x040fe20000000000 */
[----:B------:R-:W-:-:S13]  /*d910*/  R2UR UR14, R10 ;  /* 0x000000000a0e72ca */ /* 0x000fda00000e0000 */
[----:B------:R-:W-:Y:S01]  /*d920*/  HGMMA.64x64x16.F32.BF16 R88, R148, gdesc[UR12].tnspB, R88, gsb0 ;  /* 0x40e0000c94587df0 */ /* 0x000fe20008001858 */
[----:B------:R-:W-:Y:S01]  /*d930*/  R2UR UR14, R12 ;  /* 0x000000000c0e72ca */ /* 0x000fe200000e0000 */
[----:B------:R-:W-:Y:S01]  /*d940*/  VIADD R12, R10, 0x100 ;  /* 0x000001000a0c7836 */ /* 0x000fe20000000000 */
[----:B------:R-:W-:Y:S01]  /*d950*/  R2UR UR15, R13 ;  /* 0x000000000d0f72ca */ /* 0x000fe200000e0000 */
[----:B------:R-:W-:Y:S01]  /*d960*/  IMAD.MOV.U32 R13, RZ, RZ, 0x40000040 ;  /* 0x40000040ff0d7424 */ /* 0x000fe200078e00ff */
[----:B0-----:R-:W-:Y:S02]  /*d970*/  SHF.R.U32.HI R21, RZ, 0x7, R154 ;  /* 0x00000007ff157819 */ /* 0x001fe4000001169a */
[----:B------:R-:W-:Y:S01]  /*d980*/  ISETP.GE.U32.AND P1, PT, R154, 0x180, PT ;  /* 0x000001809a00780c */ /* 0x000fe20003f26070 */
[----:B------:R-:W-:Y:S02]  /*d990*/  WARPGROUP.DEPBAR.LE gsb0, 0x0 ;  /* 0x00008000000079c5 */ /* 0x000fe40000010000 */
        /* <DEDUP_REMOVED lines=36> */
[----:B------:R-:W-:Y:S01]  /*dbe0*/  R2UR UR14, R10 ;  /* 0x000000000a0e72ca */ /* 0x000fe200000e0000 */
[----:B------:R-:W-:Y:S01]  /*dbf0*/  VIADD R10, R21, 0x9 ;  /* 0x00000009150a7836 */ /* 0x000fe20000000000 */
[----:B------:R-:W-:-:S04]  /*dc00*/  R2UR UR15, R11 ;  /* 0x000000000b0f72ca */ /* 0x000fc800000e0000 */
        /* <DEDUP_REMOVED lines=8> */
.L_x_1700:
[----:B------:R-:W2:Y:S01]  /*dc90*/  LDL R13, [R1+0x20] ;  /* 0x00002000010d7983 */ /* 0x000ea20000100800 */
[----:B------:R-:W1:Y:S03]  /*dca0*/  LDC R11, c[0x0][0x448] ;  /* 0x00011200ff0b7b82 */ /* 0x000e660000000800 */
[----:B0-----:R-:W2:Y:S04]  /*dcb0*/  LDL R10, [R1+0x30] ;  /* 0x00003000010a7983 */ /* 0x001ea80000100800 */
[----:B------:R-:W3:Y:S01]  /*dcc0*/  LDL R125, [R1] ;  /* 0x00000000017d7983 */ /* 0x000ee20000100800 */
[----:B-1----:R-:W-:-:S13]  /*dcd0*/  ISETP.NE.AND P1, PT, R11, 0x1, PT ;  /* 0x000000010b00780c */ /* 0x002fda0003f25270 */
[----:B------:R-:W0:Y:S08]  /*dce0*/  @P1 LDC R12, c[0x0][0x44c] ;  /* 0x00011300ff0c1b82 */ /* 0x000e300000000800 */
        /* <DEDUP_REMOVED lines=10> */
[----:B------:R-:W-:Y:S01]  /*dd90*/  IMAD.U32 R59, RZ, RZ, UR38 ;  /* 0x00000026ff3b7e24 */ /* 0x000fe2000f8e00ff */
[----:B------:R-:W-:Y:S01]  /*dda0*/  LOP3.LUT P3, RZ, R23, 0x4, RZ, 0xc0, !PT ;  /* 0x0000000417ff7812 */ /* 0x000fe2000786c0ff */
        /* <DEDUP_REMOVED lines=11> */
[----:B-1----:R-:W-:Y:S01]  /*de60*/  @P1 SHF.R.U32.HI R10, RZ, R11, R12 ;  /* 0x0000000bff0a1219 */ /* 0x002fe2000001160c */
        /* <DEDUP_REMOVED lines=32> */
[----:B------:R-:W-:-:S02]  /*e070*/  IMAD R58, R15, 0x8, R2 ;  /* 0x000000080f3a7824 */ /* 0x000fc400078e0202 */
        /* <DEDUP_REMOVED lines=8> */
[----:B------:R-:W-:Y:S02]  /*e100*/  VIADD R58, R58, 0x16840 ;  /* 0x000168403a3a7836 */ /* 0x000fe40000000000 */
        /* <DEDUP_REMOVED lines=9> */
[----:B------:R-:W-:Y:S01]  /*e1a0*/  PRMT R58, R59, 0x654, R58 ;  /* 0x000006543b3a7816 */ /* 0x000fe2000000003a */
[----:B------:R-:W0:Y:S01]  /*e1b0*/  SHFL.IDX PT, R123, R10, RZ, 0x1c1f ;  /* 0x001c1fff0a7b7589 */ /* 0x000e2200000e0000 */
[----:B------:R-:W-:-:S02]  /*e1c0*/  IMAD.SHL.U32 R85, R0, 0x80, RZ ;  /* 0x0000008000557824 */ /* 0x000fc400078e00ff */
[----:B------:R-:W-:Y:S01]  /*e1d0*/  FMUL.FTZ R76, R78, UR29 ;  /* 0x0000001d4e4c7c20 */ /* 0x000fe20008410000 */
[----:B------:R-:W-:Y:S01]  /*e1e0*/  FMUL.FTZ R78, R80, UR29 ;  /* 0x0000001d504e7c20 */ /* 0x000fe20008410000 */
[----:B------:R-:W-:Y:S01]  /*e1f0*/  FMUL.FTZ R80, R82, UR29 ;  /* 0x0000001d52507c20 */ /* 0x000fe20008410000 */
[----:B------:R-:W-:Y:S01]  /*e200*/  FMUL.FTZ R82, R84, UR29 ;  /* 0x0000001d54527c20 */ /* 0x000fe20008410000 */
[----:B------:R1:W-:Y:S01]  /*e210*/  SYNCS.ARRIVE.TRANS64.RED.A1T0 RZ, [R58+URZ], RZ ;  /* 0x000000ff3aff79a7 */ /* 0x0003e2000810043f */
[----:B------:R-:W-:Y:S01]  /*e220*/  FMUL.FTZ R84, R86, UR29 ;  /* 0x0000001d56547c20 */ /* 0x000fe20008410000 */
[----:B------:R-:W-:Y:S01]  /*e230*/  FMUL.FTZ R86, R87, UR29 ;  /* 0x0000001d57567c20 */ /* 0x000fe20008410000 */
[----:B-1----:R-:W-:Y:S01]  /*e240*/  IADD3 R58, -R85, 0x1, RZ ;  /* 0x00000001553a7810 */ /* 0x002fe20007ffe1ff */
[----:B------:R-:W1:Y:S04]  /*e250*/  MUFU.TANH R11, R11 ;  /* 0x0000000b000b7308 */ /* 0x000e680000002400 */
[----:B---3--:R-:W-:-:S04]  /*e260*/  IMAD R58, R125, -0x2, R58 ;  /* 0xfffffffe7d3a7824 */ /* 0x008fc800078e023a */
[----:B------:R-:W2:Y:S01]  /*e270*/  MUFU.TANH R12, R12 ;  /* 0x0000000c000c7308 */ /* 0x000ea20000002400 */
[----:B------:R-:W-:-:S07]  /*e280*/  IADD3 R58, -R155, R58, R156 ;  /* 0x0000003a9b3a7210 */ /* 0x000fce0007ffe19c */
[----:B------:R-:W3:Y:S08]  /*e290*/  MUFU.TANH R13, R13 ;  /* 0x0000000d000d7308 */ /* 0x000ef00000002400 */
        /* <DEDUP_REMOVED lines=50> */
[----:B------:R-:W1:Y:S08]  /*e5c0*/  MUFU.TANH R84, R84 ;  /* 0x0000005400547308 */ /* 0x000e700000002400 */
[----:B------:R-:W1:Y:S01]  /*e5d0*/  MUFU.TANH R86, R86 ;  /* 0x0000005600567308 */ /* 0x000e620000002400 */
[----:B------:R-:W-:-:S02]  /*e5e0*/  VIADD R122, R58, UR28 ;  /* 0x0000001c3a7a7c36 */ /* 0x000fc40008000000 */
[----:B------:R-:W-:Y:S02]  /*e5f0*/  VIADD R121, R58, UR31 ;  /* 0x0000001f3a797c36 */ /* 0x000fe40008000000 */
[--C-:B0-----:R-:W-:Y:S02]  /*e600*/  IMAD.IADD R120, R122, 0x1, R123.reuse ;  /* 0x000000017a787824 */ /* 0x101fe400078e027b */
[----:B------:R-:W-:Y:S01]  /*e610*/  IMAD.IADD R87, R121, 0x1, R123 ;  /* 0x0000000179577824 */ /* 0x000fe200078e027b */
[----:B--234-:R-:W-:Y:S06]  /*e620*/  @!P3 BRA `(.L_x_1701) ;  /* 0x000000000058b947 */ /* 0x01cfec0003800000 */
[----:B------:R-:W-:Y:S01]  /*e630*/  IADD3 R123, -R155, R156, R123 ;  /* 0x0000009c9b7b7210 */ /* 0x000fe20007ffe17b */
[----:B------:R-:W-:Y:S03]  /*e640*/  BSSY B0, `(.L_x_1702) ;  /* 0x0000010000007945 */ /* 0x000fe60003800000 */
        /* <DEDUP_REMOVED lines=10> */
.L_x_1703:
[----:B------:R-:W-:-:S05]  /*e6f0*/  IMAD.U32 R124, RZ, RZ, UR8 ;  /* 0x00000008ff7c7e24 */ /* 0x000fca000f8e00ff */
[----:B------:R-:W-:-:S13]  /*e700*/  ISETP.NE.AND P1, PT, R124, 0x1, PT ;  /* 0x000000017c00780c */ /* 0x000fda0003f25270 */
[----:B------:R-:W0:Y:S02]  /*e710*/  @P1 LDC.64 R58, c[0x0][0x9e8] ;  /* 0x00027a00ff3a1b82 */ /* 0x000e240000000a00 */
[----:B0-----:R-:W-:-:S05]  /*e720*/  @P1 IMAD.HI.U32 R58, R123, R58, RZ ;  /* 0x0000003a7b3a1227 */ /* 0x001fca00078e00ff */
[----:B------:R-:W-:-:S07]  /*e730*/  @P1 SHF.R.U32.HI R123, RZ, R59, R58 ;  /* 0x0000003bff7b1219 */ /* 0x000fce000001163a */
.L_x_1704:
[----:B------:R-:W-:Y:S05]  /*e740*/  BSYNC B0 ;  /* 0x0000000000007941 */ /* 0x000fea0003800000 */
.L_x_1702:
[----:B------:R-:W-:-:S04]  /*e750*/  IMAD R123, R123, R124, -R85 ;  /* 0x0000007c7b7b7224 */ /* 0x000fc800078e0a55 */
[----:B------:R-:W-:-:S05]  /*e760*/  IMAD R123, R125, -0x2, R123 ;  /* 0xfffffffe7d7b7824 */ /* 0x000fca00078e027b */
[----:B------:R-:W-:Y:S02]  /*e770*/  VIMNMX R87, R87, R123, !PT ;  /* 0x0000007b57577248 */ /* 0x000fe40007fe0100 */
[----:B------:R-:W-:-:S07]  /*e780*/  VIADDMNMX R120, R123, R124, R120, PT ;  /* 0x0000007c7b787246 */ /* 0x000fce0003800178 */
.L_x_1701:
[----:B------:R-:W-:Y:S01]  /*e790*/  ISETP.GT.AND P5, PT, R0, -0x1, PT ;  /* 0xffffffff0000780c */ /* 0x000fe20003fa4270 */
[----:B------:R-:W0:Y:S03]  /*e7a0*/  SHFL.IDX PT, R10, R10, 0x1, 0x1c1f ;  /* 0x003c1f000a0a7f89 */ /* 0x000e2600000e0000 */
[C---:B------:R-:W-:Y:S02]  /*e7b0*/  ISETP.GT.AND P2, PT, R87.reuse, RZ, P5 ;  /* 0x000000ff5700720c */ /* 0x040fe40002f44270 */
[----:B------:R-:W-:Y:S02]  /*e7c0*/  ISETP.GT.AND P1, PT, R87, 0x1, P5 ;  /* 0x000000015700780c */ /* 0x000fe40002f24270 */
[C---:B------:R-:W-:Y:S02]  /*e7d0*/  ISETP.LT.OR P2, PT, R120.reuse, 0x1, P2 ;  /* 0x000000017800780c */ /* 0x040fe40001741670 */
[----:B------:R-:W-:-:S02]  /*e7e0*/  ISETP.LT.OR P1, PT, R120, 0x2, P1 ;  /* 0x000000027800780c */ /* 0x000fc40000f21670 */
[----:B-1----:R-:W-:Y:S02]  /*e7f0*/  FSEL R11, R11, -INF , !P2 ;  /* 0xff8000000b0b7808 */ /* 0x002fe40005000000 */
[----:B------:R-:W-:Y:S02]  /*e800*/  FSEL R12, R12, -INF , !P1 ;  /* 0xff8000000c0c7808 */ /* 0x000fe40004800000 */
[C---:B------:R-:W-:Y:S02]  /*e810*/  ISETP.GT.AND P2, PT, R87.reuse, 0x8, P5 ;  /* 0x000000085700780c */ /* 0x040fe40002f44270 */
[----:B------:R-:W-:Y:S02]  /*e820*/  ISETP.GT.AND P1, PT, R87, 0x9, P5 ;  /* 0x000000095700780c */ /* 0x000fe40002f24270 */
[C---:B------:R-:W-:Y:S02]  /*e830*/  ISETP.LT.OR P2, PT, R120.reuse, 0x9, P2 ;  /* 0x000000097800780c */ /* 0x040fe40001741670 */
[----:B------:R-:W-:-:S02]  /*e840*/  ISETP.LT.OR P1, PT, R120, 0xa, P1 ;  /* 0x0000000a7800780c */ /* 0x000fc40000f21670 */
[----:B------:R-:W-:Y:S01]  /*e850*/  FSEL R24, R24, -INF , !P2 ;  /* 0xff80000018187808 */ /* 0x000fe20005000000 */
[--C-:B0-----:R-:W-:Y:S01]  /*e860*/  IMAD.IADD R122, R122, 0x1, R10.reuse ;  /* 0x000000017a7a7824 */ /* 0x101fe200078e020a */
[----:B------:R-:W-:Y:S01]  /*e870*/  FSEL R25, R25, -INF , !P1 ;  /* 0xff80000019197808 */ /* 0x000fe20004800000 */
[----:B------:R-:W-:Y:S01]  /*e880*/  IMAD.IADD R121, R121, 0x1, R10 ;  /* 0x0000000179797824 */ /* 0x000fe200078e020a */
[C---:B------:R-:W-:Y:S02]  /*e890*/  ISETP.GT.AND P2, PT, R87.reuse, 0x10, P5 ;  /* 0x000000105700780c */ /* 0x040fe40002f44270 */
[----:B------:R-:W-:Y:S02]  /*e8a0*/  ISETP.GT.AND P1, PT, R87, 0x11, P5 ;  /* 0x000000115700780c */ /* 0x000fe40002f24270 */
[C---:B------:R-:W-:Y:S02]  /*e8b0*/  ISETP.LT.OR P2, PT, R120.reuse, 0x11, P2 ;  /* 0x000000117800780c */ /* 0x040fe40001741670 */
[----:B------:R-:W-:-:S02]  /*e8c0*/  ISETP.LT.OR P1, PT, R120, 0x12, P1 ;  /* 0x000000127800780c */ /* 0x000fc40000f21670 */
[----:B------:R-:W-:Y:S02]  /*e8d0*/  FSEL R28, R28, -INF , !P2 ;  /* 0xff8000001c1c7808 */ /* 0x000fe40005000000 */
[----:B------:R-:W-:Y:S02]  /*e8e0*/  FSEL R29, R29, -INF , !P1 ;  /* 0xff8000001d1d7808 */ /* 0x000fe40004800000 */
        /* <DEDUP_REMOVED lines=77> */
[----:B------:R-:W-:Y:S01]  /*edc0*/  FSEL R83, R83, -INF , !P1 ;  /* 0xff80000053537808 */ /* 0x000fe20004800000 */
[----:B------:R-:W-:Y:S08]  /*edd0*/  @!P3 BRA `(.L_x_1705) ;  /* 0x000000000058b947 */ /* 0x000ff00003800000 */
        /* <DEDUP_REMOVED lines=12> */
.L_x_1707:
[----:B------:R-:W-:-:S05]  /*eea0*/  IMAD.U32 R87, RZ, RZ, UR8 ;  /* 0x00000008ff577e24 */ /* 0x000fca000f8e00ff */
[----:B------:R-:W-:-:S13]  /*eeb0*/  ISETP.NE.AND P1, PT, R87, 0x1, PT ;  /* 0x000000015700780c */ /* 0x000fda0003f25270 */
[----:B------:R-:W0:Y:S02]  /*eec0*/  @P1 LDC.64 R32, c[0x0][0x9e8] ;  /* 0x00027a00ff201b82 */ /* 0x000e240000000a00 */
[----:B0-----:R-:W-:-:S05]  /*eed0*/  @P1 IMAD.HI.U32 R32, R10, R32, RZ ;  /* 0x000000200a201227 */ /* 0x001fca00078e00ff */
[----:B------:R-:W-:-:S07]  /*eee0*/  @P1 SHF.R.U32.HI R10, RZ, R33, R32 ;  /* 0x00000021ff0a1219 */ /* 0x000fce0000011620 */
.L_x_1708:
[----:B------:R-:W-:Y:S05]  /*eef0*/  BSYNC B0 ;  /* 0x0000000000007941 */ /* 0x000fea0003800000 */
.L_x_1706:
[----:B------:R-:W-:-:S04]  /*ef00*/  IMAD R10, R10, R87, -R85 ;  /* 0x000000570a0a7224 */ /* 0x000fc800078e0a55 */
[----:B------:R-:W-:-:S05]  /*ef10*/  IMAD R10, R125, -0x2, R10 ;  /* 0xfffffffe7d0a7824 */ /* 0x000fca00078e020a */
[----:B------:R-:W-:Y:S02]  /*ef20*/  VIMNMX R121, R121, R10, !PT ;  /* 0x0000000a79797248 */ /* 0x000fe40007fe0100 */
[----:B------:R-:W-:-:S07]  /*ef30*/  VIADDMNMX R122, R10, R87, R122, PT ;  /* 0x000000570a7a7246 */ /* 0x000fce000380017a */
.L_x_1705:
[----:B------:R-:W-:Y:S01]  /*ef40*/  FMNMX.FTZ R33, R11, R5, !PT ;  /* 0x000000050b217209 */ /* 0x000fe20007810000 */
[----:B------:R-:W-:Y:S01]  /*ef50*/  UMOV UR30, UR5 ;  /* 0x00000005001e7c82 */ /* 0x000fe20008000000 */
[----:B------:R-:W-:Y:S02]  /*ef60*/  ISETP.GT.AND P1, PT, R121, 0x1, P5 ;  /* 0x000000017900780c */ /* 0x000fe40002f24270 */
[----:B------:R-:W-:Y:S02]  /*ef70*/  FMNMX.FTZ R33, R12, R33, !PT ;  /* 0x000000210c217209 */ /* 0x000fe40007810000 */
[----:B------:R-:W-:Y:S02]  /*ef80*/  LOP3.LUT R23, R23, 0xbfffffff, RZ, 0xc0, !PT ;  /* 0xbfffffff17177812 */ /* 0x000fe400078ec0ff */
[----:B------:R-:W-:Y:S02]  /*ef90*/  FMNMX.FTZ R10, R24, R33, !PT ;  /* 0x00000021180a7209 */ /* 0x000fe40007810000 */
[----:B------:R-:W-:-:S02]  /*efa0*/  ISETP.LT.OR P1, PT, R122, 0x2, P1 ;  /* 0x000000027a00780c */ /* 0x000fc40000f21670 */
[----:B------:R-:W-:Y:S02]  /*efb0*/  FMNMX.FTZ R33, R25, R10, !PT ;  /* 0x0000000a19217209 */ /* 0x000fe40007810000 */
[----:B------:R-:W-:Y:S02]  /*efc0*/  ISETP.GT.AND P2, PT, R121, 0x8, P5 ;  /* 0x000000087900780c */ /* 0x000fe40002f44270 */
[----:B------:R-:W-:Y:S02]  /*efd0*/  FMNMX.FTZ R10, R28, R33, !PT ;  /* 0x000000211c0a7209 */ /* 0x000fe40007810000 */
[----:B------:R-:W-:Y:S02]  /*efe0*/  @P0 LOP3.LUT R23, R23, 0x40000000, RZ, 0xfc, !PT ;  /* 0x4000000017170812 */ /* 0x000fe400078efcff */
[----:B------:R-:W-:Y:S02]  /*eff0*/  FMNMX.FTZ R33, R29, R10, !PT ;  /* 0x0000000a1d217209 */ /* 0x000fe40007810000 */
[----:B------:R-:W-:-:S02]  /*f000*/  FSEL R21, R21, -INF , !P1 ;  /* 0xff80000015157808 */ /* 0x000fc40004800000 */
[----:B------:R-:W-:Y:S02]  /*f010*/  FMNMX.FTZ R10, R58, R33, !PT ;  /* 0x000000213a0a7209 */ /* 0x000fe40007810000 */
[----:B------:R-:W-:Y:S02]  /*f020*/  ISETP.GT.AND P0, PT, R121, RZ, P5 ;  /* 0x000000ff7900720c */ /* 0x000fe40002f04270 */
[----:B------:R-:W-:Y:S02]  /*f030*/  FMNMX.FTZ R33, R59, R10, !PT ;  /* 0x0000000a3b217209 */ /* 0x000fe40007810000 */
[----:B------:R-:W-:Y:S02]  /*f040*/  ISETP.GT.AND P1, PT, R121, 0x9, P5 ;  /* 0x000000097900780c */ /* 0x000fe40002f24270 */
[----:B------:R-:W-:Y:S02]  /*f050*/  FMNMX.FTZ R10, R36, R33, !PT ;  /* 0x00000021240a7209 */ /* 0x000fe40007810000 */
[----:B------:R-:W-:-:S02]  /*f060*/  ISETP.LT.OR P2, PT, R122, 0x9, P2 ;  /* 0x000000097a00780c */ /* 0x000fc40001741670 */
        /* <DEDUP_REMOVED lines=11> */
[----:B------:R-:W-:-:S02]  /*f120*/  FSEL R27, R27, -INF , !P1 ;  /* 0xff8000001b1b7808 */ /* 0x000fc40004800000 */
[----:B------:R-:W-:Y:S02]  /*f130*/  FMNMX.FTZ R33, R49, R10, !PT ;  /* 0x0000000a31217209 */ /* 0x000fe40007810000 */
[----:B------:R-:W-:Y:S02]  /*f140*/  ISETP.GT.AND P1, PT, R121, 0x11, P5 ;  /* 0x000000117900780c */ /* 0x000fe40002f24270 */
[----:B------:R-:W-:Y:S02]  /*f150*/  FMNMX.FTZ R10, R52, R33, !PT ;  /* 0x00000021340a7209 */ /* 0x000fe40007810000 */
[----:B------:R-:W-:Y:S02]  /*f160*/  ISETP.LT.OR P2, PT, R122, 0x11, P2 ;  /* 0x000000117a00780c */ /* 0x000fe40001741670 */
[----:B------:R-:W-:Y:S02]  /*f170*/  FMNMX.FTZ R33, R53, R10, !PT ;  /* 0x0000000a35217209 */ /* 0x000fe40007810000 */
[----:B------:R-:W-:-:S02]  /*f180*/  FMNMX.FTZ R120, R13, R14, !PT ;  /* 0x0000000e0d787209 */ /* 0x000fc40007810000 */
[----:B------:R-:W-:Y:S02]  /*f190*/  FMNMX.FTZ R10, R56, R33, !PT ;  /* 0x00000021380a7209 */ /* 0x000fe40007810000 */
[----:B------:R-:W-:Y:S02]  /*f1a0*/  ISETP.LT.OR P1, PT, R122, 0x12, P1 ;  /* 0x000000127a00780c */ /* 0x000fe40000f21670 */
[----:B------:R-:W-:Y:S02]  /*f1b0*/  FMNMX.FTZ R33, R57, R10, !PT ;  /* 0x0000000a39217209 */ /* 0x000fe40007810000 */
[----:B------:R-:W-:Y:S02]  /*f1c0*/  FSEL R30, R30, -INF , !P2 ;  /* 0xff8000001e1e7808 */ /* 0x000fe40005000000 */
        /* <DEDUP_REMOVED lines=24> */
[----:B------:R-:W-:Y:S01]  /*f350*/  ISETP.GT.AND P2, PT, R121, 0x28, P5 ;  /* 0x000000287900780c */ /* 0x000fe20002f44270 */
[----:B------:R-:W0:Y:S01]  /*f360*/  SHFL.BFLY PT, R10, R33, 0x2, 0x1f ;  /* 0x0c401f00210a7f89 */ /* 0x000e2200000e0000 */
[----:B------:R-:W-:-:S02]  /*f370*/  FSEL R39, R39, -INF , !P1 ;  /* 0xff80000027277808 */ /* 0x000fc40004800000 */
[C---:B------:R-:W-:Y:S02]  /*f380*/  ISETP.GT.AND P1, PT, R121.reuse, 0x29, P5 ;  /* 0x000000297900780c */ /* 0x040fe40002f24270 */
[C---:B------:R-:W-:Y:S02]  /*f390*/  ISETP.LT.OR P2, PT, R122.reuse, 0x29, P2 ;  /* 0x000000297a00780c */ /* 0x040fe40001741670 */
[----:B------:R-:W-:Y:S02]  /*f3a0*/  ISETP.LT.OR P1, PT, R122, 0x2a, P1 ;  /* 0x0000002a7a00780c */ /* 0x000fe40000f21670 */
[----:B------:R-:W-:Y:S02]  /*f3b0*/  FSEL R42, R42, -INF , !P2 ;  /* 0xff8000002a2a7808 */ /* 0x000fe40005000000 */
[----:B------:R-:W-:Y:S02]  /*f3c0*/  ISETP.GT.AND P2, PT, R121, 0x30, P5 ;  /* 0x000000307900780c */ /* 0x000fe40002f44270 */
[----:B------:R-:W-:-:S02]  /*f3d0*/  FSEL R43, R43, -INF , !P1 ;  /* 0xff8000002b2b7808 */ /* 0x000fc40004800000 */
[C---:B------:R-:W-:Y:S02]  /*f3e0*/  ISETP.GT.AND P1, PT, R121.reuse, 0x31, P5 ;  /* 0x000000317900780c */ /* 0x040fe40002f24270 */
[C---:B------:R-:W-:Y:S02]  /*f3f0*/  ISETP.LT.OR P2, PT, R122.reuse, 0x31, P2 ;  /* 0x000000317a00780c */ /* 0x040fe40001741670 */
[----:B------:R-:W-:Y:S02]  /*f400*/  ISETP.LT.OR P1, PT, R122, 0x32, P1 ;  /* 0x000000327a00780c */ /* 0x000fe40000f21670 */
[----:B------:R-:W-:Y:S02]  /*f410*/  FSEL R46, R46, -INF , !P2 ;  /* 0xff8000002e2e7808 */ /* 0x000fe40005000000 */
[----:B------:R-:W-:Y:S02]  /*f420*/  ISETP.GT.AND P2, PT, R121, 0x38, P5 ;  /* 0x000000387900780c */ /* 0x000fe40002f44270 */
[----:B0-----:R-:W-:-:S02]  /*f430*/  FMNMX.FTZ R85, R33, R10, !PT ;  /* 0x0000000a21557209 */ /* 0x001fc40007810000 */
[----:B------:R-:W-:Y:S02]  /*f440*/  FMNMX.FTZ R33, R21, R120, !PT ;  /* 0x0000007815217209 */ /* 0x000fe40007810000 */
[----:B------:R-:W-:Y:S01]  /*f450*/  FSEL R47, R47, -INF , !P1 ;  /* 0xff8000002f2f7808 */ /* 0x000fe20004800000 */
[----:B------:R-:W0:Y:S01]  /*f460*/  SHFL.BFLY PT, R10, R85, 0x1, 0x1f ;  /* 0x0c201f00550a7f89 */ /* 0x000e2200000e0000 */
        /* <DEDUP_REMOVED lines=28> */
[C---:B------:R-:W-:Y:S02]  /*f630*/  ISETP.GT.AND P4, PT, R121.reuse, 0x68, P5 ;  /* 0x000000687900780c */ /* 0x040fe40002f84270 */
[----:B------:R-:W-:Y:S02]  /*f640*/  FMNMX.FTZ R120, R54, R33, !PT ;  /* 0x0000002136787209 */ /* 0x000fe40007810000 */
[----:B------:R-:W-:Y:S02]  /*f650*/  ISETP.LT.OR P1, PT, R122, 0x4a, P1 ;  /* 0x0000004a7a00780c */ /* 0x000fe40000f21670 */
[----:B------:R-:W-:Y:S02]  /*f660*/  FSEL R60, R60, -INF , !P2 ;  /* 0xff8000003c3c7808 */ /* 0x000fe40005000000 */
[----:B------:R-:W-:Y:S02]  /*f670*/  ISETP.LT.OR P4, PT, R122, 0x69, P4 ;  /* 0x000000697a00780c */ /* 0x000fe40002781670 */
[----:B------:R-:W-:-:S02]  /*f680*/  ISETP.GT.AND P2, PT, R121, 0x50, P5 ;  /* 0x000000507900780c */ /* 0x000fc40002f44270 */
[----:B------:R-:W-:Y:S02]  /*f690*/  FMNMX.FTZ R33, R55, R120, !PT ;  /* 0x0000007837217209 */ /* 0x000fe40007810000 */
[----:B------:R-:W-:Y:S02]  /*f6a0*/  FSEL R61, R61, -INF , !P1 ;  /* 0xff8000003d3d7808 */ /* 0x000fe40004800000 */
[----:B------:R-:W-:Y:S02]  /*f6b0*/  ISETP.GT.AND P1, PT, R121, 0x51, P5 ;  /* 0x000000517900780c */ /* 0x000fe40002f24270 */
[----:B------:R-:W-:Y:S02]  /*f6c0*/  ISETP.LT.OR P2, PT, R122, 0x51, P2 ;  /* 0x000000517a00780c */ /* 0x000fe40001741670 */
[----:B------:R-:W-:Y:S02]  /*f6d0*/  FMNMX.FTZ R120, R60, R33, !PT ;  /* 0x000000213c787209 */ /* 0x000fe40007810000 */
[----:B------:R-:W-:-:S02]  /*f6e0*/  ISETP.LT.OR P1, PT, R122, 0x52, P1 ;  /* 0x000000527a00780c */ /* 0x000fc40000f21670 */
[----:B------:R-:W-:Y:S02]  /*f6f0*/  FSEL R64, R64, -INF , !P2 ;  /* 0xff80000040407808 */ /* 0x000fe40005000000 */
[----:B------:R-:W-:Y:S02]  /*f700*/  LOP3.LUT R23, R23, 0xfffffffd, RZ, 0xc0, !PT ;  /* 0xfffffffd17177812 */ /* 0x000fe400078ec0ff */
[C---:B------:R-:W-:Y:S02]  /*f710*/  ISETP.GT.AND P2, PT, R121.reuse, 0x58, P5 ;  /* 0x000000587900780c */ /* 0x040fe40002f44270 */
[----:B------:R-:W-:Y:S02]  /*f720*/  ISETP.GT.AND P6, PT, R121, 0x69, P5 ;  /* 0x000000697900780c */ /* 0x000fe40002fc4270 */
[----:B0-----:R-:W-:Y:S02]  /*f730*/  FMNMX.FTZ R10, R85, R10, !PT ;  /* 0x0000000a550a7209 */ /* 0x001fe40007810000 */
[----:B------:R-:W-:-:S02]  /*f740*/  FMNMX.FTZ R33, R61, R120, !PT ;  /* 0x000000783d217209 */ /* 0x000fc40007810000 */
[----:B------:R-:W-:Y:S02]  /*f750*/  FSEL R65, R65, -INF , !P1 ;  /* 0xff80000041417808 */ /* 0x000fe40004800000 */
[----:B------:R-:W-:Y:S02]  /*f760*/  @P4 LOP3.LUT R23, R23, 0x2, RZ, 0xfc, !PT ;  /* 0x0000000217174812 */ /* 0x000fe400078efcff */
[----:B------:R-:W-:Y:S02]  /*f770*/  ISETP.GT.AND P1, PT, R121, 0x59, P5 ;  /* 0x000000597900780c */ /* 0x000fe40002f24270 */
[C---:B------:R-:W-:Y:S02]  /*f780*/  ISETP.LT.OR P2, PT, R122.reuse, 0x59, P2 ;  /* 0x000000597a00780c */ /* 0x040fe40001741670 */
[----:B------:R-:W-:Y:S02]  /*f790*/  ISETP.LT.OR P4, PT, R122, 0x6a, P6 ;  /* 0x0000006a7a00780c */ /* 0x000fe40003781670 */
[----:B------:R-:W-:-:S02]  /*f7a0*/  FSETP.NEU.FTZ.AND P6, PT, R10, -INF , PT ;  /* 0xff8000000a00780b */ /* 0x000fc40003fdd000 */
[----:B------:R-:W-:Y:S02]  /*f7b0*/  FMNMX.FTZ R120, R64, R33, !PT ;  /* 0x0000002140787209 */ /* 0x000fe40007810000 */
[----:B------:R-:W-:Y:S02]  /*f7c0*/  ISETP.LT.OR P1, PT, R122, 0x5a, P1 ;  /* 0x0000005a7a00780c */ /* 0x000fe40000f21670 */
[----:B------:R-:W-:Y:S02]  /*f7d0*/  FSEL R68, R68, -INF , !P2 ;  /* 0xff80000044447808 */ /* 0x000fe40005000000 */
[----:B------:R-:W-:Y:S02]  /*f7e0*/  ISETP.GT.AND P2, PT, R121, 0x60, P5 ;  /* 0x000000607900780c */ /* 0x000fe40002f44270 */
[----:B------:R-:W-:Y:S02]  /*f7f0*/  FSEL R32, R10, RZ, P6 ;  /* 0x000000ff0a207208 */ /* 0x000fe40003000000 */
[----:B------:R-:W-:-:S02]  /*f800*/  FMNMX.FTZ R33, R65, R120, !PT ;  /* 0x0000007841217209 */ /* 0x000fc40007810000 */
[----:B------:R-:W-:Y:S01]  /*f810*/  FSEL R69, R69, -INF , !P1 ;  /* 0xff80000045457808 */ /* 0x000fe20004800000 */
[----:B------:R-:W-:Y:S01]  /*f820*/  FADD.FTZ R5, -R32, R5 ;  /* 0x0000000520057221 */ /* 0x000fe20000010100 */
[----:B------:R-:W-:Y:S01]  /*f830*/  ISETP.GT.AND P1, PT, R121, 0x61, P5 ;  /* 0x000000617900780c */ /* 0x000fe20002f24270 */
[----:B------:R-:W-:Y:S01]  /*f840*/  FMUL.FTZ R32, R10, UR30 ;  /* 0x0000001e0a207c20 */ /* 0x000fe20008410000 */
[----:B------:R-:W-:Y:S01]  /*f850*/  ISETP.LT.OR P2, PT, R122, 0x61, P2 ;  /* 0x000000617a00780c */ /* 0x000fe20001741670 */
[----:B------:R-:W-:Y:S01]  /*f860*/  FMUL.FTZ R5, R5, UR30 ;  /* 0x0000001e05057c20 */ /* 0x000fe20008410000 */
[----:B------:R-:W-:Y:S02]  /*f870*/  FMNMX.FTZ R120, R68, R33, !PT ;  /* 0x0000002144787209 */ /* 0x000fe40007810000 */
[----:B------:R-:W-:Y:S02]  /*f880*/  ISETP.LT.OR P1, PT, R122, 0x62, P1 ;  /* 0x000000627a00780c */ /* 0x000fe40000f21670 */
[----:B------:R-:W-:Y:S01]  /*f890*/  FSEL R72, R72, -INF , !P2 ;  /* 0xff80000048487808 */ /* 0x000fe20005000000 */
[----:B------:R-:W-:Y:S01]  /*f8a0*/  MUFU.EX2 R5, R5 ;  /* 0x0000000500057308 */ /* 0x000fe20000000800 */
[----:B------:R-:W-:-:S02]  /*f8b0*/  FMNMX.FTZ R33, R69, R120, !PT ;  /* 0x0000007845217209 */ /* 0x000fc40007810000 */
[----:B------:R-:W-:Y:S02]  /*f8c0*/  FSEL R32, R32, RZ, P6 ;  /* 0x000000ff20207208 */ /* 0x000fe40003000000 */
[----:B------:R-:W-:Y:S02]  /*f8d0*/  FSEL R73, R73, -INF , !P1 ;  /* 0xff80000049497808 */ /* 0x000fe40004800000 */
[----:B------:R-:W-:Y:S01]  /*f8e0*/  LOP3.LUT P6, RZ, R23, 0x2, RZ, 0xc0, !PT ;  /* 0x0000000217ff7812 */ /* 0x000fe200078cc0ff */
[--C-:B------:R-:W-:Y:S01]  /*f8f0*/  FFMA.FTZ R11, R11, UR30, -R32.reuse ;  /* 0x0000001e0b0b7c23 */ /* 0x100fe20008010820 */
[----:B------:R-:W-:Y:S01]  /*f900*/  FMNMX.FTZ R120, R72, R33, !PT ;  /* 0x0000002148787209 */ /* 0x000fe20007810000 */
[--C-:B------:R-:W-:Y:S01]  /*f910*/  FFMA.FTZ R12, R12, UR30, -R32.reuse ;  /* 0x0000001e0c0c7c23 */ /* 0x100fe20008010820 */
[----:B------:R-:W-:Y:S01]  /*f920*/  ISETP.GT.AND P3, PT, R121, 0x70, P5 ;  /* 0x000000707900780c */ /* 0x000fe20002f64270 */
[--C-:B------:R-:W-:Y:S01]  /*f930*/  FFMA.FTZ R24, R24, UR30, -R32.reuse ;  /* 0x0000001e18187c23 */ /* 0x100fe20008010820 */
[----:B------:R-:W-:Y:S01]  /*f940*/  FSEL R76, R76, -INF , !P6 ;  /* 0xff8000004c4c7808 */ /* 0x000fe20007000000 */
[--C-:B------:R-:W-:Y:S01]  /*f950*/  FFMA.FTZ R25, R25, UR30, -R32.reuse ;  /* 0x0000001e19197c23 */ /* 0x100fe20008010820 */
[----:B------:R-:W-:Y:S01]  /*f960*/  FMNMX.FTZ R33, R73, R120, !PT ;  /* 0x0000007849217209 */ /* 0x000fe20007810000 */
[--C-:B------:R-:W-:Y:S01]  /*f970*/  FFMA.FTZ R28, R28, UR30, -R32.reuse ;  /* 0x0000001e1c1c7c23 */ /* 0x100fe20008010820 */
[----:B------:R-:W-:Y:S01]  /*f980*/  ISETP.GT.AND P2, PT, R121, 0x71, P5 ;  /* 0x000000717900780c */ /* 0x000fe20002f44270 */
[--C-:B------:R-:W-:Y:S01]  /*f990*/  FFMA.FTZ R29, R29, UR30, -R32.reuse ;  /* 0x0000001e1d1d7c23 */ /* 0x100fe20008010820 */
[----:B------:R-:W-:Y:S01]  /*f9a0*/  ISETP.LT.OR P3, PT, R122, 0x71, P3 ;  /* 0x000000717a00780c */ /* 0x000fe20001f61670 */
        /* <DEDUP_REMOVED lines=21> */
[----:B------:R-:W-:Y:S01]  /*fb00*/  ISETP.LT.OR P5, PT, R122, 0x7a, P5 ;  /* 0x0000007a7a00780c */ /* 0x000fe20002fa1670 */
[--C-:B------:R-:W-:Y:S01]  /*fb10*/  FFMA.FTZ R53, R53, UR30, -R32.reuse ;  /* 0x0000001e35357c23 */ /* 0x100fe20008010820 */
[----:B------:R-:W-:Y:S01]  /*fb20*/  FSEL R84, R84, -INF , !P1 ;  /* 0xff80000054547808 */ /* 0x000fe20004800000 */
[--C-:B------:R-:W-:Y:S01]  /*fb30*/  FFMA.FTZ R56, R56, UR30, -R32.reuse ;  /* 0x0000001e38387c23 */ /* 0x100fe20008010820 */
[----:B------:R-:W-:Y:S01]  /*fb40*/  FMNMX.FTZ R33, R81, R33, !PT ;  /* 0x0000002151217209 */ /* 0x000fe20007810000 */
[--C-:B------:R-:W-:Y:S01]  /*fb50*/  FFMA.FTZ R57, R57, UR30, -R32.reuse ;  /* 0x0000001e39397c23 */ /* 0x100fe20008010820 */
[----:B------:R-:W-:Y:S01]  /*fb60*/  FSEL R86, R86, -INF , !P5 ;  /* 0xff80000056567808 */ /* 0x000fe20006800000 */
        /* <DEDUP_REMOVED lines=14> */
[----:B------:R-:W0:Y:S01]  /*fc50*/  MUFU.EX2 R148, R11 ;  /* 0x0000000b00947308 */ /* 0x000e220000000800 */
[----:B------:R-:W1:Y:S01]  /*fc60*/  SHFL.BFLY PT, R83, R33, 0x2, 0x1f ;  /* 0x0c401f0021537f89 */ /* 0x000e6200000e0000 */
[----:B------:R-:W-:-:S06]  /*fc70*/  LOP3.LUT P0, RZ, R23, 0x40000000, RZ, 0xc0, !PT ;  /* 0x4000000017ff7812 */ /* 0x000fcc000780c0ff */
[----:B------:R-:W2:Y:S08]  /*fc80*/  MUFU.EX2 R12, R12 ;  /* 0x0000000c000c7308 */ /* 0x000eb00000000800 */
[----:B------:R-:W-:Y:S01]  /*fc90*/  MUFU.EX2 R24, R24 ;  /* 0x0000001800187308 */ /* 0x000fe20000000800 */
[----:B0-----:R-:W-:-:S07]  /*fca0*/  FFMA.FTZ R4, R5, R4, R148 ;  /* 0x0000000405047223 */ /* 0x001fce0000010094 */
[----:B------:R-:W-:Y:S01]  /*fcb0*/  MUFU.EX2 R25, R25 ;  /* 0x0000001900197308 */ /* 0x000fe20000000800 */
[----:B-1----:R-:W-:Y:S01]  /*fcc0*/  FMNMX.FTZ R11, R33, R83, !PT ;  /* 0x00000053210b7209 */ /* 0x002fe20007810000 */
[----:B--2---:R-:W-:-:S04]  /*fcd0*/  FADD.FTZ R4, R12, R4 ;  /* 0x000000040c047221 */ /* 0x004fc80000010000 */
[----:B------:R-:W0:Y:S02]  /*fce0*/  SHFL.BFLY PT, R33, R11, 0x1, 0x1f ;  /* 0x0c201f000b217f89 */ /* 0x000e2400000e0000 */
[----:B------:R-:W-:Y:S08]  /*fcf0*/  MUFU.EX2 R28, R28 ;  /* 0x0000001c001c7308 */ /* 0x000ff00000000800 */
[----:B------:R-:W-:Y:S08]  /*fd00*/  MUFU.EX2 R29, R29 ;  /* 0x0000001d001d7308 */ /* 0x000ff00000000800 */
[----:B------:R-:W-:Y:S01]  /*fd10*/  MUFU.EX2 R58, R58 ;  /* 0x0000003a003a7308 */ /* 0x000fe20000000800 */
[----:B0-----:R-:W-:-:S07]  /*fd20*/  FMNMX.FTZ R11, R11, R33, !PT ;  /* 0x000000210b0b7209 */ /* 0x001fce0007810000 */
[----:B------:R-:W-:Y:S01]  /*fd30*/  MUFU.EX2 R59, R59 ;  /* 0x0000003b003b7308 */ /* 0x000fe20000000800 */
[----:B------:R-:W-:-:S04]  /*fd40*/  FSETP.NEU.FTZ.AND P1, PT, R11, -INF , PT ;  /* 0xff8000000b00780b */ /* 0x000fc80003f3d000 */
[----:B------:R-:W-:-:S03]  /*fd50*/  FSEL R33, R11, RZ, P1 ;  /* 0x000000ff0b217208 */ /* 0x000fc60000800000 */
[----:B------:R-:W-:Y:S02]  /*fd60*/  MUFU.EX2 R36, R36 ;  /* 0x0000002400247308 */ /* 0x000fe40000000800 */
[----:B------:R-:W-:Y:S01]  /*fd70*/  FADD.FTZ R14, -R33, R14 ;  /* 0x0000000e210e7221 */ /* 0x000fe20000010100 */
[----:B------:R-:W-:-:S03]  /*fd80*/  FMUL.FTZ R33, R11, UR30 ;  /* 0x0000001e0b217c20 */ /* 0x000fc60008410000 */
[----:B------:R-:W-:Y:S02]  /*fd90*/  FMUL.FTZ R14, R14, UR30 ;  /* 0x0000001e0e0e7c20 */ /* 0x000fe40008410000 */
[----:B------:R-:W-:Y:S01]  /*fda0*/  MUFU.EX2 R37, R37 ;  /* 0x0000002500257308 */ /* 0x000fe20000000800 */
[----:B------:R-:W-:-:S05]  /*fdb0*/  FSEL R33, R33, RZ, P1 ;  /* 0x000000ff21217208 */ /* 0x000fca0000800000 */
        /* <DEDUP_REMOVED lines=37> */
[----:B-1----:R-:W-:Y:S01]  /*10010*/  FADD.FTZ R14, R21, R3 ;  /* 0x00000003150e7221 */ /* 0x002fe20000010000 */
[----:B------:R-:W-:Y:S01]  /*10020*/  FADD.FTZ R3, R24, R4 ;  /* 0x0000000418037221 */ /* 0x000fe20000010000 */
[----:B------:R-:W-:-:S03]  /*10030*/  FFMA.FTZ R33, R86, UR30, -R33 ;  /* 0x0000001e56217c23 */ /* 0x000fc60008010821 */
        /* <DEDUP_REMOVED lines=111> */
.L_x_1709:
[----:B------:R-:W2:Y:S01]  /*10730*/  LDL R83, [R1+0x24] ;  /* 0x0000240001537983 */ /* 0x000ea20000100800 */
[----:B------:R-:W-:Y:S02]  /*10740*/  IMAD R14, R19, 0x8, R2 ;  /* 0x00000008130e7824 */ /* 0x000fe400078e0202 */
[-C--:B------:R-:W-:Y:S01]  /*10750*/  FMUL.FTZ R88, R88, R5.reuse ;  /* 0x0000000558587220 */ /* 0x080fe20000410000 */
[----:B------:R-:W-:Y:S02]  /*10760*/  IMAD.U32 R19, RZ, RZ, UR38 ;  /* 0x00000026ff137e24 */ /* 0x000fe4000f8e00ff */
[-C--:B------:R-:W-:Y:S01]  /*10770*/  FMUL.FTZ R89, R89, R5.reuse ;  /* 0x0000000559597220 */ /* 0x080fe20000410000 */
[----:B------:R-:W-:Y:S02]  /*10780*/  VIADD R14, R14, 0x16860 ;  /* 0x000168600e0e7836 */ /* 0x000fe40000000000 */
[-C--:B------:R-:W-:Y:S01]  /*10790*/  FMUL.FTZ R92, R92, R5.reuse ;  /* 0x000000055c5c7220 */ /* 0x080fe20000410000 */
[-C--:B------:R-:W-:Y:S01]  /*107a0*/  FMUL.FTZ R93, R93, R5.reuse ;  /* 0x000000055d5d7220 */ /* 0x080fe20000410000 */
[-C--:B------:R-:W-:Y:S01]  /*107b0*/  FMUL.FTZ R96, R96, R5.reuse ;  /* 0x0000000560607220 */ /* 0x080fe20000410000 */
        /* <DEDUP_REMOVED lines=46> */
[----:B0-----:R-:W-:Y:S01]  /*10aa0*/  IMAD.MOV.U32 R14, RZ, RZ, R11 ;  /* 0x000000ffff0e7224 */ /* 0x001fe200078e000b */
[----:B------:R-:W-:Y:S01]  /*10ab0*/  F2FP.BF16.F32.PACK_AB R133, R55, R54 ;  /* 0x000000363785723e */ /* 0x000fe200000010ff */
[----:B------:R-:W-:Y:S01]  /*10ac0*/  IMAD.MOV.U32 R5, RZ, RZ, R10 ;  /* 0x000000ffff057224 */ /* 0x000fe200078e000a */
        /* <DEDUP_REMOVED lines=16> */
[C---:B--2---:R-:W-:Y:S01]  /*10bd0*/  ISETP.GT.AND P1, PT, R0.reuse, R83, PT ;  /* 0x000000530000720c */ /* 0x044fe20003f24270 */
[----:B------:R-:W-:-:S12]  /*10be0*/  VIADD R0, R0, 0xffffffff ;  /* 0xffffffff00007836 */ /* 0x000fd80000000000 */
[----:B------:R-:W-:Y:S05]  /*10bf0*/  @P1 BRA `(.L_x_1710) ;  /* 0xffffffc400e81947 */ /* 0x000fea000383ffff */
[----:B------:R-:W-:Y:S02]  /*10c00*/  IMAD.MOV.U32 R14, RZ, RZ, R11 ;  /* 0x000000ffff0e7224 */ /* 0x000fe400078e000b */
[----:B------:R-:W-:Y:S02]  /*10c10*/  IMAD.MOV.U32 R5, RZ, RZ, R10 ;  /* 0x000000ffff057224 */ /* 0x000fe400078e000a */
[----:B------:R-:W-:Y:S02]  /*10c20*/  IMAD.MOV.U32 R19, RZ, RZ, R15 ;  /* 0x000000ffff137224 */ /* 0x000fe400078e000f */
[----:B------:R-:W-:-:S07]  /*10c30*/  IMAD.MOV.U32 R154, RZ, RZ, R20 ;  /* 0x000000ffff9a7224 */ /* 0x000fce00078e0014 */
.L_x_1690:
[----:B------:R-:W2:Y:S01]  /*10c40*/  LDL R13, [R1+0x20] ;  /* 0x00002000010d7983 */ /* 0x000ea20000100800 */
[----:B------:R-:W0:Y:S01]  /*10c50*/  LDC R10, c[0x0][0x448] ;  /* 0x00011200ff0a7b82 */ /* 0x000e220000000800 */
[----:B------:R-:W-:-:S07]  /*10c60*/  ULDC UR12, c[0x0][0x9dc] ;  /* 0x00027700000c7ab9 */ /* 0x000fce0000000800 */
[----:B------:R-:W1:Y:S01]  /*10c70*/  LDC R20, c[0x0][0x9e4] ;  /* 0x00027900ff147b82 */ /* 0x000e620000000800 */
[----:B0-----:R-:W-:Y:S02]  /*10c80*/  ISETP.NE.AND P4, PT, R10, 0x1, PT ;  /* 0x000000010a00780c */ /* 0x001fe40003f85270 */
[----:B-1----:R-:W-:-:S11]  /*10c90*/  ISETP.GE.AND P5, PT, R20, 0x1, PT ;  /* 0x000000011400780c */ /* 0x002fd60003fa6270 */
[----:B------:R-:W0:Y:S08]  /*10ca0*/  @P4 LDC R11, c[0x0][0x44c] ;  /* 0x00011300ff0b4b82 */ /* 0x000e300000000800 */
[----:B------:R-:W1:Y:S01]  /*10cb0*/  @P4 LDC R12, c[0x0][0x450] ;  /* 0x00011400ff0c4b82 */ /* 0x000e620000000800 */
[----:B--2---:R-:W-:Y:S01]  /*10cc0*/  VIADD R10, R13, 0xbf ;  /* 0x000000bf0d0a7836 */ /* 0x004fe20000000000 */
[----:B------:R-:W-:-:S03]  /*10cd0*/  IADD3 R13, R156, 0x1, -R155 ;  /* 0x000000019c0d7810 */ /* 0x000fc60007ffe89b */
[----:B0-----:R-:W-:-:S05]  /*10ce0*/  @P4 IMAD.HI.U32 R11, R10, R11, RZ ;  /* 0x0000000b0a0b4227 */ /* 0x001fca00078e00ff */
[----:B-1----:R-:W-:-:S05]  /*10cf0*/  @P4 SHF.R.U32.HI R10, RZ, R12, R11 ;  /* 0x0000000cff0a4219 */ /* 0x002fca000001160b */
[----:B------:R-:W-:-:S04]  /*10d00*/  IMAD.IADD R10, R13, 0x1, R10 ;  /* 0x000000010d0a7824 */ /* 0x000fc800078e020a */
[----:B------:R-:W-:Y:S01]  /*10d10*/  VIADD R12, R10, -UR12 ;  /* 0x8000000c0a0c7c36 */ /* 0x000fe20008000000 */
[----:B------:R-:W-:Y:S06]  /*10d20*/  @!P5 BRA `(.L_x_1711) ;  /* 0x000000000048d947 */ /* 0x000fec0003800000 */
[----:B------:R-:W-:Y:S01]  /*10d30*/  IMAD.MOV.U32 R13, RZ, RZ, R10 ;  /* 0x000000ffff0d7224 */ /* 0x000fe200078e000a */
[----:B------:R-:W-:Y:S04]  /*10d40*/  BSSY B0, `(.L_x_1712) ;  /* 0x000000e000007945 */ /* 0x000fe80003800000 */
        /* <DEDUP_REMOVED lines=9> */
.L_x_1713:
[----:B------:R-:W-:-:S13]  /*10de0*/  ISETP.NE.AND P1, PT, R20, 0x1, PT ;  /* 0x000000011400780c */ /* 0x000fda0003f25270 */
[----:B------:R-:W0:Y:S02]  /*10df0*/  @P1 LDC.64 R10, c[0x0][0x9e8] ;  /* 0x00027a00ff0a1b82 */ /* 0x000e240000000a00 */
[----:B0-----:R-:W-:-:S05]  /*10e00*/  @P1 IMAD.HI.U32 R10, R13, R10, RZ ;  /* 0x0000000a0d0a1227 */ /* 0x001fca00078e00ff */
[----:B------:R-:W-:-:S07]  /*10e10*/  @P1 SHF.R.U32.HI R13, RZ, R11, R10 ;  /* 0x0000000bff0d1219 */ /* 0x000fce000001160a */
.L_x_1714:
[----:B------:R-:W-:Y:S05]  /*10e20*/  BSYNC B0 ;  /* 0x0000000000007941 */ /* 0x000fea0003800000 */
.L_x_1712:
[----:B------:R-:W-:-:S05]  /*10e30*/  IMAD R13, R13, R20, RZ ;  /* 0x000000140d0d7224 */ /* 0x000fca00078e02ff */
[----:B------:R-:W-:-:S07]  /*10e40*/  VIMNMX R12, R12, R13, !PT ;  /* 0x0000000d0c0c7248 */ /* 0x000fce0007fe0100 */
.L_x_1711:
[----:B------:R-:W2:Y:S01]  /*10e50*/  LDL R10, [R1+0x38] ;  /* 0x00003800010a7983 */ /* 0x000ea20000100800 */
[----:B------:R-:W-:-:S05]  /*10e60*/  VIADD R12, R12, 0x7f ;  /* 0x0000007f0c0c7836 */ /* 0x000fca0000000000 */
[----:B------:R-:W-:-:S04]  /*10e70*/  SHF.R.S32.HI R11, RZ, 0x1f, R12 ;  /* 0x0000001fff0b7819 */ /* 0x000fc8000001140c */
[----:B------:R-:W-:-:S04]  /*10e80*/  LEA.HI R11, R11, R12, RZ, 0x7 ;  /* 0x0000000c0b0b7211 */ /* 0x000fc800078f38ff */
[----:B------:R-:W-:-:S04]  /*10e90*/  SHF.R.S32.HI R11, RZ, 0x7, R11 ;  /* 0x00000007ff0b7819 */ /* 0x000fc8000001140b */
[----:B--2---:R-:W-:-:S04]  /*10ea0*/  VIMNMX R10, R10, R11, !PT ;  /* 0x0000000b0a0a7248 */ /* 0x004fc80007fe0100 */
[----:B------:R-:W-:Y:S01]  /*10eb0*/  ISETP.GE.AND P1, PT, R0, R10, PT ;  /* 0x0000000a0000720c */ /* 0x000fe20003f26270 */
[----:B------:R0:W-:-:S12]  /*10ec0*/  STL [R1+0x24], R10 ;  /* 0x0000240a01007387 */ /* 0x0001d80000100800 */
[----:B0-----:R-:W-:Y:S05]  /*10ed0*/  @!P1 BRA `(.L_x_1715) ;  /* 0x0000002400f89947 */ /* 0x001fea0003800000 */
[----:B------:R-:W-:Y:S02]  /*10ee0*/  IMAD.MOV.U32 R12, RZ, RZ, R14 ;  /* 0x000000ffff0c7224 */ /* 0x000fe400078e000e */
[----:B------:R-:W-:Y:S02]  /*10ef0*/  IMAD.MOV.U32 R13, RZ, RZ, R5 ;  /* 0x000000ffff0d7224 */ /* 0x000fe400078e0005 */
[----:B------:R-:W-:Y:S02]  /*10f00*/  IMAD.MOV.U32 R10, RZ, RZ, R154 ;  /* 0x000000ffff0a7224 */ /* 0x000fe400078e009a */
[----:B------:R-:W-:-:S07]  /*10f10*/  IMAD.MOV.U32 R20, RZ, RZ, R19 ;  /* 0x000000ffff147224 */ /* 0x000fce00078e0013 */
.L_x_1727:
        /* <DEDUP_REMOVED lines=9> */
.L_x_1717:
        /* <DEDUP_REMOVED lines=8> */
.L_x_1718:
[----:B------:R-:W-:Y:S04]  /*11030*/  BSSY B0, `(.L_x_1716) ;  /* 0x0000004000007945 */ /* 0x000fe80003800000 */
[----:B-1----:R-:W-:Y:S05]  /*11040*/  @P2 BRA `(.L_x_1719) ;  /* 0x0000000000082947 */ /* 0x002fea0003800000 */
[----:B------:R-:W1:Y:S02]  /*11050*/  SYNCS.PHASECHK.TRANS64.TRYWAIT P2, [R5+URZ+0x16830], R14 ;  /* 0x0168300e050075a7 */ /* 0x000e64000804017f */
[----:B-1----:R-:W-:Y:S05]  /*11060*/  @!P2 BRA `(.L_x_1720) ;  /* 0x000001080014a947 */ /* 0x002fea0003800000 */
.L_x_1719:
[----:B------:R-:W-:Y:S05]  /*11070*/  BSYNC B0 ;  /* 0x0000000000007941 */ /* 0x000fea0003800000 */
.L_x_1716:
[----:B------:R-:W2:Y:S04]  /*11080*/  LDL R11, [R1+0x2c] ;  /* 0x00002c00010b7983 */ /* 0x000ea80000100800 */
[----:B------:R3:W-:Y:S01]  /*11090*/  STL.64 [R1+0x68], R2 ;  /* 0x0000680201007387 */ /* 0x0007e20000100a00 */
[----:B01----:R-:W0:Y:S03]  /*110a0*/  S2R R5, SR_TID.X ;  /* 0x0000000000057919 */ /* 0x003e260000002100 */
[----:B---3--:R-:W3:Y:S01]  /*110b0*/  LDL.64 R2, [R1+0x18] ;  /* 0x0000180001027983 */ /* 0x008ee20000100a00 */
[----:B------:R-:W-:Y:S01]  /*110c0*/  VIADD R19, R20, 0x1 ;  /* 0x0000000114137836 */ /* 0x000fe20000000000 */
[----:B------:R-:W-:Y:S05]  /*110d0*/  WARPSYNC.ALL ;  /* 0x0000000000007948 */ /* 0x000fea0003800000 */
[C---:B------:R-:W-:Y:S01]  /*110e0*/  ISETP.NE.AND P2, PT, R19.reuse, 0x2, PT ;  /* 0x000000021300780c */ /* 0x040fe20003f45270 */
[----:B------:R-:W-:Y:S01]  /*110f0*/  IMAD.MOV.U32 R15, RZ, RZ, 0x40000040 ;  /* 0x40000040ff0f7424 */ /* 0x000fe200078e00ff */
[----:B------:R-:W-:Y:S01]  /*11100*/  R2UR UR12, R6 ;  /* 0x00000000060c72ca */ /* 0x000fe200000e0000 */
[----:B------:R-:W-:Y:S01]  /*11110*/  IMAD.MOV.U32 R27, RZ, RZ, 0x40000040 ;  /* 0x40000040ff1b7424 */ /* 0x000fe200078e00ff */
[----:B------:R-:W-:Y:S01]  /*11120*/  SEL R19, R19, RZ, P2 ;  /* 0x000000ff13137207 */ /* 0x000fe20001000000 */
[----:B------:R-:W-:Y:S01]  /*11130*/  IMAD.MOV.U32 R25, RZ, RZ, 0x40000040 ;  /* 0x40000040ff197424 */ /* 0x000fe200078e00ff */
[----:B------:R-:W-:-:S02]  /*11140*/  R2UR UR23, R15 ;  /* 0x000000000f1772ca */ /* 0x000fc400000e0000 */
[----:B------:R-:W-:Y:S02]  /*11150*/  R2UR UR13, R7 ;  /* 0x00000000070d72ca */ /* 0x000fe400000e0000 */
[----:B------:R-:W-:Y:S02]  /*11160*/  R2UR UR15, R27 ;  /* 0x000000001b0f72ca */ /* 0x000fe400000e0000 */
[----:B------:R-:W-:Y:S02]  /*11170*/  R2UR UR19, R25 ;  /* 0x00000000191372ca */ /* 0x000fe400000e0000 */
[----:B0-----:R-:W-:-:S05]  /*11180*/  SHF.R.U32.HI R5, RZ, 0x7, R5 ;  /* 0x00000007ff057819 */ /* 0x001fca0000011605 */
[----:B------:R-:W-:Y:S01]  /*11190*/  VIADD R5, R5, 0x8 ;  /* 0x0000000805057836 */ /* 0x000fe20000000000 */
[----:B------:R-:W-:-:S04]  /*111a0*/  R2UR UR27, R27 ;  /* 0x000000001b1b72ca */ /* 0x000fc800000e0000 */
[----:B------:R0:W-:Y:S01]  /*111b0*/  BAR.SYNC.DEFER_BLOCKING R5, 0x100 ;  /* 0x000400050000751d */ /* 0x0001e20000010000 */
[----:B--2---:R-:W-:-:S04]  /*111c0*/  IMAD R26, R19, 0x400, R11 ;  /* 0x00000400131a7824 */ /* 0x004fc800078e020b */
[C---:B------:R-:W-:Y:S01]  /*111d0*/  VIADD R14, R26.reuse, 0x4 ;  /* 0x000000041a0e7836 */ /* 0x040fe20000000000 */
[C---:B------:R-:W-:Y:S01]  /*111e0*/  R2UR UR14, R26.reuse ;  /* 0x000000001a0e72ca */ /* 0x040fe200000e0000 */
[C---:B------:R-:W-:Y:S01]  /*111f0*/  VIADD R24, R26.reuse, 0x2 ;  /* 0x000000021a187836 */ /* 0x040fe20000000000 */
[----:B------:R-:W-:Y:S02]  /*11200*/  IADD3 R26, R26, 0x6, RZ ;  /* 0x000000061a1a7810 */ /* 0x000fe40007ffe0ff */
[----:B------:R-:W-:Y:S02]  /*11210*/  R2UR UR22, R14 ;  /* 0x000000000e1672ca */ /* 0x000fe400000e0000 */
[----:B------:R-:W2:Y:S01]  /*11220*/  LDL.64 R14, [R1+0x10] ;  /* 0x00001000010e7983 */ /* 0x000ea20000100a00 */
[----:B------:R-:W-:Y:S02]  /*11230*/  R2UR UR18, R24 ;  /* 0x00000000181272ca */ /* 0x000fe400000e0000 */
[----:B------:R-:W-:-:S02]  /*11240*/  R2UR UR26, R26 ;  /* 0x000000001a1a72ca */ /* 0x000fc400000e0000 */
[----:B------:R-:W-:-:S06]  /*11250*/  WARPGROUP.ARRIVE ;  /* 0x00000000000079c5 */ /* 0x000fcc0000000000 */
[----:B------:R-:W-:Y:S01]  /*11260*/  HGMMA.64x128x16.F32.BF16 R24, gdesc[UR12], RZ, !UPT, gsb0 ;  /* 0x01e000000c1879f0 */ /* 0x000fe2000c0018ff */
[----:B---3--:R-:W-:Y:S02]  /*11270*/  R2UR UR16, R2 ;  /* 0x00000000021072ca */ /* 0x008fe400000e0000 */
[----:B------:R-:W-:Y:S02]  /*11280*/  R2UR UR17, R3 ;  /* 0x00000000031172ca */ /* 0x000fe400000e0000 */
[----:B------:R0:W5:Y:S01]  /*11290*/  LDL.LU.64 R2, [R1+0x68] ;  /* 0x0000680001027983 */ /* 0x0001620000300a00 */
[----:B------:R-:W-:Y:S02]  /*112a0*/  WARPGROUP.DEPBAR.LE gsb0, 0x0 ;  /* 0x00008000000079c5 */ /* 0x000fe40000010000 */
[----:B------:R-:W-:-:S08]  /*112b0*/  WARPGROUP.ARRIVE ;  /* 0x00000000000079c5 */ /* 0x000fd00000000000 */
[----:B------:R-:W-:Y:S01]  /*112c0*/  HGMMA.64x128x16.F32.BF16 R24, gdesc[UR16], R24, gsb0 ;  /* 0x01e00000101879f0 */ /* 0x000fe20008001818 */
[----:B------:R-:W-:Y:S02]  /*112d0*/  R2UR UR24, R8 ;  /* 0x00000000081872ca */ /* 0x000fe400000e0000 */
[----:B------:R-:W-:Y:S01]  /*112e0*/  R2UR UR25, R9 ;  /* 0x00000000091972ca */ /* 0x000fe200000e0000 */
[----:B------:R-:W-:Y:S02]  /*112f0*/  WARPGROUP.DEPBAR.LE gsb0, 0x0 ;  /* 0x00008000000079c5 */ /* 0x000fe40000010000 */
[----:B------:R-:W-:Y:S01]  /*11300*/  WARPGROUP.ARRIVE ;  /* 0x00000000000079c5 */ /* 0x000fe20000000000 */
[----:B--2---:R-:W-:Y:S02]  /*11310*/  R2UR UR20, R14 ;  /* 0x000000000e1472ca */ /* 0x004fe400000e0000 */
[----:B------:R-:W-:-:S13]  /*11320*/  R2UR UR21, R15 ;  /* 0x000000000f1572ca */ /* 0x000fda00000e0000 */
        /* <DEDUP_REMOVED lines=8> */
.L_x_1722:
[----:B------:R-:W-:Y:S01]  /*113b0*/  SHF.L.U32 R5, R10, 0x1f, RZ ;  /* 0x0000001f0a057819 */ /* 0x000fe200000006ff */
[----:B-----5:R-:W-:-:S04]  /*113c0*/  IMAD R10, R20, 0x8, R2 ;  /* 0x00000008140a7824 */ /* 0x020fc800078e0202 */
[----:B------:R0:W1:Y:S01]  /*113d0*/  SYNCS.PHASECHK.TRANS64.TRYWAIT P1, [R10+URZ+0x16850], R5 ;  /* 0x016850050a0075a7 */ /* 0x000062000802017f */
[----:B------:R-:W-:Y:S05]  /*113e0*/  @!P0 BRA `(.L_x_1723) ;  /* 0x0000000000048947 */ /* 0x000fea0003800000 */
[----:B------:R-:W-:Y:S01]  /*113f0*/  BPT.TRAP 0x1 ;  /* 0x000000040000795c */ /* 0x000fe20000300000 */
.L_x_1723:
[----:B-1----:R-:W-:Y:S05]  /*11400*/  @P1 BRA `(.L_x_1721) ;  /* 0x0000000000081947 */ /* 0x002fea0003800000 */
[----:B------:R-:W1:Y:S02]  /*11410*/  SYNCS.PHASECHK.TRANS64.TRYWAIT P1, [R10+URZ+0x16850], R5 ;  /* 0x016850050a0075a7 */ /* 0x000e64000802017f */
[----:B-1----:R-:W-:Y:S05]  /*11420*/  @!P1 BRA `(.L_x_1724) ;  /* 0x0000010400389947 */ /* 0x002fea0003800000 */
.L_x_1721:
[----:B01---5:R-:W-:Y:S01]  /*11430*/  VIADD R5, R2, 0x400 ;  /* 0x0000040002057836 */ /* 0x023fe20000000000 */
        /* <DEDUP_REMOVED lines=8> */
[----:B------:R-:W-:Y:S02]  /*114c0*/  IMAD R10, R20, 0x400, R5 ;  /* 0x00000400140a7824 */ /* 0x000fe400078e0205 */
[----:B------:R-:W0:Y:S02]  /*114d0*/  S2R R5, SR_TID.X ;  /* 0x0000000000057919 */ /* 0x000e240000002100 */
        /* <DEDUP_REMOVED lines=8> */
[----:B------:R-:W-:-:S03]  /*11560*/  ISETP.GE.U32.AND P1, PT, R5, 0x180, PT ;  /* 0x000001800500780c */ /* 0x000fc60003f26070 */
[----:B------:R-:W-:-:S05]  /*11570*/  VIADD R5, R21, 0x9 ;  /* 0x0000000915057836 */ /* 0x000fca0000000000 */
[----:B------:R-:W-:Y:S01]  /*11580*/  SEL R5, R5, 0x9, !P1 ;  /* 0x0000000905057807 */ /* 0x000fe20004800000 */
        /* <DEDUP_REMOVED lines=38> */
[----:B------:R-:W-:Y:S01]  /*117f0*/  R2UR UR15, R11 ;  /* 0x000000000b0f72ca */ /* 0x000fe200000e0000 */
[----:B------:R-:W-:Y:S02]  /*11800*/  WARPGROUP.DEPBAR.LE gsb0, 0x0 ;  /* 0x00008000000079c5 */ /* 0x000fe40000010000 */
[----:B------:R-:W-:-:S10]  /*11810*/  WARPGROUP.ARRIVE ;  /* 0x00000000000079c5 */ /* 0x000fd40000000000 */
[----:B------:R-:W-:Y:S03]  /*11820*/  HGMMA.64x64x16.F32.BF16 R88, R120, gdesc[UR12].tnspB, R88, gsb0 ;  /* 0x40e0000c78587df0 */ /* 0x000fe60008001858 */
[----:B------:R-:W-:Y:S02]  /*11830*/  WARPGROUP.DEPBAR.LE gsb0, 0x0 ;  /* 0x00008000000079c5 */ /* 0x000fe40000010000 */
[----:B------:R0:W-:Y:S06]  /*11840*/  BAR.ARV R5, 0x100 ;  /* 0x000400050000751d */ /* 0x0001ec0000002000 */
[----:B------:R-:W-:Y:S05]  /*11850*/  @!P0 BRA `(.L_x_1725) ;  /* 0x0000000000048947 */ /* 0x000fea0003800000 */
[----:B------:R-:W-:Y:S01]  /*11860*/  BPT.TRAP 0x1 ;  /* 0x000000040000795c */ /* 0x000fe20000300000 */
.L_x_1725:
[----:B------:R-:W-:Y:S01]  /*11870*/  FMUL.FTZ R10, R24, UR11 ;  /* 0x0000000b180a7c20 */ /* 0x000fe20008410000 */
[----:B------:R-:W-:Y:S01]  /*11880*/  FMUL.FTZ R11, R25, UR11 ;  /* 0x0000000b190b7c20 */ /* 0x000fe20008410000 */
[----:B------:R-:W-:Y:S01]  /*11890*/  FMUL.FTZ R24, R28, UR11 ;  /* 0x0000000b1c187c20 */ /* 0x000fe20008410000 */
[----:B------:R-:W-:Y:S01]  /*118a0*/  FMUL.FTZ R25, R29, UR11 ;  /* 0x0000000b1d197c20 */ /* 0x000fe20008410000 */
[----:B0-----:R-:W-:Y:S02]  /*118b0*/  IMAD R5, R19, 0x8, R2 ;  /* 0x0000000813057824 */ /* 0x001fe400078e0202 */
[----:B------:R-:W-:Y:S01]  /*118c0*/  FMUL.FTZ R28, R32, UR11 ;  /* 0x0000000b201c7c20 */ /* 0x000fe20008410000 */
[----:B------:R-:W0:Y:S01]  /*118d0*/  MUFU.TANH R10, R10 ;  /* 0x0000000a000a7308 */ /* 0x000e220000002400 */
[----:B------:R-:W-:Y:S02]  /*118e0*/  IMAD.U32 R14, RZ, RZ, UR38 ;  /* 0x00000026ff0e7e24 */ /* 0x000fe4000f8e00ff */
[----:B------:R-:W-:Y:S01]  /*118f0*/  FMUL.FTZ R29, R33, UR11 ;  /* 0x0000000b211d7c20 */ /* 0x000fe20008410000 */
[----:B------:R-:W-:-:S02]  /*11900*/  VIADD R5, R5, 0x16840 ;  /* 0x0001684005057836 */ /* 0x000fc40000000000 */
[----:B------:R-:W-:Y:S01]  /*11910*/  FMUL.FTZ R21, R27, UR11 ;  /* 0x0000000b1b157c20 */ /* 0x000fe20008410000 */
[----:B------:R-:W-:Y:S01]  /*11920*/  FMUL.FTZ R27, R31, UR11 ;  /* 0x0000000b1f1b7c20 */ /* 0x000fe20008410000 */
[----:B------:R-:W-:Y:S01]  /*11930*/  FMUL.FTZ R31, R35, UR11 ;  /* 0x0000000b231f7c20 */ /* 0x000fe20008410000 */
[----:B------:R-:W-:Y:S01]  /*11940*/  FMUL.FTZ R32, R36, UR11 ;  /* 0x0000000b24207c20 */ /* 0x000fe20008410000 */
[----:B------:R-:W1:Y:S01]  /*11950*/  MUFU.TANH R11, R11 ;  /* 0x0000000b000b7308 */ /* 0x000e620000002400 */
[----:B------:R-:W-:Y:S01]  /*11960*/  PRMT R5, R14, 0x654, R5 ;  /* 0x000006540e057816 */ /* 0x000fe20000000005 */
        /* <DEDUP_REMOVED lines=28> */
[----:B------:R2:W-:Y:S01]  /*11b30*/  SYNCS.ARRIVE.TRANS64.RED.A1T0 RZ, [R5+URZ], RZ ;  /* 0x000000ff05ff79a7 */ /* 0x0005e2000810043f */
[----:B------:R-:W-:Y:S01]  /*11b40*/  FMUL.FTZ R38, R38, UR11 ;  /* 0x0000000b26267c20 */ /* 0x000fe20008410000 */
[----:B------:R-:W3:Y:S01]  /*11b50*/  MUFU.TANH R29, R29 ;  /* 0x0000001d001d7308 */ /* 0x000ee20000002400 */
        /* <DEDUP_REMOVED lines=33> */
[----:B------:R-:W-:-:S06]  /*11d70*/  UMOV UR30, UR4 ;  /* 0x00000004001e7c82 */ /* 0x000fcc0008000000 */
[----:B------:R-:W1:Y:S01]  /*11d80*/  MUFU.TANH R36, R36 ;  /* 0x0000002400247308 */ /* 0x000e620000002400 */
[----:B---3--:R-:W-:Y:S01]  /*11d90*/  FMNMX.FTZ R14, R34, R61, !PT ;  /* 0x0000003d220e7209 */ /* 0x008fe20007810000 */
[----:B------:R-:W-:-:S06]  /*11da0*/  FMUL.FTZ R61, R69, UR11 ;  /* 0x0000000b453d7c20 */ /* 0x000fcc0008410000 */
[----:B------:R-:W3:Y:S01]  /*11db0*/  MUFU.TANH R37, R37 ;  /* 0x0000002500257308 */ /* 0x000ee20000002400 */
[----:B0-----:R-:W-:-:S07]  /*11dc0*/  FMNMX.FTZ R65, R35, R14, !PT ;  /* 0x0000000e23417209 */ /* 0x001fce0007810000 */
[----:B------:R-:W0:Y:S01]  /*11dd0*/  MUFU.TANH R40, R40 ;  /* 0x0000002800287308 */ /* 0x000e220000002400 */
[----:B-1----:R-:W-:-:S07]  /*11de0*/  FMNMX.FTZ R14, R36, R65, !PT ;  /* 0x00000041240e7209 */ /* 0x002fce0007810000 */
[----:B------:R-:W1:Y:S01]  /*11df0*/  MUFU.TANH R41, R41 ;  /* 0x0000002900297308 */ /* 0x000e620000002400 */
[----:B---3--:R-:W-:-:S07]  /*11e00*/  FMNMX.FTZ R65, R37, R14, !PT ;  /* 0x0000000e25417209 */ /* 0x008fce0007810000 */
[----:B------:R-:W3:Y:S01]  /*11e10*/  MUFU.TANH R44, R44 ;  /* 0x0000002c002c7308 */ /* 0x000ee20000002400 */
[----:B0-----:R-:W-:Y:S01]  /*11e20*/  FMNMX.FTZ R14, R40, R65, !PT ;  /* 0x00000041280e7209 */ /* 0x001fe20007810000 */
[----:B------:R-:W-:-:S06]  /*11e30*/  FMUL.FTZ R65, R73, UR11 ;  /* 0x0000000b49417c20 */ /* 0x000fcc0008410000 */
[----:B------:R-:W0:Y:S01]  /*11e40*/  MUFU.TANH R45, R45 ;  /* 0x0000002d002d7308 */ /* 0x000e220000002400 */
[----:B-1----:R-:W-:-:S07]  /*11e50*/  FMNMX.FTZ R69, R41, R14, !PT ;  /* 0x0000000e29457209 */ /* 0x002fce0007810000 */
[----:B------:R-:W1:Y:S01]  /*11e60*/  MUFU.TANH R48, R48 ;  /* 0x0000003000307308 */ /* 0x000e620000002400 */
[----:B---3--:R-:W-:-:S07]  /*11e70*/  FMNMX.FTZ R14, R44, R69, !PT ;  /* 0x000000452c0e7209 */ /* 0x008fce0007810000 */
[----:B------:R-:W3:Y:S01]  /*11e80*/  MUFU.TANH R49, R49 ;  /* 0x0000003100317308 */ /* 0x000ee20000002400 */
[----:B0-----:R-:W-:-:S07]  /*11e90*/  FMNMX.FTZ R69, R45, R14, !PT ;  /* 0x0000000e2d457209 */ /* 0x001fce0007810000 */
[----:B------:R-:W0:Y:S01]  /*11ea0*/  MUFU.TANH R52, R52 ;  /* 0x0000003400347308 */ /* 0x000e220000002400 */
[----:B-1----:R-:W-:Y:S01]  /*11eb0*/  FMNMX.FTZ R14, R48, R69, !PT ;  /* 0x00000045300e7209 */ /* 0x002fe20007810000 */
[----:B------:R-:W-:-:S06]  /*11ec0*/  FMUL.FTZ R69, R77, UR11 ;  /* 0x0000000b4d457c20 */ /* 0x000fcc0008410000 */
[----:B------:R-:W1:Y:S01]  /*11ed0*/  MUFU.TANH R53, R53 ;  /* 0x0000003500357308 */ /* 0x000e620000002400 */
[----:B---3--:R-:W-:-:S07]  /*11ee0*/  FMNMX.FTZ R73, R49, R14, !PT ;  /* 0x0000000e31497209 */ /* 0x008fce0007810000 */
[----:B------:R-:W3:Y:S01]  /*11ef0*/  MUFU.TANH R56, R56 ;  /* 0x0000003800387308 */ /* 0x000ee20000002400 */
[----:B0-----:R-:W-:-:S07]  /*11f00*/  FMNMX.FTZ R14, R52, R73, !PT ;  /* 0x00000049340e7209 */ /* 0x001fce0007810000 */
[----:B------:R-:W0:Y:S01]  /*11f10*/  MUFU.TANH R57, R57 ;  /* 0x0000003900397308 */ /* 0x000e220000002400 */
[----:B-1----:R-:W-:-:S07]  /*11f20*/  FMNMX.FTZ R73, R53, R14, !PT ;  /* 0x0000000e35497209 */ /* 0x002fce0007810000 */
        /* <DEDUP_REMOVED lines=19> */
[----:B-1----:R-:W-:-:S07]  /*12060*/  FMNMX.FTZ R14, R72, R81, !PT ;  /* 0x00000051480e7209 */ /* 0x002fce0007810000 */
[----:B------:R-:W1:Y:S01]  /*12070*/  MUFU.TANH R77, R77 ;  /* 0x0000004d004d7308 */ /* 0x000e620000002400 */
[----:B---3--:R-:W-:-:S07]  /*12080*/  FMNMX.FTZ R81, R73, R14, !PT ;  /* 0x0000000e49517209 */ /* 0x008fce0007810000 */
[----:B------:R-:W3:Y:S01]  /*12090*/  MUFU.TANH R15, R15 ;  /* 0x0000000f000f7308 */ /* 0x000ee20000002400 */
[----:B0-----:R-:W-:-:S07]  /*120a0*/  FMNMX.FTZ R14, R76, R81, !PT ;  /* 0x000000514c0e7209 */ /* 0x001fce0007810000 */
[----:B------:R-:W0:Y:S01]  /*120b0*/  MUFU.TANH R21, R21 ;  /* 0x0000001500157308 */ /* 0x000e220000002400 */
[----:B-1----:R-:W-:-:S05]  /*120c0*/  FMNMX.FTZ R14, R77, R14, !PT ;  /* 0x0000000e4d0e7209 */ /* 0x002fca0007810000 */
[----:B--2---:R-:W1:Y:S02]  /*120d0*/  SHFL.BFLY PT, R5, R14, 0x2, 0x1f ;  /* 0x0c401f000e057f89 */ /* 0x004e6400000e0000 */
[----:B------:R-:W2:Y:S08]  /*120e0*/  MUFU.TANH R26, R26 ;  /* 0x0000001a001a7308 */ /* 0x000eb00000002400 */
[----:B------:R-:W4:Y:S08]  /*120f0*/  MUFU.TANH R27, R27 ;  /* 0x0000001b001b7308 */ /* 0x000f300000002400 */
[----:B------:R-:W5:Y:S01]  /*12100*/  MUFU.TANH R30, R30 ;  /* 0x0000001e001e7308 */ /* 0x000f620000002400 */
[----:B-1----:R-:W-:-:S07]  /*12110*/  FMNMX.FTZ R5, R14, R5, !PT ;  /* 0x000000050e057209 */ /* 0x002fce0007810000 */
[----:B------:R-:W1:Y:S01]  /*12120*/  MUFU.TANH R31, R31 ;  /* 0x0000001f001f7308 */ /* 0x000e620000002400 */
[----:B------:R-:W3:Y:S07]  /*12130*/  SHFL.BFLY PT, R14, R5, 0x1, 0x1f ;  /* 0x0c201f00050e7f89 */ /* 0x000eee00000e0000 */
[----:B------:R-:W1:Y:S08]  /*12140*/  MUFU.TANH R38, R38 ;  /* 0x0000002600267308 */ /* 0x000e700000002400 */
[----:B------:R-:W1:Y:S08]  /*12150*/  MUFU.TANH R39, R39 ;  /* 0x0000002700277308 */ /* 0x000e700000002400 */
[----:B------:R-:W1:Y:S01]  /*12160*/  MUFU.TANH R42, R42 ;  /* 0x0000002a002a7308 */ /* 0x000e620000002400 */
[----:B---3--:R-:W-:-:S02]  /*12170*/  FMNMX.FTZ R5, R5, R14, !PT ;  /* 0x0000000e05057209 */ /* 0x008fc40007810000 */
[----:B------:R-:W-:-:S05]  /*12180*/  FMNMX.FTZ R14, R15, R12, !PT ;  /* 0x0000000c0f0e7209 */ /* 0x000fca0007810000 */
[----:B------:R-:W3:Y:S01]  /*12190*/  MUFU.TANH R43, R43 ;  /* 0x0000002b002b7308 */ /* 0x000ee20000002400 */
[----:B0-----:R-:W-:Y:S01]  /*121a0*/  FMNMX.FTZ R81, R21, R14, !PT ;  /* 0x0000000e15517209 */ /* 0x001fe20007810000 */
[----:B------:R-:W-:-:S03]  /*121b0*/  FADD.FTZ R86, -R5, R13 ;  /* 0x0000000d05567221 */ /* 0x000fc60000010100 */
[----:B--2---:R-:W-:Y:S01]  /*121c0*/  FMNMX.FTZ R14, R26, R81, !PT ;  /* 0x000000511a0e7209 */ /* 0x004fe20007810000 */
[----:B------:R-:W-:Y:S02]  /*121d0*/  FMUL.FTZ R86, R86, UR30 ;  /* 0x0000001e56567c20 */ /* 0x000fe40008410000 */
[----:B------:R-:W0:Y:S01]  /*121e0*/  MUFU.TANH R46, R46 ;  /* 0x0000002e002e7308 */ /* 0x000e220000002400 */
[----:B----4-:R-:W-:-:S04]  /*121f0*/  FMNMX.FTZ R81, R27, R14, !PT ;  /* 0x0000000e1b517209 */ /* 0x010fc80007810000 */
[----:B-----5:R-:W-:-:S03]  /*12200*/  FMNMX.FTZ R14, R30, R81, !PT ;  /* 0x000000511e0e7209 */ /* 0x020fc60007810000 */
[----:B------:R-:W2:Y:S01]  /*12210*/  MUFU.TANH R47, R47 ;  /* 0x0000002f002f7308 */ /* 0x000ea20000002400 */
[----:B-1----:R-:W-:-:S04]  /*12220*/  FMNMX.FTZ R81, R31, R14, !PT ;  /* 0x0000000e1f517209 */ /* 0x002fc80007810000 */
[----:B------:R-:W-:-:S03]  /*12230*/  FMNMX.FTZ R14, R38, R81, !PT ;  /* 0x00000051260e7209 */ /* 0x000fc60007810000 */
[----:B------:R-:W1:Y:S01]  /*12240*/  MUFU.TANH R50, R50 ;  /* 0x0000003200327308 */ /* 0x000e620000002400 */
[----:B------:R-:W-:-:S04]  /*12250*/  FMNMX.FTZ R81, R39, R14, !PT ;  /* 0x0000000e27517209 */ /* 0x000fc80007810000 */
[----:B------:R-:W-:-:S03]  /*12260*/  FMNMX.FTZ R14, R42, R81, !PT ;  /* 0x000000512a0e7209 */ /* 0x000fc60007810000 */
[----:B------:R-:W4:Y:S01]  /*12270*/  MUFU.TANH R51, R51 ;  /* 0x0000003300337308 */ /* 0x000f220000002400 */
[----:B---3--:R-:W-:-:S04]  /*12280*/  FMNMX.FTZ R81, R43, R14, !PT ;  /* 0x0000000e2b517209 */ /* 0x008fc80007810000 */
[----:B0-----:R-:W-:-:S03]  /*12290*/  FMNMX.FTZ R14, R46, R81, !PT ;  /* 0x000000512e0e7209 */ /* 0x001fc60007810000 */
[----:B------:R-:W0:Y:S01]  /*122a0*/  MUFU.TANH R54, R54 ;  /* 0x0000003600367308 */ /* 0x000e220000002400 */
[----:B--2---:R-:W-:-:S04]  /*122b0*/  FMNMX.FTZ R81, R47, R14, !PT ;  /* 0x0000000e2f517209 */ /* 0x004fc80007810000 */
        /* <DEDUP_REMOVED lines=48> */
[----:B------:R0:W-:Y:S01]  /*125c0*/  MUFU.EX2 R10, R86 ;  /* 0x00000056000a7308 */ /* 0x0001e20000000800 */
        /* <DEDUP_REMOVED lines=8> */
[----:B0-----:R-:W-:Y:S01]  /*12650*/  FMUL.FTZ R86, R14, UR30 ;  /* 0x0000001e0e567c20 */ /* 0x001fe20008410000 */
[--C-:B------:R-:W-:Y:S01]  /*12660*/  FFMA.FTZ R35, R35, UR30, -R12.reuse ;  /* 0x0000001e23237c23 */ /* 0x100fe2000801080c */
[--C-:B------:R-:W-:Y:S01]  /*12670*/  FFMA.FTZ R36, R36, UR30, -R12.reuse ;  /* 0x0000001e24247c23 */ /* 0x100fe2000801080c */
[----:B------:R-:W-:Y:S01]  /*12680*/  FFMA.FTZ R37, R37, UR30, -R12 ;  /* 0x0000001e25257c23 */ /* 0x000fe2000801080c */
        /* <DEDUP_REMOVED lines=11> */
[----:B------:R1:W0:Y:S01]  /*12740*/  MUFU.EX2 R149, R15 ;  /* 0x0000000f00957308 */ /* 0x0002220000000800 */
[--C-:B------:R-:W-:Y:S01]  /*12750*/  FFMA.FTZ R43, R43, UR30, -R86.reuse ;  /* 0x0000001e2b2b7c23 */ /* 0x100fe20008010856 */
[--C-:B------:R-:W-:Y:S01]  /*12760*/  FFMA.FTZ R46, R46, UR30, -R86.reuse ;  /* 0x0000001e2e2e7c23 */ /* 0x100fe20008010856 */
[----:B------:R-:W-:Y:S01]  /*12770*/  FFMA.FTZ R47, R47, UR30, -R86 ;  /* 0x0000001e2f2f7c23 */ /* 0x000fe20008010856 */
[----:B------:R-:W-:Y:S01]  /*12780*/  FFMA.FTZ R40, R40, UR30, -R12 ;  /* 0x0000001e28287c23 */ /* 0x000fe2000801080c */
[----:B------:R-:W-:Y:S01]  /*12790*/  FFMA.FTZ R50, R50, UR30, -R86 ;  /* 0x0000001e32327c23 */ /* 0x000fe20008010856 */
[----:B------:R-:W-:Y:S01]  /*127a0*/  FFMA.FTZ R41, R41, UR30, -R12 ;  /* 0x0000001e29297c23 */ /* 0x000fe2000801080c */
[----:B------:R-:W-:Y:S01]  /*127b0*/  FFMA.FTZ R51, R51, UR30, -R86 ;  /* 0x0000001e33337c23 */ /* 0x000fe20008010856 */
[----:B------:R-:W2:Y:S01]  /*127c0*/  MUFU.EX2 R84, R84 ;  /* 0x0000005400547308 */ /* 0x000ea20000000800 */
[----:B-1----:R-:W-:Y:S01]  /*127d0*/  FFMA.FTZ R15, R10, R4, R13 ;  /* 0x000000040a0f7223 */ /* 0x002fe2000001000d */
[----:B------:R-:W-:Y:S01]  /*127e0*/  FFMA.FTZ R44, R44, UR30, -R12 ;  /* 0x0000001e2c2c7c23 */ /* 0x000fe2000801080c */
[----:B------:R-:W-:Y:S01]  /*127f0*/  FFMA.FTZ R54, R54, UR30, -R86 ;  /* 0x0000001e36367c23 */ /* 0x000fe20008010856 */
[----:B------:R-:W-:Y:S01]  /*12800*/  FFMA.FTZ R45, R45, UR30, -R12 ;  /* 0x0000001e2d2d7c23 */ /* 0x000fe2000801080c */
[----:B------:R-:W-:Y:S01]  /*12810*/  FFMA.FTZ R55, R55, UR30, -R86 ;  /* 0x0000001e37377c23 */ /* 0x000fe20008010856 */
[----:B------:R-:W-:Y:S01]  /*12820*/  FFMA.FTZ R48, R48, UR30, -R12 ;  /* 0x0000001e30307c23 */ /* 0x000fe2000801080c */
[----:B------:R-:W-:Y:S01]  /*12830*/  FFMA.FTZ R58, R58, UR30, -R86 ;  /* 0x0000001e3a3a7c23 */ /* 0x000fe20008010856 */
[----:B------:R-:W1:Y:S01]  /*12840*/  MUFU.EX2 R21, R21 ;  /* 0x0000001500157308 */ /* 0x000e620000000800 */
[----:B0-----:R-:W-:Y:S01]  /*12850*/  FFMA.FTZ R4, R11, R3, R149 ;  /* 0x000000030b047223 */ /* 0x001fe20000010095 */
[----:B------:R-:W-:Y:S01]  /*12860*/  FFMA.FTZ R49, R49, UR30, -R12 ;  /* 0x0000001e31317c23 */ /* 0x000fe2000801080c */
[----:B------:R-:W-:Y:S01]  /*12870*/  FFMA.FTZ R59, R59, UR30, -R86 ;  /* 0x0000001e3b3b7c23 */ /* 0x000fe20008010856 */
[----:B------:R-:W-:Y:S01]  /*12880*/  FFMA.FTZ R52, R52, UR30, -R12 ;  /* 0x0000001e34347c23 */ /* 0x000fe2000801080c */
[----:B------:R-:W-:Y:S01]  /*12890*/  FFMA.FTZ R62, R62, UR30, -R86 ;  /* 0x0000001e3e3e7c23 */ /* 0x000fe20008010856 */
[----:B------:R-:W-:Y:S01]  /*128a0*/  FFMA.FTZ R53, R53, UR30, -R12 ;  /* 0x0000001e35357c23 */ /* 0x000fe2000801080c */
[----:B------:R-:W-:Y:S01]  /*128b0*/  FFMA.FTZ R63, R63, UR30, -R86 ;  /* 0x0000001e3f3f7c23 */ /* 0x000fe20008010856 */
[----:B------:R-:W0:Y:S01]  /*128c0*/  MUFU.EX2 R24, R24 ;  /* 0x0000001800187308 */ /* 0x000e220000000800 */
[----:B--2---:R-:W-:Y:S01]  /*128d0*/  FADD.FTZ R15, R84, R15 ;  /* 0x0000000f540f7221 */ /* 0x004fe20000010000 */
[----:B------:R-:W-:Y:S01]  /*128e0*/  FFMA.FTZ R56, R56, UR30, -R12 ;  /* 0x0000001e38387c23 */ /* 0x000fe2000801080c */
[----:B------:R-:W-:Y:S01]  /*128f0*/  FFMA.FTZ R66, R66, UR30, -R86 ;  /* 0x0000001e42427c23 */ /* 0x000fe20008010856 */
[----:B------:R-:W-:Y:S01]  /*12900*/  FFMA.FTZ R57, R57, UR30, -R12 ;  /* 0x0000001e39397c23 */ /* 0x000fe2000801080c */
[----:B------:R-:W-:Y:S01]  /*12910*/  FFMA.FTZ R67, R67, UR30, -R86 ;  /* 0x0000001e43437c23 */ /* 0x000fe20008010856 */
[----:B------:R-:W-:Y:S01]  /*12920*/  FFMA.FTZ R60, R60, UR30, -R12 ;  /* 0x0000001e3c3c7c23 */ /* 0x000fe2000801080c */
[----:B------:R-:W-:Y:S01]  /*12930*/  FFMA.FTZ R70, R70, UR30, -R86 ;  /* 0x0000001e46467c23 */ /* 0x000fe20008010856 */
[----:B------:R-:W2:Y:S01]  /*12940*/  MUFU.EX2 R26, R26 ;  /* 0x0000001a001a7308 */ /* 0x000ea20000000800 */
[----:B-1----:R-:W-:Y:S01]  /*12950*/  FADD.FTZ R3, R21, R4 ;  /* 0x0000000415037221 */ /* 0x002fe20000010000 */
[----:B------:R-:W-:Y:S01]  /*12960*/  FFMA.FTZ R61, R61, UR30, -R12 ;  /* 0x0000001e3d3d7c23 */ /* 0x000fe2000801080c */
[----:B------:R-:W-:Y:S01]  /*12970*/  FFMA.FTZ R71, R71, UR30, -R86 ;  /* 0x0000001e47477c23 */ /* 0x000fe20008010856 */
[----:B------:R-:W-:Y:S01]  /*12980*/  FFMA.FTZ R64, R64, UR30, -R12 ;  /* 0x0000001e40407c23 */ /* 0x000fe2000801080c */
[----:B------:R-:W-:Y:S01]  /*12990*/  FFMA.FTZ R74, R74, UR30, -R86 ;  /* 0x0000001e4a4a7c23 */ /* 0x000fe20008010856 */
[----:B------:R-:W-:Y:S01]  /*129a0*/  FFMA.FTZ R65, R65, UR30, -R12 ;  /* 0x0000001e41417c23 */ /* 0x000fe2000801080c */
[----:B------:R-:W-:Y:S01]  /*129b0*/  FFMA.FTZ R75, R75, UR30, -R86 ;  /* 0x0000001e4b4b7c23 */ /* 0x000fe20008010856 */
[----:B------:R-:W1:Y:S01]  /*129c0*/  MUFU.EX2 R25, R25 ;  /* 0x0000001900197308 */ /* 0x000e620000000800 */
[----:B0-----:R-:W-:Y:S01]  /*129d0*/  FADD.FTZ R4, R24, R15 ;  /* 0x0000000f18047221 */ /* 0x001fe20000010000 */
        /* <DEDUP_REMOVED lines=10> */
[--C-:B------:R-:W-:Y:S01]  /*12a80*/  FFMA.FTZ R76, R76, UR30, -R12.reuse ;  /* 0x0000001e4c4c7c23 */ /* 0x100fe2000801080c */
[----:B------:R-:W-:Y:S01]  /*12a90*/  FFMA.FTZ R12, R77, UR30, -R12 ;  /* 0x0000001e4d0c7c23 */ /* 0x000fe2000801080c */
[----:B------:R-:W-:-:S02]  /*12aa0*/  FFMA.FTZ R83, R83, UR30, -R86 ;  /* 0x0000001e53537c23 */ /* 0x000fc40008010856 */
        /* <DEDUP_REMOVED lines=112> */
[----:B--2---:R-:W-:-:S03]  /*131b0*/  FADD.FTZ R4, R12, R3 ;  /* 0x000000030c047221 */ /* 0x004fc60000010000 */
[----:B-1----:R-:W-:Y:S01]  /*131c0*/  FADD.FTZ R3, R15, R82 ;  /* 0x000000520f037221 */ /* 0x002fe20000010000 */
[----:B------:R-:W-:Y:S06]  /*131d0*/  @!P0 BRA `(.L_x_1726) ;  /* 0x0000000000048947 */ /* 0x000fec0003800000 */
[----:B------:R-:W-:Y:S01]  /*131e0*/  BPT.TRAP 0x1 ;  /* 0x000000040000795c */ /* 0x000fe20000300000 */
.L_x_1726:
[----:B------:R-:W2:Y:S01]  /*131f0*/  LDL R82, [R1+0x24] ;  /* 0x0000240001527983 */ /* 0x000ea20000100800 */
[----:B------:R-:W-:Y:S01]  /*13200*/  IMAD R20, R20, 0x8, R2 ;  /* 0x0000000814147824 */ /* 0x000fe200078e0202 */
[----:B------:R-:W-:Y:S01]  /*13210*/  F2FP.BF16.F32.PACK_AB R148, R84, R13 ;  /* 0x0000000d5494723e */ /* 0x000fe200000010ff */
[----:B------:R-:W-:Y:S01]  /*13220*/  IMAD.U32 R77, RZ, RZ, UR38 ;  /* 0x00000026ff4d7e24 */ /* 0x000fe2000f8e00ff */
[----:B------:R-:W-:Y:S01]  /*13230*/  F2FP.BF16.F32.PACK_AB R122, R12, R76 ;  /* 0x0000004c0c7a723e */ /* 0x000fe200000010ff */
        /* <DEDUP_REMOVED lines=69> */
[C---:B--2---:R-:W-:Y:S01]  /*13690*/  ISETP.GT.AND P1, PT, R0.reuse, R82, PT ;  /* 0x000000520000720c */ /* 0x044fe20003f24270 */
[----:B------:R-:W-:-:S12]  /*136a0*/  VIADD R0, R0, 0xffffffff ;  /* 0xffffffff00007836 */ /* 0x000fd80000000000 */
[----:B------:R-:W-:Y:S05]  /*136b0*/  @P1 BRA `(.L_x_1727) ;  /* 0xffffffd800181947 */ /* 0x000fea000383ffff */
.L_x_1715:
[----:B------:R-:W2:Y:S02]  /*136c0*/  LDL R10, [R1+0x38] ;  /* 0x00003800010a7983 */ /* 0x000ea40000100800 */
[----:B--2---:R-:W-:-:S13]  /*136d0*/  ISETP.GE.AND P1, PT, R0, R10, PT ;  /* 0x0000000a0000720c */ /* 0x004fda0003f26270 */
[----:B------:R-:W-:Y:S05]  /*136e0*/  @!P1 BRA `(.L_x_1728) ;  /* 0x00000038001c9947 */ /* 0x000fea0003800000 */
[----:B------:R-:W-:Y:S02]  /*136f0*/  IMAD.MOV.U32 R15, RZ, RZ, R14 ;  /* 0x000000ffff0f7224 */ /* 0x000fe400078e000e */
[----:B------:R-:W-:Y:S02]  /*13700*/  IMAD.MOV.U32 R20, RZ, RZ, R5 ;  /* 0x000000ffff147224 */ /* 0x000fe400078e0005 */
[----:B------:R-:W-:Y:S02]  /*13710*/  IMAD.MOV.U32 R10, RZ, RZ, R154 ;  /* 0x000000ffff0a7224 */ /* 0x000fe400078e009a */
[----:B------:R-:W-:-:S07]  /*13720*/  IMAD.MOV.U32 R21, RZ, RZ, R19 ;  /* 0x000000ffff157224 */ /* 0x000fce00078e0013 */
.L_x_1748:
        /* <DEDUP_REMOVED lines=9> */
.L_x_1730:
        /* <DEDUP_REMOVED lines=8> */
.L_x_1731:
[----:B------:R-:W-:Y:S04]  /*13840*/  BSSY B0, `(.L_x_1729) ;  /* 0x0000004000007945 */ /* 0x000fe80003800000 */
[----:B-1----:R-:W-:Y:S05]  /*13850*/  @P2 BRA `(.L_x_1732) ;  /* 0x0000000000082947 */ /* 0x002fea0003800000 */
[----:B------:R-:W1:Y:S02]  /*13860*/  SYNCS.PHASECHK.TRANS64.TRYWAIT P2, [R5+URZ+0x16830], R12 ;  /* 0x0168300c050075a7 */ /* 0x000e64000804017f */
[----:B-1----:R-:W-:Y:S05]  /*13870*/  @!P2 BRA `(.L_x_1733) ;  /* 0x000000e00038a947 */ /* 0x002fea0003800000 */
.L_x_1732:
[----:B------:R-:W-:Y:S05]  /*13880*/  BSYNC B0 ;  /* 0x0000000000007941 */ /* 0x000fea0003800000 */
.L_x_1729:
        /* <DEDUP_REMOVED lines=23> */
[C---:B------:R-:W-:Y:S02]  /*13a00*/  VIADD R24, R26.reuse, 0x2 ;  /* 0x000000021a187836 */ /* 0x040fe40000000000 */
[----:B------:R-:W-:Y:S01]  /*13a10*/  VIADD R26, R26, 0x6 ;  /* 0x000000061a1a7836 */ /* 0x000fe20000000000 */
        /* <DEDUP_REMOVED lines=26> */
.L_x_1735:
[----:B------:R-:W-:Y:S01]  /*13bc0*/  SHF.L.U32 R5, R10, 0x1f, RZ ;  /* 0x0000001f0a057819 */ /* 0x000fe200000006ff */
[----:B-----5:R-:W-:-:S04]  /*13bd0*/  IMAD R10, R21, 0x8, R2 ;  /* 0x00000008150a7824 */ /* 0x020fc800078e0202 */
[----:B------:R0:W1:Y:S01]  /*13be0*/  SYNCS.PHASECHK.TRANS64.TRYWAIT P1, [R10+URZ+0x16850], R5 ;  /* 0x016850050a0075a7 */ /* 0x000062000802017f */
[----:B------:R-:W-:Y:S05]  /*13bf0*/  @!P0 BRA `(.L_x_1736) ;  /* 0x0000000000048947 */ /* 0x000fea0003800000 */
[----:B------:R-:W-:Y:S01]  /*13c00*/  BPT.TRAP 0x1 ;  /* 0x000000040000795c */ /* 0x000fe20000300000 */
.L_x_1736:
[----:B-1----:R-:W-:Y:S05]  /*13c10*/  @P1 BRA `(.L_x_1734) ;  /* 0x0000000000081947 */ /* 0x002fea0003800000 */
[----:B------:R-:W1:Y:S02]  /*13c20*/  SYNCS.PHASECHK.TRANS64.TRYWAIT P1, [R10+URZ+0x16850], R5 ;  /* 0x016850050a0075a7 */ /* 0x000e64000802017f */
[----:B-1----:R-:W-:Y:S05]  /*13c30*/  @!P1 BRA `(.L_x_1737) ;  /* 0x000000dc005c9947 */ /* 0x002fea0003800000 */
.L_x_1734:
[----:B01---5:R-:W-:Y:S01]  /*13c40*/  VIADD R5, R2, 0x400 ;  /* 0x0000040002057836 */ /* 0x023fe20000000000 */
[----:B------:R-:W-:Y:S05]  /*13c50*/  WARPSYNC.ALL ;  /* 0x0000000000007948 */ /* 0x000fea0003800000 */
[----:B------:R-:W-:Y:S01]  /*13c60*/  SHF.R.U32.HI R5, RZ, 0x4, R5 ;  /* 0x00000004ff057819 */ /* 0x000fe20000011605 */
[----:B------:R-:W-:Y:S01]  /*13c70*/  IMAD.MOV.U32 R11, RZ, RZ, 0x40000040 ;  /* 0x40000040ff0b7424 */ /* 0x000fe200078e00ff */
[----:B------:R-:W-:Y:S01]  /*13c80*/  WARPGROUP.ARRIVE ;  /* 0x00000000000079c5 */ /* 0x000fe20000000000 */
[----:B------:R-:W-:Y:S01]  /*13c90*/  IMAD.MOV.U32 R13, RZ, RZ, 0x40000040 ;  /* 0x40000040ff0d7424 */ /* 0x000fe200078e00ff */
[----:B------:R-:W-:-:S02]  /*13ca0*/  LOP3.LUT R5, R5, 0x3fff, RZ, 0xc0, !PT ;  /* 0x00003fff05057812 */ /* 0x000fc400078ec0ff */
[----:B------:R-:W-:Y:S02]  /*13cb0*/  R2UR UR15, R11 ;  /* 0x000000000b0f72ca */ /* 0x000fe400000e0000 */
[----:B------:R-:W-:Y:S01]  /*13cc0*/  MOV R11, 0x40000040 ;  /* 0x40000040000b7802 */ /* 0x000fe20000000f00 */
        /* <DEDUP_REMOVED lines=59> */
.L_x_1738:
[----:B------:R-:W2:Y:S01]  /*14080*/  LDL R11, [R1+0x20] ;  /* 0x00002000010b7983 */ /* 0x000ea20000100800 */
[----:B------:R-:W1:Y:S03]  /*14090*/  @P4 LDC R12, c[0x0][0x44c] ;  /* 0x00011300ff0c4b82 */ /* 0x000e660000000800 */
[----:B0-----:R-:W2:Y:S04]  /*140a0*/  LDL R5, [R1+0x30] ;  /* 0x0000300001057983 */ /* 0x001ea80000100800 */
[----:B------:R-:W3:Y:S01]  /*140b0*/  LDL R124, [R1] ;  /* 0x00000000017c7983 */ /* 0x000ee20000100800 */
[----:B------:R-:W0:Y:S01]  /*140c0*/  @P4 LDC R10, c[0x0][0x450] ;  /* 0x00011400ff0a4b82 */ /* 0x000e220000000800 */
        /* <DEDUP_REMOVED lines=19> */
[----:B------:R-:W-:-:S02]  /*14200*/  IMAD.U32 R57, RZ, RZ, UR38 ;  /* 0x00000026ff397e24 */ /* 0x000fc4000f8e00ff */
[----:B------:R-:W-:Y:S01]  /*14210*/  FMUL.FTZ R73, R76, UR10 ;  /* 0x0000000a4c497c20 */ /* 0x000fe20008410000 */
[----:B------:R-:W-:Y:S01]  /*14220*/  FMUL.FTZ R76, R79, UR10 ;  /* 0x0000000a4f4c7c20 */ /* 0x000fe20008410000 */
[----:B------:R-:W-:Y:S01]  /*14230*/  FMUL.FTZ R79, R83, UR10 ;  /* 0x0000000a534f7c20 */ /* 0x000fe20008410000 */
[----:B------:R-:W-:Y:S01]  /*14240*/  FMUL.FTZ R83, R85, UR10 ;  /* 0x0000000a55537c20 */ /* 0x000fe20008410000 */
[----:B------:R-:W-:Y:S01]  /*14250*/  IMAD.SHL.U32 R85, R0, 0x80, RZ ;  /* 0x0000008000557824 */ /* 0x000fe200078e00ff */
        /* <DEDUP_REMOVED lines=24> */
[----:B-1----:R-:W-:-:S04]  /*143e0*/  @P4 IMAD.HI.U32 R11, R5, R12, RZ ;  /* 0x0000000c050b4227 */ /* 0x002fc800078e00ff */
[----:B------:R-:W-:Y:S01]  /*143f0*/  FMUL.FTZ R12, R26, UR10 ;  /* 0x0000000a1a0c7c20 */ /* 0x000fe20008410000 */
[----:B------:R-:W-:Y:S01]  /*14400*/  FMUL.FTZ R26, R31, UR10 ;  /* 0x0000000a1f1a7c20 */ /* 0x000fe20008410000 */
[----:B------:R-:W-:Y:S01]  /*14410*/  FMUL.FTZ R31, R36, UR10 ;  /* 0x0000000a241f7c20 */ /* 0x000fe20008410000 */
[----:B------:R-:W-:Y:S01]  /*14420*/  FMUL.FTZ R36, R41, UR10 ;  /* 0x0000000a29247c20 */ /* 0x000fe20008410000 */
[----:B------:R-:W-:Y:S01]  /*14430*/  FMUL.FTZ R41, R46, UR10 ;  /* 0x0000000a2e297c20 */ /* 0x000fe20008410000 */
[----:B0-----:R-:W-:Y:S01]  /*14440*/  @P4 SHF.R.U32.HI R5, RZ, R10, R11 ;  /* 0x0000000aff054219 */ /* 0x001fe2000001160b */
        /* <DEDUP_REMOVED lines=36> */
[----:B------:R1:W-:Y:S01]  /*14690*/  SYNCS.ARRIVE.TRANS64.RED.A1T0 RZ, [R56+URZ], RZ ;  /* 0x000000ff38ff79a7 */ /* 0x0003e2000810043f */
[----:B------:R-:W-:Y:S01]  /*146a0*/  FMUL.FTZ R80, R82, UR10 ;  /* 0x0000000a52507c20 */ /* 0x000fe20008410000 */
[----:B------:R-:W-:Y:S01]  /*146b0*/  FMUL.FTZ R81, R84, UR10 ;  /* 0x0000000a54517c20 */ /* 0x000fe20008410000 */
        /* <DEDUP_REMOVED lines=63> */
.L_x_1741:
[----:B------:R-:W-:-:S05]  /*14ab0*/  IMAD.U32 R123, RZ, RZ, UR7 ;  /* 0x00000007ff7b7e24 */ /* 0x000fca000f8e00ff */
[----:B------:R-:W-:-:S13]  /*14ac0*/  ISETP.NE.AND P1, PT, R123, 0x1, PT ;  /* 0x000000017b00780c */ /* 0x000fda0003f25270 */
[----:B------:R-:W0:Y:S02]  /*14ad0*/  @P1 LDC.64 R56, c[0x0][0x9e8] ;  /* 0x00027a00ff381b82 */ /* 0x000e240000000a00 */
[----:B0-----:R-:W-:-:S05]  /*14ae0*/  @P1 IMAD.HI.U32 R56, R122, R56, RZ ;  /* 0x000000387a381227 */ /* 0x001fca00078e00ff */
[----:B------:R-:W-:-:S07]  /*14af0*/  @P1 SHF.R.U32.HI R122, RZ, R57, R56 ;  /* 0x00000039ff7a1219 */ /* 0x000fce0000011638 */
.L_x_1742:
[----:B------:R-:W-:Y:S05]  /*14b00*/  BSYNC B0 ;  /* 0x0000000000007941 */ /* 0x000fea0003800000 */
.L_x_1740:
[----:B------:R-:W-:-:S04]  /*14b10*/  IMAD R122, R122, R123, -R85 ;  /* 0x0000007b7a7a7224 */ /* 0x000fc800078e0a55 */
[----:B------:R-:W-:-:S05]  /*14b20*/  IMAD R122, R124, -0x2, R122 ;  /* 0xfffffffe7c7a7824 */ /* 0x000fca00078e027a */
[----:B------:R-:W-:Y:S02]  /*14b30*/  VIMNMX R86, R86, R122, !PT ;  /* 0x0000007a56567248 */ /* 0x000fe40007fe0100 */
[----:B------:R-:W-:-:S07]  /*14b40*/  VIADDMNMX R87, R122, R123, R87, PT ;  /* 0x0000007b7a577246 */ /* 0x000fce0003800157 */
.L_x_1739:
        /* <DEDUP_REMOVED lines=113> */
.L_x_1745:
[----:B------:R-:W-:-:S05]  /*15260*/  IMAD.U32 R86, RZ, RZ, UR7 ;  /* 0x00000007ff567e24 */ /* 0x000fca000f8e00ff */
[----:B------:R-:W-:-:S13]  /*15270*/  ISETP.NE.AND P2, PT, R86, 0x1, PT ;  /* 0x000000015600780c */ /* 0x000fda0003f45270 */
[----:B------:R-:W0:Y:S02]  /*15280*/  @P2 LDC.64 R56, c[0x0][0x9e8] ;  /* 0x00027a00ff382b82 */ /* 0x000e240000000a00 */
[----:B0-----:R-:W-:-:S05]  /*15290*/  @P2 IMAD.HI.U32 R56, R5, R56, RZ ;  /* 0x0000003805382227 */ /* 0x001fca00078e00ff */
[----:B------:R-:W-:-:S07]  /*152a0*/  @P2 SHF.R.U32.HI R5, RZ, R57, R56 ;  /* 0x00000039ff052219 */ /* 0x000fce0000011638 */
.L_x_1746:
[----:B------:R-:W-:Y:S05]  /*152b0*/  BSYNC B0 ;  /* 0x0000000000007941 */ /* 0x000fea0003800000 */
.L_x_1744:
[----:B------:R-:W-:-:S04]  /*152c0*/  IMAD R5, R5, R86, -R85 ;  /* 0x0000005605057224 */ /* 0x000fc800078e0a55 */
[----:B------:R-:W-:-:S05]  /*152d0*/  IMAD R5, R124, -0x2, R5 ;  /* 0xfffffffe7c057824 */ /* 0x000fca00078e0205 */
[----:B------:R-:W-:Y:S02]  /*152e0*/  VIADDMNMX R121, R5, R86, R121, PT ;  /* 0x0000005605797246 */ /* 0x000fe40003800179 */
[----:B------:R-:W-:-:S07]  /*152f0*/  VIMNMX R120, R120, R5, !PT ;  /* 0x0000000578787248 */ /* 0x000fce0007fe0100 */
.L_x_1743:
[----:B------:R-:W-:Y:S01]  /*15300*/  ISETP.GT.AND P2, PT, R120, 0x1, P1 ;  /* 0x000000017800780c */ /* 0x000fe20000f44270 */
[----:B------:R-:W-:Y:S01]  /*15310*/  UMOV UR30, UR6 ;  /* 0x00000006001e7c82 */ /* 0x000fe20008000000 */
[----:B------:R-:W-:Y:S02]  /*15320*/  FMNMX.FTZ R56, R10, R20, !PT ;  /* 0x000000140a387209 */ /* 0x000fe40007810000 */
[----:B------:R-:W-:Y:S02]  /*15330*/  ISETP.LT.OR P3, PT, R121, 0x2, P2 ;  /* 0x000000027900780c */ /* 0x000fe40001761670 */
[----:B------:R-:W-:Y:S02]  /*15340*/  FMNMX.FTZ R5, R11, R56, !PT ;  /* 0x000000380b057209 */ /* 0x000fe40007810000 */
[----:B------:R-:W-:Y:S02]  /*15350*/  FSEL R13, R13, -INF , !P3 ;  /* 0xff8000000d0d7808 */ /* 0x000fe40005800000 */
[----:B------:R-:W-:-:S02]  /*15360*/  ISETP.GT.AND P3, PT, R120, 0x9, P1 ;  /* 0x000000097800780c */ /* 0x000fc40000f64270 */
[----:B------:R-:W-:Y:S02]  /*15370*/  FMNMX.FTZ R5, R14, R5, !PT ;  /* 0x000000050e057209 */ /* 0x000fe40007810000 */
[----:B------:R-:W-:Y:S02]  /*15380*/  ISETP.LT.OR P3, PT, R121, 0xa, P3 ;  /* 0x0000000a7900780c */ /* 0x000fe40001f61670 */
[----:B------:R-:W-:Y:S02]  /*15390*/  FMNMX.FTZ R56, R24, R5, !PT ;  /* 0x0000000518387209 */ /* 0x000fe40007810000 */
[----:B------:R-:W-:Y:S02]  /*153a0*/  FSEL R26, R26, -INF , !P3 ;  /* 0xff8000001a1a7808 */ /* 0x000fe40005800000 */
[----:B------:R-:W-:Y:S02]  /*153b0*/  ISETP.GT.AND P3, PT, R120, 0x11, P1 ;  /* 0x000000117800780c */ /* 0x000fe40000f64270 */
[----:B------:R-:W-:-:S02]  /*153c0*/  FMNMX.FTZ R5, R27, R56, !PT ;  /* 0x000000381b057209 */ /* 0x000fc40007810000 */
[----:B------:R-:W-:Y:S02]  /*153d0*/  ISETP.LT.OR P3, PT, R121, 0x12, P3 ;  /* 0x000000127900780c */ /* 0x000fe40001f61670 */
[----:B------:R-:W-:Y:S02]  /*153e0*/  FMNMX.FTZ R5, R28, R5, !PT ;  /* 0x000000051c057209 */ /* 0x000fe40007810000 */
[----:B------:R-:W-:Y:S02]  /*153f0*/  FSEL R30, R30, -INF , !P3 ;  /* 0xff8000001e1e7808 */ /* 0x000fe40005800000 */
[----:B------:R-:W-:Y:S02]  /*15400*/  ISETP.GT.AND P3, PT, R120, 0x19, P1 ;  /* 0x000000197800780c */ /* 0x000fe40000f64270 */
[----:B------:R-:W-:Y:S02]  /*15410*/  FMNMX.FTZ R5, R31, R5, !PT ;  /* 0x000000051f057209 */ /* 0x000fe40007810000 */
[----:B------:R-:W-:-:S02]  /*15420*/  ISETP.LT.OR P3, PT, R121, 0x1a, P3 ;  /* 0x0000001a7900780c */ /* 0x000fc40001f61670 */
[----:B------:R-:W-:Y:S02]  /*15430*/  FMNMX.FTZ R56, R32, R5, !PT ;  /* 0x0000000520387209 */ /* 0x000fe40007810000 */
[----:B------:R-:W-:Y:S02]  /*15440*/  FSEL R34, R34, -INF , !P3 ;  /* 0xff80000022227808 */ /* 0x000fe40005800000 */
[----:B------:R-:W-:Y:S02]  /*15450*/  ISETP.GT.AND P3, PT, R120, 0x21, P1 ;  /* 0x000000217800780c */ /* 0x000fe40000f64270 */
[----:B------:R-:W-:Y:S02]  /*15460*/  FMNMX.FTZ R5, R35, R56, !PT ;  /* 0x0000003823057209 */ /* 0x000fe40007810000 */
[----:B------:R-:W-:Y:S02]  /*15470*/  ISETP.LT.OR P3, PT, R121, 0x22, P3 ;  /* 0x000000227900780c */ /* 0x000fe40001f61670 */
[----:B------:R-:W-:-:S02]  /*15480*/  FMNMX.FTZ R56, R36, R5, !PT ;  /* 0x0000000524387209 */ /* 0x000fc40007810000 */
[----:B------:R-:W-:Y:S02]  /*15490*/  FSEL R38, R38, -INF , !P3 ;  /* 0xff80000026267808 */ /* 0x000fe40005800000 */
[----:B------:R-:W-:Y:S02]  /*154a0*/  ISETP.GT.AND P3, PT, R120, 0x29, P1 ;  /* 0x000000297800780c */ /* 0x000fe40000f64270 */
[----:B------:R-:W-:Y:S02]  /*154b0*/  FMNMX.FTZ R5, R39, R56, !PT ;  /* 0x0000003827057209 */ /* 0x000fe40007810000 */
[----:B------:R-:W-:Y:S02]  /*154c0*/  ISETP.LT.OR P3, PT, R121, 0x2a, P3 ;  /* 0x0000002a7900780c */ /* 0x000fe40001f61670 */
[----:B------:R-:W-:Y:S02]  /*154d0*/  FMNMX.FTZ R56, R40, R5, !PT ;  /* 0x0000000528387209 */ /* 0x000fe40007810000 */
[----:B------:R-:W-:-:S02]  /*154e0*/  FSEL R42, R42, -INF , !P3 ;  /* 0xff8000002a2a7808 */ /* 0x000fc40005800000 */
[----:B------:R-:W-:Y:S02]  /*154f0*/  ISETP.GT.AND P3, PT, R120, 0x31, P1 ;  /* 0x000000317800780c */ /* 0x000fe40000f64270 */
        /* <DEDUP_REMOVED lines=29> */
[C---:B------:R-:W-:Y:S02]  /*156d0*/  ISETP.GT.AND P3, PT, R120.reuse, 0x61, P1 ;  /* 0x000000617800780c */ /* 0x040fe40000f64270 */
[----:B------:R-:W-:Y:S02]  /*156e0*/  ISETP.GT.AND P2, PT, R120, 0x8, P1 ;  /* 0x000000087800780c */ /* 0x000fe40000f44270 */
[----:B------:R-:W-:Y:S02]  /*156f0*/  ISETP.LT.OR P3, PT, R121, 0x62, P3 ;  /* 0x000000627900780c */ /* 0x000fe40001f61670 */
[----:B------:R-:W-:Y:S02]  /*15700*/  FMNMX.FTZ R5, R69, R56, !PT ;  /* 0x0000003845057209 */ /* 0x000fe40007810000 */
[----:B------:R-:W-:Y:S02]  /*15710*/  FSEL R72, R72, -INF , !P3 ;  /* 0xff80000048487808 */ /* 0x000fe40005800000 */
[----:B------:R-:W-:-:S02]  /*15720*/  ISETP.GT.AND P3, PT, R120, 0x69, P1 ;  /* 0x000000697800780c */ /* 0x000fc40000f64270 */
[C---:B------:R-:W-:Y:S02]  /*15730*/  ISETP.LT.OR P2, PT, R121.reuse, 0x9, P2 ;  /* 0x000000097900780c */ /* 0x040fe40001741670 */
[----:B------:R-:W-:Y:S02]  /*15740*/  ISETP.LT.OR P3, PT, R121, 0x6a, P3 ;  /* 0x0000006a7900780c */ /* 0x000fe40001f61670 */
[----:B------:R-:W-:Y:S02]  /*15750*/  FMNMX.FTZ R56, R70, R5, !PT ;  /* 0x0000000546387209 */ /* 0x000fe40007810000 */
[----:B------:R-:W-:Y:S02]  /*15760*/  FSEL R76, R76, -INF , !P3 ;  /* 0xff8000004c4c7808 */ /* 0x000fe40005800000 */
[----:B------:R-:W-:Y:S02]  /*15770*/  ISETP.GT.AND P3, PT, R120, RZ, P1 ;  /* 0x000000ff7800720c */ /* 0x000fe40000f64270 */
[----:B------:R-:W-:-:S02]  /*15780*/  FSEL R25, R25, -INF , !P2 ;  /* 0xff80000019197808 */ /* 0x000fc40005000000 */
[----:B------:R-:W-:Y:S02]  /*15790*/  ISETP.GT.AND P2, PT, R120, 0x10, P1 ;  /* 0x000000107800780c */ /* 0x000fe40000f44270 */
[----:B------:R-:W-:Y:S02]  /*157a0*/  FMNMX.FTZ R5, R73, R56, !PT ;  /* 0x0000003849057209 */ /* 0x000fe40007810000 */
[C---:B------:R-:W-:Y:S02]  /*157b0*/  ISETP.LT.OR P3, PT, R121.reuse, 0x1, P3 ;  /* 0x000000017900780c */ /* 0x040fe40001f61670 */
[----:B------:R-:W-:Y:S02]  /*157c0*/  ISETP.LT.OR P2, PT, R121, 0x11, P2 ;  /* 0x000000117900780c */ /* 0x000fe40001741670 */
[----:B------:R-:W-:Y:S02]  /*157d0*/  FMNMX.FTZ R56, R74, R5, !PT ;  /* 0x000000054a387209 */ /* 0x000fe40007810000 */
[----:B------:R-:W-:-:S02]  /*157e0*/  FSEL R12, R12, -INF , !P3 ;  /* 0xff8000000c0c7808 */ /* 0x000fc40005800000 */
[----:B------:R-:W-:Y:S02]  /*157f0*/  FSEL R29, R29, -INF , !P2 ;  /* 0xff8000001d1d7808 */ /* 0x000fe40005000000 */
[----:B------:R-:W-:Y:S02]  /*15800*/  FMNMX.FTZ R5, R77, R56, !PT ;  /* 0x000000384d057209 */ /* 0x000fe40007810000 */
[----:B------:R-:W-:Y:S02]  /*15810*/  ISETP.GT.AND P2, PT, R120, 0x18, P1 ;  /* 0x000000187800780c */ /* 0x000fe40000f44270 */
[----:B------:R-:W-:Y:S02]  /*15820*/  FMNMX.FTZ R86, R12, R15, !PT ;  /* 0x0000000f0c567209 */ /* 0x000fe40007810000 */
[----:B------:R-:W-:Y:S02]  /*15830*/  FMNMX.FTZ R56, R78, R5, !PT ;  /* 0x000000054e387209 */ /* 0x000fe40007810000 */
[----:B------:R-:W-:-:S02]  /*15840*/  ISETP.LT.OR P2, PT, R121, 0x19, P2 ;  /* 0x000000197900780c */ /* 0x000fc40001741670 */
[----:B------:R-:W-:Y:S02]  /*15850*/  FMNMX.FTZ R86, R13, R86, !PT ;  /* 0x000000560d567209 */ /* 0x000fe40007810000 */
[----:B------:R-:W-:Y:S02]  /*15860*/  FMNMX.FTZ R56, R81, R56, !PT ;  /* 0x0000003851387209 */ /* 0x000fe40007810000 */
[----:B------:R-:W-:Y:S02]  /*15870*/  FSEL R33, R33, -INF , !P2 ;  /* 0xff80000021217808 */ /* 0x000fe40005000000 */
[----:B------:R-:W-:Y:S02]  /*15880*/  ISETP.GT.AND P2, PT, R120, 0x20, P1 ;  /* 0x000000207800780c */ /* 0x000fe40000f44270 */
[----:B------:R-:W-:Y:S02]  /*15890*/  FMNMX.FTZ R57, R25, R86, !PT ;  /* 0x0000005619397209 */ /* 0x000fe40007810000 */
[----:B------:R-:W-:-:S02]  /*158a0*/  FMNMX.FTZ R5, R83, R56, !PT ;  /* 0x0000003853057209 */ /* 0x000fc40007810000 */
[----:B------:R-:W-:Y:S02]  /*158b0*/  ISETP.LT.OR P2, PT, R121, 0x21, P2 ;  /* 0x000000217900780c */ /* 0x000fe40001741670 */
[----:B------:R-:W-:Y:S01]  /*158c0*/  FMNMX.FTZ R86, R26, R57, !PT ;  /* 0x000000391a567209 */ /* 0x000fe20007810000 */
[----:B------:R-:W0:Y:S01]  /*158d0*/  SHFL.BFLY PT, R56, R5, 0x2, 0x1f ;  /* 0x0c401f0005387f89 */ /* 0x000e2200000e0000 */
[----:B------:R-:W-:Y:S02]  /*158e0*/  FSEL R37, R37, -INF , !P2 ;  /* 0xff80000025257808 */ /* 0x000fe40005000000 */
[----:B------:R-:W-:Y:S02]  /*158f0*/  FMNMX.FTZ R57, R29, R86, !PT ;  /* 0x000000561d397209 */ /* 0x000fe40007810000 */
        /* <DEDUP_REMOVED lines=13> */
[----:B0-----:R-:W-:-:S02]  /*159d0*/  FMNMX.FTZ R56, R5, R56, !PT ;  /* 0x0000003805387209 */ /* 0x001fc40007810000 */
[----:B------:R-:W-:Y:S02]  /*159e0*/  FMNMX.FTZ R5, R41, R86, !PT ;  /* 0x0000005629057209 */ /* 0x000fe40007810000 */
[----:B------:R-:W-:Y:S02]  /*159f0*/  FSEL R49, R49, -INF , !P2 ;  /* 0xff80000031317808 */ /* 0x000fe40005000000 */
[----:B------:R-:W-:Y:S02]  /*15a00*/  ISETP.GT.AND P2, PT, R120, 0x40, P1 ;  /* 0x000000407800780c */ /* 0x000fe40000f44270 */
[----:B------:R-:W-:Y:S02]  /*15a10*/  FMNMX.FTZ R86, R42, R5, !PT ;  /* 0x000000052a567209 */ /* 0x000fe40007810000 */
[----:B------:R-:W-:Y:S02]  /*15a20*/  ISETP.LT.OR P2, PT, R121, 0x41, P2 ;  /* 0x000000417900780c */ /* 0x000fe40001741670 */
[----:B------:R-:W-:-:S02]  /*15a30*/  FMNMX.FTZ R5, R45, R86, !PT ;  /* 0x000000562d057209 */ /* 0x000fc40007810000 */
[----:B------:R-:W-:Y:S02]  /*15a40*/  FSEL R53, R53, -INF , !P2 ;  /* 0xff80000035357808 */ /* 0x000fe40005000000 */
[----:B------:R-:W-:Y:S02]  /*15a50*/  FMNMX.FTZ R86, R46, R5, !PT ;  /* 0x000000052e567209 */ /* 0x000fe40007810000 */
        /* <DEDUP_REMOVED lines=19> */
[----:B------:R-:W0:Y:S01]  /*15b90*/  SHFL.BFLY PT, R5, R56, 0x1, 0x1f ;  /* 0x0c201f0038057f89 */ /* 0x000e2200000e0000 */
        /* <DEDUP_REMOVED lines=13> */
[----:B0-----:R-:W-:Y:S02]  /*15c70*/  FMNMX.FTZ R5, R56, R5, !PT ;  /* 0x0000000538057209 */ /* 0x001fe40007810000 */
[----:B------:R-:W-:-:S02]  /*15c80*/  ISETP.LT.OR P2, PT, R121, 0x72, P2 ;  /* 0x000000727900780c */ /* 0x000fc40001741670 */
[----:B------:R-:W-:Y:S01]  /*15c90*/  ISETP.GT.AND P3, PT, R120, 0x78, P1 ;  /* 0x000000787800780c */ /* 0x000fe20000f64270 */
[----:B------:R-:W-:Y:S01]  /*15ca0*/  FMUL.FTZ R56, R5, UR30 ;  /* 0x0000001e05387c20 */ /* 0x000fe20008410000 */
[----:B------:R-:W-:Y:S02]  /*15cb0*/  FMNMX.FTZ R57, R76, R57, !PT ;  /* 0x000000394c397209 */ /* 0x000fe40007810000 */
[----:B------:R-:W-:Y:S02]  /*15cc0*/  FSEL R79, R79, -INF , !P2 ;  /* 0xff8000004f4f7808 */ /* 0x000fe40005000000 */
[----:B------:R-:W-:Y:S02]  /*15cd0*/  ISETP.GT.AND P1, PT, R120, 0x79, P1 ;  /* 0x000000797800780c */ /* 0x000fe40000f24270 */
[----:B------:R-:W-:Y:S02]  /*15ce0*/  ISETP.LT.OR P3, PT, R121, 0x79, P3 ;  /* 0x000000797900780c */ /* 0x000fe40001f61670 */
[----:B------:R-:W-:-:S02]  /*15cf0*/  FMNMX.FTZ R86, R80, R57, !PT ;  /* 0x0000003950567209 */ /* 0x000fc40007810000 */
[----:B------:R-:W-:Y:S02]  /*15d00*/  FSETP.NEU.FTZ.AND P2, PT, R5, -INF , PT ;  /* 0xff8000000500780b */ /* 0x000fe40003f5d000 */
[----:B------:R-:W-:Y:S02]  /*15d10*/  ISETP.LT.OR P1, PT, R121, 0x7a, P1 ;  /* 0x0000007a7900780c */ /* 0x000fe40000f21670 */
[----:B------:R-:W-:Y:S02]  /*15d20*/  FSEL R82, R82, -INF , !P3 ;  /* 0xff80000052527808 */ /* 0x000fe40005800000 */
[----:B------:R-:W-:Y:S02]  /*15d30*/  FMNMX.FTZ R57, R79, R86, !PT ;  /* 0x000000564f397209 */ /* 0x000fe40007810000 */
[----:B------:R-:W-:Y:S02]  /*15d40*/  FSEL R56, R56, RZ, P2 ;  /* 0x000000ff38387208 */ /* 0x000fe40001000000 */
[----:B------:R-:W-:-:S02]  /*15d50*/  FSEL R84, R84, -INF , !P1 ;  /* 0xff80000054547808 */ /* 0x000fc40004800000 */
        /* <DEDUP_REMOVED lines=33> */
[----:B------:R-:W-:Y:S01]  /*15f70*/  FSEL R83, R5, RZ, P2 ;  /* 0x000000ff05537208 */ /* 0x000fe20001000000 */
[----:B------:R0:W-:Y:S01]  /*15f80*/  MUFU.EX2 R150, R14 ;  /* 0x0000000e00967308 */ /* 0x0001e20000000800 */
[----:B------:R-:W-:-:S03]  /*15f90*/  FMNMX.FTZ R57, R84, R57, !PT ;  /* 0x0000003954397209 */ /* 0x000fc60007810000 */
[----:B------:R-:W-:Y:S02]  /*15fa0*/  FADD.FTZ R20, -R83, R20 ;  /* 0x0000001453147221 */ /* 0x000fe40000010100 */
[----:B------:R-:W0:Y:S02]  /*15fb0*/  SHFL.BFLY PT, R83, R57, 0x2, 0x1f ;  /* 0x0c401f0039537f89 */ /* 0x000e2400000e0000 */
        /* <DEDUP_REMOVED lines=11> */
[C---:B------:R-:W-:Y:S02]  /*16070*/  FMUL.FTZ R85, R14.reuse, UR30 ;  /* 0x0000001e0e557c20 */ /* 0x040fe40008410000 */
[----:B------:R-:W-:Y:S01]  /*16080*/  MUFU.EX2 R35, R35 ;  /* 0x0000002300237308 */ /* 0x000fe20000000800 */
[----:B------:R-:W-:Y:S02]  /*16090*/  FSEL R86, R14, RZ, P1 ;  /* 0x000000ff0e567208 */ /* 0x000fe40000800000 */
[----:B------:R-:W-:-:S03]  /*160a0*/  FSEL R85, R85, RZ, P1 ;  /* 0x000000ff55557208 */ /* 0x000fc60000800000 */
[----:B------:R-:W-:Y:S01]  /*160b0*/  FADD.FTZ R86, -R86, R15 ;  /* 0x0000000f56567221 */ /* 0x000fe20000010100 */
[----:B------:R-:W-:Y:S01]  /*160c0*/  FMUL.FTZ R15, R20, UR30 ;  /* 0x0000001e140f7c20 */ /* 0x000fe20008410000 */
[--C-:B------:R-:W-:Y:S01]  /*160d0*/  FFMA.FTZ R149, R12, UR30, -R85.reuse ;  /* 0x0000001e0c957c23 */ /* 0x100fe20008010855 */
[--C-:B------:R-:W-:Y:S01]  /*160e0*/  FFMA.FTZ R83, R13, UR30, -R85.reuse ;  /* 0x0000001e0d537c23 */ /* 0x100fe20008010855 */
[----:B------:R-:W-:Y:S01]  /*160f0*/  FMUL.FTZ R12, R86, UR30 ;  /* 0x0000001e560c7c20 */ /* 0x000fe20008410000 */
        /* <DEDUP_REMOVED lines=19> */
[----:B0-----:R-:W-:Y:S01]  /*16230*/  FFMA.FTZ R4, R15, R4, R10 ;  /* 0x000000040f047223 */ /* 0x001fe2000001000a */
        /* <DEDUP_REMOVED lines=15> */
[----:B-1----:R-:W-:Y:S01]  /*16330*/  FFMA.FTZ R50, R12, R3, R149 ;  /* 0x000000030c327223 */ /* 0x002fe20000010095 */
[----:B------:R-:W-:Y:S01]  /*16340*/  FADD.FTZ R3, R11, R4 ;  /* 0x000000040b037221 */ /* 0x000fe20000010000 */
[----:B------:R-:W-:-:S03]  /*16350*/  FFMA.FTZ R33, R84, UR30, -R85 ;  /* 0x0000001e54217c23 */ /* 0x000fc60008010855 */
[----:B------:R-:W-:Y:S02]  /*16360*/  FADD.FTZ R3, R150, R3 ;  /* 0x0000000396037221 */ /* 0x000fe40000010000 */
[----:B------:R-:W1:Y:S01]  /*16370*/  MUFU.EX2 R57, R57 ;  /* 0x0000003900397308 */ /* 0x000e620000000800 */
[----:B0-----:R-:W-:Y:S01]  /*16380*/  FADD.FTZ R50, R83, R50 ;  /* 0x0000003253327221 */ /* 0x001fe20000010000 */
[----:B------:R-:W-:-:S04]  /*16390*/  FADD.FTZ R4, R24, R3 ;  /* 0x0000000318047221 */ /* 0x000fc80000010000 */
[----:B------:R-:W-:Y:S02]  /*163a0*/  FADD.FTZ R3, R27, R4 ;  /* 0x000000041b037221 */ /* 0x000fe40000010000 */
[----:B------:R-:W0:Y:S01]  /*163b0*/  MUFU.EX2 R145, R145 ;  /* 0x0000009100917308 */ /* 0x000e220000000800 */
[----:B--2---:R-:W-:Y:S01]  /*163c0*/  FADD.FTZ R50, R151, R50 ;  /* 0x0000003297327221 */ /* 0x004fe20000010000 */
[----:B------:R-:W-:-:S04]  /*163d0*/  FADD.FTZ R4, R28, R3 ;  /* 0x000000031c047221 */ /* 0x000fc80000010000 */
[----:B------:R-:W-:Y:S02]  /*163e0*/  FADD.FTZ R3, R31, R4 ;  /* 0x000000041f037221 */ /* 0x000fe40000010000 */
[----:B------:R-:W2:Y:S01]  /*163f0*/  MUFU.EX2 R30, R30 ;  /* 0x0000001e001e7308 */ /* 0x000ea20000000800 */
[----:B-1----:R-:W-:Y:S01]  /*16400*/  FADD.FTZ R50, R57, R50 ;  /* 0x0000003239327221 */ /* 0x002fe20000010000 */
[----:B------:R-:W-:-:S04]  /*16410*/  FADD.FTZ R4, R32, R3 ;  /* 0x0000000320047221 */ /* 0x000fc80000010000 */
[----:B------:R-:W-:Y:S02]  /*16420*/  FADD.FTZ R3, R35, R4 ;  /* 0x0000000423037221 */ /* 0x000fe40000010000 */
        /* <DEDUP_REMOVED lines=102> */
.L_x_1747:
        /* <DEDUP_REMOVED lines=77> */
.L_x_1728:
[----:B------:R-:W-:Y:S05]  /*16f60*/  WARPSYNC.ALL ;  /* 0x0000000000007948 */ /* 0x000fea0003800000 */
[----:B------:R-:W-:Y:S06]  /*16f70*/  BAR.ARV 0x8, 0x200 ;  /* 0x0208000000007b1d */ /* 0x000fec0000002000 */
[----:B------:R-:W-:Y:S05]  /*16f80*/  @!P0 BRA `(.L_x_1749) ;  /* 0x0000000000048947 */ /* 0x000fea0003800000 */
[----:B------:R-:W-:Y:S01]  /*16f90*/  BPT.TRAP 0x1 ;  /* 0x000000040000795c */ /* 0x000fe20000300000 */
.L_x_1749:
[----:B------:R-:W-:Y:S01]  /*16fa0*/  IMAD R11, R19, 0x8, R2 ;  /* 0x00000008130b7824 */ /* 0x000fe200078e0202 */
[----:B------:R-:W-:-:S04]  /*16fb0*/  SHF.L.U32 R0, R154, 0x1f, RZ ;  /* 0x0000001f9a007819 */ /* 0x000fc800000006ff */
[----:B------:R0:W1:Y:S01]  /*16fc0*/  SYNCS.PHASECHK.TRANS64.TRYWAIT P1, [R11+URZ+0x16850], R0 ;  /* 0x016850000b0075a7 */ /* 0x000062000802017f */
[----:B------:R-:W-:Y:S05]  /*16fd0*/  @!P0 BRA `(.L_x_1750) ;  /* 0x0000000000048947 */ /* 0x000fea0003800000 */
[----:B------:R-:W-:Y:S01]  /*16fe0*/  BPT.TRAP 0x1 ;  /* 0x000000040000795c */ /* 0x000fe20000300000 */
.L_x_1750:
[----:B------:R-:W-:-:S05]  /*16ff0*/  VIADD R2, R2, 0x400 ;  /* 0x0000040002027836 */ /* 0x000fca0000000000 */
[----:B------:R-:W-:-:S04]  /*17000*/  SHF.R.U32.HI R2, RZ, 0x4, R2 ;  /* 0x00000004ff027819 */ /* 0x000fc80000011602 */
[----:B------:R-:W-:Y:S01]  /*17010*/  LOP3.LUT R2, R2, 0x3fff, RZ, 0xc0, !PT ;  /* 0x00003fff02027812 */ /* 0x000fe200078ec0ff */
[----:B-1----:R-:W-:Y:S06]  /*17020*/  @P1 BRA `(.L_x_1751) ;  /* 0x0000000000081947 */ /* 0x002fec0003800000 */
[----:B------:R-:W1:Y:S02]  /*17030*/  SYNCS.PHASECHK.TRANS64.TRYWAIT P1, [R11+URZ+0x16850], R0 ;  /* 0x016850000b0075a7 */ /* 0x000e64000802017f */
[----:B-1----:R-:W-:Y:S05]  /*17040*/  @!P1 BRA `(.L_x_1752) ;  /* 0x000000a8006c9947 */ /* 0x002fea0003800000 */
.L_x_1751:
[----:B------:R-:W-:Y:S01]  /*17050*/  IMAD R6, R19, 0x400, R2 ;  /* 0x0000040013067824 */ /* 0x000fe200078e0202 */
[----:B------:R-:W-:Y:S05]  /*17060*/  WARPSYNC.ALL ;  /* 0x0000000000007948 */ /* 0x000fea0003800000 */
[----:B------:R-:W-:Y:S01]  /*17070*/  IMAD.MOV.U32 R7, RZ, RZ, 0x40000040 ;  /* 0x40000040ff077424 */ /* 0x000fe200078e00ff */
[C---:B------:R-:W-:Y:S01]  /*17080*/  R2UR UR6, R6.reuse ;  /* 0x00000000060672ca */ /* 0x040fe200000e0000 */
[----:B------:R-:W-:Y:S01]  /*17090*/  WARPGROUP.ARRIVE ;  /* 0x00000000000079c5 */ /* 0x000fe20000000000 */
[----:B------:R-:W-:Y:S01]  /*170a0*/  VIADD R8, R6, 0x80 ;  /* 0x0000008006087836 */ /* 0x000fe20000000000 */
[----:B01----:R-:W0:Y:S01]  /*170b0*/  SHFL.BFLY PT, R0, R3, 0x2, 0x1f ;  /* 0x0c401f0003007f89 */ /* 0x003e2200000e0000 */
[----:B------:R-:W-:Y:S01]  /*170c0*/  R2UR UR7, R7 ;  /* 0x00000000070772ca */ /* 0x000fe200000e0000 */
[----:B------:R-:W-:-:S02]  /*170d0*/  IMAD.MOV.U32 R9, RZ, RZ, 0x40000040 ;  /* 0x40000040ff097424 */ /* 0x000fc400078e00ff */
[----:B------:R-:W-:Y:S02]  /*170e0*/  IMAD.MOV.U32 R7, RZ, RZ, 0x40000040 ;  /* 0x40000040ff077424 */ /* 0x000fe400078e00ff */
[----:B------:R-:W-:Y:S02]  /*170f0*/  IMAD.MOV.U32 R15, RZ, RZ, RZ ;  /* 0x000000ffff0f7224 */ /* 0x000fe400078e00ff */
[----:B------:R-:W-:-:S06]  /*17100*/  IMAD.U32 R20, RZ, RZ, UR30 ;  /* 0x0000001eff147e24 */ /* 0x000fcc000f8e00ff */
[----:B------:R-:W-:Y:S01]  /*17110*/  HGMMA.64x64x16.F32.BF16 R88, R148, gdesc[UR4].tnspB, R88, gsb0 ;  /* 0x40e0000494587df0 */ /* 0x000fe20008001858 */
[----:B------:R-:W-:Y:S01]  /*17120*/  R2UR UR6, R8 ;  /* 0x00000000080672ca */ /* 0x000fe200000e0000 */
[----:B------:R-:W-:Y:S01]  /*17130*/  VIADD R8, R6, 0x100 ;  /* 0x0000010006087836 */ /* 0x000fe20000000000 */
[----:B------:R-:W-:Y:S01]  /*17140*/  R2UR UR7, R9 ;  /* 0x00000000090772ca */ /* 0x000fe200000e0000 */
[----:B------:R-:W-:Y:S02]  /*17150*/  IMAD.MOV.U32 R9, RZ, RZ, 0x40000040 ;  /* 0x40000040ff097424 */ /* 0x000fe400078e00ff */
[----:B0-----:R-:W-:Y:S01]  /*17160*/  FADD.FTZ R2, R0, R3 ;  /* 0x0000000300027221 */ /* 0x001fe20000010000 */
[----:B------:R-:W-:Y:S01]  /*17170*/  IMAD.MOV.U32 R3, RZ, RZ, -0x800000 ;  /* 0xff800000ff037424 */ /* 0x000fe200078e00ff */
        /* <DEDUP_REMOVED lines=33> */
[----:B------:R-:W-:Y:S02]  /*17390*/  R2UR UR7, R9 ;  /* 0x00000000090772ca */ /* 0x000fe400000e0000 */
[----:B------:R-:W0:Y:S02]  /*173a0*/  SHFL.BFLY PT, R9, R4, 0x2, 0x1f ;  /* 0x0c401f0004097f89 */ /* 0x000e2400000e0000 */
[----:B0-----:R-:W-:Y:S01]  /*173b0*/  FADD.FTZ R9, R9, R4 ;  /* 0x0000000409097221 */ /* 0x001fe20000010000 */
[----:B------:R-:W-:-:S04]  /*173c0*/  IMAD.MOV.U32 R4, RZ, RZ, RZ ;  /* 0x000000ffff047224 */ /* 0x000fc800078e00ff */
[----:B------:R-:W0:Y:S02]  /*173d0*/  SHFL.BFLY PT, R0, R9, 0x1, 0x1f ;  /* 0x0c201f0009007f89 */ /* 0x000e2400000e0000 */
[----:B0-----:R-:W-:Y:S01]  /*173e0*/  FADD.FTZ R10, R9, R0 ;  /* 0x00000000090a7221 */ /* 0x001fe20000010000 */
[----:B------:R-:W-:-:S04]  /*173f0*/  IMAD.MOV.U32 R0, RZ, RZ, -0x800000 ;  /* 0xff800000ff007424 */ /* 0x000fc800078e00ff */
[----:B------:R-:W-:-:S13]  /*17400*/  FSETP.NE.FTZ.AND P1, PT, R10, RZ, PT ;  /* 0x000000ff0a00720b */ /* 0x000fda0003f35000 */
[----:B------:R-:W-:Y:S01]  /*17410*/  @P1 MUFU.RCP R4, R10 ;  /* 0x0000000a00041308 */ /* 0x000fe20000001000 */
[----:B------:R-:W-:Y:S02]  /*17420*/  WARPGROUP.DEPBAR.LE gsb0, 0x0 ;  /* 0x00008000000079c5 */ /* 0x000fe40000010000 */
[----:B------:R-:W-:-:S06]  /*17430*/  WARPGROUP.ARRIVE ;  /* 0x00000000000079c5 */ /* 0x000fcc0000000000 */
[----:B------:R-:W-:Y:S01]  /*17440*/  HGMMA.64x64x16.F32.BF16 R88, R124, gdesc[UR4].tnspB, R88, gsb0 ;  /* 0x40e000047c587df0 */ /* 0x000fe20008001858 */
[----:B------:R-:W-:Y:S02]  /*17450*/  R2UR UR6, R6 ;  /* 0x00000000060672ca */ /* 0x000fe400000e0000 */
[----:B------:R-:W-:Y:S01]  /*17460*/  R2UR UR7, R7 ;  /* 0x00000000070772ca */ /* 0x000fe200000e0000 */
[----:B------:R-:W0:Y:S01]  /*17470*/  @P1 MUFU.LG2 R6, R10 ;  /* 0x0000000a00061308 */ /* 0x000e220000000c00 */
[----:B------:R-:W1:Y:S02]  /*17480*/  SHFL.BFLY PT, R7, R2, 0x1, 0x1f ;  /* 0x0c201f0002077f89 */ /* 0x000e6400000e0000 */
[----:B-1----:R-:W-:Y:S01]  /*17490*/  FADD.FTZ R12, R2, R7 ;  /* 0x00000007020c7221 */ /* 0x002fe20000010000 */
[----:B------:R-:W-:Y:S02]  /*174a0*/  IMAD.U32 R2, RZ, RZ, UR30 ;  /* 0x0000001eff027e24 */ /* 0x000fe4000f8e00ff */
[----:B0-----:R-:W-:-:S02]  /*174b0*/  @P1 FMUL.FTZ R7, R6, 0.69314718246459960938 ;  /* 0x3f31721806071820 */ /* 0x001fc40000410000 */
[----:B------:R-:W-:Y:S01]  /*174c0*/  FSETP.NE.FTZ.AND P2, PT, R12, RZ, PT ;  /* 0x000000ff0c00720b */ /* 0x000fe20003f55000 */
[----:B------:R-:W-:-:S04]  /*174d0*/  @P1 FMUL.FTZ R2, R2, 0.69314718246459960938 ;  /* 0x3f31721802021820 */ /* 0x000fc80000410000 */
[----:B------:R-:W-:-:S08]  /*174e0*/  @P1 FFMA.FTZ R3, R2, R5, R7 ;  /* 0x0000000502031223 */ /* 0x000fd00000010007 */
[----:B------:R-:W0:Y:S01]  /*174f0*/  @P2 MUFU.LG2 R8, R12 ;  /* 0x0000000c00082308 */ /* 0x000e220000000c00 */
[----:B------:R-:W-:-:S07]  /*17500*/  @P2 FMUL.FTZ R20, R20, 0.69314718246459960938 ;  /* 0x3f31721814142820 */ /* 0x000fce0000410000 */
[----:B------:R1:W2:Y:S01]  /*17510*/  @P2 MUFU.RCP R15, R12 ;  /* 0x0000000c000f2308 */ /* 0x0002a20000001000 */
[----:B0-----:R-:W-:-:S04]  /*17520*/  @P2 FMUL.FTZ R9, R8, 0.69314718246459960938 ;  /* 0x3f31721808092820 */ /* 0x001fc80000410000 */
[----:B------:R-:W-:Y:S01]  /*17530*/  @P2 FFMA.FTZ R0, R20, R14, R9 ;  /* 0x0000000e14002223 */ /* 0x000fe20000010009 */
[----:B------:R-:W-:Y:S02]  /*17540*/  WARPGROUP.DEPBAR.LE gsb0, 0x0 ;  /* 0x00008000000079c5 */ /* 0x000fe40000010000 */
[----:B------:R-:W-:-:S06]  /*17550*/  WARPGROUP.ARRIVE ;  /* 0x00000000000079c5 */ /* 0x000fcc0000000000 */
[----:B------:R-:W-:Y:S03]  /*17560*/  HGMMA.64x64x16.F32.BF16 R88, R120, gdesc[UR4].tnspB, R88, gsb0 ;  /* 0x40e0000478587df0 */ /* 0x000fe60008001858 */
[----:B------:R-:W-:Y:S02]  /*17570*/  WARPGROUP.DEPBAR.LE gsb0, 0x0 ;  /* 0x00008000000079c5 */ /* 0x000fe40000010000 */
[----:B-12---:R-:W-:Y:S05]  /*17580*/  @!P0 BRA `(.L_x_1753) ;  /* 0x0000000000048947 */ /* 0x006fea0003800000 */
[----:B------:R-:W-:Y:S01]  /*17590*/  BPT.TRAP 0x1 ;  /* 0x000000040000795c */ /* 0x000fe20000300000 */
.L_x_1753:
[----:B------:R-:W-:Y:S02]  /*175a0*/  VIADD R2, R11, 0x16860 ;  /* 0x000168600b027836 */ /* 0x000fe40000000000 */
[-C--:B------:R-:W-:Y:S01]  /*175b0*/  FMUL.FTZ R90, R90, R15.reuse ;  /* 0x0000000f5a5a7220 */ /* 0x080fe20000410000 */
[----:B------:R-:W-:Y:S02]  /*175c0*/  IMAD.U32 R5, RZ, RZ, UR38 ;  /* 0x00000026ff057e24 */ /* 0x000fe4000f8e00ff */
[-C--:B------:R-:W-:Y:S01]  /*175d0*/  FMUL.FTZ R91, R91, R15.reuse ;  /* 0x0000000f5b5b7220 */ /* 0x080fe20000410000 */
        /* <DEDUP_REMOVED lines=9> */
[----:B------:R-:W-:Y:S01]  /*17670*/  SEL R5, RZ, 0x1, P1 ;  /* 0x00000001ff057807 */ /* 0x000fe20000800000 */
        /* <DEDUP_REMOVED lines=26> */
[----:B------:R-:W-:Y:S01]  /*17820*/  LOP3.LUT R154, R154, R5, RZ, 0x3c, !PT ;  /* 0x000000059a9a7212 */ /* 0x000fe200078e3cff */
[----:B------:R-:W-:Y:S01]  /*17830*/  UIADD3 UR36, UR36, 0x1, URZ ;  /* 0x0000000124247890 */ /* 0x000fe2000fffe03f */
[----:B0-----:R-:W-:-:S11]  /*17840*/  SEL R19, R19, RZ, P1 ;  /* 0x000000ff13137207 */ /* 0x001fd60000800000 */
.L_x_1638:
[----:B------:R-:W4:Y:S01]  /*17850*/  LDL R43, [R1+0x50] ;  /* 0x00005000012b7983 */ /* 0x000f220000100800 */
[----:B------:R-:W-:Y:S05]  /*17860*/  WARPSYNC.ALL ;  /* 0x0000000000007948 */ /* 0x000fea0003800000 */
[----:B----4-:R-:W-:Y:S01]  /*17870*/  SHF.R.S32.HI R33, RZ, 0x1f, R43 ;  /* 0x0000001fff217819 */ /* 0x010fe2000001142b */
        /* <DEDUP_REMOVED lines=9> */
[----:B------:R-:W3:Y:S04]  /*17910*/  LDL R4, [R1+0x60] ;  /* 0x0000600001047983 */ /* 0x000ee80000100800 */
[----:B------:R-:W4:Y:S01]  /*17920*/  LDL R39, [R1+0x4c] ;  /* 0x00004c0001277983 */ /* 0x000f220000100800 */
[----:B------:R-:W2:Y:S01]  /*17930*/  S2R R5, SR_SWINHI ;  /* 0x0000000000057919 */ /* 0x000ea20000002f00 */
[----:B------:R-:W-:Y:S05]  /*17940*/  WARPSYNC.ALL ;  /* 0x0000000000007948 */ /* 0x000fea0003800000 */
[----:B------:R-:W-:Y:S01]  /*17950*/  F2FP.BF16.F32.PACK_AB R10, R10, R25 ;  /* 0x000000190a0a723e */ /* 0x000fe200000010ff */
[----:B------:R-:W-:Y:S01]  /*17960*/  ULDC.64 UR4, c[0x0][0xc00] ;  /* 0x0003000000047ab9 */ /* 0x000fe20000000a00 */
[----:B-----5:R-:W4:Y:S01]  /*17970*/  LDC.64 R24, c[0x0][0xc00] ;  /* 0x00030000ff187b82 */ /* 0x020f220000000a00 */
[----:B------:R-:W4:Y:S04]  /*17980*/  LDL R38, [R1+0x30] ;  /* 0x0000300001267983 */ /* 0x000f280000100800 */
[----:B------:R-:W4:Y:S01]  /*17990*/  LDL R42, [R1+0x20] ;  /* 0x00002000012a7983 */ /* 0x000f220000100800 */
[----:B------:R-:W-:-:S02]  /*179a0*/  MOV R20, R2 ;  /* 0x0000000200147202 */ /* 0x000fc40000000f00 */
[----:B--2---:R-:W-:Y:S02]  /*179b0*/  MOV R21, R5 ;  /* 0x0000000500157202 */ /* 0x004fe40000000f00 */
[----:B------:R-:W-:Y:S02]  /*179c0*/  F2FP.BF16.F32.PACK_AB R11, R11, R94 ;  /* 0x0000005e0b0b723e */ /* 0x000fe400000010ff */
[----:B------:R-:W-:Y:S02]  /*179d0*/  F2FP.BF16.F32.PACK_AB R14, R14, R27 ;  /* 0x0000001b0e0e723e */ /* 0x000fe400000010ff */
[----:B------:R-:W-:Y:S01]  /*179e0*/  F2FP.BF16.F32.PACK_AB R15, R15, R118 ;  /* 0x000000760f0f723e */ /* 0x000fe200000010ff */
[----:B------:R-:W-:Y:S01]  /*179f0*/  IMAD.MOV.U32 R34, RZ, RZ, RZ ;  /* 0x000000ffff227224 */ /* 0x000fe200078e00ff */
[----:B------:R-:W-:Y:S01]  /*17a00*/  BAR.SYNC.DEFER_BLOCKING 0x1, 0x180 ;  /* 0x0046000000007b1d */ /* 0x000fe20000010000 */
[----:B---3--:R-:W-:-:S03]  /*17a10*/  IMAD.WIDE R8, R4, 0x2, R20 ;  /* 0x0000000204087825 */ /* 0x008fc600078e0214 */
[C---:B------:R-:W-:Y:S02]  /*17a20*/  LOP3.LUT R5, R8.reuse, 0x380, RZ, 0xc0, !PT ;  /* 0x0000038008057812 */ /* 0x040fe400078ec0ff */
[C---:B------:R-:W-:Y:S02]  /*17a30*/  IADD3 R7, P1, R8.reuse, 0x40, RZ ;  /* 0x0000004008077810 */ /* 0x040fe40007f3e0ff */
[C---:B------:R-:W-:Y:S02]  /*17a40*/  IADD3 R37, P0, R8.reuse, 0x60, RZ ;  /* 0x0000006008257810 */ /* 0x040fe40007f1e0ff */
[----:B------:R-:W-:Y:S02]  /*17a50*/  SHF.R.U64 R5, R5, 0x3, RZ ;  /* 0x0000000305057819 */ /* 0x000fe400000012ff */
[----:B------:R-:W-:Y:S02]  /*17a60*/  IADD3 R13, P2, R8, 0x20, RZ ;  /* 0x00000020080d7810 */ /* 0x000fe40007f5e0ff */
[----:B------:R-:W-:-:S02]  /*17a70*/  LOP3.LUT R6, R7, 0x380, RZ, 0xc0, !PT ;  /* 0x0000038007067812 */ /* 0x000fc400078ec0ff */
[----:B------:R-:W-:Y:S01]  /*17a80*/  LOP3.LUT R8, R5, R8, RZ, 0x3c, !PT ;  /* 0x0000000805087212 */ /* 0x000fe200078e3cff */
[--C-:B------:R-:W-:Y:S01]  /*17a90*/  IMAD.X R5, RZ, RZ, R9.reuse, P0 ;  /* 0x000000ffff057224 */ /* 0x100fe200000e0609 */
[----:B------:R-:W-:Y:S02]  /*17aa0*/  ISETP.NE.U32.AND P0, PT, RZ, UR4, PT ;  /* 0x00000004ff007c0c */ /* 0x000fe4000bf05070 */
[----:B------:R-:W-:Y:S02]  /*17ab0*/  SHF.R.U64 R6, R6, 0x3, RZ ;  /* 0x0000000306067819 */ /* 0x000fe400000012ff */
[----:B------:R-:W-:Y:S01]  /*17ac0*/  ISETP.NE.AND.EX P0, PT, RZ, UR5, PT, P0 ;  /* 0x00000005ff007c0c */ /* 0x000fe2000bf05300 */
[----:B------:R-:W-:Y:S01]  /*17ad0*/  ULDC.64 UR4, c[0x0][0xc08] ;  /* 0x0003020000047ab9 */ /* 0x000fe20000000a00 */
[----:B------:R-:W-:Y:S01]  /*17ae0*/  LOP3.LUT R6, R6, R7, RZ, 0x3c, !PT ;  /* 0x0000000706067212 */ /* 0x000fe200078e3cff */
[----:B------:R-:W-:Y:S01]  /*17af0*/  IMAD.X R7, RZ, RZ, R9, P1 ;  /* 0x000000ffff077224 */ /* 0x000fe200008e0609 */
[----:B------:R-:W-:-:S02]  /*17b00*/  LOP3.LUT R12, R13, 0x380, RZ, 0xc0, !PT ;  /* 0x000003800d0c7812 */ /* 0x000fc400078ec0ff */
[----:B------:R-:W-:Y:S02]  /*17b10*/  ISETP.NE.U32.AND P1, PT, RZ, UR4, PT ;  /* 0x00000004ff007c0c */ /* 0x000fe4000bf25070 */
[----:B------:R-:W-:Y:S02]  /*17b20*/  LOP3.LUT R4, R37, 0x380, RZ, 0xc0, !PT ;  /* 0x0000038025047812 */ /* 0x000fe400078ec0ff */
[----:B------:R-:W-:Y:S02]  /*17b30*/  SHF.R.U64 R12, R12, 0x3, RZ ;  /* 0x000000030c0c7819 */ /* 0x000fe400000012ff */
[----:B------:R-:W-:Y:S02]  /*17b40*/  ISETP.NE.AND.EX P1, PT, RZ, UR5, PT, P1 ;  /* 0x00000005ff007c0c */ /* 0x000fe4000bf25310 */
[----:B------:R-:W-:Y:S02]  /*17b50*/  SHF.R.U64 R4, R4, 0x3, RZ ;  /* 0x0000000304047819 */ /* 0x000fe400000012ff */
[----:B------:R-:W-:Y:S01]  /*17b60*/  LOP3.LUT R12, R12, R13, RZ, 0x3c, !PT ;  /* 0x0000000d0c0c7212 */ /* 0x000fe200078e3cff */
[----:B------:R-:W-:Y:S01]  /*17b70*/  IMAD.X R13, RZ, RZ, R9, P2 ;  /* 0x000000ffff0d7224 */ /* 0x000fe200010e0609 */
[----:B-1----:R-:W-:-:S02]  /*17b80*/  MOV R28, R8 ;  /* 0x00000008001c7202 */ /* 0x002fc40000000f00 */
[----:B------:R-:W-:Y:S02]  /*17b90*/  LOP3.LUT R4, R4, R37, RZ, 0x3c, !PT ;  /* 0x0000002504047212 */ /* 0x000fe400078e3cff */
[----:B------:R-:W-:Y:S02]  /*17ba0*/  F2FP.BF16.F32.PACK_AB R8, R26, R35 ;  /* 0x000000231a08723e */ /* 0x000fe400000010ff */
[----:B------:R-:W-:Y:S02]  /*17bb0*/  F2FP.BF16.F32.PACK_AB R9, R91, R90 ;  /* 0x0000005a5b09723e */ /* 0x000fe400000010ff */
[----:B------:R-:W-:Y:S02]  /*17bc0*/  MOV R32, R4 ;  /* 0x0000000400207202 */ /* 0x000fe40000000f00 */
[----:B------:R-:W-:Y:S01]  /*17bd0*/  MOV R35, R6 ;  /* 0x0000000600237202 */ /* 0x000fe20000000f00 */
[----:B------:R1:W-:Y:S01]  /*17be0*/  STSM.16.M88.4 [R28], R8 ;  /* 0x000000081c007844 */ /* 0x0003e20000000200 */
[----:B------:R-:W-:-:S02]  /*17bf0*/  MOV R36, R12 ;  /* 0x0000000c00247202 */ /* 0x000fc40000000f00 */
[----:B------:R-:W-:Y:S02]  /*17c00*/  F2FP.BF16.F32.PACK_AB R4, R97, R96 ;  /* 0x000000606104723e */ /* 0x000fe400000010ff */
[----:B------:R-:W-:Y:S02]  /*17c10*/  F2FP.BF16.F32.PACK_AB R5, R99, R98 ;  /* 0x000000626305723e */ /* 0x000fe400000010ff */
[----:B------:R-:W-:Y:S02]  /*17c20*/  F2FP.BF16.F32.PACK_AB R6, R101, R100 ;  /* 0x000000646506723e */ /* 0x000fe400000010ff */
[----:B------:R-:W-:Y:S01]  /*17c30*/  F2FP.BF16.F32.PACK_AB R7, R103, R102 ;  /* 0x000000666707723e */ /* 0x000fe200000010ff */
[----:B----4-:R-:W-:Y:S01]  /*17c40*/  IMAD.WIDE R26, R39, 0x4, R24 ;  /* 0x00000004271a7825 */ /* 0x010fe200078e0218 */
[----:B------:R-:W-:Y:S01]  /*17c50*/  F2FP.BF16.F32.PACK_AB R12, R113, R112 ;  /* 0x00000070710c723e */ /* 0x000fe200000010ff */
[----:B------:R-:W2:Y:S01]  /*17c60*/  @P1 LDC.64 R24, c[0x0][0xc08] ;  /* 0x00030200ff181b82 */ /* 0x000ea20000000a00 */
[----:B------:R-:W-:-:S02]  /*17c70*/  F2FP.BF16.F32.PACK_AB R13, R115, R114 ;  /* 0x00000072730d723e */ /* 0x000fc400000010ff */
[----:B-1----:R-:W-:Y:S02]  /*17c80*/  F2FP.BF16.F32.PACK_AB R8, R105, R104 ;  /* 0x000000686908723e */ /* 0x002fe400000010ff */
[----:B------:R-:W-:Y:S02]  /*17c90*/  F2FP.BF16.F32.PACK_AB R9, R107, R106 ;  /* 0x0000006a6b09723e */ /* 0x000fe400000010ff */
[----:B------:R-:W-:Y:S02]  /*17ca0*/  F2FP.BF16.F32.PACK_AB R10, R109, R108 ;  /* 0x0000006c6d0a723e */ /* 0x000fe400000010ff */
[----:B------:R-:W-:Y:S01]  /*17cb0*/  F2FP.BF16.F32.PACK_AB R11, R111, R110 ;  /* 0x0000006e6f0b723e */ /* 0x000fe200000010ff */
[----:B------:R2:W-:Y:S01]  /*17cc0*/  STSM.16.M88.4 [R36], R4 ;  /* 0x0000000424007844 */ /* 0x0005e20000000200 */
[----:B------:R-:W-:Y:S01]  /*17cd0*/  ULDC UR4, c[0x0][0xa88] ;  /* 0x0002a20000047ab9 */ /* 0x000fe20000000800 */
[----:B------:R-:W1:Y:S02]  /*17ce0*/  LDC R28, c[0x0][0xbe8] ;  /* 0x0002fa00ff1c7b82 */ /* 0x000e640000000800 */
[----:B------:R3:W-:Y:S04]  /*17cf0*/  STSM.16.M88.4 [R35], R8 ;  /* 0x0000000823007844 */ /* 0x0007e80000000200 */
[----:B------:R4:W-:Y:S02]  /*17d00*/  STSM.16.M88.4 [R32], R12 ;  /* 0x0000000c20007844 */ /* 0x0009e40000000200 */
[----:B------:R-:W-:Y:S01]  /*17d10*/  BAR.SYNC.DEFER_BLOCKING 0x1, 0x180 ;  /* 0x0046000000007b1d */ /* 0x000fe20000010000 */
[----:B--2---:R-:W-:-:S04]  /*17d20*/  @P1 IMAD.WIDE R4, R39, 0x4, R24 ;  /* 0x0000000427041825 */ /* 0x004fc800078e0218 */
[----:B---3--:R-:W-:Y:S01]  /*17d30*/  IMAD.U32 R9, RZ, RZ, UR4 ;  /* 0x00000004ff097e24 */ /* 0x008fe2000f8e00ff */
[----:B------:R2:W5:Y:S05]  /*17d40*/  @P0 LDG.E R34, desc[UR42][R26.64] ;  /* 0x0000002a1a220981 */ /* 0x00056a000c1e1900 */
[----:B------:R2:W5:Y:S01]  /*17d50*/  @P1 LDG.E R9, desc[UR42][R4.64] ;  /* 0x0000002a04091981 */ /* 0x000562000c1e1900 */
[----:B-1----:R-:W-:-:S13]  /*17d60*/  ISETP.NE.AND P2, PT, R28, 0x1, PT ;  /* 0x000000011c00780c */ /* 0x002fda0003f45270 */
[----:B------:R-:W1:Y:S08]  /*17d70*/  @P2 LDC R6, c[0x0][0xbec] ;  /* 0x0002fb00ff062b82 */ /* 0x000e700000000800 */
[----:B------:R-:W3:Y:S01]  /*17d80*/  @P2 LDC R11, c[0x0][0xbf0] ;  /* 0x0002fc00ff0b2b82 */ /* 0x000ee20000000800 */
[----:B----4-:R-:W-:Y:S01]  /*17d90*/  IMAD.IADD R15, R38, 0x1, R42 ;  /* 0x00000001260f7824 */ /* 0x010fe200078e022a */
[----:B--2---:R-:W-:Y:S06]  /*17da0*/  @P1 BRA `(.L_x_1756) ;  /* 0x0000000000101947 */ /* 0x004fec0003800000 */
[----:B------:R-:W-:Y:S05]  /*17db0*/  @!P0 BRA `(.L_x_1756) ;  /* 0x00000000000c8947 */ /* 0x000fea0003800000 */
[----:B------:R-:W2:Y:S04]  /*17dc0*/  LDG.E R4, desc[UR42][R26.64] ;  /* 0x0000002a1a047981 */ /* 0x000ea8000c1e1900 */
[----:B-----5:R-:W2:Y:S02]  /*17dd0*/  LDG.E R9, desc[UR42][R26.64+0x4] ;  /* 0x0000042a1a097981 */ /* 0x020ea4000c1e1900 */
[----:B--2---:R-:W-:-:S07]  /*17de0*/  IMAD.IADD R9, R9, 0x1, -R4 ;  /* 0x0000000109097824 */ /* 0x004fce00078e0a04 */
.L_x_1756:
[----:B------:R-:W2:Y:S01]  /*17df0*/  LDL.LU R44, [R1+0x48] ;  /* 0x00004800012c7983 */ /* 0x000ea20000300800 */
[----:B-1----:R-:W-:Y:S01]  /*17e00*/  @P2 IMAD.HI.U32 R4, R15, R6, RZ ;  /* 0x000000060f042227 */ /* 0x002fe200078e00ff */
[----:B------:R-:W-:Y:S01]  /*17e10*/  ULDC.64 UR4, c[0x0][0xb90] ;  /* 0x0002e40000047ab9 */ /* 0x000fe20000000a00 */
[----:B-----5:R-:W-:Y:S01]  /*17e20*/  SHF.R.S32.HI R35, RZ, 0x1f, R34 ;  /* 0x0000001fff237819 */ /* 0x020fe20000011422 */
[----:B------:R-:W4:Y:S01]  /*17e30*/  LDL R12, [R1+0x5c] ;  /* 0x00005c00010c7983 */ /* 0x000f220000100800 */
[----:B------:R-:W-:Y:S01]  /*17e40*/  IMAD.MOV.U32 R7, RZ, RZ, R15 ;  /* 0x000000ffff077224 */ /* 0x000fe200078e000f */
[----:B---3--:R-:W-:Y:S01]  /*17e50*/  @P2 SHF.R.U32.HI R7, RZ, R11, R4 ;  /* 0x0000000bff072219 */ /* 0x008fe20000011604 */
[----:B------:R-:W1:Y:S01]  /*17e60*/  @P2 LDC R41, c[0x0][0xbec] ;  /* 0x0002fb00ff292b82 */ /* 0x000e620000000800 */
[----:B------:R-:W3:Y:S01]  /*17e70*/  S2R R24, SR_TID.X ;  /* 0x0000000000187919 */ /* 0x000ee20000002100 */
[----:B------:R-:W-:Y:S02]  /*17e80*/  SEL R37, R39, RZ, !P0 ;  /* 0x000000ff27257207 */ /* 0x000fe40004000000 */
[----:B------:R-:W-:-:S02]  /*17e90*/  IMAD.MOV R13, RZ, RZ, -R7 ;  /* 0x000000ffff0d7224 */ /* 0x000fc400078e0a07 */
[C---:B---3--:R-:W-:Y:S02]  /*17ea0*/  VIADD R46, R24.reuse, 0xffffff80 ;  /* 0xffffff80182e7836 */ /* 0x048fe40000000000 */
[----:B------:R-:W-:-:S03]  /*17eb0*/  VIADD R25, R24, 0xffffff80 ;  /* 0xffffff8018197836 */ /* 0x000fc60000000000 */
[----:B------:R-:W-:Y:S02]  /*17ec0*/  SHF.R.S32.HI R40, RZ, 0x1f, R46 ;  /* 0x0000001fff287819 */ /* 0x000fe4000001142e */
[----:B------:R-:W-:Y:S02]  /*17ed0*/  SHF.R.S32.HI R24, RZ, 0x1f, R25 ;  /* 0x0000001fff187819 */ /* 0x000fe40000011419 */
[----:B------:R-:W-:Y:S02]  /*17ee0*/  LEA.HI R40, R40, R46, RZ, 0x3 ;  /* 0x0000002e28287211 */ /* 0x000fe400078f18ff */
[----:B------:R-:W-:Y:S02]  /*17ef0*/  LEA.HI R24, R24, R25, RZ, 0x7 ;  /* 0x0000001918187211 */ /* 0x000fe400078f38ff */
[----:B------:R-:W-:Y:S02]  /*17f00*/  SHF.R.S32.HI R40, RZ, 0x3, R40 ;  /* 0x00000003ff287819 */ /* 0x000fe40000011428 */
[----:B------:R-:W-:-:S05]  /*17f10*/  LOP3.LUT R24, R24, 0xffffff80, RZ, 0xc0, !PT ;  /* 0xffffff8018187812 */ /* 0x000fca00078ec0ff */
[----:B------:R-:W-:Y:S01]  /*17f20*/  IMAD.IADD R24, R25, 0x1, -R24 ;  /* 0x0000000119187824 */ /* 0x000fe200078e0a18 */
[----:B--2---:R-:W-:Y:S01]  /*17f30*/  SHF.R.S32.HI R38, RZ, 0x1f, R44 ;  /* 0x0000001fff267819 */ /* 0x004fe2000001142c */
[----:B------:R-:W-:-:S04]  /*17f40*/  IMAD.WIDE.U32 R4, R44, UR4, R34 ;  /* 0x000000042c047c25 */ /* 0x000fc8000f8e0022 */
[----:B------:R-:W-:-:S04]  /*17f50*/  IMAD R6, R38, UR4, RZ ;  /* 0x0000000426067c24 */ /* 0x000fc8000f8e02ff */
[----:B------:R-:W-:Y:S01]  /*17f60*/  IMAD R11, R44, UR5, R6 ;  /* 0x000000052c0b7c24 */ /* 0x000fe2000f8e0206 */
[----:B------:R-:W-:Y:S01]  /*17f70*/  SHF.R.S32.HI R6, RZ, 0x1f, R39 ;  /* 0x0000001fff067819 */ /* 0x000fe20000011427 */
[----:B------:R-:W-:Y:S02]  /*17f80*/  ULDC.64 UR4, c[0x0][0xb98] ;  /* 0x0002e60000047ab9 */ /* 0x000fe40000000a00 */
[----:B------:R-:W-:Y:S01]  /*17f90*/  IMAD.IADD R5, R5, 0x1, R11 ;  /* 0x0000000105057824 */ /* 0x000fe200078e020b */
[----:B------:R-:W-:Y:S01]  /*17fa0*/  SEL R36, R6, RZ, !P0 ;  /* 0x000000ff06247207 */ /* 0x000fe20004000000 */
[----:B------:R-:W-:Y:S02]  /*17fb0*/  IMAD R11, R28, R13, R15 ;  /* 0x0000000d1c0b7224 */ /* 0x000fe400078e020f */
[----:B------:R-:W-:-:S04]  /*17fc0*/  IMAD.WIDE.U32 R4, R37, UR4, R4 ;  /* 0x0000000425047c25 */ /* 0x000fc8000f8e0004 */
[----:B------:R-:W-:Y:S01]  /*17fd0*/  IMAD R8, R36, UR4, RZ ;  /* 0x0000000424087c24 */ /* 0x000fe2000f8e02ff */
[----:B------:R-:W-:Y:S02]  /*17fe0*/  SHF.R.S32.HI R6, RZ, 0x1f, R11 ;  /* 0x0000001fff067819 */ /* 0x000fe4000001140b */
[----:B------:R-:W-:Y:S01]  /*17ff0*/  SHF.R.S32.HI R13, RZ, 0x1f, R7 ;  /* 0x0000001fff0d7819 */ /* 0x000fe20000011407 */
[----:B------:R-:W-:Y:S01]  /*18000*/  IMAD R8, R37, UR5, R8 ;  /* 0x0000000525087c24 */ /* 0x000fe2000f8e0208 */
[----:B------:R-:W-:Y:S01]  /*18010*/  IADD3 R4, P0, R7, R4, RZ ;  /* 0x0000000407047210 */ /* 0x000fe20007f1e0ff */
[----:B------:R-:W-:Y:S02]  /*18020*/  ULDC.64 UR4, c[0x0][0xb88] ;  /* 0x0002e20000047ab9 */ /* 0x000fe40000000a00 */
[----:B------:R-:W-:Y:S01]  /*18030*/  IMAD R6, R6, UR4, RZ ;  /* 0x0000000406067c24 */ /* 0x000fe2000f8e02ff */
[----:B------:R-:W-:-:S03]  /*18040*/  IADD3.X R5, R13, R5, R8, P0, !PT ;  /* 0x000000050d057210 */ /* 0x000fc600007fe408 */
[C---:B------:R-:W-:Y:S02]  /*18050*/  IMAD R7, R11.reuse, UR5, R6 ;  /* 0x000000050b077c24 */ /* 0x040fe4000f8e0206 */
[----:B------:R-:W-:Y:S01]  /*18060*/  IMAD.WIDE.U32 R4, R11, UR4, R4 ;  /* 0x000000040b047c25 */ /* 0x000fe2000f8e0004 */
[----:B------:R-:W-:-:S03]  /*18070*/  ULDC.64 UR4, c[0x0][0xb50] ;  /* 0x0002d40000047ab9 */ /* 0x000fc60000000a00 */
[----:B------:R-:W-:Y:S01]  /*18080*/  IMAD.IADD R5, R5, 0x1, R7 ;  /* 0x0000000105057824 */ /* 0x000fe200078e0207 */
[----:B------:R-:W-:-:S04]  /*18090*/  LEA R10, P0, R4, UR4, 0x2 ;  /* 0x00000004040a7c11 */ /* 0x000fc8000f8010ff */
[----:B------:R-:W-:Y:S02]  /*180a0*/  LEA.HI.X R14, R4, UR5, R5, 0x2, P0 ;  /* 0x00000005040e7c11 */ /* 0x000fe400080f1405 */
[----:B------:R-:W-:Y:S01]  /*180b0*/  LEA R11, R40, R43, 0x6 ;  /* 0x0000002b280b7211 */ /* 0x000fe200078e30ff */
[----:B------:R-:W-:Y:S01]  /*180c0*/  SHFL.IDX PT, R4, R10, RZ, 0x1c1f ;  /* 0x001c1fff0a047589 */ /* 0x000fe200000e0000 */
[----:B----4-:R-:W-:Y:S01]  /*180d0*/  IMAD.IADD R12, R12, 0x1, R42 ;  /* 0x000000010c0c7824 */ /* 0x010fe200078e022a */
[----:B------:R-:W-:Y:S01]  /*180e0*/  SHF.R.S32.HI R45, RZ, 0x1f, R46 ;  /* 0x0000001fff2d7819 */ /* 0x000fe2000001142e */
[----:B------:R-:W-:Y:S01]  /*180f0*/  IMAD R39, R9, R28, RZ ;  /* 0x0000001c09277224 */ /* 0x000fe200078e02ff */
[----:B------:R-:W2:Y:S01]  /*18100*/  SHFL.IDX PT, R5, R14, RZ, 0x1c1f ;  /* 0x001c1fff0e057589 */ /* 0x000ea200000e0000 */
[----:B------:R-:W-:Y:S01]  /*18110*/  IMAD.WIDE R20, R11, 0x2, R20 ;  /* 0x000000020b147825 */ /* 0x000fe200078e0214 */
[----:B------:R-:W-:Y:S02]  /*18120*/  ULDC.64 UR4, c[0x0][0xaa0] ;  /* 0x0002a80000047ab9 */ /* 0x000fe40000000a00 */
[----:B------:R-:W-:Y:S04]  /*18130*/  SHFL.IDX PT, R6, R10, 0x1, 0x1c1f ;  /* 0x003c1f000a067f89 */ /* 0x000fe800000e0000 */
[----:B------:R-:W3:Y:S01]  /*18140*/  SHFL.IDX PT, R7, R14, 0x1, 0x1c1f ;  /* 0x003c1f000e077f89 */ /* 0x000ee200000e0000 */
[----:B------:R-:W-:Y:S01]  /*18150*/  LOP3.LUT P0, RZ, R24, 0x3, RZ, 0xc0, !PT ;  /* 0x0000000318ff7812 */ /* 0x000fe2000780c0ff */
[----:B------:R-:W-:Y:S01]  /*18160*/  VIADD R8, R12, 0x8 ;  /* 0x000000080c087836 */ /* 0x000fe20000000000 */
[----:B------:R-:W-:-:S02]  /*18170*/  IADD3 R13, P3, R20, 0x1800, RZ ;  /* 0x00001800140d7810 */ /* 0x000fc40007f7e0ff */
[----:B------:R-:W-:Y:S02]  /*18180*/  IADD3 R25, P4, R20, 0x3000, RZ ;  /* 0x0000300014197810 */ /* 0x000fe40007f9e0ff */
[-C--:B------:R-:W-:Y:S02]  /*18190*/  ISETP.GE.OR P1, PT, R12, R39.reuse, P0 ;  /* 0x000000270c00720c */ /* 0x080fe40000726670 */
[----:B------:R-:W-:Y:S02]  /*181a0*/  LOP3.LUT R9, R20, 0x380, RZ, 0xc0, !PT ;  /* 0x0000038014097812 */ /* 0x000fe400078ec0ff */
[----:B------:R-:W-:Y:S02]  /*181b0*/  LOP3.LUT R12, R13, 0x380, RZ, 0xc0, !PT ;  /* 0x000003800d0c7812 */ /* 0x000fe400078ec0ff */
[----:B------:R-:W-:Y:S02]  /*181c0*/  ISETP.GE.OR P0, PT, R8, R39, P0 ;  /* 0x000000270800720c */ /* 0x000fe40000706670 */
[----:B------:R-:W-:-:S02]  /*181d0*/  LOP3.LUT R24, R25, 0x380, RZ, 0xc0, !PT ;  /* 0x0000038019187812 */ /* 0x000fc400078ec0ff */
[----:B------:R-:W-:Y:S02]  /*181e0*/  SHF.R.U64 R9, R9, 0x3, RZ ;  /* 0x0000000309097819 */ /* 0x000fe400000012ff */
[----:B------:R-:W-:Y:S02]  /*181f0*/  SHF.R.U64 R12, R12, 0x3, RZ ;  /* 0x000000030c0c7819 */ /* 0x000fe400000012ff */
[----:B------:R-:W-:Y:S02]  /*18200*/  SHF.R.U64 R24, R24, 0x3, RZ ;  /* 0x0000000318187819 */ /* 0x000fe400000012ff */
[----:B------:R-:W-:Y:S01]  /*18210*/  LOP3.LUT R8, R9, R20, RZ, 0x3c, !PT ;  /* 0x0000001409087212 */ /* 0x000fe200078e3cff */
[--C-:B------:R-:W-:Y:S01]  /*18220*/  IMAD.MOV.U32 R9, RZ, RZ, R21.reuse ;  /* 0x000000ffff097224 */ /* 0x100fe200078e0015 */
[----:B------:R-:W-:Y:S01]  /*18230*/  LOP3.LUT R12, R12, R13, RZ, 0x3c, !PT ;  /* 0x0000000d0c0c7212 */ /* 0x000fe200078e3cff */
[--C-:B------:R-:W-:Y:S01]  /*18240*/  IMAD.X R13, RZ, RZ, R21.reuse, P3 ;  /* 0x000000ffff0d7224 */ /* 0x100fe200018e0615 */
[----:B------:R-:W-:Y:S01]  /*18250*/  LOP3.LUT R24, R24, R25, RZ, 0x3c, !PT ;  /* 0x0000001918187212 */ /* 0x000fe200078e3cff */
[----:B------:R-:W-:Y:S01]  /*18260*/  IMAD.X R25, RZ, RZ, R21, P4 ;  /* 0x000000ffff197224 */ /* 0x000fe200020e0615 */
[----:B--2---:R2:W-:Y:S04]  /*18270*/  @!P1 ST.E desc[UR42][R4.64], R3 ;  /* 0x0000000304009985 */ /* 0x0045e8000c10192a */
[----:B---3--:R3:W-:Y:S04]  /*18280*/  @!P0 ST.E desc[UR42][R6.64], R0 ;  /* 0x0000000006008985 */ /* 0x0087e8000c10192a */
[----:B------:R-:W4:Y:S04]  /*18290*/  LD.E.128 R8, desc[UR42][R8.64] ;  /* 0x0000002a08087980 */ /* 0x000f28000c101d00 */
[----:B------:R-:W4:Y:S04]  /*182a0*/  LD.E.128 R12, desc[UR42][R12.64] ;  /* 0x0000002a0c0c7980 */ /* 0x000f28000c101d00 */
[----:B------:R-:W4:Y:S01]  /*182b0*/  LD.E.128 R24, desc[UR42][R24.64] ;  /* 0x0000002a18187980 */ /* 0x000f22000c101d00 */
[----:B------:R-:W-:-:S04]  /*182c0*/  IADD3 R32, P0, R20, 0x4800, RZ ;  /* 0x0000480014207810 */ /* 0x000fc80007f1e0ff */
[----:B------:R-:W-:-:S04]  /*182d0*/  LOP3.LUT R20, R32, 0x380, RZ, 0xc0, !PT ;  /* 0x0000038020147812 */ /* 0x000fc800078ec0ff */
[----:B--2---:R-:W-:Y:S02]  /*182e0*/  SHF.R.U64 R3, R20, 0x3, RZ ;  /* 0x0000000314037819 */ /* 0x004fe400000012ff */
[----:B------:R-:W-:Y:S02]  /*182f0*/  LEA.HI R45, R45, R46, RZ, 0x3 ;  /* 0x0000002e2d2d7211 */ /* 0x000fe400078f18ff */
[----:B------:R-:W-:Y:S01]  /*18300*/  LOP3.LUT R4, R3, R32, RZ, 0x3c, !PT ;  /* 0x0000002003047212 */ /* 0x000fe200078e3cff */
[----:B------:R-:W-:Y:S02]  /*18310*/  IMAD R3, R35, UR4, RZ ;  /* 0x0000000423037c24 */ /* 0x000fe4000f8e02ff */
[----:B------:R-:W2:Y:S01]  /*18320*/  @P2 LDC R35, c[0x0][0xbf0] ;  /* 0x0002fc00ff232b82 */ /* 0x000ea20000000800 */
[----:B------:R-:W-:Y:S01]  /*18330*/  LOP3.LUT R45, R45, 0xfffffff8, RZ, 0xc0, !PT ;  /* 0xfffffff82d2d7812 */ /* 0x000fe200078ec0ff */
[----:B------:R-:W-:Y:S02]  /*18340*/  IMAD.X R5, RZ, RZ, R21, P0 ;  /* 0x000000ffff057224 */ /* 0x000fe400000e0615 */
[----:B------:R-:W-:-:S02]  /*18350*/  IMAD R3, R34, UR5, R3 ;  /* 0x0000000522037c24 */ /* 0x000fc4000f8e0203 */
[----:B------:R-:W-:Y:S02]  /*18360*/  IMAD.IADD R45, R46, 0x1, -R45 ;  /* 0x000000012e2d7824 */ /* 0x000fe400078e0a2d */
[----:B------:R-:W-:Y:S01]  /*18370*/  IMAD.WIDE.U32 R20, R34, UR4, RZ ;  /* 0x0000000422147c25 */ /* 0x000fe2000f8e00ff */
[----:B------:R-:W-:Y:S01]  /*18380*/  ULDC.64 UR4, c[0x0][0xae8] ;  /* 0x0002ba0000047ab9 */ /* 0x000fe20000000a00 */
[----:B---3--:R-:W5:Y:S02]  /*18390*/  LD.E.128 R4, desc[UR42][R4.64] ;  /* 0x0000002a04047980 */ /* 0x008f64000c101d00 */
[----:B------:R-:W-:Y:S02]  /*183a0*/  IMAD R0, R45, 0x30, R40 ;  /* 0x000000302d007824 */ /* 0x000fe400078e0228 */
[----:B------:R-:W-:Y:S01]  /*183b0*/  IMAD.IADD R21, R21, 0x1, R3 ;  /* 0x0000000115157824 */ /* 0x000fe200078e0203 */
[----:B------:R-:W-:Y:S01]  /*183c0*/  @!PT LDS RZ, [RZ] ;  /* 0x00000000fffff984 */ /* 0x000fe20000000800 */
[----:B------:R-:W-:Y:S01]  /*183d0*/  @!PT LDS RZ, [RZ] ;  /* 0x00000000fffff984 */ /* 0x000fe20000000800 */
[----:B------:R-:W-:Y:S01]  /*183e0*/  @!PT LDS RZ, [RZ] ;  /* 0x00000000fffff984 */ /* 0x000fe20000000800 */
[----:B------:R-:W-:Y:S01]  /*183f0*/  @!PT LDS RZ, [RZ] ;  /* 0x00000000fffff984 */ /* 0x000fe20000000800 */
[----:B------:R3:W-:Y:S06]  /*18400*/  MEMBAR.ALL.CTA ;  /* 0x0000000000007992 */ /* 0x0007ec0000008000 */
[----:B---3--:R-:W3:Y:S01]  /*18410*/  FENCE.VIEW.ASYNC.S ;  /* 0x00000000000073c6 */ /* 0x008ee20000000000 */
[----:B------:R-:W-:-:S02]  /*18420*/  IMAD R3, R38, UR4, RZ ;  /* 0x0000000426037c24 */ /* 0x000fc4000f8e02ff */
[----:B------:R-:W-:Y:S02]  /*18430*/  IMAD.IADD R34, R42, 0x1, R0 ;  /* 0x000000012a227824 */ /* 0x000fe400078e0200 */
[C---:B------:R-:W-:Y:S02]  /*18440*/  IMAD R3, R44.reuse, UR5, R3 ;  /* 0x000000052c037c24 */ /* 0x040fe4000f8e0203 */
[----:B------:R-:W-:Y:S01]  /*18450*/  IMAD.WIDE.U32 R20, R44, UR4, R20 ;  /* 0x000000042c147c25 */ /* 0x000fe2000f8e0014 */
[----:B------:R-:W-:-:S03]  /*18460*/  ULDC.64 UR4, c[0x0][0xaf0] ;  /* 0x0002bc0000047ab9 */ /* 0x000fc60000000a00 */
[----:B-1----:R-:W-:-:S04]  /*18470*/  @P2 IMAD.HI.U32 R0, R34, R41, RZ ;  /* 0x0000002922002227 */ /* 0x002fc800078e00ff */
[----:B------:R-:W-:Y:S02]  /*18480*/  IMAD.IADD R21, R21, 0x1, R3 ;  /* 0x0000000115157824 */ /* 0x000fe400078e0203 */
[----:B------:R-:W-:Y:S01]  /*18490*/  IMAD.MOV.U32 R3, RZ, RZ, R34 ;  /* 0x000000ffff037224 */ /* 0x000fe200078e0022 */
[----:B--2---:R-:W-:Y:S01]  /*184a0*/  @P2 SHF.R.U32.HI R3, RZ, R35, R0 ;  /* 0x00000023ff032219 */ /* 0x004fe20000011600 */
        /* <DEDUP_REMOVED lines=19> */
[----:B------:R-:W-:Y:S01]  /*185e0*/  IMAD.IADD R3, R21, 0x1, R3 ;  /* 0x0000000115037824 */ /* 0x000fe200078e0203 */
[----:B------:R-:W-:-:S04]  /*185f0*/  ULDC UR4, c[0x0][0xac8] ;  /* 0x0002b20000047ab9 */ /* 0x000fc80000000800 */
[----:B------:R-:W-:Y:S02]  /*18600*/  LEA.HI.X R32, R20, UR5, R3, 0x1, P0 ;  /* 0x0000000514207c11 */ /* 0x000fe400080f0c03 */
[----:B---3--:R-:W1:Y:S01]  /*18610*/  SHFL.IDX PT, R20, R28, RZ, 0x181f ;  /* 0x00181fff1c147589 */ /* 0x008e6200000e0000 */
[----:B------:R-:W-:-:S03]  /*18620*/  IMAD.IADD R38, R40, 0x1, R42 ;  /* 0x0000000128267824 */ /* 0x000fc600078e022a */
[----:B------:R-:W2:Y:S01]  /*18630*/  SHFL.IDX PT, R34, R28, 0x1, 0x181f ;  /* 0x00381f001c227f89 */ /* 0x000ea200000e0000 */
[----:B------:R-:W-:-:S03]  /*18640*/  ISETP.GE.AND P0, PT, R43, UR4, PT ;  /* 0x000000042b007c0c */ /* 0x000fc6000bf06270 */
[----:B------:R-:W3:Y:S04]  /*18650*/  SHFL.IDX PT, R36, R32, RZ, 0x181f ;  /* 0x00181fff20247589 */ /* 0x000ee800000e0000 */
[----:B------:R-:W0:Y:S01]  /*18660*/  SHFL.IDX PT, R37, R28, 0x2, 0x181f ;  /* 0x00581f001c257f89 */ /* 0x000e2200000e0000 */
[----:B------:R-:W-:-:S03]  /*18670*/  VIADD R0, R38, 0x30 ;  /* 0x0000003026007836 */ /* 0x000fc60000000000 */
[----:B------:R-:W0:Y:S01]  /*18680*/  SHFL.IDX PT, R40, R32, 0x1, 0x181f ;  /* 0x00381f0020287f89 */ /* 0x000e2200000e0000 */
[CC--:B------:R-:W-:Y:S01]  /*18690*/  ISETP.GE.OR P3, PT, R38.reuse, R39.reuse, P0 ;  /* 0x000000272600720c */ /* 0x0c0fe20000766670 */
[----:B------:R-:W-:Y:S02]  /*186a0*/  VIADD R3, R38, 0x60 ;  /* 0x0000006026037836 */ /* 0x000fe40000000000 */
[----:B------:R-:W0:Y:S01]  /*186b0*/  SHFL.IDX PT, R42, R32, 0x2, 0x181f ;  /* 0x00581f00202a7f89 */ /* 0x000e2200000e0000 */
[-C--:B------:R-:W-:Y:S02]  /*186c0*/  ISETP.GE.OR P2, PT, R0, R39.reuse, P0 ;  /* 0x000000270000720c */ /* 0x080fe40000746670 */
[----:B------:R-:W-:Y:S01]  /*186d0*/  ISETP.GE.OR P1, PT, R3, R39, P0 ;  /* 0x000000270300720c */ /* 0x000fe20000726670 */
[----:B------:R-:W-:-:S06]  /*186e0*/  VIADD R0, R2, 0x16820 ;  /* 0x0001682002007836 */ /* 0x000fcc0000000000 */
[----:B-1----:R-:W-:-:S04]  /*186f0*/  @!P3 LEA R20, P5, R43, R20, 0x1 ;  /* 0x000000142b14b211 */ /* 0x002fc800078a08ff */
[C---:B--2---:R-:W-:Y:S02]  /*18700*/  @!P2 LEA R34, P4, R43.reuse, R34, 0x1 ;  /* 0x000000222b22a211 */ /* 0x044fe400078808ff */
[C-C-:B---3--:R-:W-:Y:S02]  /*18710*/  @!P3 LEA.HI.X R21, R43.reuse, R36, R33.reuse, 0x1, P5 ;  /* 0x000000242b15b211 */ /* 0x148fe400028f0c21 */
[C---:B0-----:R-:W-:Y:S02]  /*18720*/  @!P1 LEA R36, P5, R43.reuse, R37, 0x1 ;  /* 0x000000252b249211 */ /* 0x041fe400078a08ff */
[----:B------:R-:W-:Y:S02]  /*18730*/  PRMT R0, RZ, 0x654, R0 ;  /* 0x00000654ff007816 */ /* 0x000fe40000000000 */
[C-C-:B------:R-:W-:Y:S02]  /*18740*/  @!P2 LEA.HI.X R35, R43.reuse, R40, R33.reuse, 0x1, P4 ;  /* 0x000000282b23a211 */ /* 0x140fe400020f0c21 */
[----:B------:R-:W-:Y:S01]  /*18750*/  @!P1 LEA.HI.X R37, R43, R42, R33, 0x1, P5 ;  /* 0x0000002a2b259211 */ /* 0x000fe200028f0c21 */
[----:B------:R0:W-:Y:S02]  /*18760*/  SYNCS.ARRIVE.TRANS64.RED.A1T0 RZ, [R0+URZ], RZ ;  /* 0x000000ff00ff79a7 */ /* 0x0001e4000810043f */
[----:B0-----:R-:W-:-:S05]  /*18770*/  VIADD R0, R38, 0x90 ;  /* 0x0000009026007836 */ /* 0x001fca0000000000 */
[----:B------:R-:W-:Y:S01]  /*18780*/  ISETP.GE.OR P0, PT, R0, R39, P0 ;  /* 0x000000270000720c */ /* 0x000fe20000706670 */
[----:B------:R-:W2:Y:S04]  /*18790*/  SHFL.IDX PT, R28, R28, 0x3, 0x181f ;  /* 0x00781f001c1c7f89 */ /* 0x000ea800000e0000 */
[----:B------:R-:W3:Y:S04]  /*187a0*/  SHFL.IDX PT, R32, R32, 0x3, 0x181f ;  /* 0x00781f0020207f89 */ /* 0x000ee800000e0000 */
[----:B----4-:R4:W-:Y:S04]  /*187b0*/  @!P3 ST.E.128 desc[UR42][R20.64], R8 ;  /* 0x000000081400b985 */ /* 0x0109e8000c101d2a */
[----:B------:R4:W-:Y:S04]  /*187c0*/  @!P2 ST.E.128 desc[UR42][R34.64], R12 ;  /* 0x0000000c2200a985 */ /* 0x0009e8000c101d2a */
[----:B------:R4:W-:Y:S01]  /*187d0*/  @!P1 ST.E.128 desc[UR42][R36.64], R24 ;  /* 0x0000001824009985 */ /* 0x0009e2000c101d2a */
[----:B--23--:R-:W-:Y:S05]  /*187e0*/  @P0 BRA `(.L_x_1757) ;  /* 0x00000008007c0947 */ /* 0x00cfea0003800000 */
[----:B----4-:R-:W-:-:S04]  /*187f0*/  LEA R8, P0, R43, R28, 0x1 ;  /* 0x0000001c2b087211 */ /* 0x010fc800078008ff */
[----:B------:R-:W-:-:S05]  /*18800*/  LEA.HI.X R9, R43, R32, R33, 0x1, P0 ;  /* 0x000000202b097211 */ /* 0x000fca00000f0c21 */
[----:B-----5:R2:W-:Y:S01]  /*18810*/  ST.E.128 desc[UR42][R8.64], R4 ;  /* 0x0000000408007985 */ /* 0x0205e2000c101d2a */
[----:B------:R-:W-:Y:S05]  /*18820*/  BRA `(.L_x_1757) ;  /* 0x00000008006c7947 */ /* 0x000fea0003800000 */
.L_x_1755:
[----:B------:R-:W3:Y:S01]  /*18830*/  LDL R11, [R1+0x4c] ;  /* 0x00004c00010b7983 */ /* 0x000ee20000100800 */
[----:B------:R-:W-:Y:S01]  /*18840*/  ULDC.64 UR4, c[0x0][0xc00] ;  /* 0x0003000000047ab9 */ /* 0x000fe20000000a00 */
[----:B------:R-:W3:Y:S01]  /*18850*/  LDC.64 R4, c[0x0][0xc00] ;  /* 0x00030000ff047b82 */ /* 0x000ee20000000a00 */
[----:B------:R-:W-:Y:S01]  /*18860*/  ISETP.NE.U32.AND P0, PT, RZ, UR4, PT ;  /* 0x00000004ff007c0c */ /* 0x000fe2000bf05070 */
[----:B------:R-:W-:-:S03]  /*18870*/  IMAD.MOV.U32 R0, RZ, RZ, RZ ;  /* 0x000000ffff007224 */ /* 0x000fc600078e00ff */
[----:B------:R-:W-:Y:S01]  /*18880*/  ISETP.NE.AND.EX P0, PT, RZ, UR5, PT, P0 ;  /* 0x00000005ff007c0c */ /* 0x000fe2000bf05300 */
[----:B------:R-:W-:Y:S02]  /*18890*/  ULDC.64 UR4, c[0x0][0xc08] ;  /* 0x0003020000047ab9 */ /* 0x000fe40000000a00 */
[----:B------:R-:W-:Y:S01]  /*188a0*/  ISETP.NE.U32.AND P1, PT, RZ, UR4, PT ;  /* 0x00000004ff007c0c */ /* 0x000fe2000bf25070 */
[----:B------:R-:W4:Y:S03]  /*188b0*/  LDC R25, c[0x0][0xbe8] ;  /* 0x0002fa00ff197b82 */ /* 0x000f260000000800 */
[----:B------:R-:W-:-:S13]  /*188c0*/  ISETP.NE.AND.EX P1, PT, RZ, UR5, PT, P1 ;  /* 0x00000005ff007c0c */ /* 0x000fda000bf25310 */
[----:B------:R-:W2:Y:S01]  /*188d0*/  @P1 LDC.64 R6, c[0x0][0xc08] ;  /* 0x00030200ff061b82 */ /* 0x000ea20000000a00 */
[----:B------:R-:W-:Y:S02]  /*188e0*/  ULDC UR4, c[0x0][0xa88] ;  /* 0x0002a20000047ab9 */ /* 0x000fe40000000800 */
[----:B------:R-:W-:Y:S01]  /*188f0*/  IMAD.U32 R8, RZ, RZ, UR4 ;  /* 0x00000004ff087e24 */ /* 0x000fe2000f8e00ff */
[----:B------:R-:W0:Y:S01]  /*18900*/  S2R R10, SR_TID.X ;  /* 0x00000000000a7919 */ /* 0x000e220000002100 */
[----:B---3--:R-:W-:-:S04]  /*18910*/  IMAD.WIDE R4, R11, 0x4, R4 ;  /* 0x000000040b047825 */ /* 0x008fc800078e0204 */
[----:B--2---:R-:W-:Y:S01]  /*18920*/  @P1 IMAD.WIDE R6, R11, 0x4, R6 ;  /* 0x000000040b061825 */ /* 0x004fe200078e0206 */
[----:B------:R2:W5:Y:S04]  /*18930*/  @P0 LDG.E R0, desc[UR42][R4.64] ;  /* 0x0000002a04000981 */ /* 0x000568000c1e1900 */
[----:B------:R2:W5:Y:S01]  /*18940*/  @P1 LDG.E R8, desc[UR42][R6.64] ;  /* 0x0000002a06081981 */ /* 0x000562000c1e1900 */
[----:B----4-:R-:W-:Y:S01]  /*18950*/  ISETP.NE.AND P2, PT, R25, 0x1, PT ;  /* 0x000000011900780c */ /* 0x010fe20003f45270 */
[----:B0-----:R-:W-:Y:S01]  /*18960*/  VIADD R32, R10, 0xffffff80 ;  /* 0xffffff800a207836 */ /* 0x001fe20000000000 */
[----:B------:R-:W-:-:S04]  /*18970*/  SHF.R.S32.HI R9, RZ, 0x1f, R11 ;  /* 0x0000001fff097819 */ /* 0x000fc8000001140b */
[----:B------:R-:W-:-:S07]  /*18980*/  ISETP.GE.AND P3, PT, R32, 0xc0, PT ;  /* 0x000000c02000780c */ /* 0x000fce0003f66270 */
[----:B------:R-:W0:Y:S08]  /*18990*/  @P2 LDC R20, c[0x0][0xbec] ;  /* 0x0002fb00ff142b82 */ /* 0x000e300000000800 */
[----:B------:R-:W3:Y:S01]  /*189a0*/  @P2 LDC R27, c[0x0][0xbf0] ;  /* 0x0002fc00ff1b2b82 */ /* 0x000ee20000000800 */
[----:B--2---:R-:W-:Y:S05]  /*189b0*/  @P1 BRA `(.L_x_1758) ;  /* 0x0000000000101947 */ /* 0x004fea0003800000 */
[----:B------:R-:W-:Y:S05]  /*189c0*/  @!P0 BRA `(.L_x_1758) ;  /* 0x00000000000c8947 */ /* 0x000fea0003800000 */
[----:B------:R-:W2:Y:S04]  /*189d0*/  LDG.E R3, desc[UR42][R4.64] ;  /* 0x0000002a04037981 */ /* 0x000ea8000c1e1900 */
[----:B-----5:R-:W2:Y:S02]  /*189e0*/  LDG.E R8, desc[UR42][R4.64+0x4] ;  /* 0x0000042a04087981 */ /* 0x020ea4000c1e1900 */
[----:B--2---:R-:W-:-:S07]  /*189f0*/  IMAD.IADD R8, R8, 0x1, -R3 ;  /* 0x0000000108087824 */ /* 0x004fce00078e0a03 */
.L_x_1758:
[----:B-----5:R-:W2:Y:S04]  /*18a00*/  LDL R24, [R1+0x48] ;  /* 0x0000480001187983 */ /* 0x020ea80000100800 */
[----:B-1----:R1:W5:Y:S01]  /*18a10*/  LDL R28, [R1+0x20] ;  /* 0x00002000011c7983 */ /* 0x0023620000100800 */
[----:B------:R-:W-:Y:S01]  /*18a20*/  BSSY B1, `(.L_x_1759) ;  /* 0x000002c000017945 */ /* 0x000fe20003800000 */
[----:B------:R-:W-:Y:S02]  /*18a30*/  SEL R13, R11, RZ, !P0 ;  /* 0x000000ff0b0d7207 */ /* 0x000fe40004000000 */
[----:B------:R-:W-:Y:S02]  /*18a40*/  SEL R14, R9, RZ, !P0 ;  /* 0x000000ff090e7207 */ /* 0x000fe40004000000 */
[----:B------:R-:W-:-:S02]  /*18a50*/  SHF.R.S32.HI R11, RZ, 0x1f, R0 ;  /* 0x0000001fff0b7819 */ /* 0x000fc40000011400 */
[----:B--2---:R-:W-:Y:S01]  /*18a60*/  SHF.R.S32.HI R12, RZ, 0x1f, R24 ;  /* 0x0000001fff0c7819 */ /* 0x004fe20000011418 */
[----:B-1----:R-:W-:Y:S06]  /*18a70*/  @P3 BRA `(.L_x_1760) ;  /* 0x0000000000983947 */ /* 0x002fec0003800000 */
[----:B------:R-:W1:Y:S01]  /*18a80*/  LDC R9, c[0x0][0xbe8] ;  /* 0x0002fa00ff097b82 */ /* 0x000e620000000800 */
[----:B-----5:R-:W-:Y:S01]  /*18a90*/  IADD3 R10, R28, -0x80, R10 ;  /* 0xffffff801c0a7810 */ /* 0x020fe20007ffe00a */
[----:B-1----:R-:W-:-:S05]  /*18aa0*/  IMAD R3, R8, R9, RZ ;  /* 0x0000000908037224 */ /* 0x002fca00078e02ff */
[----:B------:R-:W-:-:S13]  /*18ab0*/  ISETP.GE.AND P0, PT, R10, R3, PT ;  /* 0x000000030a00720c */ /* 0x000fda0003f06270 */
[----:B------:R-:W-:Y:S05]  /*18ac0*/  @P0 BRA `(.L_x_1760) ;  /* 0x0000000000840947 */ /* 0x000fea0003800000 */
[----:B------:R-:W-:Y:S01]  /*18ad0*/  ISETP.NE.AND P0, PT, R9, 0x1, PT ;  /* 0x000000010900780c */ /* 0x000fe20003f05270 */
[----:B------:R-:W-:Y:S01]  /*18ae0*/  ULDC.64 UR4, c[0x0][0xb90] ;  /* 0x0002e40000047ab9 */ /* 0x000fe20000000a00 */
[----:B------:R-:W-:Y:S02]  /*18af0*/  IMAD.MOV.U32 R4, RZ, RZ, R0 ;  /* 0x000000ffff047224 */ /* 0x000fe400078e0000 */
[----:B------:R-:W-:Y:S02]  /*18b00*/  IMAD R7, R12, UR4, RZ ;  /* 0x000000040c077c24 */ /* 0x000fe4000f8e02ff */
[----:B------:R-:W-:Y:S02]  /*18b10*/  IMAD.MOV.U32 R5, RZ, RZ, R11 ;  /* 0x000000ffff057224 */ /* 0x000fe400078e000b */
[----:B------:R-:W-:Y:S02]  /*18b20*/  IMAD.MOV.U32 R3, RZ, RZ, R10 ;  /* 0x000000ffff037224 */ /* 0x000fe400078e000a */
[----:B------:R-:W-:-:S03]  /*18b30*/  IMAD.WIDE.U32 R4, R24, UR4, R4 ;  /* 0x0000000418047c25 */ /* 0x000fc6000f8e0004 */
[----:B------:R-:W1:Y:S01]  /*18b40*/  @P0 LDC R15, c[0x0][0xbec] ;  /* 0x0002fb00ff0f0b82 */ /* 0x000e620000000800 */
[----:B------:R-:W-:Y:S01]  /*18b50*/  IMAD R7, R24, UR5, R7 ;  /* 0x0000000518077c24 */ /* 0x000fe2000f8e0207 */
[----:B------:R-:W-:-:S03]  /*18b60*/  ULDC.64 UR4, c[0x0][0xb98] ;  /* 0x0002e60000047ab9 */ /* 0x000fc60000000a00 */
[----:B------:R-:W-:-:S03]  /*18b70*/  IMAD.IADD R5, R5, 0x1, R7 ;  /* 0x0000000105057824 */ /* 0x000fc600078e0207 */
[----:B------:R-:W2:Y:S01]  /*18b80*/  @P0 LDC R21, c[0x0][0xbf0] ;  /* 0x0002fc00ff150b82 */ /* 0x000ea20000000800 */
[----:B------:R-:W-:-:S04]  /*18b90*/  IMAD.WIDE.U32 R4, R13, UR4, R4 ;  /* 0x000000040d047c25 */ /* 0x000fc8000f8e0004 */
[----:B-1----:R-:W-:-:S05]  /*18ba0*/  @P0 IMAD.HI.U32 R6, R10, R15, RZ ;  /* 0x0000000f0a060227 */ /* 0x002fca00078e00ff */
[----:B--2---:R-:W-:Y:S01]  /*18bb0*/  @P0 SHF.R.U32.HI R3, RZ, R21, R6 ;  /* 0x00000015ff030219 */ /* 0x004fe20000011606 */
[----:B------:R-:W-:-:S03]  /*18bc0*/  IMAD R6, R14, UR4, RZ ;  /* 0x000000040e067c24 */ /* 0x000fc6000f8e02ff */
[----:B------:R-:W-:Y:S01]  /*18bd0*/  IADD3 R4, P0, R3, R4, RZ ;  /* 0x0000000403047210 */ /* 0x000fe20007f1e0ff */
[--C-:B------:R-:W-:Y:S02]  /*18be0*/  IMAD.MOV R7, RZ, RZ, -R3.reuse ;  /* 0x000000ffff077224 */ /* 0x100fe400078e0a03 */
        /* <DEDUP_REMOVED lines=15> */
.L_x_1760:
[----:B------:R-:W-:Y:S05]  /*18ce0*/  BSYNC B1 ;  /* 0x0000000000017941 */ /* 0x000fea0003800000 */
.L_x_1759:
[--C-:B-1----:R-:W-:Y:S01]  /*18cf0*/  SHF.R.S32.HI R6, RZ, 0x1f, R32.reuse ;  /* 0x0000001fff067819 */ /* 0x102fe20000011420 */
[----:B------:R-:W-:Y:S01]  /*18d00*/  ULDC.64 UR4, c[0x0][0xaa0] ;  /* 0x0002a80000047ab9 */ /* 0x000fe20000000a00 */
[----:B------:R-:W-:Y:S01]  /*18d10*/  SHF.R.S32.HI R26, RZ, 0x1f, R32 ;  /* 0x0000001fff1a7819 */ /* 0x000fe20000011420 */
[----:B------:R-:W-:Y:S01]  /*18d20*/  IMAD R3, R11, UR4, RZ ;  /* 0x000000040b037c24 */ /* 0x000fe2000f8e02ff */
[-C--:B------:R-:W-:Y:S01]  /*18d30*/  LEA.HI R6, R6, R32.reuse, RZ, 0x3 ;  /* 0x0000002006067211 */ /* 0x080fe200078f18ff */
[----:B------:R-:W-:Y:S01]  /*18d40*/  IMAD.WIDE.U32 R4, R0, UR4, RZ ;  /* 0x0000000400047c25 */ /* 0x000fe2000f8e00ff */
        /* <DEDUP_REMOVED lines=9> */
[----:B------:R-:W-:Y:S02]  /*18de0*/  IMAD R6, R12, UR4, RZ ;  /* 0x000000040c067c24 */ /* 0x000fe4000f8e02ff */
[----:B-----5:R-:W-:Y:S02]  /*18df0*/  IMAD.IADD R9, R28, 0x1, R0 ;  /* 0x000000011c097824 */ /* 0x020fe400078e0200 */
[----:B------:R-:W-:-:S02]  /*18e00*/  IMAD R7, R24, UR5, R6 ;  /* 0x0000000518077c24 */ /* 0x000fc4000f8e0206 */
[----:B0-----:R-:W-:-:S04]  /*18e10*/  @P2 IMAD.HI.U32 R0, R9, R20, RZ ;  /* 0x0000001409002227 */ /* 0x001fc800078e00ff */
[----:B------:R-:W-:Y:S01]  /*18e20*/  IMAD.WIDE.U32 R4, R24, UR4, R4 ;  /* 0x0000000418047c25 */ /* 0x000fe2000f8e0004 */
[----:B------:R-:W-:-:S03]  /*18e30*/  ULDC.64 UR4, c[0x0][0xaf0] ;  /* 0x0002bc0000047ab9 */ /* 0x000fc60000000a00 */
[----:B------:R-:W-:Y:S01]  /*18e40*/  IMAD.MOV.U32 R3, RZ, RZ, R9 ;  /* 0x000000ffff037224 */ /* 0x000fe200078e0009 */
[----:B---3--:R-:W-:Y:S01]  /*18e50*/  @P2 SHF.R.U32.HI R3, RZ, R27, R0 ;  /* 0x0000001bff032219 */ /* 0x008fe20000011600 */
[----:B------:R-:W-:Y:S02]  /*18e60*/  IMAD R6, R14, UR4, RZ ;  /* 0x000000040e067c24 */ /* 0x000fe4000f8e02ff */
[----:B------:R-:W-:Y:S01]  /*18e70*/  IMAD.IADD R5, R5, 0x1, R7 ;  /* 0x0000000105057824 */ /* 0x000fe200078e0207 */
[----:B------:R-:W-:Y:S01]  /*18e80*/  SHF.R.S32.HI R0, RZ, 0x1f, R3 ;  /* 0x0000001fff007819 */ /* 0x000fe20000011403 */
[C---:B------:R-:W-:Y:S02]  /*18e90*/  IMAD R7, R13.reuse, UR5, R6 ;  /* 0x000000050d077c24 */ /* 0x040fe4000f8e0206 */
[----:B------:R-:W-:Y:S01]  /*18ea0*/  IMAD.WIDE.U32 R4, R13, UR4, R4 ;  /* 0x000000040d047c25 */ /* 0x000fe2000f8e0004 */
[----:B------:R-:W-:-:S03]  /*18eb0*/  ULDC.64 UR4, c[0x0][0xae0] ;  /* 0x0002b80000047ab9 */ /* 0x000fc60000000a00 */
[----:B------:R-:W-:Y:S02]  /*18ec0*/  IMAD.MOV R6, RZ, RZ, -R3 ;  /* 0x000000ffff067224 */ /* 0x000fe400078e0a03 */
[----:B------:R-:W-:Y:S02]  /*18ed0*/  IMAD.IADD R5, R5, 0x1, R7 ;  /* 0x0000000105057824 */ /* 0x000fe400078e0207 */
        /* <DEDUP_REMOVED lines=8> */
[----:B------:R-:W-:Y:S01]  /*18f60*/  IMAD.WIDE.U32 R20, R7, UR4, R4 ;  /* 0x0000000407147c25 */ /* 0x000fe2000f8e0004 */
        /* <DEDUP_REMOVED lines=10> */
[----:B------:R-:W-:Y:S01]  /*19010*/  IMAD.IADD R24, R26, 0x1, R28 ;  /* 0x000000011a187824 */ /* 0x000fe200078e021c */
[----:B------:R-:W1:Y:S03]  /*19020*/  SHFL.IDX PT, R0, R20, RZ, 0x181f ;  /* 0x00181fff14007589 */ /* 0x000e6600000e0000 */
[C---:B------:R-:W-:Y:S01]  /*19030*/  VIADD R8, R24.reuse, 0x30 ;  /* 0x0000003018087836 */ /* 0x040fe20000000000 */
[----:B------:R-:W2:Y:S01]  /*19040*/  SHFL.IDX PT, R5, R7, 0x1, 0x181f ;  /* 0x00381f0007057f89 */ /* 0x000ea200000e0000 */
[C---:B------:R-:W-:Y:S01]  /*19050*/  ISETP.GE.OR P2, PT, R24.reuse, R21, P0 ;  /* 0x000000151800720c */ /* 0x040fe20000746670 */
[----:B------:R-:W-:-:S02]  /*19060*/  VIADD R10, R24, 0x60 ;  /* 0x00000060180a7836 */ /* 0x000fc40000000000 */
[----:B------:R-:W3:Y:S01]  /*19070*/  SHFL.IDX PT, R14, R7, 0x2, 0x181f ;  /* 0x00581f00070e7f89 */ /* 0x000ee200000e0000 */
[-C--:B------:R-:W-:Y:S02]  /*19080*/  ISETP.GE.OR P3, PT, R8, R21.reuse, P0 ;  /* 0x000000150800720c */ /* 0x080fe40000766670 */
[----:B------:R-:W-:Y:S01]  /*19090*/  ISETP.GE.OR P4, PT, R10, R21, P0 ;  /* 0x000000150a00720c */ /* 0x000fe20000786670 */
[----:B------:R-:W4:Y:S04]  /*190a0*/  SHFL.IDX PT, R4, R20, 0x1, 0x181f ;  /* 0x00381f0014047f89 */ /* 0x000f2800000e0000 */
[----:B------:R-:W5:Y:S02]  /*190b0*/  SHFL.IDX PT, R6, R20, 0x2, 0x181f ;  /* 0x00581f0014067f89 */ /* 0x000f6400000e0000 */
[----:B0-----:R-:W-:-:S04]  /*190c0*/  @!P2 LEA R10, P5, R43, R3, 0x1 ;  /* 0x000000032b0aa211 */ /* 0x001fc800078a08ff */
[C---:B-1----:R-:W-:Y:S02]  /*190d0*/  @!P2 LEA.HI.X R3, R43.reuse, R0, R33, 0x1, P5 ;  /* 0x000000002b03a211 */ /* 0x042fe400028f0c21 */
[----:B------:R0:W1:Y:S01]  /*190e0*/  SHFL.IDX PT, R0, R20, 0x3, 0x181f ;  /* 0x00781f0014007f89 */ /* 0x00006200000e0000 */
[C---:B--2---:R-:W-:Y:S02]  /*190f0*/  @!P3 LEA R8, P1, R43.reuse, R5, 0x1 ;  /* 0x000000052b08b211 */ /* 0x044fe400078208ff */
[----:B------:R-:W-:Y:S01]  /*19100*/  @!P2 IMAD.MOV.U32 R11, RZ, RZ, R3 ;  /* 0x000000ffff0ba224 */ /* 0x000fe200078e0003 */
[----:B---3--:R-:W-:-:S04]  /*19110*/  @!P4 LEA R25, P5, R43, R14, 0x1 ;  /* 0x0000000e2b19c211 */ /* 0x008fc800078a08ff */
[----:B------:R0:W-:Y:S01]  /*19120*/  @!P2 ST.E.128 desc[UR42][R10.64], RZ ;  /* 0x000000ff0a00a985 */ /* 0x0001e2000c101d2a */
[C---:B----4-:R-:W-:Y:S01]  /*19130*/  @!P3 LEA.HI.X R9, R43.reuse, R4, R33, 0x1, P1 ;  /* 0x000000042b09b211 */ /* 0x050fe200008f0c21 */
[----:B------:R-:W-:Y:S02]  /*19140*/  @!P4 IMAD.MOV.U32 R4, RZ, RZ, R25 ;  /* 0x000000ffff04c224 */ /* 0x000fe400078e0019 */
[----:B------:R0:W2:Y:S01]  /*19150*/  SHFL.IDX PT, R14, R7, 0x3, 0x181f ;  /* 0x00781f00070e7f89 */ /* 0x0000a200000e0000 */
[----:B-----5:R-:W-:-:S03]  /*19160*/  @!P4 LEA.HI.X R5, R43, R6, R33, 0x1, P5 ;  /* 0x000000062b05c211 */ /* 0x020fc600028f0c21 */
[----:B------:R0:W-:Y:S04]  /*19170*/  @!P3 ST.E.128 desc[UR42][R8.64], RZ ;  /* 0x000000ff0800b985 */ /* 0x0001e8000c101d2a */
[----:B------:R0:W-:Y:S02]  /*19180*/  @!P4 ST.E.128 desc[UR42][R4.64], RZ ;  /* 0x000000ff0400c985 */ /* 0x0001e4000c101d2a */
.L_x_1956:
[----:B------:R-:W-:-:S05]  /*19190*/  VIADD R24, R24, 0x90 ;  /* 0x0000009018187836 */ /* 0x000fca0000000000 */
[----:B------:R-:W-:-:S13]  /*191a0*/  ISETP.GE.OR P0, PT, R24, R21, P0 ;  /* 0x000000151800720c */ /* 0x000fda0000706670 */
[----:B--2---:R-:W-:-:S04]  /*191b0*/  @!P0 LEA R14, P1, R43, R14, 0x1 ;  /* 0x0000000e2b0e8211 */ /* 0x004fc800078208ff */
[----:B-1----:R-:W-:-:S05]  /*191c0*/  @!P0 LEA.HI.X R15, R43, R0, R33, 0x1, P1 ;  /* 0x000000002b0f8211 */ /* 0x002fca00008f0c21 */
[----:B------:R1:W-:Y:S04]  /*191d0*/  @!P0 ST.E.128 desc[UR42][R14.64], RZ ;  /* 0x000000ff0e008985 */ /* 0x0003e8000c101d2a */
.L_x_1757:
[----:B------:R-:W-:Y:S05]  /*191e0*/  BSYNC B0 ;  /* 0x0000000000007941 */ /* 0x000fea0003800000 */
.L_x_1754:
[----:B------:R-:W-:Y:S02]  /*191f0*/  ULDC UR4, c[0x0][0xc3c] ;  /* 0x00030f0000047ab9 */ /* 0x000fe40000000800 */
[----:B------:R-:W-:-:S13]  /*19200*/  ISETP.GE.AND P0, PT, R31, UR4, PT ;  /* 0x000000041f007c0c */ /* 0x000fda000bf06270 */
[----:B------:R-:W-:Y:S05]  /*19210*/  @!P0 BRA `(.L_x_1762) ;  /* 0xfffffe7c00888947 */ /* 0x000fea000383ffff */
[----:B------:R-:W-:Y:S05]  /*19220*/  BRA `(.L_x_1556) ;  /* 0x0000007000987947 */ /* 0x000fea0003800000 */
.L_x_1554:
[----:B------:R-:W-:-:S08]  /*19230*/  NOP ;  /* 0x0000000000007918 */ /* 0x000fd00000000000 */
[----:B------:R-:W0:-:S00]  /*19240*/  USETMAXREG.DEALLOC.CTAPOOL 0x20 ;  /* 0x00000020000079c8 */ /* 0x000e0000080e0500 */
[----:B0-----:R-:W-:Y:S02]  /*19250*/  LOP3.LUT R0, R0, 0x3, RZ, 0xc0, !PT ;  /* 0x0000000300007812 */ /* 0x001fe400078ec0ff */
[----:B------:R-:W-:-:S04]  /*19260*/  LOP3.LUT R23, R23, 0xfffffffb, RZ, 0xc0, !PT ;  /* 0xfffffffb17177812 */ /* 0x000fc800078ec0ff */
[----:B------:R-:W0:Y:S02]  /*19270*/  SHFL.IDX PT, R0, R0, RZ, 0x1f ;  /* 0x00001fff00007589 */ /* 0x000e2400000e0000 */
[----:B0-----:R-:W-:Y:S01]  /*19280*/  ISETP.NE.AND P0, PT, R0, RZ, PT ;  /* 0x000000ff0000720c */ /* 0x001fe20003f05270 */
[----:B------:R-:W-:-:S12]  /*19290*/  IMAD.MOV.U32 R0, RZ, RZ, RZ ;  /* 0x000000ffff007224 */ /* 0x000fd800078e00ff */
[----:B------:R-:W-:Y:S01]  /*192a0*/  @P0 LOP3.LUT R23, R23, 0x4, RZ, 0xfc, !PT ;  /* 0x0000000417170812 */ /* 0x000fe200078efcff */
[----:B------:R-:W-:Y:S06]  /*192b0*/  @!P0 BRA `(.L_x_1763) ;  /* 0x00000000001c8947 */ /* 0x000fec0003800000 */
[----:B------:R-:W0:Y:S08]  /*192c0*/  S2UR UR5, SR_CgaCtaId ;  /* 0x00000000000579c3 */ /* 0x000e300000008800 */
[----:B------:R-:W-:Y:S06]  /*192d0*/  BAR.SYNC.DEFER_BLOCKING 0x5, 0x200 ;  /* 0x0148000000007b1d */ /* 0x000fec0000010000 */
[----:B------:R-:W-:-:S02]  /*192e0*/  UMOV UR4, 0x400 ;  /* 0x0000040000047882 */ /* 0x000fc40000000000 */
[----:B0-----:R-:W-:-:S09]  /*192f0*/  ULEA UR4, UR5, UR4, 0x18 ;  /* 0x0000000405047291 */ /* 0x001fd2000f8ec03f */
[----:B------:R-:W1:Y:S01]  /*19300*/  LDS.128 R16, [UR4+0x168d0] ;  /* 0x0168d004ff107984 */ /* 0x000e620008000c00 */
[----:B------:R-:W-:Y:S06]  /*19310*/  BAR.ARV 0x4, 0x200 ;  /* 0x0108000000007b1d */ /* 0x000fec0000002000 */
[----:B------:R-:W-:Y:S05]  /*19320*/  BRA `(.L_x_1764) ;  /* 0x0000000800907947 */ /* 0x000fea0003800000 */
.L_x_1763:
[----:B------:R-:W0:Y:S01]  /*19330*/  S2R R2, SR_TID.X ;  /* 0x0000000000027919 */ /* 0x000e220000002100 */
        /* <DEDUP_REMOVED lines=41> */
.L_x_1769:
[----:B------:R-:W-:Y:S01]  /*195d0*/  UIADD3 UR4, UR4, 0x1f, URZ ;  /* 0x0000001f04047890 */ /* 0x000fe2000fffe03f */
[----:B------:R-:W-:-:S05]  /*195e0*/  IMAD.U32 R19, RZ, RZ, UR7 ;  /* 0x00000007ff137e24 */ /* 0x000fca000f8e00ff */
        /* <DEDUP_REMOVED lines=10> */
.L_x_1768:
[----:B------:R-:W-:Y:S05]  /*19690*/  BSYNC B0 ;  /* 0x0000000000007941 */ /* 0x000fea0003800000 */
.L_x_1767:
        /* <DEDUP_REMOVED lines=21> */
.L_x_1765:
        /* <DEDUP_REMOVED lines=16> */
[----:B------:R-:W0:Y:S02]  /*198f0*/  F2I.FTZ.U32.TRUNC.NTZ R3, R11 ;  /* 0x0000000b00037305 */ /* 0x000e24000021f000 */
[----:B0-----:R-:W-:Y:S01]  /*19900*/  IMAD.MOV R11, RZ, RZ, -R3 ;  /* 0x000000ffff0b7224 */ /* 0x001fe200078e0a03 */
[----:B------:R-:W-:Y:S06]  /*19910*/  @!P0 BRA `(.L_x_1770) ;  /* 0x0000000000088947 */ /* 0x000fec0003800000 */
[----:B------:R-:W-:-:S05]  /*19920*/  VIADD R9, R15, 0xffffffff ;  /* 0xffffffff0f097836 */ /* 0x000fca0000000000 */
[----:B------:R0:W1:Y:S02]  /*19930*/  SHFL.IDX PT, R16, R6, R9, 0x1f ;  /* 0x00001f0906107589 */ /* 0x00006400000e0000 */
.L_x_1770:
[----:B-1----:R-:W-:Y:S01]  /*19940*/  IMAD R16, R16, UR5, R13 ;  /* 0x0000000510107c24 */ /* 0x002fe2000f8e020d */
[----:B------:R-:W-:Y:S01]  /*19950*/  IABS R10, R4 ;  /* 0x00000004000a7213 */ /* 0x000fe20000000000 */
[----:B------:R-:W-:Y:S02]  /*19960*/  IMAD R11, R11, R8, RZ ;  /* 0x000000080b0b7224 */ /* 0x000fe400078e02ff */
[----:B------:R-:W-:Y:S01]  /*19970*/  IMAD.MOV.U32 R2, RZ, RZ, RZ ;  /* 0x000000ffff027224 */ /* 0x000fe200078e00ff */
[----:B0-----:R-:W-:Y:S01]  /*19980*/  IADD3 R9, -R16, UR6, RZ ;  /* 0x0000000610097c10 */ /* 0x001fe2000fffe1ff */
[----:B------:R-:W-:Y:S02]  /*19990*/  IMAD.MOV R10, RZ, RZ, -R10 ;  /* 0x000000ffff0a7224 */ /* 0x000fe400078e0a0a */
[----:B------:R-:W-:Y:S01]  /*199a0*/  IMAD.HI.U32 R2, R3, R11, R2 ;  /* 0x0000000b03027227 */ /* 0x000fe200078e0002 */
[----:B------:R-:W-:-:S05]  /*199b0*/  IABS R6, R9 ;  /* 0x0000000900067213 */ /* 0x000fca0000000000 */
        /* <DEDUP_REMOVED lines=27> */
[----:B------:R-:W-:Y:S01]  /*19b70*/  IMAD R9, R11, R8, RZ ;  /* 0x000000080b097224 */ /* 0x000fe200078e02ff */
[----:B------:R-:W-:-:S03]  /*19b80*/  IABS R11, R4 ;  /* 0x00000004000b7213 */ /* 0x000fc60000000000 */
[----:B------:R-:W-:-:S04]  /*19b90*/  IMAD.HI.U32 R2, R3, R9, R2 ;  /* 0x0000000903027227 */ /* 0x000fc800078e0002 */
[----:B------:R-:W-:Y:S02]  /*19ba0*/  IMAD.MOV.U32 R9, RZ, RZ, R11 ;  /* 0x000000ffff097224 */ /* 0x000fe400078e000b */
        /* <DEDUP_REMOVED lines=19> */
.L_x_1766:
[----:B------:R-:W-:Y:S02]  /*19ce0*/  IMAD.MOV.U32 R17, RZ, RZ, RZ ;  /* 0x000000ffff117224 */ /* 0x000fe400078e00ff */
[----:B------:R-:W-:Y:S02]  /*19cf0*/  IMAD.U32 R16, RZ, RZ, UR6 ;  /* 0x00000006ff107e24 */ /* 0x000fe4000f8e00ff */
[----:B------:R-:W-:-:S07]  /*19d00*/  IMAD.MOV.U32 R18, RZ, RZ, RZ ;  /* 0x000000ffff127224 */ /* 0x000fce00078e00ff */
.L_x_1771:
[----:B------:R-:W-:-:S13]  /*19d10*/  ISETP.NE.AND P0, PT, R5, RZ, PT ;  /* 0x000000ff0500720c */ /* 0x000fda0003f05270 */
[----:B------:R-:W0:Y:S01]  /*19d20*/  @!P0 S2R R3, SR_CgaCtaId ;  /* 0x0000000000038919 */ /* 0x000e220000008800 */
[----:B------:R-:W-:-:S04]  /*19d30*/  @!P0 MOV R0, 0x400 ;  /* 0x0000040000008802 */ /* 0x000fc80000000f00 */
[----:B0-----:R-:W-:-:S05]  /*19d40*/  @!P0 LEA R0, R3, R0, 0x18 ;  /* 0x0000000003008211 */ /* 0x001fca00078ec0ff */
[----:B------:R0:W-:Y:S01]  /*19d50*/  @!P0 STS.128 [R0+0x168d0], R16 ;  /* 0x0168d01000008388 */ /* 0x0001e20000000c00 */
[----:B------:R-:W-:Y:S06]  /*19d60*/  BAR.ARV 0x5, 0x200 ;  /* 0x0148000000007b1d */ /* 0x000fec0000002000 */
.L_x_1764:
        /* <DEDUP_REMOVED lines=10> */
[----:B------:R-:W-:Y:S01]  /*19e10*/  STL [R1+0x44], RZ ;  /* 0x000044ff01007387 */ /* 0x000fe20000100800 */
[----:B------:R-:W-:Y:S01]  /*19e20*/  IMAD.MOV.U32 R27, RZ, RZ, RZ ;  /* 0x000000ffff1b7224 */ /* 0x000fe200078e00ff */
[----:B------:R-:W-:Y:S01]  /*19e30*/  ULDC.64 UR40, c[0x0][0x198] ;  /* 0x0000660000287ab9 */ /* 0x000fe20000000a00 */
[----:B------:R-:W-:Y:S01]  /*19e40*/  IMAD.MOV.U32 R25, RZ, RZ, RZ ;  /* 0x000000ffff197224 */ /* 0x000fe200078e00ff */
[----:B------:R-:W-:Y:S01]  /*19e50*/  ULOP3.LUT UR38, UR37, 0x2, URZ, 0xfc, !UPT ;  /* 0x0000000225267892 */ /* 0x000fe2000f8efc3f */
[----:B------:R-:W-:Y:S01]  /*19e60*/  IMAD.MOV.U32 R29, RZ, RZ, 0x1 ;  /* 0x00000001ff1d7424 */ /* 0x000fe200078e00ff */
[----:B------:R-:W-:Y:S01]  /*19e70*/  ULDC UR36, c[0x0][0xc] ;  /* 0x0000030000247ab9 */ /* 0x000fe20000000800 */
[----:B--2---:R-:W-:-:S06]  /*19e80*/  ULEA UR4, UR5, UR4, 0x18 ;  /* 0x0000000405047291 */ /* 0x004fcc000f8ec03f */
[----:B------:R-:W-:Y:S01]  /*19e90*/  IMAD.U32 R22, RZ, RZ, UR4 ;  /* 0x00000004ff167e24 */ /* 0x000fe2000f8e00ff */
[C---:B-1----:R-:W-:Y:S01]  /*19ea0*/  LOP3.LUT R5, R6.reuse, 0x7f, RZ, 0xc0, !PT ;  /* 0x0000007f06057812 */ /* 0x042fe200078ec0ff */
[----:B0-----:R-:W-:-:S04]  /*19eb0*/  IMAD.SHL.U32 R0, R6, 0x8, RZ ;  /* 0x0000000806007824 */ /* 0x001fc800078e00ff */
[----:B------:R-:W-:Y:S01]  /*19ec0*/  IMAD.SHL.U32 R3, R5, 0x8, RZ ;  /* 0x0000000805037824 */ /* 0x000fe200078e00ff */
[----:B------:R-:W-:Y:S01]  /*19ed0*/  LOP3.LUT R2, R0, 0x1f8, RZ, 0xc0, !PT ;  /* 0x000001f800027812 */ /* 0x000fe200078ec0ff */
[----:B------:R-:W-:-:S03]  /*19ee0*/  IMAD.MOV.U32 R0, RZ, RZ, 0x1 ;  /* 0x00000001ff007424 */ /* 0x000fc600078e00ff */
[----:B------:R-:W-:Y:S02]  /*19ef0*/  LOP3.LUT R2, R2, 0x38, R6, 0x78, !PT ;  /* 0x0000003802027812 */ /* 0x000fe400078e7806 */
[----:B------:R0:W-:Y:S02]  /*19f00*/  STL [R1], R0 ;  /* 0x0000000001007387 */ /* 0x0001e40000100800 */
[----:B------:R-:W-:Y:S01]  /*19f10*/  LOP3.LUT R4, R2, 0x200, R3, 0xf8, !PT ;  /* 0x0000020002047812 */ /* 0x000fe200078ef803 */
[----:B------:R-:W-:Y:S01]  /*19f20*/  IMAD.SHL.U32 R2, R6, 0x10, RZ ;  /* 0x0000001006027824 */ /* 0x000fe200078e00ff */
[----:B------:R-:W-:-:S04]  /*19f30*/  SHF.R.U32.HI R3, RZ, 0x3, R5 ;  /* 0x00000003ff037819 */ /* 0x000fc80000011605 */
[----:B------:R-:W-:Y:S01]  /*19f40*/  LOP3.LUT R2, R2, 0x70, RZ, 0xc0, !PT ;  /* 0x0000007002027812 */ /* 0x000fe200078ec0ff */
[----:B0-----:R-:W-:-:S03]  /*19f50*/  IMAD R0, R4, 0x2, R22 ;  /* 0x0000000204007824 */ /* 0x001fc600078e0216 */
[----:B------:R-:W-:Y:S02]  /*19f60*/  LOP3.LUT R2, R3, R2, RZ, 0xfc, !PT ;  /* 0x0000000203027212 */ /* 0x000fe400078efcff */
[----:B------:R0:W-:Y:S05]  /*19f70*/  STL [R1+0x28], R0 ;  /* 0x0000280001007387 */ /* 0x0001ea0000100800 */
.L_x_1881:
[----:B------:R-:W-:Y:S05]  /*19f80*/  YIELD ;  /* 0x0000000000007946 */ /* 0x000fea0003800000 */
[----:B------:R-:W-:Y:S01]  /*19f90*/  ULDC.64 UR4, c[0x0][0xa28] ;  /* 0x00028a0000047ab9 */ /* 0x000fe20000000a00 */
[----:B------:R-:W-:Y:S01]  /*19fa0*/  IMAD.MOV.U32 R10, RZ, RZ, RZ ;  /* 0x000000ffff0a7224 */ /* 0x000fe200078e00ff */
[----:B------:R-:W-:Y:S01]  /*19fb0*/  ISETP.NE.U32.AND P0, PT, RZ, UR4, PT ;  /* 0x00000004ff007c0c */ /* 0x000fe2000bf05070 */
[----:B-1----:R-:W1:Y:S01]  /*19fc0*/  LDC.64 R4, c[0x0][0xa00] ;  /* 0x00028000ff047b82 */ /* 0x002e620000000a00 */
[----:B------:R-:W-:Y:S01]  /*19fd0*/  IMAD.MOV.U32 R8, RZ, RZ, RZ ;  /* 0x000000ffff087224 */ /* 0x000fe200078e00ff */
[----:B------:R-:W-:Y:S01]  /*19fe0*/  ULDC.64 UR6, c[0x0][0xa10] ;  /* 0x0002840000067ab9 */ /* 0x000fe20000000a00 */
[----:B------:R-:W-:Y:S01]  /*19ff0*/  ISETP.NE.AND.EX P0, PT, RZ, UR5, PT, P0 ;  /* 0x00000005ff007c0c */ /* 0x000fe2000bf05300 */
[----:B------:R-:W-:-:S12]  /*1a000*/  ULDC.64 UR4, c[0x0][0xa18] ;  /* 0x0002860000047ab9 */ /* 0x000fd80000000a00 */
[----:B--2---:R-:W2:Y:S02]  /*1a010*/  @P0 LDC.64 R2, c[0x0][0xa28] ;  /* 0x00028a00ff020b82 */ /* 0x004ea40000000a00 */
[----:B--2---:R-:W-:-:S05]  /*1a020*/  @P0 IMAD.WIDE R2, R19, 0x4, R2 ;  /* 0x0000000413020825 */ /* 0x004fca00078e0202 */
[----:B---3--:R2:W3:Y:S01]  /*1a030*/  @P0 LDG.E R10, desc[UR42][R2.64] ;  /* 0x0000002a020a0981 */ /* 0x0084e2000c1e1900 */
[----:B------:R-:W-:Y:S01]  /*1a040*/  ISETP.NE.U32.AND P0, PT, RZ, UR4, PT ;  /* 0x00000004ff007c0c */ /* 0x000fe2000bf05070 */
[----:B-1----:R-:W-:Y:S01]  /*1a050*/  IMAD.WIDE R4, R19, 0x4, R4 ;  /* 0x0000000413047825 */ /* 0x002fe200078e0204 */
[----:B------:R-:W-:Y:S02]  /*1a060*/  ISETP.NE.U32.AND P1, PT, RZ, UR6, PT ;  /* 0x00000006ff007c0c */ /* 0x000fe4000bf25070 */
[----:B------:R-:W-:Y:S01]  /*1a070*/  ISETP.NE.AND.EX P2, PT, RZ, UR5, PT, P0 ;  /* 0x00000005ff007c0c */ /* 0x000fe2000bf45300 */
[----:B------:R-:W-:Y:S01]  /*1a080*/  ULDC.64 UR4, c[0x0][0xa00] ;  /* 0x0002800000047ab9 */ /* 0x000fe20000000a00 */
[----:B------:R-:W-:Y:S01]  /*1a090*/  ISETP.NE.AND.EX P1, PT, RZ, UR7, PT, P1 ;  /* 0x00000007ff007c0c */ /* 0x000fe2000bf25310 */
[----:B0-----:R-:W-:Y:S01]  /*1a0a0*/  IMAD.MOV.U32 R0, RZ, RZ, RZ ;  /* 0x000000ffff007224 */ /* 0x001fe200078e00ff */
[----:B------:R-:W-:Y:S01]  /*1a0b0*/  ISETP.NE.U32.AND P0, PT, RZ, UR4, PT ;  /* 0x00000004ff007c0c */ /* 0x000fe2000bf05070 */
[----:B--2---:R-:W0:Y:S03]  /*1a0c0*/  LDC.64 R2, c[0x0][0xa10] ;  /* 0x00028400ff027b82 */ /* 0x004e260000000a00 */
[----:B------:R-:W-:-:S05]  /*1a0d0*/  ISETP.NE.AND.EX P0, PT, RZ, UR5, PT, P0 ;  /* 0x00000005ff007c0c */ /* 0x000fca000bf05300 */
[----:B------:R-:W1:Y:S08]  /*1a0e0*/  @P2 LDC.64 R6, c[0x0][0xa18] ;  /* 0x00028600ff062b82 */ /* 0x000e700000000a00 */
[----:B------:R-:W2:Y:S01]  /*1a0f0*/  @P0 LDG.E R8, desc[UR42][R4.64] ;  /* 0x0000002a04080981 */ /* 0x000ea2000c1e1900 */
[----:B------:R-:W-:Y:S01]  /*1a100*/  ULDC UR4, c[0x0][0x288] ;  /* 0x0000a20000047ab9 */ /* 0x000fe20000000800 */
[----:B0-----:R-:W-:-:S05]  /*1a110*/  IMAD.WIDE R2, R19, 0x4, R2 ;  /* 0x0000000413027825 */ /* 0x001fca00078e0202 */
[----:B------:R-:W5:Y:S01]  /*1a120*/  @P1 LDG.E R0, desc[UR42][R2.64] ;  /* 0x0000002a02001981 */ /* 0x000f62000c1e1900 */
[----:B-1----:R-:W-:-:S03]  /*1a130*/  @P2 IMAD.WIDE R6, R19, 0x4, R6 ;  /* 0x0000000413062825 */ /* 0x002fc600078e0206 */
[----:B--2---:R0:W-:Y:S02]  /*1a140*/  STL [R1+0x2c], R8 ;  /* 0x00002c0801007387 */ /* 0x0041e40000100800 */
[----:B0-----:R-:W-:Y:S01]  /*1a150*/  IMAD.U32 R8, RZ, RZ, UR4 ;  /* 0x00000004ff087e24 */ /* 0x001fe2000f8e00ff */
[----:B------:R-:W-:-:S05]  /*1a160*/  ULDC.64 UR4, c[0x0][0x418] ;  /* 0x0001060000047ab9 */ /* 0x000fca0000000a00 */
[----:B------:R0:W2:Y:S01]  /*1a170*/  @P2 LDG.E R8, desc[UR42][R6.64] ;  /* 0x0000002a06082981 */ /* 0x0000a2000c1e1900 */
[----:B------:R-:W-:-:S03]  /*1a180*/  UISETP.NE.U32.AND UP0, UPT, UR4, URZ, UPT ;  /* 0x0000003f0400728c */ /* 0x000fc6000bf05070 */
[----:B------:R-:W-:Y:S01]  /*1a190*/  ULDC UR4, c[0x0][0x424] ;  /* 0x0001090000047ab9 */ /* 0x000fe20000000800 */
[----:B------:R-:W-:-:S03]  /*1a1a0*/  UISETP.NE.AND.EX UP0, UPT, UR5, URZ, UPT, UP0 ;  /* 0x0000003f0500728c */ /* 0x000fc6000bf05300 */
[----:B------:R-:W-:Y:S01]  /*1a1b0*/  ULDC UR5, c[0x0][0x2f0] ;  /* 0x0000bc0000057ab9 */ /* 0x000fe20000000800 */
[----:B------:R-:W-:-:S04]  /*1a1c0*/  USEL UR4, UR4, 0x1, UP0 ;  /* 0x0000000104047887 */ /* 0x000fc80008000000 */
[----:B------:R-:W-:-:S03]  /*1a1d0*/  UIMAD UR4, UR4, UR5, URZ ;  /* 0x00000005040472a4 */ /* 0x000fc6000f8e023f */
[----:B------:R-:W-:Y:S02]  /*1a1e0*/  ULDC UR5, c[0x0][0x348] ;  /* 0x0000d20000057ab9 */ /* 0x000fe40000000800 */
[----:B0-----:R-:W-:Y:S02]  /*1a1f0*/  IMAD.U32 R6, RZ, RZ, UR5 ;  /* 0x00000005ff067e24 */ /* 0x001fe4000f8e00ff */
[----:B------:R-:W-:Y:S01]  /*1a200*/  IMAD.U32 R7, RZ, RZ, UR4 ;  /* 0x00000004ff077e24 */ /* 0x000fe2000f8e00ff */
[----:B--2---:R0:W-:Y:S04]  /*1a210*/  STL [R1+0x8], R8 ;  /* 0x0000080801007387 */ /* 0x0041e80000100800 */
[----:B---3--:R0:W-:Y:S01]  /*1a220*/  STL [R1+0x20], R10 ;  /* 0x0000200a01007387 */ /* 0x0081e20000100800 */
[----:B------:R-:W-:Y:S01]  /*1a230*/  IMAD.MOV.U32 R12, RZ, RZ, R8 ;  /* 0x000000ffff0c7224 */ /* 0x000fe200078e0008 */
[----:B------:R-:W-:Y:S06]  /*1a240*/  @P2 BRA `(.L_x_1773) ;  /* 0x0000000000142947 */ /* 0x000fec0003800000 */
[----:B------:R-:W-:Y:S05]  /*1a250*/  @!P0 BRA `(.L_x_1773) ;  /* 0x0000000000108947 */ /* 0x000fea0003800000 */
[----:B0-----:R-:W2:Y:S04]  /*1a260*/  LDG.E R8, desc[UR42][R4.64] ;  /* 0x0000002a04087981 */ /* 0x001ea8000c1e1900 */
[----:B------:R-:W2:Y:S02]  /*1a270*/  LDG.E R9, desc[UR42][R4.64+0x4] ;  /* 0x0000042a04097981 */ /* 0x000ea4000c1e1900 */
[----:B--2---:R-:W-:-:S05]  /*1a280*/  IMAD.IADD R12, R9, 0x1, -R8 ;  /* 0x00000001090c7824 */ /* 0x004fca00078e0a08 */
[----:B------:R1:W-:Y:S02]  /*1a290*/  STL [R1+0x8], R12 ;  /* 0x0000080c01007387 */ /* 0x0003e40000100800 */
.L_x_1773:
[----:B------:R-:W-:Y:S02]  /*1a2a0*/  ULDC.64 UR4, c[0x0][0xa20] ;  /* 0x0002880000047ab9 */ /* 0x000fe40000000a00 */
[----:B------:R-:W-:-:S04]  /*1a2b0*/  ISETP.NE.U32.AND P0, PT, RZ, UR4, PT ;  /* 0x00000004ff007c0c */ /* 0x000fc8000bf05070 */
[----:B------:R-:W-:-:S13]  /*1a2c0*/  ISETP.NE.AND.EX P0, PT, RZ, UR5, PT, P0 ;  /* 0x00000005ff007c0c */ /* 0x000fda000bf05300 */
[----:B------:R-:W-:Y:S05]  /*1a2d0*/  @!P0 BRA `(.L_x_1774) ;  /* 0x0000000000108947 */ /* 0x000fea0003800000 */
[----:B------:R-:W2:Y:S02]  /*1a2e0*/  LDC.64 R4, c[0x0][0xa20] ;  /* 0x00028800ff047b82 */ /* 0x000ea40000000a00 */
[----:B--2---:R-:W-:-:S05]  /*1a2f0*/  IMAD.WIDE R4, R19, 0x4, R4 ;  /* 0x0000000413047825 */ /* 0x004fca00078e0204 */
[----:B------:R2:W5:Y:S01]  /*1a300*/  LDG.E R7, desc[UR42][R4.64] ;  /* 0x0000002a04077981 */ /* 0x000562000c1e1900 */
[----:B------:R-:W-:Y:S05]  /*1a310*/  BRA `(.L_x_1775) ;  /* 0x0000000000247947 */ /* 0x000fea0003800000 */
.L_x_1774:
[----:B------:R-:W-:Y:S02]  /*1a320*/  ULDC.64 UR4, c[0x0][0xa08] ;  /* 0x0002820000047ab9 */ /* 0x000fe40000000a00 */
[----:B------:R-:W-:-:S04]  /*1a330*/  ISETP.NE.U32.AND P0, PT, RZ, UR4, PT ;  /* 0x00000004ff007c0c */ /* 0x000fc8000bf05070 */
[----:B------:R-:W-:-:S13]  /*1a340*/  ISETP.NE.AND.EX P0, PT, RZ, UR5, PT, P0 ;  /* 0x00000005ff007c0c */ /* 0x000fda000bf05300 */
[----:B------:R-:W-:Y:S05]  /*1a350*/  @!P0 BRA `(.L_x_1775) ;  /* 0x0000000000148947 */ /* 0x000fea0003800000 */
[----:B------:R-:W2:Y:S02]  /*1a360*/  LDC.64 R4, c[0x0][0xa08] ;  /* 0x00028200ff047b82 */ /* 0x000ea40000000a00 */
[----:B--2---:R-:W-:-:S05]  /*1a370*/  IMAD.WIDE R4, R19, 0x4, R4 ;  /* 0x0000000413047825 */ /* 0x004fca00078e0204 */
[----:B------:R-:W2:Y:S04]  /*1a380*/  LDG.E R7, desc[UR42][R4.64] ;  /* 0x0000002a04077981 */ /* 0x000ea8000c1e1900 */
[----:B0-----:R-:W2:Y:S02]  /*1a390*/  LDG.E R8, desc[UR42][R4.64+0x4] ;  /* 0x0000042a04087981 */ /* 0x001ea4000c1e1900 */
[----:B--2---:R-:W-:-:S07]  /*1a3a0*/  IMAD.IADD R7, R8, 0x1, -R7 ;  /* 0x0000000108077824 */ /* 0x004fce00078e0a07 */
.L_x_1775:
[----:B--2---:R-:W2:Y:S01]  /*1a3b0*/  @P1 LDG.E R4, desc[UR42][R2.64] ;  /* 0x0000002a02041981 */ /* 0x004ea2000c1e1900 */
[----:B0-----:R-:W0:Y:S03]  /*1a3c0*/  LDC R8, c[0x0][0x448] ;  /* 0x00011200ff087b82 */ /* 0x001e260000000800 */
[----:B------:R3:W2:Y:S01]  /*1a3d0*/  @P1 LDG.E R5, desc[UR42][R2.64+0x4] ;  /* 0x0000042a02051981 */ /* 0x0006a2000c1e1900 */
[----:B------:R-:W-:Y:S02]  /*1a3e0*/  IMAD R28, R17, 0xc0, RZ ;  /* 0x000000c0111c7824 */ /* 0x000fe400078e02ff */
[----:B-----5:R-:W-:Y:S02]  /*1a3f0*/  IMAD.IADD R7, R7, 0x1, -R10 ;  /* 0x0000000107077824 */ /* 0x020fe400078e0a0a */
[----:B------:R-:W-:Y:S01]  /*1a400*/  VIADD R9, R28, 0xbf ;  /* 0x000000bf1c097836 */ /* 0x000fe20000000000 */
[----:B0-----:R-:W-:-:S13]  /*1a410*/  ISETP.NE.AND P2, PT, R8, 0x1, PT ;  /* 0x000000010800780c */ /* 0x001fda0003f45270 */
[----:B---3--:R-:W0:Y:S08]  /*1a420*/  @P2 LDC R3, c[0x0][0x44c] ;  /* 0x00011300ff032b82 */ /* 0x008e300000000800 */
[----:B------:R-:W3:Y:S01]  /*1a430*/  @P2 LDC R2, c[0x0][0x450] ;  /* 0x00011400ff022b82 */ /* 0x000ee20000000800 */
[----:B0-----:R-:W-:-:S05]  /*1a440*/  @P2 IMAD.HI.U32 R3, R9, R3, RZ ;  /* 0x0000000309032227 */ /* 0x001fca00078e00ff */
[----:B---3--:R-:W-:Y:S01]  /*1a450*/  @P2 SHF.R.U32.HI R9, RZ, R2, R3 ;  /* 0x00000002ff092219 */ /* 0x008fe20000011603 */
[----:B--2---:R-:W-:-:S04]  /*1a460*/  @P1 IMAD.IADD R6, R5, 0x1, -R4 ;  /* 0x0000000105061824 */ /* 0x004fc800078e0a04 */
[----:B------:R-:W-:-:S04]  /*1a470*/  IMAD.IADD R11, R7, 0x1, R6 ;  /* 0x00000001070b7824 */ /* 0x000fc800078e0206 */
[C---:B------:R-:W-:Y:S01]  /*1a480*/  VIADD R17, R11.reuse, 0x7f ;  /* 0x0000007f0b117836 */ /* 0x040fe20000000000 */
[----:B------:R0:W-:Y:S01]  /*1a490*/  STL [R1+0x18], R11 ;  /* 0x0000180b01007387 */ /* 0x0001e20000100800 */
[----:B------:R-:W-:-:S03]  /*1a4a0*/  IADD3 R8, R11, 0x1, -R12 ;  /* 0x000000010b087810 */ /* 0x000fc60007ffe80c */
[----:B------:R-:W-:Y:S02]  /*1a4b0*/  SHF.R.S32.HI R2, RZ, 0x1f, R17 ;  /* 0x0000001fff027819 */ /* 0x000fe40000011411 */
[----:B------:R-:W-:Y:S02]  /*1a4c0*/  IMAD.IADD R9, R8, 0x1, R9 ;  /* 0x0000000108097824 */ /* 0x000fe400078e0209 */
[----:B------:R-:W-:Y:S02]  /*1a4d0*/  LEA.HI R17, R2, R17, RZ, 0x7 ;  /* 0x0000001102117211 */ /* 0x000fe400078f38ff */
[----:B------:R-:W2:Y:S02]  /*1a4e0*/  LDC.64 R2, c[0x0][0x9e0] ;  /* 0x00027800ff027b82 */ /* 0x000ea40000000a00 */
[----:B------:R-:W-:Y:S02]  /*1a4f0*/  SHF.R.S32.HI R17, RZ, 0x7, R17 ;  /* 0x00000007ff117819 */ /* 0x000fe40000011411 */
[----:B--2---:R-:W-:Y:S01]  /*1a500*/  ISETP.GE.AND P3, PT, R3, 0x1, PT ;  /* 0x000000010300780c */ /* 0x004fe20003f66270 */
[----:B------:R-:W-:-:S12]  /*1a510*/  IMAD.IADD R2, R9, 0x1, R2 ;  /* 0x0000000109027824 */ /* 0x000fd800078e0202 */
[----:B0-----:R-:W-:Y:S05]  /*1a520*/  @!P3 BRA `(.L_x_1776) ;  /* 0x000000000048b947 */ /* 0x001fea0003800000 */
        /* <DEDUP_REMOVED lines=11> */
.L_x_1778:
[----:B------:R-:W-:-:S13]  /*1a5e0*/  ISETP.NE.AND P0, PT, R3, 0x1, PT ;  /* 0x000000010300780c */ /* 0x000fda0003f05270 */
[----:B------:R-:W0:Y:S02]  /*1a5f0*/  @P0 LDC.64 R4, c[0x0][0x9e8] ;  /* 0x00027a00ff040b82 */ /* 0x000e240000000a00 */
[----:B0-----:R-:W-:-:S05]  /*1a600*/  @P0 IMAD.HI.U32 R4, R10, R4, RZ ;  /* 0x000000040a040227 */ /* 0x001fca00078e00ff */
[----:B------:R-:W-:-:S07]  /*1a610*/  @P0 SHF.R.U32.HI R10, RZ, R5, R4 ;  /* 0x00000005ff0a0219 */ /* 0x000fce0000011604 */
.L_x_1779:
[----:B------:R-:W-:Y:S05]  /*1a620*/  BSYNC B0 ;  /* 0x0000000000007941 */ /* 0x000fea0003800000 */
.L_x_1777:
[----:B------:R-:W-:-:S05]  /*1a630*/  IMAD R10, R10, R3, R3 ;  /* 0x000000030a0a7224 */ /* 0x000fca00078e0203 */
[----:B------:R-:W-:-:S07]  /*1a640*/  VIMNMX R2, R2, R10, PT ;  /* 0x0000000a02027248 */ /* 0x000fce0003fe0100 */
.L_x_1776:
[----:B------:R-:W0:Y:S01]  /*1a650*/  @P2 LDC R9, c[0x0][0x44c] ;  /* 0x00011300ff092b82 */ /* 0x000e220000000800 */
[----:B------:R-:W-:Y:S01]  /*1a660*/  IMAD.MOV.U32 R4, RZ, RZ, R28 ;  /* 0x000000ffff047224 */ /* 0x000fe200078e001c */
[----:B------:R-:W-:-:S06]  /*1a670*/  ULDC UR4, c[0x0][0x9dc] ;  /* 0x0002770000047ab9 */ /* 0x000fcc0000000800 */
[----:B------:R-:W2:Y:S01]  /*1a680*/  @P2 LDC R5, c[0x0][0x450] ;  /* 0x00011400ff052b82 */ /* 0x000ea20000000800 */
[----:B0-----:R-:W-:-:S05]  /*1a690*/  @P2 IMAD.HI.U32 R9, R28, R9, RZ ;  /* 0x000000091c092227 */ /* 0x001fca00078e00ff */
[----:B--2---:R-:W-:Y:S01]  /*1a6a0*/  @P2 SHF.R.U32.HI R4, RZ, R5, R9 ;  /* 0x00000005ff042219 */ /* 0x004fe20000011609 */
[----:B------:R-:W-:-:S04]  /*1a6b0*/  IMAD.IADD R9, R11, 0x1, -R12 ;  /* 0x000000010b097824 */ /* 0x000fc800078e0a0c */
[----:B------:R-:W-:-:S05]  /*1a6c0*/  IMAD.IADD R11, R9, 0x1, R4 ;  /* 0x00000001090b7824 */ /* 0x000fca00078e0204 */
[----:B------:R-:W-:Y:S01]  /*1a6d0*/  IADD3 R10, R11, -UR4, RZ ;  /* 0x800000040b0a7c10 */ /* 0x000fe2000fffe0ff */
        /* <DEDUP_REMOVED lines=11> */
.L_x_1782:
[----:B------:R-:W-:-:S13]  /*1a790*/  ISETP.NE.AND P0, PT, R3, 0x1, PT ;  /* 0x000000010300780c */ /* 0x000fda0003f05270 */
[----:B------:R-:W0:Y:S02]  /*1a7a0*/  @P0 LDC.64 R4, c[0x0][0x9e8] ;  /* 0x00027a00ff040b82 */ /* 0x000e240000000a00 */
[----:B0-----:R-:W-:-:S05]  /*1a7b0*/  @P0 IMAD.HI.U32 R4, R11, R4, RZ ;  /* 0x000000040b040227 */ /* 0x001fca00078e00ff */
[----:B------:R-:W-:-:S07]  /*1a7c0*/  @P0 SHF.R.U32.HI R11, RZ, R5, R4 ;  /* 0x00000005ff0b0219 */ /* 0x000fce0000011604 */
.L_x_1783:
[----:B------:R-:W-:Y:S05]  /*1a7d0*/  BSYNC B0 ;  /* 0x0000000000007941 */ /* 0x000fea0003800000 */
.L_x_1781:
[----:B------:R-:W-:-:S05]  /*1a7e0*/  IMAD R3, R11, R3, RZ ;  /* 0x000000030b037224 */ /* 0x000fca00078e02ff */
[----:B------:R-:W-:-:S07]  /*1a7f0*/  VIMNMX R10, R10, R3, !PT ;  /* 0x000000030a0a7248 */ /* 0x000fce0007fe0100 */
.L_x_1780:
[----:B------:R-:W-:Y:S01]  /*1a800*/  VIADD R2, R2, 0x7f ;  /* 0x0000007f02027836 */ /* 0x000fe20000000000 */
[----:B------:R-:W-:Y:S04]  /*1a810*/  BSSY B0, `(.L_x_1784) ;  /* 0x00000e3000007945 */ /* 0x000fe80003800000 */
[----:B------:R-:W-:-:S04]  /*1a820*/  SHF.R.S32.HI R3, RZ, 0x1f, R2 ;  /* 0x0000001fff037819 */ /* 0x000fc80000011402 */
[----:B------:R-:W-:Y:S02]  /*1a830*/  LEA.HI R3, R3, R2, RZ, 0x7 ;  /* 0x0000000203037211 */ /* 0x000fe400078f38ff */
[----:B------:R-:W-:Y:S02]  /*1a840*/  SHF.R.S32.HI R2, RZ, 0x1f, R10 ;  /* 0x0000001fff027819 */ /* 0x000fe4000001140a */
[----:B------:R-:W-:Y:S02]  /*1a850*/  SHF.R.S32.HI R3, RZ, 0x7, R3 ;  /* 0x00000007ff037819 */ /* 0x000fe40000011403 */
[----:B------:R-:W-:Y:S02]  /*1a860*/  LEA.HI R2, R2, R10, RZ, 0x7 ;  /* 0x0000000a02027211 */ /* 0x000fe400078f38ff */
[----:B------:R-:W-:Y:S02]  /*1a870*/  VIMNMX R3, R17, R3, PT ;  /* 0x0000000311037248 */ /* 0x000fe40003fe0100 */
[----:B------:R-:W-:-:S03]  /*1a880*/  SHF.R.S32.HI R2, RZ, 0x7, R2 ;  /* 0x00000007ff027819 */ /* 0x000fc60000011402 */
[----:B------:R-:W-:Y:S01]  /*1a890*/  IMAD R3, R3, 0x80, -R7 ;  /* 0x0000008003037824 */ /* 0x000fe200078e0a07 */
[----:B------:R-:W-:-:S04]  /*1a8a0*/  VIMNMX R2, RZ, R2, !PT ;  /* 0x00000002ff027248 */ /* 0x000fc80007fe0100 */
[----:B------:R-:W-:Y:S01]  /*1a8b0*/  VIMNMX R3, R3, R6, PT ;  /* 0x0000000603037248 */ /* 0x000fe20003fe0100 */
[----:B------:R-:W-:-:S05]  /*1a8c0*/  IMAD R2, R2, 0x80, -R7 ;  /* 0x0000008002027824 */ /* 0x000fca00078e0a07 */
[----:B------:R-:W-:-:S04]  /*1a8d0*/  VIMNMX R4, RZ, R2, !PT ;  /* 0x00000002ff047248 */ /* 0x000fc80007fe0100 */
[----:B------:R-:W-:-:S13]  /*1a8e0*/  ISETP.GT.AND P0, PT, R3, R4, PT ;  /* 0x000000040300720c */ /* 0x000fda0003f04270 */
[----:B------:R-:W-:Y:S01]  /*1a8f0*/  @P0 VIADD R2, R3, 0x7f ;  /* 0x0000007f03020836 */ /* 0x000fe20000000000 */
[----:B------:R-:W-:-:S04]  /*1a900*/  SHF.R.U32.HI R3, RZ, 0x7, R4 ;  /* 0x00000007ff037819 */ /* 0x000fc80000011604 */
[----:B------:R-:W-:-:S04]  /*1a910*/  @P0 SHF.R.S32.HI R4, RZ, 0x1f, R2 ;  /* 0x0000001fff040819 */ /* 0x000fc80000011402 */
[----:B------:R-:W-:Y:S01]  /*1a920*/  @P0 LEA.HI R2, R4, R2, RZ, 0x7 ;  /* 0x0000000204020211 */ /* 0x000fe200078f38ff */
[----:B------:R-:W-:-:S03]  /*1a930*/  IMAD.MOV.U32 R4, RZ, RZ, R3 ;  /* 0x000000ffff047224 */ /* 0x000fc600078e0003 */
        /* <DEDUP_REMOVED lines=10> */
[----:B------:R0:W2:Y:S02]  /*1a9e0*/  SHFL.IDX PT, R14, R5, RZ, 0x1f ;  /* 0x00001fff050e7589 */ /* 0x0000a400000e0000 */
.L_x_1959:
[----:B--2---:R-:W-:Y:S02]  /*1a9f0*/  ISETP.NE.AND P0, PT, R14, RZ, PT ;  /* 0x000000ff0e00720c */ /* 0x004fe40003f05270 */
[----:B------:R-:W-:-:S11]  /*1aa00*/  PLOP3.LUT P6, PT, PT, PT, PT, 0x8, 0x0 ;  /* 0x000000000000781c */ /* 0x000fd60003fce170 */
[----:B------:R-:W-:Y:S05]  /*1aa10*/  @P0 BRA `(.L_x_1787) ;  /* 0x00000000000c0947 */ /* 0x000fea0003800000 */
[----:B------:R-:W-:-:S03]  /*1aa20*/  UMOV UR4, 0xffffffff ;  /* 0xffffffff00047882 */ /* 0x000fc60000000000 */
[----:B------:R-:W-:Y:S05]  /*1aa30*/  BRA.DIV UR4, `(.L_x_1788) ;  /* 0x0000007604387947 */ /* 0x000fea000b800000 */
[----:B------:R-:W-:-:S13]  /*1aa40*/  ELECT P6, URZ, PT ;  /* 0x00000000003f782f */ /* 0x000fda00038c0000 */
.L_x_1787:
        /* <DEDUP_REMOVED lines=9> */
.L_x_1962:
[----:B------:R-:W-:Y:S05]  /*1aae0*/  BSYNC B1 ;  /* 0x0000000000017941 */ /* 0x000fea0003800000 */
.L_x_1789:
[----:B------:R-:W-:Y:S04]  /*1aaf0*/  BSSY B1, `(.L_x_1791) ;  /* 0x0000050000017945 */ /* 0x000fe80003800000 */
[----:B------:R-:W-:Y:S05]  /*1ab00*/  @!P6 BRA `(.L_x_1792) ;  /* 0x000000040038e947 */ /* 0x000fea0003800000 */
[----:B------:R-:W2:Y:S01]  /*1ab10*/  LDL R7, [R1] ;  /* 0x0000000001077983 */ /* 0x000ea20000100800 */
[----:B------:R-:W-:Y:S01]  /*1ab20*/  IMAD R10, R27, 0x8, R22 ;  /* 0x000000081b0a7824 */ /* 0x000fe200078e0216 */
[----:B------:R-:W3:Y:S01]  /*1ab30*/  S2R R6, SR_TID.X ;  /* 0x0000000000067919 */ /* 0x000ee20000002100 */
[----:B------:R-:W-:Y:S01]  /*1ab40*/  BSSY B2, `(.L_x_1793) ;  /* 0x0000006000027945 */ /* 0x000fe20003800000 */
[----:B---3--:R-:W-:-:S04]  /*1ab50*/  LOP3.LUT R6, R6, 0x7f, RZ, 0xc0, !PT ;  /* 0x0000007f06067812 */ /* 0x008fc800078ec0ff */
[----:B------:R-:W-:Y:S02]  /*1ab60*/  ISETP.NE.AND P1, PT, R6, RZ, PT ;  /* 0x000000ff0600720c */ /* 0x000fe40003f25270 */
[----:B--2---:R-:W-:-:S04]  /*1ab70*/  SHF.L.U32 R7, R7, 0x1f, RZ ;  /* 0x0000001f07077819 */ /* 0x004fc800000006ff */
[----:B------:R-:W2:Y:S02]  /*1ab80*/  SYNCS.PHASECHK.TRANS64.TRYWAIT P0, [R10+URZ+0x168a0], R7 ;  /* 0x0168a0070a0075a7 */ /* 0x000ea4000800017f */
[----:B--2---:R-:W-:Y:S05]  /*1ab90*/  @!P0 BRA `(.L_x_1794) ;  /* 0x0000007400148947 */ /* 0x004fea0003800000 */
.L_x_1963:
[----:B------:R-:W-:Y:S05]  /*1aba0*/  BSYNC B2 ;  /* 0x0000000000027941 */ /* 0x000fea0003800000 */
.L_x_1793:
[----:B------:R-:W-:Y:S04]  /*1abb0*/  BSSY B2, `(.L_x_1795) ;  /* 0x0000009000027945 */ /* 0x000fe80003800000 */
[----:B------:R-:W-:Y:S05]  /*1abc0*/  @P1 BRA `(.L_x_1796) ;  /* 0x00000000001c1947 */ /* 0x000fea0003800000 */
[----:B0-----:R-:W0:Y:S02]  /*1abd0*/  S2R R5, SR_TID.X ;  /* 0x0000000000057919 */ /* 0x001e240000002100 */
[----:B0-----:R-:W-:Y:S01]  /*1abe0*/  LOP3.LUT R6, R5, 0x1f, RZ, 0xc0, !PT ;  /* 0x0000001f05067812 */ /* 0x001fe200078ec0ff */
[----:B------:R-:W-:-:S03]  /*1abf0*/  IMAD.MOV.U32 R5, RZ, RZ, 0x4000 ;  /* 0x00004000ff057424 */ /* 0x000fc600078e00ff */
[----:B------:R-:W-:Y:S01]  /*1ac00*/  ISETP.NE.AND P0, PT, R6, RZ, PT ;  /* 0x000000ff0600720c */ /* 0x000fe20003f05270 */
[----:B------:R3:W-:-:S12]  /*1ac10*/  SYNCS.ARRIVE.TRANS64 RZ, [R10+URZ+0x16890], R5 ;  /* 0x016890050aff79a7 */ /* 0x0007d8000800003f */
[----:B---3--:R-:W-:Y:S05]  /*1ac20*/  @!P0 BRA `(.L_x_1796) ;  /* 0x0000000000048947 */ /* 0x008fea0003800000 */
[----:B------:R-:W-:Y:S01]  /*1ac30*/  BPT.TRAP 0x1 ;  /* 0x000000040000795c */ /* 0x000fe20000300000 */
.L_x_1796:
[----:B------:R-:W-:Y:S05]  /*1ac40*/  BSYNC B2 ;  /* 0x0000000000027941 */ /* 0x000fea0003800000 */
.L_x_1795:
[----:B------:R-:W-:Y:S01]  /*1ac50*/  IMAD.MOV.U32 R13, RZ, RZ, RZ ;  /* 0x000000ffff0d7224 */ /* 0x000fe200078e00ff */
[----:B------:R-:W-:Y:S01]  /*1ac60*/  UIADD3 UR4, UP0, UR40, 0x570, URZ ;  /* 0x0000057028047890 */ /* 0x000fe2000ff1e03f */
[----:B------:R-:W-:Y:S01]  /*1ac70*/  IMAD R6, R4, 0x80, R0 ;  /* 0x0000008004067824 */ /* 0x000fe200078e0200 */
[----:B------:R-:W-:Y:S01]  /*1ac80*/  PLOP3.LUT P0, PT, PT, PT, PT, 0x80, 0x0 ;  /* 0x000000000000781c */ /* 0x000fe20003f0f070 */
[----:B0-----:R-:W-:Y:S01]  /*1ac90*/  IMAD R5, R27, 0x4000, R22 ;  /* 0x000040001b057824 */ /* 0x001fe200078e0216 */
[----:B------:R-:W-:Y:S01]  /*1aca0*/  R2UR UR10, R13 ;  /* 0x000000000d0a72ca */ /* 0x000fe200000e0000 */
[----:B------:R-:W-:Y:S01]  /*1acb0*/  VIADD R6, R6, 0xffffff80 ;  /* 0xffffff8006067836 */ /* 0x000fe20000000000 */
[----:B------:R-:W-:Y:S01]  /*1acc0*/  UIADD3.X UR5, URZ, UR41, URZ, UP0, !UPT ;  /* 0x000000293f057290 */ /* 0x000fe200087fe43f */
[----:B------:R-:W-:Y:S01]  /*1acd0*/  VIADD R5, R5, 0xe400 ;  /* 0x0000e40005057836 */ /* 0x000fe20000000000 */
[----:B------:R-:W-:Y:S01]  /*1ace0*/  UMOV UR6, 0x0 ;  /* 0x0000000000067882 */ /* 0x000fe20000000000 */
[----:B-1----:R-:W-:Y:S01]  /*1acf0*/  IMAD.SHL.U32 R12, R27, 0x2000, RZ ;  /* 0x000020001b0c7824 */ /* 0x002fe200078e00ff */
[----:B------:R-:W-:Y:S01]  /*1ad00*/  UMOV UR7, 0x12f00000 ;  /* 0x12f0000000077882 */ /* 0x000fe20000000000 */
[----:B------:R-:W-:-:S08]  /*1ad10*/  VIADD R11, R10, 0x16890 ;  /* 0x000168900a0b7836 */ /* 0x000fd00000000000 */
.L_x_1797:
        /* <DEDUP_REMOVED lines=10> */
[----:B------:R-:W0:Y:S01]  /*1adc0*/  SYNCS.PHASECHK.TRANS64.TRYWAIT P0, [R10+URZ+0x168c0], R7 ;  /* 0x0168c0070a0075a7 */ /* 0x000e22000800017f */
[----:B------:R-:W-:Y:S04]  /*1add0*/  BSSY B2, `(.L_x_1798) ;  /* 0x0000002000027945 */ /* 0x000fe80003800000 */
[----:B0-----:R-:W-:Y:S05]  /*1ade0*/  @!P0 BRA `(.L_x_1799) ;  /* 0x0000007000948947 */ /* 0x001fea0003800000 */
.L_x_1964:
[----:B------:R-:W-:Y:S05]  /*1adf0*/  BSYNC B2 ;  /* 0x0000000000027941 */ /* 0x000fea0003800000 */
.L_x_1798:
[----:B------:R-:W-:Y:S01]  /*1ae00*/  BSSY B2, `(.L_x_1800) ;  /* 0x000000b000027945 */ /* 0x000fe20003800000 */
[----:B------:R-:W-:Y:S02]  /*1ae10*/  IMAD.MOV.U32 R14, RZ, RZ, 0x0 ;  /* 0x00000000ff0e7424 */ /* 0x000fe400078e00ff */
[----:B------:R-:W-:Y:S01]  /*1ae20*/  IMAD.MOV.U32 R15, RZ, RZ, 0x12f00000 ;  /* 0x12f00000ff0f7424 */ /* 0x000fe200078e00ff */
[----:B------:R-:W-:Y:S06]  /*1ae30*/  @P1 BRA `(.L_x_1801) ;  /* 0x00000000001c1947 */ /* 0x000fec0003800000 */
[----:B------:R-:W1:Y:S02]  /*1ae40*/  S2R R5, SR_TID.X ;  /* 0x0000000000057919 */ /* 0x000e640000002100 */
[----:B-1----:R-:W-:Y:S01]  /*1ae50*/  LOP3.LUT R11, R5, 0x1f, RZ, 0xc0, !PT ;  /* 0x0000001f050b7812 */ /* 0x002fe200078ec0ff */
[----:B------:R-:W-:-:S03]  /*1ae60*/  IMAD.MOV.U32 R5, RZ, RZ, 0x4000 ;  /* 0x00004000ff057424 */ /* 0x000fc600078e00ff */
[----:B------:R-:W-:Y:S01]  /*1ae70*/  ISETP.NE.AND P0, PT, R11, RZ, PT ;  /* 0x000000ff0b00720c */ /* 0x000fe20003f05270 */
[----:B------:R1:W-:-:S12]  /*1ae80*/  SYNCS.ARRIVE.TRANS64 RZ, [R10+URZ+0x168b0], R5 ;  /* 0x0168b0050aff79a7 */ /* 0x0003d8000800003f */
[----:B-1----:R-:W-:Y:S05]  /*1ae90*/  @!P0 BRA `(.L_x_1801) ;  /* 0x0000000000048947 */ /* 0x002fea0003800000 */
[----:B------:R-:W-:Y:S01]  /*1aea0*/  BPT.TRAP 0x1 ;  /* 0x000000040000795c */ /* 0x000fe20000300000 */
.L_x_1801:
[----:B------:R-:W-:Y:S05]  /*1aeb0*/  BSYNC B2 ;  /* 0x0000000000027941 */ /* 0x000fea0003800000 */
.L_x_1800:
[----:B------:R-:W-:Y:S01]  /*1aec0*/  R2UR UR10, R13 ;  /* 0x000000000d0a72ca */ /* 0x000fe200000e0000 */
[----:B------:R-:W-:Y:S01]  /*1aed0*/  IMAD R12, R12, 0x2, R22 ;  /* 0x000000020c0c7824 */ /* 0x000fe200078e0216 */
[----:B------:R-:W-:Y:S01]  /*1aee0*/  R2UR UR6, R14 ;  /* 0x000000000e0672ca */ /* 0x000fe200000e0000 */
[----:B------:R-:W-:Y:S01]  /*1aef0*/  UIADD3 UR4, UP0, UR40, 0x670, URZ ;  /* 0x0000067028047890 */ /* 0x000fe2000ff1e03f */
[----:B------:R-:W-:Y:S01]  /*1af00*/  R2UR UR7, R15 ;  /* 0x000000000f0772ca */ /* 0x000fe200000e0000 */
[----:B0-2---:R-:W-:Y:S01]  /*1af10*/  VIADD R10, R10, 0x168b0 ;  /* 0x000168b00a0a7836 */ /* 0x005fe20000000000 */
[----:B------:R-:W-:Y:S01]  /*1af20*/  PLOP3.LUT P0, PT, PT, PT, PT, 0x80, 0x0 ;  /* 0x000000000000781c */ /* 0x000fe20003f0f070 */
[----:B------:R-:W-:Y:S01]  /*1af30*/  VIADD R12, R12, 0x400 ;  /* 0x000004000c0c7836 */ /* 0x000fe20000000000 */
[----:B------:R-:W-:-:S12]  /*1af40*/  UIADD3.X UR5, URZ, UR41, URZ, UP0, !UPT ;  /* 0x000000293f057290 */ /* 0x000fd800087fe43f */
.L_x_1802:
        /* <DEDUP_REMOVED lines=9> */
[----:B--2---:R-:W-:Y:S05]  /*1afe0*/  @P0 BRA.U.ANY `(.L_x_1802) ;  /* 0xfffffffd00d80947 */ /* 0x004fea000393ffff */
.L_x_1792:
[----:B------:R-:W-:Y:S05]  /*1aff0*/  BSYNC B1 ;  /* 0x0000000000017941 */ /* 0x000fea0003800000 */
.L_x_1791:
[----:B------:R-:W2:Y:S01]  /*1b000*/  LDL.LU R7, [R1] ;  /* 0x0000000001077983 */ /* 0x000ea20000300800 */
[----:B------:R-:W-:Y:S01]  /*1b010*/  VIADD R27, R27, 0x1 ;  /* 0x000000011b1b7836 */ /* 0x000fe20000000000 */
[----:B------:R-:W-:Y:S01]  /*1b020*/  PLOP3.LUT P0, PT, PT, PT, PT, 0x8, 0x0 ;  /* 0x000000000000781c */ /* 0x000fe20003f0e170 */
[----:B------:R-:W-:-:S03]  /*1b030*/  VIADD R4, R4, 0xfffffffe ;  /* 0xfffffffe04047836 */ /* 0x000fc60000000000 */
[C---:B------:R-:W-:Y:S02]  /*1b040*/  ISETP.NE.AND P1, PT, R27.reuse, 0x2, PT ;  /* 0x000000021b00780c */ /* 0x040fe40003f25270 */
[----:B------:R-:W-:Y:S02]  /*1b050*/  ISETP.GE.AND P2, PT, R4, R3, PT ;  /* 0x000000030400720c */ /* 0x000fe40003f46270 */
[----:B0-----:R-:W-:Y:S02]  /*1b060*/  SEL R5, RZ, 0x1, P1 ;  /* 0x00000001ff057807 */ /* 0x001fe40000800000 */
[----:B------:R-:W-:Y:S02]  /*1b070*/  SEL R27, R27, RZ, P1 ;  /* 0x000000ff1b1b7207 */ /* 0x000fe40000800000 */
[----:B--2---:R-:W-:-:S05]  /*1b080*/  LOP3.LUT R7, R7, R5, RZ, 0x3c, !PT ;  /* 0x0000000507077212 */ /* 0x004fca00078e3cff */
[----:B------:R0:W-:Y:S02]  /*1b090*/  STL [R1], R7 ;  /* 0x0000000701007387 */ /* 0x0001e40000100800 */
[----:B------:R-:W-:Y:S05]  /*1b0a0*/  @!P2 BRA `(.L_x_1785) ;  /* 0x000000040064a947 */ /* 0x000fea0003800000 */
.L_x_1815:
[----:B------:R-:W-:Y:S05]  /*1b0b0*/  YIELD ;  /* 0x0000000000007946 */ /* 0x000fea0003800000 */
[----:B------:R-:W-:Y:S04]  /*1b0c0*/  BSSY B1, `(.L_x_1803) ;  /* 0x000004d000017945 */ /* 0x000fe80003800000 */
[----:B--2---:R-:W-:Y:S05]  /*1b0d0*/  @!P6 BRA `(.L_x_1804) ;  /* 0x00000004002ce947 */ /* 0x004fea0003800000 */
[----:B------:R-:W2:Y:S01]  /*1b0e0*/  LDL R6, [R1] ;  /* 0x0000000001067983 */ /* 0x000ea20000100800 */
[----:B------:R-:W0:Y:S02]  /*1b0f0*/  S2R R5, SR_TID.X ;  /* 0x0000000000057919 */ /* 0x000e240000002100 */
[----:B0-----:R-:W-:Y:S01]  /*1b100*/  LOP3.LUT R7, R5, 0x7f, RZ, 0xc0, !PT ;  /* 0x0000007f05077812 */ /* 0x001fe200078ec0ff */
[----:B------:R-:W-:Y:S01]  /*1b110*/  IMAD R5, R27, 0x8, R22 ;  /* 0x000000081b057824 */ /* 0x000fe200078e0216 */
[----:B------:R-:W-:Y:S02]  /*1b120*/  BSSY B2, `(.L_x_1805) ;  /* 0x0000005000027945 */ /* 0x000fe40003800000 */
[----:B------:R-:W-:Y:S02]  /*1b130*/  ISETP.NE.AND P2, PT, R7, RZ, PT ;  /* 0x000000ff0700720c */ /* 0x000fe40003f45270 */
[----:B--2---:R-:W-:-:S04]  /*1b140*/  SHF.L.U32 R6, R6, 0x1f, RZ ;  /* 0x0000001f06067819 */ /* 0x004fc800000006ff */
[----:B------:R-:W0:Y:S02]  /*1b150*/  SYNCS.PHASECHK.TRANS64.TRYWAIT P1, [R5+URZ+0x168a0], R6 ;  /* 0x0168a006050075a7 */ /* 0x000e24000802017f */
[----:B0-----:R-:W-:Y:S05]  /*1b160*/  @!P1 BRA `(.L_x_1806) ;  /* 0x0000006c00c89947 */ /* 0x001fea0003800000 */
.L_x_1965:
[----:B------:R-:W-:Y:S05]  /*1b170*/  BSYNC B2 ;  /* 0x0000000000027941 */ /* 0x000fea0003800000 */
.L_x_1805:
[----:B------:R-:W-:Y:S04]  /*1b180*/  BSSY B2, `(.L_x_1807) ;  /* 0x0000009000027945 */ /* 0x000fe80003800000 */
[----:B------:R-:W-:Y:S05]  /*1b190*/  @P2 BRA `(.L_x_1808) ;  /* 0x00000000001c2947 */ /* 0x000fea0003800000 */
[----:B------:R-:W2:Y:S02]  /*1b1a0*/  S2R R7, SR_TID.X ;  /* 0x0000000000077919 */ /* 0x000ea40000002100 */
[----:B--2---:R-:W-:Y:S01]  /*1b1b0*/  LOP3.LUT R10, R7, 0x1f, RZ, 0xc0, !PT ;  /* 0x0000001f070a7812 */ /* 0x004fe200078ec0ff */
[----:B------:R-:W-:-:S03]  /*1b1c0*/  IMAD.MOV.U32 R7, RZ, RZ, 0x4000 ;  /* 0x00004000ff077424 */ /* 0x000fc600078e00ff */
[----:B------:R-:W-:Y:S01]  /*1b1d0*/  ISETP.NE.AND P1, PT, R10, RZ, PT ;  /* 0x000000ff0a00720c */ /* 0x000fe20003f25270 */
[----:B------:R2:W-:-:S12]  /*1b1e0*/  SYNCS.ARRIVE.TRANS64 RZ, [R5+URZ+0x16890], R7 ;  /* 0x0168900705ff79a7 */ /* 0x0005d8000800003f */
[----:B--2---:R-:W-:Y:S05]  /*1b1f0*/  @!P1 BRA `(.L_x_1808) ;  /* 0x0000000000049947 */ /* 0x004fea0003800000 */
[----:B------:R-:W-:Y:S01]  /*1b200*/  BPT.TRAP 0x1 ;  /* 0x000000040000795c */ /* 0x000fe20000300000 */
.L_x_1808:
[----:B------:R-:W-:Y:S05]  /*1b210*/  BSYNC B2 ;  /* 0x0000000000027941 */ /* 0x000fea0003800000 */
.L_x_1807:
[----:B------:R-:W-:Y:S01]  /*1b220*/  IMAD.MOV.U32 R13, RZ, RZ, RZ ;  /* 0x000000ffff0d7224 */ /* 0x000fe200078e00ff */
[----:B------:R-:W-:Y:S01]  /*1b230*/  UIADD3 UR4, UP0, UR40, 0x570, URZ ;  /* 0x0000057028047890 */ /* 0x000fe2000ff1e03f */
[----:B------:R-:W-:Y:S01]  /*1b240*/  IMAD R7, R27, 0x4000, R22 ;  /* 0x000040001b077824 */ /* 0x000fe200078e0216 */
[----:B------:R-:W-:Y:S01]  /*1b250*/  PLOP3.LUT P1, PT, PT, PT, PT, 0x80, 0x0 ;  /* 0x000000000000781c */ /* 0x000fe20003f2f070 */
[----:B------:R-:W-:Y:S01]  /*1b260*/  IMAD R10, R4, 0x80, R0 ;  /* 0x00000080040a7824 */ /* 0x000fe200078e0200 */
[----:B------:R-:W-:Y:S01]  /*1b270*/  R2UR UR10, R13 ;  /* 0x000000000d0a72ca */ /* 0x000fe200000e0000 */
[----:B------:R-:W-:Y:S01]  /*1b280*/  VIADD R11, R5, 0x16890 ;  /* 0x00016890050b7836 */ /* 0x000fe20000000000 */
[----:B------:R-:W-:Y:S01]  /*1b290*/  UIADD3.X UR5, URZ, UR41, URZ, UP0, !UPT ;  /* 0x000000293f057290 */ /* 0x000fe200087fe43f */
[----:B-1----:R-:W-:Y:S01]  /*1b2a0*/  VIADD R12, R7, 0xe400 ;  /* 0x0000e400070c7836 */ /* 0x002fe20000000000 */
[----:B------:R-:W-:Y:S01]  /*1b2b0*/  UMOV UR6, 0x0 ;  /* 0x0000000000067882 */ /* 0x000fe20000000000 */
[----:B------:R-:W-:-:S10]  /*1b2c0*/  UMOV UR7, 0x12f00000 ;  /* 0x12f0000000077882 */ /* 0x000fd40000000000 */
.L_x_1809:
        /* <DEDUP_REMOVED lines=13> */
.L_x_1966:
[----:B------:R-:W-:Y:S05]  /*1b3a0*/  BSYNC B2 ;  /* 0x0000000000027941 */ /* 0x000fea0003800000 */
.L_x_1810:
        /* <DEDUP_REMOVED lines=11> */
.L_x_1813:
[----:B------:R-:W-:Y:S05]  /*1b460*/  BSYNC B2 ;  /* 0x0000000000027941 */ /* 0x000fea0003800000 */
.L_x_1812:
[----:B------:R-:W-:Y:S01]  /*1b470*/  R2UR UR10, R13 ;  /* 0x000000000d0a72ca */ /* 0x000fe200000e0000 */
[----:B------:R-:W-:Y:S01]  /*1b480*/  UIADD3 UR4, UP0, UR40, 0x670, URZ ;  /* 0x0000067028047890 */ /* 0x000fe2000ff1e03f */
[----:B------:R-:W-:Y:S01]  /*1b490*/  R2UR UR6, R14 ;  /* 0x000000000e0672ca */ /* 0x000fe200000e0000 */
[----:B------:R-:W-:Y:S01]  /*1b4a0*/  VIADD R7, R7, 0x400 ;  /* 0x0000040007077836 */ /* 0x000fe20000000000 */
[----:B------:R-:W-:Y:S01]  /*1b4b0*/  R2UR UR7, R15 ;  /* 0x000000000f0772ca */ /* 0x000fe200000e0000 */
[----:B01----:R-:W-:Y:S01]  /*1b4c0*/  VIADD R5, R5, 0x168b0 ;  /* 0x000168b005057836 */ /* 0x003fe20000000000 */
[----:B------:R-:W-:Y:S01]  /*1b4d0*/  PLOP3.LUT P1, PT, PT, PT, PT, 0x80, 0x0 ;  /* 0x000000000000781c */ /* 0x000fe20003f2f070 */
[----:B------:R-:W-:-:S12]  /*1b4e0*/  UIADD3.X UR5, URZ, UR41, URZ, UP0, !UPT ;  /* 0x000000293f057290 */ /* 0x000fd800087fe43f */
.L_x_1814:
        /* <DEDUP_REMOVED lines=10> */
.L_x_1804:
[----:B------:R-:W-:Y:S05]  /*1b590*/  BSYNC B1 ;  /* 0x0000000000017941 */ /* 0x000fea0003800000 */
.L_x_1803:
[----:B------:R-:W2:Y:S01]  /*1b5a0*/  LDL.LU R6, [R1] ;  /* 0x0000000001067983 */ /* 0x000ea20000300800 */
[----:B------:R-:W-:Y:S01]  /*1b5b0*/  VIADD R27, R27, 0x1 ;  /* 0x000000011b1b7836 */ /* 0x000fe20000000000 */
[C---:B------:R-:W-:Y:S01]  /*1b5c0*/  ISETP.GT.AND P2, PT, R4.reuse, R3, PT ;  /* 0x000000030400720c */ /* 0x040fe20003f44270 */
[----:B------:R-:W-:-:S03]  /*1b5d0*/  VIADD R4, R4, 0xffffffff ;  /* 0xffffffff04047836 */ /* 0x000fc60000000000 */
[----:B------:R-:W-:-:S04]  /*1b5e0*/  ISETP.NE.AND P1, PT, R27, 0x2, PT ;  /* 0x000000021b00780c */ /* 0x000fc80003f25270 */
[----:B------:R-:W-:Y:S02]  /*1b5f0*/  SEL R5, RZ, 0x1, P1 ;  /* 0x00000001ff057807 */ /* 0x000fe40000800000 */
[----:B------:R-:W-:Y:S02]  /*1b600*/  SEL R27, R27, RZ, P1 ;  /* 0x000000ff1b1b7207 */ /* 0x000fe40000800000 */
[----:B--2---:R-:W-:-:S05]  /*1b610*/  LOP3.LUT R6, R6, R5, RZ, 0x3c, !PT ;  /* 0x0000000506067212 */ /* 0x004fca00078e3cff */
[----:B------:R2:W-:Y:S01]  /*1b620*/  STL [R1], R6 ;  /* 0x0000000601007387 */ /* 0x0005e20000100800 */
[----:B------:R-:W-:Y:S05]  /*1b630*/  @P2 BRA `(.L_x_1815) ;  /* 0xfffffff8009c2947 */ /* 0x000fea000383ffff */
.L_x_1785:
[----:B------:R-:W-:Y:S05]  /*1b640*/  BSYNC B0 ;  /* 0x0000000000007941 */ /* 0x000fea0003800000 */
.L_x_1784:
[----:B------:R-:W3:Y:S01]  /*1b650*/  LDC R0, c[0x0][0x448] ;  /* 0x00011200ff007b82 */ /* 0x000ee20000000800 */
[----:B------:R-:W-:Y:S01]  /*1b660*/  VIADD R2, R28, 0xbf ;  /* 0x000000bf1c027836 */ /* 0x000fe20000000000 */
[----:B------:R-:W-:Y:S06]  /*1b670*/  @!P0 WARPSYNC.ALL ;  /* 0x0000000000008948 */ /* 0x000fec0003800000 */
[----:B------:R-:W-:Y:S01]  /*1b680*/  @!P0 BAR.SYNC.DEFER_BLOCKING 0xc, 0x200 ;  /* 0x0308000000008b1d */ /* 0x000fe20000010000 */
[----:B---3--:R-:W-:-:S13]  /*1b690*/  ISETP.NE.AND P1, PT, R0, 0x1, PT ;  /* 0x000000010000780c */ /* 0x008fda0003f25270 */
[----:B------:R-:W3:Y:S08]  /*1b6a0*/  @P1 LDC R3, c[0x0][0x44c] ;  /* 0x00011300ff031b82 */ /* 0x000ef00000000800 */
[----:B------:R-:W4:Y:S01]  /*1b6b0*/  @P1 LDC R0, c[0x0][0x450] ;  /* 0x00011400ff001b82 */ /* 0x000f220000000800 */
[----:B---3--:R-:W-:-:S05]  /*1b6c0*/  @P1 IMAD.HI.U32 R3, R2, R3, RZ ;  /* 0x0000000302031227 */ /* 0x008fca00078e00ff */
[----:B----4-:R-:W-:-:S05]  /*1b6d0*/  @P1 SHF.R.U32.HI R2, RZ, R0, R3 ;  /* 0x00000000ff021219 */ /* 0x010fca0000011603 */
[----:B------:R-:W-:Y:S02]  /*1b6e0*/  IMAD.IADD R8, R8, 0x1, R2 ;  /* 0x0000000108087824 */ /* 0x000fe400078e0202 */
[----:B------:R-:W3:Y:S02]  /*1b6f0*/  LDC.64 R2, c[0x0][0x9e0] ;  /* 0x00027800ff027b82 */ /* 0x000ee40000000a00 */
[----:B---3--:R-:W-:Y:S01]  /*1b700*/  ISETP.GE.AND P2, PT, R3, 0x1, PT ;  /* 0x000000010300780c */ /* 0x008fe20003f46270 */
[----:B------:R-:W-:-:S12]  /*1b710*/  IMAD.IADD R2, R8, 0x1, R2 ;  /* 0x0000000108027824 */ /* 0x000fd800078e0202 */
[----:B------:R-:W-:Y:S05]  /*1b720*/  @!P2 BRA `(.L_x_1816) ;  /* 0x000000000048a947 */ /* 0x000fea0003800000 */
[C---:B------:R-:W-:Y:S01]  /*1b730*/  ISETP.GT.AND P0, PT, R8.reuse, RZ, PT ;  /* 0x000000ff0800720c */ /* 0x040fe20003f04270 */
[----:B------:R-:W-:Y:S01]  /*1b740*/  BSSY B0, `(.L_x_1817) ;  /* 0x000000e000007945 */ /* 0x000fe20003800000 */
[----:B------:R-:W-:-:S11]  /*1b750*/  VIADD R0, R8, 0xffffffff ;  /* 0xffffffff08007836 */ /* 0x000fd60000000000 */
[----:B------:R-:W-:Y:S05]  /*1b760*/  @P0 BRA `(.L_x_1818) ;  /* 0x00000000001c0947 */ /* 0x000fea0003800000 */
[----:B------:R-:W-:Y:S01]  /*1b770*/  ISETP.NE.AND P0, PT, R3, 0x1, PT ;  /* 0x000000010300780c */ /* 0x000fe20003f05270 */
[----:B------:R-:W-:-:S12]  /*1b780*/  IMAD.MOV R0, RZ, RZ, -R8 ;  /* 0x000000ffff007224 */ /* 0x000fd800078e0a08 */
[----:B------:R-:W3:Y:S02]  /*1b790*/  @P0 LDC.64 R4, c[0x0][0x9e8] ;  /* 0x00027a00ff040b82 */ /* 0x000ee40000000a00 */
[----:B---3--:R-:W-:-:S05]  /*1b7a0*/  @P0 IMAD.HI.U32 R4, R0, R4, RZ ;  /* 0x0000000400040227 */ /* 0x008fca00078e00ff */
[----:B------:R-:W-:-:S04]  /*1b7b0*/  @P0 SHF.R.U32.HI R0, RZ, R5, R4 ;  /* 0x00000005ff000219 */ /* 0x000fc80000011604 */
[----:B------:R-:W-:Y:S01]  /*1b7c0*/  LOP3.LUT R0, RZ, R0, RZ, 0x33, !PT ;  /* 0x00000000ff007212 */ /* 0x000fe200078e33ff */
[----:B------:R-:W-:Y:S06]  /*1b7d0*/  BRA `(.L_x_1819) ;  /* 0x0000000000107947 */ /* 0x000fec0003800000 */
.L_x_1818:
[----:B------:R-:W-:-:S13]  /*1b7e0*/  ISETP.NE.AND P0, PT, R3, 0x1, PT ;  /* 0x000000010300780c */ /* 0x000fda0003f05270 */
[----:B------:R-:W3:Y:S02]  /*1b7f0*/  @P0 LDC.64 R4, c[0x0][0x9e8] ;  /* 0x00027a00ff040b82 */ /* 0x000ee40000000a00 */
[----:B---3--:R-:W-:-:S05]  /*1b800*/  @P0 IMAD.HI.U32 R4, R0, R4, RZ ;  /* 0x0000000400040227 */ /* 0x008fca00078e00ff */
[----:B------:R-:W-:-:S07]  /*1b810*/  @P0 SHF.R.U32.HI R0, RZ, R5, R4 ;  /* 0x00000005ff000219 */ /* 0x000fce0000011604 */
.L_x_1819:
[----:B------:R-:W-:Y:S05]  /*1b820*/  BSYNC B0 ;  /* 0x0000000000007941 */ /* 0x000fea0003800000 */
.L_x_1817:
[----:B------:R-:W-:-:S05]  /*1b830*/  IMAD R5, R0, R3, R3 ;  /* 0x0000000300057224 */ /* 0x000fca00078e0203 */
[----:B------:R-:W-:-:S07]  /*1b840*/  VIMNMX R2, R2, R5, PT ;  /* 0x0000000502027248 */ /* 0x000fce0003fe0100 */
.L_x_1816:
[----:B------:R-:W-:Y:S01]  /*1b850*/  VIADD R2, R2, 0x7f ;  /* 0x0000007f02027836 */ /* 0x000fe20000000000 */
[----:B------:R-:W-:Y:S01]  /*1b860*/  ULDC UR4, c[0x0][0x9dc] ;  /* 0x0002770000047ab9 */ /* 0x000fe20000000800 */
[----:B------:R-:W-:-:S03]  /*1b870*/  IMAD.MOV.U32 R4, RZ, RZ, R28 ;  /* 0x000000ffff047224 */ /* 0x000fc600078e001c */
[----:B------:R-:W-:-:S04]  /*1b880*/  SHF.R.S32.HI R5, RZ, 0x1f, R2 ;  /* 0x0000001fff057819 */ /* 0x000fc80000011402 */
[----:B------:R-:W-:-:S04]  /*1b890*/  LEA.HI R5, R5, R2, RZ, 0x7 ;  /* 0x0000000205057211 */ /* 0x000fc800078f38ff */
[----:B------:R-:W-:Y:S02]  /*1b8a0*/  SHF.R.S32.HI R0, RZ, 0x7, R5 ;  /* 0x00000007ff007819 */ /* 0x000fe40000011405 */
[----:B------:R-:W3:Y:S02]  /*1b8b0*/  @P1 LDC R5, c[0x0][0x44c] ;  /* 0x00011300ff051b82 */ /* 0x000ee40000000800 */
[----:B------:R-:W-:-:S05]  /*1b8c0*/  VIMNMX R26, R17, R0, PT ;  /* 0x00000000111a7248 */ /* 0x000fca0003fe0100 */
[----:B------:R4:W-:Y:S01]  /*1b8d0*/  STL [R1+0x40], R26 ;  /* 0x0000401a01007387 */ /* 0x0009e20000100800 */
[----:B------:R-:W5:Y:S01]  /*1b8e0*/  @P1 LDC R0, c[0x0][0x450] ;  /* 0x00011400ff001b82 */ /* 0x000f620000000800 */
[----:B---3--:R-:W-:-:S05]  /*1b8f0*/  @P1 IMAD.HI.U32 R2, R28, R5, RZ ;  /* 0x000000051c021227 */ /* 0x008fca00078e00ff */
[----:B-----5:R-:W-:-:S05]  /*1b900*/  @P1 SHF.R.U32.HI R4, RZ, R0, R2 ;  /* 0x00000000ff041219 */ /* 0x020fca0000011602 */
[----:B------:R-:W-:-:S04]  /*1b910*/  IMAD.IADD R2, R9, 0x1, R4 ;  /* 0x0000000109027824 */ /* 0x000fc800078e0204 */
[----:B------:R-:W-:Y:S01]  /*1b920*/  VIADD R0, R2, -UR4 ;  /* 0x8000000402007c36 */ /* 0x000fe20008000000 */
[----:B----4-:R-:W-:Y:S06]  /*1b930*/  @!P2 BRA `(.L_x_1820) ;  /* 0x000000000044a947 */ /* 0x010fec0003800000 */
[----:B------:R-:W-:Y:S01]  /*1b940*/  ISETP.GT.AND P0, PT, R2, -0x1, PT ;  /* 0xffffffff0200780c */ /* 0x000fe20003f04270 */
[----:B------:R-:W-:-:S12]  /*1b950*/  BSSY B0, `(.L_x_1821) ;  /* 0x000000d000007945 */ /* 0x000fd80003800000 */
[----:B------:R-:W-:Y:S05]  /*1b960*/  @P0 BRA `(.L_x_1822) ;  /* 0x00000000001c0947 */ /* 0x000fea0003800000 */
[----:B------:R-:W-:Y:S02]  /*1b970*/  ISETP.NE.AND P0, PT, R3, 0x1, PT ;  /* 0x000000010300780c */ /* 0x000fe40003f05270 */
[----:B------:R-:W-:-:S11]  /*1b980*/  LOP3.LUT R2, RZ, R2, RZ, 0x33, !PT ;  /* 0x00000002ff027212 */ /* 0x000fd600078e33ff */
[----:B------:R-:W3:Y:S02]  /*1b990*/  @P0 LDC.64 R4, c[0x0][0x9e8] ;  /* 0x00027a00ff040b82 */ /* 0x000ee40000000a00 */
[----:B---3--:R-:W-:-:S05]  /*1b9a0*/  @P0 IMAD.HI.U32 R4, R2, R4, RZ ;  /* 0x0000000402040227 */ /* 0x008fca00078e00ff */
[----:B------:R-:W-:-:S04]  /*1b9b0*/  @P0 SHF.R.U32.HI R2, RZ, R5, R4 ;  /* 0x00000005ff020219 */ /* 0x000fc80000011604 */
[----:B------:R-:W-:Y:S01]  /*1b9c0*/  LOP3.LUT R2, RZ, R2, RZ, 0x33, !PT ;  /* 0x00000002ff027212 */ /* 0x000fe200078e33ff */
[----:B------:R-:W-:Y:S06]  /*1b9d0*/  BRA `(.L_x_1823) ;  /* 0x0000000000107947 */ /* 0x000fec0003800000 */
.L_x_1822:
[----:B------:R-:W-:-:S13]  /*1b9e0*/  ISETP.NE.AND P0, PT, R3, 0x1, PT ;  /* 0x000000010300780c */ /* 0x000fda0003f05270 */
[----:B------:R-:W3:Y:S02]  /*1b9f0*/  @P0 LDC.64 R4, c[0x0][0x9e8] ;  /* 0x00027a00ff040b82 */ /* 0x000ee40000000a00 */
[----:B---3--:R-:W-:-:S05]  /*1ba00*/  @P0 IMAD.HI.U32 R4, R2, R4, RZ ;  /* 0x0000000402040227 */ /* 0x008fca00078e00ff */
[----:B------:R-:W-:-:S07]  /*1ba10*/  @P0 SHF.R.U32.HI R2, RZ, R5, R4 ;  /* 0x00000005ff020219 */ /* 0x000fce0000011604 */
.L_x_1823:
[----:B------:R-:W-:Y:S05]  /*1ba20*/  BSYNC B0 ;  /* 0x0000000000007941 */ /* 0x000fea0003800000 */
.L_x_1821:
[----:B------:R-:W-:-:S05]  /*1ba30*/  IMAD R3, R2, R3, RZ ;  /* 0x0000000302037224 */ /* 0x000fca00078e02ff */
[----:B------:R-:W-:-:S07]  /*1ba40*/  VIMNMX R0, R0, R3, !PT ;  /* 0x0000000300007248 */ /* 0x000fce0007fe0100 */
.L_x_1820:
[----:B------:R-:W-:Y:S01]  /*1ba50*/  SHF.R.S32.HI R3, RZ, 0x1f, R0 ;  /* 0x0000001fff037819 */ /* 0x000fe20000011400 */
[----:B------:R-:W-:Y:S03]  /*1ba60*/  BSSY B7, `(.L_x_1824) ;  /* 0x00003a9000077945 */ /* 0x000fe60003800000 */
[----:B------:R-:W-:-:S04]  /*1ba70*/  LEA.HI R3, R3, R0, RZ, 0x7 ;  /* 0x0000000003037211 */ /* 0x000fc800078f38ff */
[----:B------:R-:W-:-:S04]  /*1ba80*/  SHF.R.S32.HI R3, RZ, 0x7, R3 ;  /* 0x00000007ff037819 */ /* 0x000fc80000011403 */
[----:B------:R-:W-:-:S04]  /*1ba90*/  VIMNMX R2, RZ, R3, !PT ;  /* 0x00000003ff027248 */ /* 0x000fc80007fe0100 */
[----:B------:R-:W-:Y:S01]  /*1baa0*/  ISETP.GT.AND P0, PT, R26, R2, PT ;  /* 0x000000021a00720c */ /* 0x000fe20003f04270 */
[----:B------:R3:W-:-:S12]  /*1bab0*/  STL [R1+0x1c], R2 ;  /* 0x00001c0201007387 */ /* 0x0007d80000100800 */
[----:B---3--:R-:W-:Y:S05]  /*1bac0*/  @P0 BRA `(.L_x_1825) ;  /* 0x0000000000440947 */ /* 0x008fea0003800000 */
[----:B------:R-:W3:Y:S02]  /*1bad0*/  S2R R2, SR_TID.X ;  /* 0x0000000000027919 */ /* 0x000ee40000002100 */
[----:B---3--:R-:W-:-:S04]  /*1bae0*/  LOP3.LUT R2, R2, 0x7f, RZ, 0xc0, !PT ;  /* 0x0000007f02027812 */ /* 0x008fc800078ec0ff */
[----:B------:R-:W-:-:S13]  /*1baf0*/  ISETP.NE.AND P0, PT, R2, RZ, PT ;  /* 0x000000ff0200720c */ /* 0x000fda0003f05270 */
[----:B------:R-:W-:Y:S05]  /*1bb00*/  @P0 BRA `(.L_x_1826) ;  /* 0x0000003800780947 */ /* 0x000fea0003800000 */
[----:B------:R-:W3:Y:S01]  /*1bb10*/  S2R R5, SR_LANEID ;  /* 0x0000000000057919 */ /* 0x000ee20000000000 */
[----:B------:R-:W-:Y:S01]  /*1bb20*/  VOTEU.ANY UR4, UPT, PT ;  /* 0x0000000000047886 */ /* 0x000fe200038e0100 */
[----:B------:R-:W4:Y:S01]  /*1bb30*/  LDC.64 R2, c[0x0][0xc60] ;  /* 0x00031800ff027b82 */ /* 0x000f220000000a00 */
[----:B------:R-:W3:Y:S02]  /*1bb40*/  FLO.U32 R0, UR4 ;  /* 0x0000000400007d00 */ /* 0x000ee400080e0000 */
[----:B---3--:R-:W-:-:S06]  /*1bb50*/  ISETP.EQ.U32.AND P0, PT, R0, R5, PT ;  /* 0x000000050000720c */ /* 0x008fcc0003f02070 */
[----:B------:R-:W4:Y:S07]  /*1bb60*/  POPC R5, UR4 ;  /* 0x0000000400057d09 */ /* 0x000f2e0008000000 */
[----:B----4-:R-:W3:Y:S01]  /*1bb70*/  @P0 ATOMG.E.ADD.STRONG.GPU PT, R3, desc[UR42][R2.64], R5 ;  /* 0x00000005020309a8 */ /* 0x010ee200081ee1ea */
[----:B------:R-:W4:Y:S02]  /*1bb80*/  S2R R4, SR_LTMASK ;  /* 0x0000000000047919 */ /* 0x000f240000003900 */
[----:B----4-:R-:W-:-:S04]  /*1bb90*/  LOP3.LUT R4, R4, UR4, RZ, 0xc0, !PT ;  /* 0x0000000404047c12 */ /* 0x010fc8000f8ec0ff */
[----:B0-----:R-:W0:Y:S01]  /*1bba0*/  POPC R7, R4 ;  /* 0x0000000400077309 */ /* 0x001e220000000000 */
[----:B---3--:R-:W0:Y:S02]  /*1bbb0*/  SHFL.IDX PT, R0, R3, R0, 0x1f ;  /* 0x00001f0003007589 */ /* 0x008e2400000e0000 */
[----:B0-----:R-:W-:Y:S01]  /*1bbc0*/  IADD3 R16, R0, UR36, R7 ;  /* 0x0000002400107c10 */ /* 0x001fe2000fffe007 */
[----:B------:R-:W-:Y:S06]  /*1bbd0*/  BRA `(.L_x_1826) ;  /* 0x0000003800447947 */ /* 0x000fec0003800000 */
.L_x_1825:
        /* <DEDUP_REMOVED lines=9> */
[----:B------:R-:W3:Y:S01]  /*1bc70*/  LDC.64 R2, c[0x4][R2] ;  /* 0x0100000002027b82 */ /* 0x000ee20000000a00 */
[----:B------:R-:W-:Y:S02]  /*1bc80*/  IMAD.U32 R5, RZ, RZ, UR7 ;  /* 0x00000007ff057e24 */ /* 0x000fe4000f8e00ff */
[----:B--2---:R-:W-:Y:S02]  /*1bc90*/  IMAD.U32 R6, RZ, RZ, UR8 ;  /* 0x00000008ff067e24 */ /* 0x004fe4000f8e00ff */
[----:B0-----:R-:W-:-:S02]  /*1bca0*/  IMAD.U32 R7, RZ, RZ, UR9 ;  /* 0x00000009ff077e24 */ /* 0x001fc4000f8e00ff */
[----:B------:R-:W-:Y:S02]  /*1bcb0*/  IMAD.U32 R10, RZ, RZ, UR4 ;  /* 0x00000004ff0a7e24 */ /* 0x000fe4000f8e00ff */
[----:B------:R-:W-:Y:S02]  /*1bcc0*/  IMAD.U32 R11, RZ, RZ, UR5 ;  /* 0x00000005ff0b7e24 */ /* 0x000fe4000f8e00ff */
[----:B------:R-:W-:Y:S02]  /*1bcd0*/  IMAD.MOV.U32 R8, RZ, RZ, 0x70 ;  /* 0x00000070ff087424 */ /* 0x000fe400078e00ff */
[----:B-1----:R-:W-:Y:S02]  /*1bce0*/  IMAD.MOV.U32 R12, RZ, RZ, 0x1 ;  /* 0x00000001ff0c7424 */ /* 0x002fe400078e00ff */
[----:B------:R-:W-:-:S07]  /*1bcf0*/  IMAD.MOV.U32 R13, RZ, RZ, RZ ;  /* 0x000000ffff0d7224 */ /* 0x000fce00078e00ff */
[----:B------:R-:W-:-:S07]  /*1bd00*/  LEPC R20, `(.L_x_1828) ;  /* 0x000000001014794e */ /* 0x000fce0000000000 */
[----:B---3--:R-:W-:Y:S05]  /*1bd10*/  CALL.ABS.NOINC R2 ;  /* 0x0000000002007343 */ /* 0x008fea0003c00000 */
.L_x_1828:
[----:B------:R-:W-:Y:S05]  /*1bd20*/  BSYNC B6 ;  /* 0x0000000000067941 */ /* 0x000fea0003800000 */
.L_x_1827:
        /* <DEDUP_REMOVED lines=8> */
[----:B------:R3:W4:Y:S01]  /*1bdb0*/  LDC.64 R2, c[0x4][R17] ;  /* 0x0100000011027b82 */ /* 0x0007220000000a00 */
[----:B------:R-:W-:Y:S01]  /*1bdc0*/  IMAD.U32 R4, RZ, RZ, UR6 ;  /* 0x00000006ff047e24 */ /* 0x000fe2000f8e00ff */
[----:B------:R-:W-:Y:S01]  /*1bdd0*/  MOV R8, 0x70 ;  /* 0x0000007000087802 */ /* 0x000fe20000000f00 */
[----:B------:R-:W-:Y:S02]  /*1bde0*/  IMAD.U32 R5, RZ, RZ, UR7 ;  /* 0x00000007ff057e24 */ /* 0x000fe4000f8e00ff */
[----:B--2---:R-:W-:Y:S02]  /*1bdf0*/  IMAD.U32 R6, RZ, RZ, UR8 ;  /* 0x00000008ff067e24 */ /* 0x004fe4000f8e00ff */
[----:B0-----:R-:W-:-:S02]  /*1be00*/  IMAD.U32 R7, RZ, RZ, UR9 ;  /* 0x00000009ff077e24 */ /* 0x001fc4000f8e00ff */
[----:B------:R-:W-:Y:S02]  /*1be10*/  IMAD.U32 R10, RZ, RZ, UR4 ;  /* 0x00000004ff0a7e24 */ /* 0x000fe4000f8e00ff */
[----:B------:R-:W-:Y:S02]  /*1be20*/  IMAD.U32 R11, RZ, RZ, UR5 ;  /* 0x00000005ff0b7e24 */ /* 0x000fe4000f8e00ff */
[----:B-1----:R-:W-:Y:S02]  /*1be30*/  IMAD.MOV.U32 R12, RZ, RZ, 0x1 ;  /* 0x00000001ff0c7424 */ /* 0x002fe400078e00ff */
[----:B---3--:R-:W-:-:S07]  /*1be40*/  IMAD.MOV.U32 R13, RZ, RZ, RZ ;  /* 0x000000ffff0d7224 */ /* 0x008fce00078e00ff */
[----:B------:R-:W-:-:S07]  /*1be50*/  LEPC R20, `(.L_x_1831) ;  /* 0x000000001014794e */ /* 0x000fce0000000000 */
[----:B----4-:R-:W-:Y:S05]  /*1be60*/  CALL.ABS.NOINC R2 ;  /* 0x0000000002007343 */ /* 0x010fea0003c00000 */
.L_x_1831:
        /* <DEDUP_REMOVED lines=15> */
.L_x_1830:
[----:B------:R-:W-:Y:S05]  /*1bf60*/  BSYNC B6 ;  /* 0x0000000000067941 */ /* 0x000fea0003800000 */
.L_x_1829:
[----:B------:R-:W-:Y:S01]  /*1bf70*/  ULDC.64 UR4, c[0x0][0x9f8] ;  /* 0x00027e0000047ab9 */ /* 0x000fe20000000a00 */
[----:B------:R-:W3:Y:S01]  /*1bf80*/  LDL R20, [R1+0x18] ;  /* 0x0000180001147983 */ /* 0x000ee20000100800 */
[----:B------:R-:W-:-:S03]  /*1bf90*/  ISETP.NE.U32.AND P0, PT, RZ, UR4, PT ;  /* 0x00000004ff007c0c */ /* 0x000fc6000bf05070 */
[----:B------:R-:W4:Y:S01]  /*1bfa0*/  LDL R17, [R1+0x20] ;  /* 0x0000200001117983 */ /* 0x000f220000100800 */
[----:B------:R-:W-:Y:S01]  /*1bfb0*/  ISETP.NE.AND.EX P0, PT, RZ, UR5, PT, P0 ;  /* 0x00000005ff007c0c */ /* 0x000fe2000bf05300 */
[----:B------:R-:W-:Y:S01]  /*1bfc0*/  IMAD.MOV.U32 R9, RZ, RZ, R19 ;  /* 0x000000ffff097224 */ /* 0x000fe200078e0013 */
[----:B0-----:R-:W0:Y:S01]  /*1bfd0*/  LDC R7, c[0x0][0x430] ;  /* 0x00010c00ff077b82 */ /* 0x001e220000000800 */
[----:B------:R-:W1:Y:S10]  /*1bfe0*/  S2R R21, SR_TID.X ;  /* 0x0000000000157919 */ /* 0x000e740000002100 */
[----:B------:R-:W2:Y:S02]  /*1bff0*/  @P0 LDC.64 R2, c[0x0][0x9f8] ;  /* 0x00027e00ff020b82 */ /* 0x000ea40000000a00 */
[----:B--2---:R-:W-:-:S05]  /*1c000*/  @P0 IMAD.WIDE R2, R19, 0x4, R2 ;  /* 0x0000000413020825 */ /* 0x004fca00078e0202 */
[----:B------:R2:W2:Y:S01]  /*1c010*/  @P0 LDG.E R9, desc[UR42][R2.64] ;  /* 0x0000002a02090981 */ /* 0x0004a2000c1e1900 */
[----:B0-----:R-:W-:Y:S01]  /*1c020*/  ISETP.NE.AND P1, PT, R7, 0x1, PT ;  /* 0x000000010700780c */ /* 0x001fe20003f25270 */
[----:B------:R-:W-:Y:S01]  /*1c030*/  VIADD R26, R26, 0xffffffff ;  /* 0xffffffff1a1a7836 */ /* 0x000fe20000000000 */
[----:B-1----:R-:W-:Y:S01]  /*1c040*/  LOP3.LUT R21, R21, 0x7f, RZ, 0xc0, !PT ;  /* 0x0000007f15157812 */ /* 0x002fe200078ec0ff */
[----:B------:R-:W0:Y:S02]  /*1c050*/  S2R R24, SR_TID.X ;  /* 0x0000000000187919 */ /* 0x000e240000002100 */
[----:B------:R-:W-:Y:S01]  /*1c060*/  IMAD.SHL.U32 R8, R26, 0x80, RZ ;  /* 0x000000801a087824 */ /* 0x000fe200078e00ff */
[----:B------:R-:W-:-:S07]  /*1c070*/  SHF.R.U32.HI R21, RZ, 0x3, R21 ;  /* 0x00000003ff157819 */ /* 0x000fce0000011615 */
[----:B------:R-:W1:Y:S08]  /*1c080*/  @P1 LDC R6, c[0x0][0x434] ;  /* 0x00010d00ff061b82 */ /* 0x000e700000000800 */
[----:B------:R-:W2:Y:S01]  /*1c090*/  @P1 LDC R0, c[0x0][0x438] ;  /* 0x00010e00ff001b82 */ /* 0x000ea20000000800 */
[----:B0-----:R-:W-:-:S05]  /*1c0a0*/  IMAD.SHL.U32 R24, R24, 0x10, RZ ;  /* 0x0000001018187824 */ /* 0x001fca00078e00ff */
[----:B------:R-:W-:-:S04]  /*1c0b0*/  LOP3.LUT R24, R24, 0x70, RZ, 0xc0, !PT ;  /* 0x0000007018187812 */ /* 0x000fc800078ec0ff */
[----:B------:R-:W-:-:S04]  /*1c0c0*/  LOP3.LUT R5, R8, R21, R24, 0xfe, !PT ;  /* 0x0000001508057212 */ /* 0x000fc800078efe18 */
[C---:B---3--:R-:W-:Y:S01]  /*1c0d0*/  ISETP.GE.AND P0, PT, R5.reuse, R20, PT ;  /* 0x000000140500720c */ /* 0x048fe20003f06270 */
[----:B----4-:R-:W-:-:S04]  /*1c0e0*/  IMAD.IADD R5, R5, 0x1, R17 ;  /* 0x0000000105057824 */ /* 0x010fc800078e0211 */
[----:B-1----:R-:W-:-:S04]  /*1c0f0*/  @P1 IMAD.HI.U32 R6, R5, R6, RZ ;  /* 0x0000000605061227 */ /* 0x002fc800078e00ff */
[----:B------:R-:W-:-:S04]  /*1c100*/  IMAD.MOV.U32 R4, RZ, RZ, R5 ;  /* 0x000000ffff047224 */ /* 0x000fc800078e0005 */
[----:B--2---:R-:W0:Y:S01]  /*1c110*/  @!P0 LDC.64 R2, c[0x0][0x428] ;  /* 0x00010a00ff028b82 */ /* 0x004e220000000a00 */
[----:B------:R-:W-:-:S05]  /*1c120*/  @P1 SHF.R.U32.HI R4, RZ, R0, R6 ;  /* 0x00000000ff041219 */ /* 0x000fca0000011606 */
[----:B------:R-:W-:-:S04]  /*1c130*/  IMAD.MOV R0, RZ, RZ, -R4 ;  /* 0x000000ffff007224 */ /* 0x000fc800078e0a04 */
[----:B------:R-:W-:Y:S01]  /*1c140*/  IMAD R0, R7, R0, R5 ;  /* 0x0000000007007224 */ /* 0x000fe200078e0205 */
[--C-:B------:R-:W-:Y:S02]  /*1c150*/  @!P0 SHF.R.S32.HI R5, RZ, 0x1f, R4.reuse ;  /* 0x0000001fff058819 */ /* 0x100fe40000011404 */
[----:B------:R-:W-:Y:S01]  /*1c160*/  SHF.R.S32.HI R10, RZ, 0x1f, R9 ;  /* 0x0000001fff0a7819 */ /* 0x000fe20000011409 */
[CC--:B0-----:R-:W-:Y:S01]  /*1c170*/  @!P0 IMAD.WIDE.U32 R4, R9.reuse, R2.reuse, R4 ;  /* 0x0000000209048225 */ /* 0x0c1fe200078e0004 */
[----:B------:R0:W-:Y:S03]  /*1c180*/  STL [R1+0x10], R9 ;  /* 0x0000100901007387 */ /* 0x0001e60000100800 */
[----:B------:R-:W-:Y:S01]  /*1c190*/  @!P0 IMAD R6, R10, R2, RZ ;  /* 0x000000020a068224 */ /* 0x000fe200078e02ff */
[----:B------:R1:W-:Y:S03]  /*1c1a0*/  STL [R1+0x24], R10 ;  /* 0x0000240a01007387 */ /* 0x0003e60000100800 */
[----:B------:R-:W-:-:S02]  /*1c1b0*/  @!P0 IMAD R6, R9, R3, R6 ;  /* 0x0000000309068224 */ /* 0x000fc400078e0206 */
[----:B------:R-:W2:Y:S02]  /*1c1c0*/  @!P0 LDC.64 R2, c[0x0][0x418] ;  /* 0x00010600ff028b82 */ /* 0x000ea40000000a00 */
[----:B------:R-:W-:Y:S01]  /*1c1d0*/  @!P0 IMAD.IADD R5, R5, 0x1, R6 ;  /* 0x0000000105058824 */ /* 0x000fe200078e0206 */
[----:B--2---:R-:W-:Y:S01]  /*1c1e0*/  @!P0 LEA R6, P1, R4, R2, 0x2 ;  /* 0x0000000204068211 */ /* 0x004fe200078210ff */
[----:B------:R-:W-:-:S03]  /*1c1f0*/  IMAD.MOV.U32 R2, RZ, RZ, RZ ;  /* 0x000000ffff027224 */ /* 0x000fc600078e00ff */
[----:B------:R-:W-:-:S05]  /*1c200*/  @!P0 LEA.HI.X R7, R4, R3, R5, 0x2, P1 ;  /* 0x0000000304078211 */ /* 0x000fca00008f1405 */
[----:B------:R1:W5:Y:S01]  /*1c210*/  @!P0 LDG.E R2, desc[UR42][R6.64] ;  /* 0x0000002a06028981 */ /* 0x000362000c1e1900 */
[----:B0-----:R-:W-:Y:S01]  /*1c220*/  IMAD.U32 R9, RZ, RZ, UR38 ;  /* 0x00000026ff097e24 */ /* 0x001fe2000f8e00ff */
[----:B------:R-:W-:Y:S01]  /*1c230*/  UMOV UR4, 0xffffffff ;  /* 0xffffffff00047882 */ /* 0x000fe20000000000 */
[----:B------:R-:W-:-:S03]  /*1c240*/  LOP3.LUT R23, R23, 0xfffffffd, RZ, 0xc0, !PT ;  /* 0xfffffffd17177812 */ /* 0x000fc600078ec0ff */
[----:B------:R-:W-:-:S13]  /*1c250*/  ISETP.NE.AND P2, PT, R9, 0x3, PT ;  /* 0x000000030900780c */ /* 0x000fda0003f45270 */
[----:B------:R-:W-:Y:S01]  /*1c260*/  @P2 LOP3.LUT R23, R23, 0x2, RZ, 0xfc, !PT ;  /* 0x0000000217172812 */ /* 0x000fe200078efcff */
[----:B-1----:R-:W-:Y:S06]  /*1c270*/  BRA.DIV UR4, `(.L_x_1832) ;  /* 0x0000005e04ac7947 */ /* 0x002fec000b800000 */
.L_x_1969:
[----:B------:R-:W-:-:S05]  /*1c280*/  SHF.R.S32.HI R9, RZ, 0x1f, R18 ;  /* 0x0000001fff097819 */ /* 0x000fca0000011412 */
[----:B------:R0:W-:Y:S01]  /*1c290*/  STL [R1+0xc], R9 ;  /* 0x00000c0901007387 */ /* 0x0001e20000100800 */
[----:B------:R-:W-:Y:S05]  /*1c2a0*/  @!P2 BRA `(.L_x_1833) ;  /* 0x000000000004a947 */ /* 0x000fea0003800000 */
[----:B------:R-:W-:Y:S01]  /*1c2b0*/  BPT.TRAP 0x1 ;  /* 0x000000040000795c */ /* 0x000fe20000300000 */
.L_x_1833:
        /* <DEDUP_REMOVED lines=25> */
.L_x_1970:
[----:B------:R-:W-:Y:S05]  /*1c450*/  BSYNC B0 ;  /* 0x0000000000007941 */ /* 0x000fea0003800000 */
.L_x_1834:
[----:B0-----:R-:W2:Y:S01]  /*1c460*/  LDL R9, [R1+0xc] ;  /* 0x00000c0001097983 */ /* 0x001ea20000100800 */
[----:B------:R-:W-:-:S03]  /*1c470*/  ULDC.64 UR4, c[0x0][0x300] ;  /* 0x0000c00000047ab9 */ /* 0x000fc60000000a00 */
[----:B------:R-:W3:Y:S01]  /*1c480*/  LDL R13, [R1+0x18] ;  /* 0x00001800010d7983 */ /* 0x000ee20000100800 */
[----:B------:R-:W-:Y:S01]  /*1c490*/  IMAD R6, R6, UR4, RZ ;  /* 0x0000000406067c24 */ /* 0x000fe2000f8e02ff */
[----:B------:R-:W-:Y:S01]  /*1c4a0*/  LOP3.LUT R23, R23, 0xfffffffe, RZ, 0xc0, !PT ;  /* 0xfffffffe17177812 */ /* 0x000fe200078ec0ff */
[C---:B-1----:R-:W-:Y:S01]  /*1c4b0*/  IMAD.WIDE.U32 R4, R0.reuse, UR4, RZ ;  /* 0x0000000400047c25 */ /* 0x042fe2000f8e00ff */
[----:B------:R-:W0:Y:S03]  /*1c4c0*/  S2R R12, SR_TID.X ;  /* 0x00000000000c7919 */ /* 0x000e260000002100 */
[----:B------:R-:W-:Y:S01]  /*1c4d0*/  IMAD R6, R0, UR5, R6 ;  /* 0x0000000500067c24 */ /* 0x000fe2000f8e0206 */
[----:B------:R-:W-:Y:S02]  /*1c4e0*/  ULDC.64 UR4, c[0x0][0x310] ;  /* 0x0000c40000047ab9 */ /* 0x000fe40000000a00 */
[----:B------:R-:W-:-:S02]  /*1c4f0*/  IMAD R7, R7, UR4, RZ ;  /* 0x0000000407077c24 */ /* 0x000fc4000f8e02ff */
        /* <DEDUP_REMOVED lines=11> */
[----:B------:R-:W-:Y:S01]  /*1c5b0*/  IMAD.IADD R2, R5, 0x1, R2 ;  /* 0x0000000105027824 */ /* 0x000fe200078e0202 */
[----:B------:R-:W-:-:S04]  /*1c5c0*/  ULDC UR4, c[0x0][0x2f4] ;  /* 0x0000bd0000047ab9 */ /* 0x000fc80000000800 */
[----:B------:R-:W-:Y:S02]  /*1c5d0*/  LEA.HI.X R2, R4, UR5, R2, 0x1, P0 ;  /* 0x0000000504027c11 */ /* 0x000fe400080f0c02 */
[----:B-1----:R-:W-:Y:S01]  /*1c5e0*/  LOP3.LUT R10, R9, 0x7f, RZ, 0xc0, !PT ;  /* 0x0000007f090a7812 */ /* 0x002fe200078ec0ff */
[----:B0-----:R-:W-:-:S03]  /*1c5f0*/  IMAD.SHL.U32 R9, R12, 0x8, RZ ;  /* 0x000000080c097824 */ /* 0x001fc600078e00ff */
        /* <DEDUP_REMOVED lines=11> */
[----:B------:R-:W-:-:S05]  /*1c6b0*/  LOP3.LUT R10, R10, 0x200, R11, 0xf8, !PT ;  /* 0x000002000a0a7812 */ /* 0x000fca00078ef80b */
[----:B------:R-:W-:Y:S01]  /*1c6c0*/  IMAD R5, R25, 0x2000, R10 ;  /* 0x0000200019057824 */ /* 0x000fe200078e020a */
[----:B------:R-:W-:Y:S06]  /*1c6d0*/  BRA.DIV UR4, `(.L_x_1836) ;  /* 0x0000005a04dc7947 */ /* 0x000fec000b800000 */
[----:B------:R-:W0:Y:S01]  /*1c6e0*/  SHFL.IDX PT, R7, R0, RZ, 0x181f ;  /* 0x00181fff00077589 */ /* 0x000e2200000e0000 */
[----:B------:R-:W-:-:S03]  /*1c6f0*/  @P0 IMAD R8, R5, 0x2, R22 ;  /* 0x0000000205080824 */ /* 0x000fc600078e0216 */
[----:B------:R-:W1:Y:S01]  /*1c700*/  SHFL.IDX PT, R6, R2, RZ, 0x181f ;  /* 0x00181fff02067589 */ /* 0x000e6200000e0000 */
[----:B0-----:R-:W-:-:S05]  /*1c710*/  @P0 LEA R7, P1, R9, R7, 0x1 ;  /* 0x0000000709070211 */ /* 0x001fca00078208ff */
[----:B-1----:R-:W-:-:S05]  /*1c720*/  @P0 IMAD.X R6, RZ, RZ, R6, P1 ;  /* 0x000000ffff060224 */ /* 0x002fca00008e0606 */
[----:B------:R-:W-:-:S04]  /*1c730*/  @P0 LOP3.LUT R7, R7, R6, RZ, 0x3c, !PT ;  /* 0x0000000607070212 */ /* 0x000fc800078e3cff */
[----:B------:R-:W-:-:S04]  /*1c740*/  @P0 LOP3.LUT R6, R7, R6, RZ, 0x3c, !PT ;  /* 0x0000000607060212 */ /* 0x000fc800078e3cff */
[----:B------:R-:W-:-:S05]  /*1c750*/  @P0 LOP3.LUT R7, R7, R6, RZ, 0x3c, !PT ;  /* 0x0000000607070212 */ /* 0x000fca00078e3cff */
[----:B------:R-:W-:Y:S01]  /*1c760*/  @!PT LDS RZ, [RZ] ;  /* 0x00000000fffff984 */ /* 0x000fe20000000800 */
        /* <DEDUP_REMOVED lines=63> */
.L_x_1988:
[----:B------:R-:W-:-:S13]  /*1cb60*/  ISETP.GE.AND P0, PT, R4, 0x71, PT ;  /* 0x000000710400780c */ /* 0x000fda0003f06270 */
[----:B0-----:R-:W-:Y:S01]  /*1cb70*/  @P0 LEA R6, P1, R9, R0, 0x1 ;  /* 0x0000000009060211 */ /* 0x001fe200078208ff */
        /* <DEDUP_REMOVED lines=8> */
.L_x_1837:
        /* <DEDUP_REMOVED lines=11> */
.L_x_1838:
[----:B------:R1:W5:Y:S01]  /*1ccb0*/  LDL.LU R4, [R1+0x2c] ;  /* 0x00002c0001047983 */ /* 0x0003620000300800 */
[----:B------:R1:W-:Y:S02]  /*1ccc0*/  SYNCS.ARRIVE.TRANS64.A1T0 RZ, [R3+URZ+0x16830], RZ ;  /* 0x016830ff03ff79a7 */ /* 0x0003e4000810003f */
[----:B------:R-:W-:Y:S05]  /*1ccd0*/  WARPSYNC.ALL ;  /* 0x0000000000007948 */ /* 0x000fea0003800000 */
[----:B------:R-:W-:Y:S01]  /*1cce0*/  ULDC.64 UR4, c[0x0][0x298] ;  /* 0x0000a60000047ab9 */ /* 0x000fe20000000a00 */
[----:B------:R-:W-:Y:S01]  /*1ccf0*/  VIADD R0, R22, 0x8400 ;  /* 0x0000840016007836 */ /* 0x000fe20000000000 */
[----:B------:R-:W-:Y:S01]  /*1cd00*/  ULDC.64 UR6, c[0x0][0xa00] ;  /* 0x0002800000067ab9 */ /* 0x000fe20000000a00 */
[----:B------:R-:W-:Y:S01]  /*1cd10*/  BSSY B6, `(.L_x_1839) ;  /* 0x0000022000067945 */ /* 0x000fe20003800000 */
[----:B------:R-:W-:Y:S01]  /*1cd20*/  BAR.SYNC.DEFER_BLOCKING 0x8, 0x200 ;  /* 0x0208000000007b1d */ /* 0x000fe20000010000 */
[----:B------:R-:W-:-:S02]  /*1cd30*/  ISETP.NE.U32.AND P0, PT, RZ, UR6, PT ;  /* 0x00000006ff007c0c */ /* 0x000fc4000bf05070 */
[----:B------:R-:W-:Y:S02]  /*1cd40*/  LOP3.LUT P1, RZ, R0, 0x3ff, RZ, 0xc0, !PT ;  /* 0x000003ff00ff7812 */ /* 0x000fe4000782c0ff */
[----:B------:R-:W-:Y:S02]  /*1cd50*/  ISETP.NE.AND.EX P0, PT, RZ, UR7, PT, P0 ;  /* 0x00000007ff007c0c */ /* 0x000fe4000bf05300 */
[----:B-----5:R-:W-:-:S05]  /*1cd60*/  SHF.R.S32.HI R2, RZ, 0x1f, R4 ;  /* 0x0000001fff027819 */ /* 0x020fca0000011404 */
[----:B------:R-:W-:-:S04]  /*1cd70*/  IMAD R2, R2, UR4, RZ ;  /* 0x0000000402027c24 */ /* 0x000fc8000f8e02ff */
[C---:B------:R-:W-:Y:S01]  /*1cd80*/  IMAD R0, R4.reuse, UR5, R2 ;  /* 0x0000000504007c24 */ /* 0x040fe2000f8e0202 */
[----:B------:R-:W-:Y:S01]  /*1cd90*/  SHF.R.S32.HI R2, RZ, 0x1f, R19 ;  /* 0x0000001fff027819 */ /* 0x000fe20000011413 */
[----:B0-----:R-:W-:-:S03]  /*1cda0*/  IMAD.WIDE.U32 R4, R4, UR4, RZ ;  /* 0x0000000404047c25 */ /* 0x001fc6000f8e00ff */
[----:B------:R-:W-:Y:S01]  /*1cdb0*/  SEL R2, R2, RZ, !P0 ;  /* 0x000000ff02027207 */ /* 0x000fe20004000000 */
[----:B-1----:R-:W-:Y:S01]  /*1cdc0*/  IMAD.IADD R3, R5, 0x1, R0 ;  /* 0x0000000105037824 */ /* 0x002fe200078e0200 */
[----:B------:R-:W-:Y:S01]  /*1cdd0*/  SEL R0, R19, RZ, !P0 ;  /* 0x000000ff13007207 */ /* 0x000fe20004000000 */
[----:B------:R0:W-:Y:S04]  /*1cde0*/  STL.64 [R1+0x30], R4 ;  /* 0x0000300401007387 */ /* 0x0001e80000100a00 */
[----:B------:R0:W-:Y:S04]  /*1cdf0*/  STL [R1+0x38], R3 ;  /* 0x0000380301007387 */ /* 0x0001e80000100800 */
[----:B------:R0:W-:Y:S04]  /*1ce00*/  STL [R1+0x2c], R0 ;  /* 0x00002c0001007387 */ /* 0x0001e80000100800 */
[----:B------:R0:W-:Y:S01]  /*1ce10*/  STL [R1+0x3c], R2 ;  /* 0x00003c0201007387 */ /* 0x0001e20000100800 */
[----:B------:R-:W-:Y:S05]  /*1ce20*/  @!P1 BRA `(.L_x_1840) ;  /* 0x0000000000409947 */ /* 0x000fea0003800000 */
[----:B0-----:R-:W-:Y:S01]  /*1ce30*/  MOV R2, 0x0 ;  /* 0x0000000000027802 */ /* 0x001fe20000000f00 */
        /* <DEDUP_REMOVED lines=15> */
.L_x_1840:
[----:B------:R-:W-:Y:S05]  /*1cf30*/  BSYNC B6 ;  /* 0x0000000000067941 */ /* 0x000fea0003800000 */
.L_x_1839:
[----:B------:R-:W2:Y:S01]  /*1cf40*/  LDL.LU R21, [R1+0x38] ;  /* 0x0000380001157983 */ /* 0x000ea20000300800 */
[----:B------:R-:W-:Y:S01]  /*1cf50*/  ULDC.64 UR4, c[0x0][0x2d8] ;  /* 0x0000b60000047ab9 */ /* 0x000fe20000000a00 */
[----:B------:R-:W1:Y:S01]  /*1cf60*/  LDC R10, c[0x0][0x448] ;  /* 0x00011200ff0a7b82 */ /* 0x000e620000000800 */
[----:B------:R-:W-:Y:S01]  /*1cf70*/  ULDC.64 UR6, c[0x0][0x2c8] ;  /* 0x0000b20000067ab9 */ /* 0x000fe20000000a00 */
[----:B0-----:R-:W2:Y:S01]  /*1cf80*/  LDL.LU.64 R2, [R1+0x30] ;  /* 0x0000300001027983 */ /* 0x001ea20000300a00 */
[----:B------:R-:W-:-:S03]  /*1cf90*/  ULDC.64 UR8, c[0x0][0x280] ;  /* 0x0000a00000087ab9 */ /* 0x000fc60000000a00 */
[----:B------:R-:W3:Y:S04]  /*1cfa0*/  LDL R20, [R1+0xc] ;  /* 0x00000c0001147983 */ /* 0x000ee80000100800 */
[----:B------:R-:W4:Y:S04]  /*1cfb0*/  LDL.LU R6, [R1+0x3c] ;  /* 0x00003c0001067983 */ /* 0x000f280000300800 */
[----:B------:R-:W4:Y:S01]  /*1cfc0*/  LDL.LU R5, [R1+0x2c] ;  /* 0x00002c0001057983 */ /* 0x000f220000300800 */
[----:B-1----:R-:W-:-:S13]  /*1cfd0*/  ISETP.NE.AND P1, PT, R10, 0x1, PT ;  /* 0x000000010a00780c */ /* 0x002fda0003f25270 */
        /* <DEDUP_REMOVED lines=21> */
[----:B------:R-:W-:Y:S02]  /*1d130*/  IMAD.IADD R6, R20, 0x1, R28 ;  /* 0x0000000114067824 */ /* 0x000fe400078e021c */
[----:B------:R2:W5:Y:S02]  /*1d140*/  LDL R20, [R1+0x28] ;  /* 0x0000280001147983 */ /* 0x0005640000100800 */
[----:B0-----:R-:W-:Y:S01]  /*1d150*/  @P1 IMAD.HI.U32 R0, R6, R7, RZ ;  /* 0x0000000706001227 */ /* 0x001fe200078e00ff */
[----:B------:R-:W0:Y:S03]  /*1d160*/  S2R R11, SR_TID.X ;  /* 0x00000000000b7919 */ /* 0x000e260000002100 */
[----:B------:R-:W-:Y:S01]  /*1d170*/  IMAD.MOV.U32 R2, RZ, RZ, R6 ;  /* 0x000000ffff027224 */ /* 0x000fe200078e0006 */
[----:B-1----:R-:W-:-:S04]  /*1d180*/  @P1 SHF.R.U32.HI R2, RZ, R8, R0 ;  /* 0x00000008ff021219 */ /* 0x002fc80000011600 */
[--C-:B------:R-:W-:Y:S01]  /*1d190*/  SHF.R.S32.HI R0, RZ, 0x1f, R2.reuse ;  /* 0x0000001fff007819 */ /* 0x100fe20000011402 */
[----:B------:R-:W-:-:S04]  /*1d1a0*/  IMAD.MOV R7, RZ, RZ, -R2 ;  /* 0x000000ffff077224 */ /* 0x000fc800078e0a02 */
[----:B------:R-:W-:-:S04]  /*1d1b0*/  IMAD R0, R0, UR4, RZ ;  /* 0x0000000400007c24 */ /* 0x000fc8000f8e02ff */
[C---:B------:R-:W-:Y:S02]  /*1d1c0*/  IMAD R0, R2.reuse, UR5, R0 ;  /* 0x0000000502007c24 */ /* 0x040fe4000f8e0200 */
[----:B------:R-:W-:-:S04]  /*1d1d0*/  IMAD.WIDE.U32 R2, R2, UR4, R4 ;  /* 0x0000000402027c25 */ /* 0x000fc8000f8e0004 */
[----:B------:R-:W-:Y:S02]  /*1d1e0*/  IMAD.IADD R3, R3, 0x1, R0 ;  /* 0x0000000103037824 */ /* 0x000fe400078e0200 */
[----:B------:R-:W-:-:S04]  /*1d1f0*/  IMAD R0, R10, R7, R6 ;  /* 0x000000070a007224 */ /* 0x000fc800078e0206 */
[----:B------:R-:W-:Y:S01]  /*1d200*/  IMAD.WIDE.U32 R8, R0, UR6, R2 ;  /* 0x0000000600087c25 */ /* 0x000fe2000f8e0002 */
[----:B------:R-:W-:-:S03]  /*1d210*/  SHF.R.S32.HI R7, RZ, 0x1f, R0 ;  /* 0x0000001fff077819 */ /* 0x000fc60000011400 */
[----:B------:R-:W-:Y:S01]  /*1d220*/  VIADD R3, R6, 0x80 ;  /* 0x0000008006037836 */ /* 0x000fe20000000000 */
[----:B------:R-:W-:Y:S01]  /*1d230*/  LEA R2, P0, R8, UR8, 0x1 ;  /* 0x0000000808027c11 */ /* 0x000fe2000f8008ff */
[----:B------:R-:W-:Y:S02]  /*1d240*/  IMAD R7, R7, UR6, RZ ;  /* 0x0000000607077c24 */ /* 0x000fe4000f8e02ff */
[----:B------:R-:W-:Y:S02]  /*1d250*/  IMAD.MOV.U32 R6, RZ, RZ, R3 ;  /* 0x000000ffff067224 */ /* 0x000fe400078e0003 */
[----:B------:R-:W-:Y:S02]  /*1d260*/  IMAD R0, R0, UR7, R7 ;  /* 0x0000000700007c24 */ /* 0x000fe4000f8e0207 */
[----:B------:R-:W1:Y:S01]  /*1d270*/  @P1 LDC R7, c[0x0][0x44c] ;  /* 0x00011300ff071b82 */ /* 0x000e620000000800 */
[C---:B0-----:R-:W-:Y:S01]  /*1d280*/  IMAD.SHL.U32 R21, R11.reuse, 0x8, RZ ;  /* 0x000000080b157824 */ /* 0x041fe200078e00ff */
[----:B------:R-:W-:Y:S01]  /*1d290*/  LOP3.LUT R11, R11, 0x7f, RZ, 0xc0, !PT ;  /* 0x0000007f0b0b7812 */ /* 0x000fe200078ec0ff */
[----:B------:R-:W-:-:S03]  /*1d2a0*/  IMAD.IADD R0, R9, 0x1, R0 ;  /* 0x0000000109007824 */ /* 0x000fc600078e0200 */
[----:B------:R-:W-:Y:S02]  /*1d2b0*/  LOP3.LUT R21, R21, 0x38, RZ, 0xc0, !PT ;  /* 0x0000003815157812 */ /* 0x000fe400078ec0ff */
[----:B------:R-:W-:Y:S02]  /*1d2c0*/  LEA.HI.X R0, R8, UR9, R0, 0x1, P0 ;  /* 0x0000000908007c11 */ /* 0x000fe400080f0c00 */
[----:B------:R-:W0:Y:S01]  /*1d2d0*/  @P1 LDC R8, c[0x0][0x450] ;  /* 0x00011400ff081b82 */ /* 0x000e220000000800 */
        /* <DEDUP_REMOVED lines=22> */
[----:B------:R-:W-:-:S03]  /*1d440*/  IMAD.IADD R28, R9, 0x1, R28 ;  /* 0x00000001091c7824 */ /* 0x000fc600078e021c */
[----:B------:R-:W-:Y:S04]  /*1d450*/  SHFL.IDX PT, R7, R0, RZ, 0x181f ;  /* 0x00181fff00077589 */ /* 0x000fe800000e0000 */
[----:B------:R-:W-:Y:S01]  /*1d460*/  SHFL.IDX PT, R8, R4, RZ, 0x181f ;  /* 0x00181fff04087589 */ /* 0x000fe200000e0000 */
[----:B--2---:R-:W-:-:S03]  /*1d470*/  IMAD R3, R6, R10, RZ ;  /* 0x0000000a06037224 */ /* 0x004fc600078e02ff */
[----:B------:R-:W0:Y:S02]  /*1d480*/  SHFL.IDX PT, R6, R2, RZ, 0x181f ;  /* 0x00181fff02067589 */ /* 0x000e2400000e0000 */
[----:B------:R-:W-:-:S13]  /*1d490*/  ISETP.GE.AND P1, PT, R28, R3, PT ;  /* 0x000000031c00720c */ /* 0x000fda0003f26270 */
[----:B0-----:R-:W-:-:S05]  /*1d4a0*/  @!P1 LEA R6, P2, R21, R6, 0x1 ;  /* 0x0000000615069211 */ /* 0x001fca00078408ff */
[----:B------:R-:W-:-:S05]  /*1d4b0*/  @!P1 IMAD.X R7, RZ, RZ, R7, P2 ;  /* 0x000000ffff079224 */ /* 0x000fca00010e0607 */
        /* <DEDUP_REMOVED lines=69> */
[----:B------:R-:W-:-:S04]  /*1d910*/  @!P3 IMAD.X R0, RZ, RZ, R0, P2 ;  /* 0x000000ffff00b224 */ /* 0x000fc800010e0600 */
[----:B------:R-:W-:Y:S02]  /*1d920*/  @!P3 IMAD.MOV.U32 R7, RZ, RZ, R0 ;  /* 0x000000ffff07b224 */ /* 0x000fe400078e0000 */
[----:B------:R-:W-:Y:S01]  /*1d930*/  VIADD R0, R28, 0x90 ;  /* 0x000000901c007836 */ /* 0x000fe20000000000 */
[----:B0-----:R-:W-:Y:S02]  /*1d940*/  @!P1 LEA R2, P2, R21, R2, 0x1 ;  /* 0x0000000215029211 */ /* 0x001fe400078408ff */
[----:B------:R0:W-:Y:S03]  /*1d950*/  @!P3 LDGSTS.E.BYPASS.LTC128B.128 [R20+0xbc00], desc[UR42][R6.64], !P0 ;  /* 0x0bc000000614bfae */ /* 0x0001e6000c101d6a */
[----:B0-----:R-:W-:-:S04]  /*1d960*/  @!P1 IMAD.X R6, RZ, RZ, R8, P2 ;  /* 0x000000ffff069224 */ /* 0x001fc800010e0608 */
[----:B------:R-:W-:Y:S02]  /*1d970*/  @!P1 IMAD.MOV.U32 R7, RZ, RZ, R6 ;  /* 0x000000ffff079224 */ /* 0x000fe400078e0006 */
        /* <DEDUP_REMOVED lines=19> */
.L_x_2013:
[----:B------:R-:W-:-:S05]  /*1dab0*/  VIADD R28, R28, 0xb0 ;  /* 0x000000b01c1c7836 */ /* 0x000fca0000000000 */
        /* <DEDUP_REMOVED lines=9> */
.L_x_1842:
        /* <DEDUP_REMOVED lines=18> */
.L_x_2014:
[----:B------:R-:W-:Y:S05]  /*1dc70*/  BSYNC B0 ;  /* 0x0000000000007941 */ /* 0x000fea0003800000 */
.L_x_1843:
[----:B------:R-:W0:Y:S04]  /*1dc80*/  LDL.LU R3, [R1+0x40] ;  /* 0x0000400001037983 */ /* 0x000e280000300800 */
[----:B------:R-:W2:Y:S01]  /*1dc90*/  LDL R2, [R1+0x1c] ;  /* 0x00001c0001027983 */ /* 0x000ea20000100800 */
[----:B------:R-:W-:Y:S01]  /*1dca0*/  BSSY B0, `(.L_x_1845) ;  /* 0x000010e000007945 */ /* 0x000fe20003800000 */
[----:B0-----:R-:W-:-:S05]  /*1dcb0*/  VIADD R7, R3, 0xfffffffe ;  /* 0xfffffffe03077836 */ /* 0x001fca0000000000 */
[----:B--2---:R-:W-:-:S13]  /*1dcc0*/  ISETP.GE.AND P0, PT, R7, R2, PT ;  /* 0x000000020700720c */ /* 0x004fda0003f06270 */
[----:B------:R-:W-:Y:S05]  /*1dcd0*/  @!P0 BRA `(.L_x_1846) ;  /* 0x0000001000288947 */ /* 0x000fea0003800000 */
[----:B------:R-:W0:Y:S01]  /*1dce0*/  S2R R2, SR_TID.X ;  /* 0x0000000000027919 */ /* 0x000e220000002100 */
[----:B------:R-:W-:Y:S01]  /*1dcf0*/  ULDC UR4, c[0x0][0x2f4] ;  /* 0x0000bd0000047ab9 */ /* 0x000fe20000000800 */
[----:B------:R-:W-:Y:S01]  /*1dd00*/  IMAD.MOV.U32 R6, RZ, RZ, R25 ;  /* 0x000000ffff067224 */ /* 0x000fe200078e0019 */
[----:B------:R2:W-:Y:S01]  /*1dd10*/  STL [R1+0x8], R26 ;  /* 0x0000081a01007387 */ /* 0x0005e20000100800 */
[----:B------:R-:W-:Y:S02]  /*1dd20*/  IMAD.MOV.U32 R20, RZ, RZ, R29 ;  /* 0x000000ffff147224 */ /* 0x000fe400078e001d */
[----:B0-----:R-:W-:-:S05]  /*1dd30*/  IMAD.SHL.U32 R2, R2, 0x8, RZ ;  /* 0x0000000802027824 */ /* 0x001fca00078e00ff */
[----:B------:R-:W-:-:S04]  /*1dd40*/  LOP3.LUT R2, R2, 0x38, RZ, 0xc0, !PT ;  /* 0x0000003802027812 */ /* 0x000fc800078ec0ff */
[----:B--2---:R-:W-:-:S13]  /*1dd50*/  ISETP.GE.AND P1, PT, R2, UR4, PT ;  /* 0x0000000402007c0c */ /* 0x004fda000bf26270 */
.L_x_1859:
        /* <DEDUP_REMOVED lines=41> */
.L_x_1847:
[----:B------:R-:W-:Y:S01]  /*1dff0*/  IMAD R5, R25, 0x8, R22 ;  /* 0x0000000819057824 */ /* 0x000fe200078e0216 */
[----:B------:R-:W-:Y:S01]  /*1e000*/  SHF.L.U32 R2, R29, 0x1f, RZ ;  /* 0x0000001f1d027819 */ /* 0x000fe200000006ff */
[----:B------:R-:W-:Y:S03]  /*1e010*/  BSSY B1, `(.L_x_1848) ;  /* 0x0000003000017945 */ /* 0x000fe60003800000 */
[----:B------:R-:W0:Y:S02]  /*1e020*/  SYNCS.PHASECHK.TRANS64.TRYWAIT P0, [R5+URZ+0x16840], R2 ;  /* 0x01684002050075a7 */ /* 0x000e24000800017f */
[----:B0-----:R-:W-:Y:S05]  /*1e030*/  @!P0 BRA `(.L_x_1849) ;  /* 0x0000005c00288947 */ /* 0x001fea0003800000 */
.L_x_2015:
[----:B------:R-:W-:Y:S05]  /*1e040*/  BSYNC B1 ;  /* 0x0000000000017941 */ /* 0x000fea0003800000 */
.L_x_1848:
[----:B------:R-:W2:Y:S01]  /*1e050*/  LDL R9, [R1+0xc] ;  /* 0x00000c0001097983 */ /* 0x000ea20000100800 */
[----:B------:R-:W-:Y:S01]  /*1e060*/  SHF.R.S32.HI R21, RZ, 0x1f, R0 ;  /* 0x0000001fff157819 */ /* 0x000fe20000011400 */
[----:B------:R-:W-:Y:S01]  /*1e070*/  ULDC.64 UR4, c[0x0][0x300] ;  /* 0x0000c00000047ab9 */ /* 0x000fe20000000a00 */
[----:B------:R-:W-:Y:S01]  /*1e080*/  LOP3.LUT P2, RZ, R23, 0x1, RZ, 0xc0, !PT ;  /* 0x0000000117ff7812 */ /* 0x000fe2000784c0ff */
[----:B------:R-:W1:Y:S01]  /*1e090*/  S2R R8, SR_TID.X ;  /* 0x0000000000087919 */ /* 0x000e620000002100 */
        /* <DEDUP_REMOVED lines=10> */
[----:B------:R-:W-:-:S04]  /*1e140*/  IMAD.WIDE.U32 R2, R18, UR4, R2 ;  /* 0x0000000412027c25 */ /* 0x000fc8000f8e0002 */
[----:B--2---:R-:W-:Y:S01]  /*1e150*/  IMAD R7, R9, UR4, RZ ;  /* 0x0000000409077c24 */ /* 0x004fe2000f8e02ff */
[----:B-1----:R-:W-:-:S03]  /*1e160*/  LOP3.LUT R9, R8, 0x7f, RZ, 0xc0, !PT ;  /* 0x0000007f08097812 */ /* 0x002fc600078ec0ff */
[----:B------:R-:W-:Y:S01]  /*1e170*/  IMAD R7, R18, UR5, R7 ;  /* 0x0000000512077c24 */ /* 0x000fe2000f8e0207 */
[----:B------:R-:W-:Y:S01]  /*1e180*/  ULDC.64 UR4, c[0x0][0x2e8] ;  /* 0x0000ba0000047ab9 */ /* 0x000fe20000000a00 */
[----:B------:R-:W-:Y:S02]  /*1e190*/  IMAD.SHL.U32 R11, R9, 0x8, RZ ;  /* 0x00000008090b7824 */ /* 0x000fe400078e00ff */
[----:B------:R-:W-:Y:S02]  /*1e1a0*/  IMAD.SHL.U32 R9, R8, 0x8, RZ ;  /* 0x0000000808097824 */ /* 0x000fe400078e00ff */
[----:B------:R-:W-:-:S03]  /*1e1b0*/  IMAD.IADD R7, R7, 0x1, R3 ;  /* 0x0000000107077824 */ /* 0x000fc600078e0203 */
[----:B------:R-:W-:-:S04]  /*1e1c0*/  LOP3.LUT R9, R9, 0x1f8, RZ, 0xc0, !PT ;  /* 0x000001f809097812 */ /* 0x000fc800078ec0ff */
[----:B------:R-:W-:Y:S02]  /*1e1d0*/  LOP3.LUT R9, R9, 0x38, R8, 0x78, !PT ;  /* 0x0000003809097812 */ /* 0x000fe400078e7808 */
[C---:B------:R-:W-:Y:S01]  /*1e1e0*/  LEA R8, P0, R2.reuse, UR4, 0x1 ;  /* 0x0000000402087c11 */ /* 0x040fe2000f8008ff */
[----:B------:R-:W-:Y:S01]  /*1e1f0*/  UMOV UR4, 0xffffffff ;  /* 0xffffffff00047882 */ /* 0x000fe20000000000 */
[----:B------:R-:W-:Y:S02]  /*1e200*/  LOP3.LUT R9, R9, 0x200, R11, 0xf8, !PT ;  /* 0x0000020009097812 */ /* 0x000fe400078ef80b */
[----:B------:R-:W-:-:S03]  /*1e210*/  LEA.HI.X R10, R2, UR5, R7, 0x1, P0 ;  /* 0x00000005020a7c11 */ /* 0x000fc600080f0c07 */
[----:B------:R-:W-:Y:S01]  /*1e220*/  IMAD R9, R25, 0x2000, R9 ;  /* 0x0000200019097824 */ /* 0x000fe200078e0209 */
[----:B------:R-:W-:Y:S06]  /*1e230*/  BRA.DIV UR4, `(.L_x_1850) ;  /* 0x0000005a04bc7947 */ /* 0x000fec000b800000 */
[----:B------:R-:W0:Y:S01]  /*1e240*/  S2R R3, SR_TID.X ;  /* 0x0000000000037919 */ /* 0x000e220000002100 */
[----:B------:R-:W-:Y:S01]  /*1e250*/  LEA R9, R9, R22, 0x1 ;  /* 0x0000001609097211 */ /* 0x000fe200078e08ff */
        /* <DEDUP_REMOVED lines=41> */
.L_x_2033:
        /* <DEDUP_REMOVED lines=8> */
.L_x_1851:
        /* <DEDUP_REMOVED lines=11> */
.L_x_1852:
[----:B------:R1:W-:Y:S01]  /*1e620*/  SYNCS.ARRIVE.TRANS64.A1T0 RZ, [R5+URZ+0x16830], RZ ;  /* 0x016830ff05ff79a7 */ /* 0x0003e2000810003f */
[----:B------:R-:W-:Y:S05]  /*1e630*/  @!P3 BRA `(.L_x_1853) ;  /* 0x000000000004b947 */ /* 0x000fea0003800000 */
[----:B------:R-:W-:Y:S01]  /*1e640*/  BPT.TRAP 0x1 ;  /* 0x000000040000795c */ /* 0x000fe20000300000 */
.L_x_1853:
[----:B------:R-:W-:Y:S01]  /*1e650*/  SHF.L.U32 R2, R20, 0x1f, RZ ;  /* 0x0000001f14027819 */ /* 0x000fe200000006ff */
[----:B-1----:R-:W-:Y:S01]  /*1e660*/  IMAD R5, R6, 0x8, R22 ;  /* 0x0000000806057824 */ /* 0x002fe200078e0216 */
[----:B------:R-:W-:Y:S03]  /*1e670*/  BSSY B1, `(.L_x_1854) ;  /* 0x0000003000017945 */ /* 0x000fe60003800000 */
[----:B------:R-:W1:Y:S02]  /*1e680*/  SYNCS.PHASECHK.TRANS64.TRYWAIT P0, [R5+URZ+0x16860], R2 ;  /* 0x01686002050075a7 */ /* 0x000e64000800017f */
[----:B-1----:R-:W-:Y:S05]  /*1e690*/  @!P0 BRA `(.L_x_1855) ;  /* 0x0000005c00e08947 */ /* 0x002fea0003800000 */
.L_x_2034:
[----:B------:R-:W-:Y:S05]  /*1e6a0*/  BSYNC B1 ;  /* 0x0000000000017941 */ /* 0x000fea0003800000 */
.L_x_1854:
[----:B------:R-:W2:Y:S04]  /*1e6b0*/  LDL R11, [R1+0x18] ;  /* 0x00001800010b7983 */ /* 0x000ea80000100800 */
[----:B0-----:R-:W2:Y:S01]  /*1e6c0*/  LDL.LU R8, [R1+0x8] ;  /* 0x0000080001087983 */ /* 0x001ea20000300800 */
[----:B------:R-:W0:Y:S01]  /*1e6d0*/  S2R R12, SR_TID.X ;  /* 0x00000000000c7919 */ /* 0x000e220000002100 */
[----:B------:R-:W-:Y:S01]  /*1e6e0*/  UMOV UR4, 0xffffffff ;  /* 0xffffffff00047882 */ /* 0x000fe20000000000 */
[C---:B0-----:R-:W-:Y:S01]  /*1e6f0*/  IMAD.SHL.U32 R9, R12.reuse, 0x8, RZ ;  /* 0x000000080c097824 */ /* 0x041fe200078e00ff */
[----:B------:R-:W-:-:S04]  /*1e700*/  LOP3.LUT R3, R12, 0x7f, RZ, 0xc0, !PT ;  /* 0x0000007f0c037812 */ /* 0x000fc800078ec0ff */
[----:B------:R-:W-:Y:S01]  /*1e710*/  LOP3.LUT R9, R9, 0x1f8, RZ, 0xc0, !PT ;  /* 0x000001f809097812 */ /* 0x000fe200078ec0ff */
[----:B------:R-:W-:-:S03]  /*1e720*/  IMAD.SHL.U32 R10, R3, 0x8, RZ ;  /* 0x00000008030a7824 */ /* 0x000fc600078e00ff */
        /* <DEDUP_REMOVED lines=53> */
.L_x_2052:
        /* <DEDUP_REMOVED lines=28> */
.L_x_1857:
        /* <DEDUP_REMOVED lines=12> */
.L_x_1858:
[----:B------:R-:W2:Y:S01]  /*1ed00*/  LDL R0, [R1+0x1c] ;  /* 0x00001c0001007983 */ /* 0x000ea20000100800 */
[----:B------:R0:W-:Y:S01]  /*1ed10*/  SYNCS.ARRIVE.TRANS64.A1T0 RZ, [R5+URZ+0x16850], RZ ;  /* 0x016850ff05ff79a7 */ /* 0x0001e2000810003f */
[C---:B------:R-:W-:Y:S02]  /*1ed20*/  VIADD R7, R26.reuse, 0xffffffff ;  /* 0xffffffff1a077836 */ /* 0x040fe40000000000 */
[----:B------:R0:W-:Y:S01]  /*1ed30*/  STL [R1+0x8], R26 ;  /* 0x0000081a01007387 */ /* 0x0001e20000100800 */
[----:B------:R-:W-:Y:S02]  /*1ed40*/  IMAD.MOV.U32 R6, RZ, RZ, R25 ;  /* 0x000000ffff067224 */ /* 0x000fe400078e0019 */
[----:B------:R-:W-:Y:S01]  /*1ed50*/  IMAD.MOV.U32 R20, RZ, RZ, R29 ;  /* 0x000000ffff147224 */ /* 0x000fe200078e001d */
[----:B--2---:R-:W-:-:S13]  /*1ed60*/  ISETP.GT.AND P0, PT, R26, R0, PT ;  /* 0x000000001a00720c */ /* 0x004fda0003f04270 */
[----:B0-----:R-:W-:Y:S05]  /*1ed70*/  @P0 BRA `(.L_x_1859) ;  /* 0xffffffec00f80947 */ /* 0x001fea000383ffff */
.L_x_1846:
[----:B------:R-:W-:Y:S05]  /*1ed80*/  BSYNC B0 ;  /* 0x0000000000007941 */ /* 0x000fea0003800000 */
.L_x_1845:
[----:B-1----:R-:W0:Y:S01]  /*1ed90*/  S2R R0, SR_TID.X ;  /* 0x0000000000007919 */ /* 0x002e220000002100 */
        /* <DEDUP_REMOVED lines=16> */
.L_x_1861:
[----:B------:R-:W-:Y:S05]  /*1eea0*/  BSYNC B0 ;  /* 0x0000000000007941 */ /* 0x000fea0003800000 */
.L_x_1860:
[----:B------:R-:W-:-:S05]  /*1eeb0*/  IMAD.U32 R0, RZ, RZ, UR38 ;  /* 0x00000026ff007e24 */ /* 0x000fca000f8e00ff */
[----:B------:R-:W-:-:S13]  /*1eec0*/  ISETP.NE.AND P0, PT, R0, 0x3, PT ;  /* 0x000000030000780c */ /* 0x000fda0003f05270 */
[----:B------:R-:W-:Y:S05]  /*1eed0*/  @!P0 BRA `(.L_x_1862) ;  /* 0x0000000000048947 */ /* 0x000fea0003800000 */
[----:B------:R-:W-:Y:S01]  /*1eee0*/  BPT.TRAP 0x1 ;  /* 0x000000040000795c */ /* 0x000fe20000300000 */
.L_x_1862:
[----:B------:R-:W2:Y:S01]  /*1eef0*/  LDL.LU R2, [R1+0x18] ;  /* 0x0000180001027983 */ /* 0x000ea20000300800 */
[----:B------:R-:W-:Y:S01]  /*1ef00*/  IMAD R0, R25, 0x8, R22 ;  /* 0x0000000819007824 */ /* 0x000fe200078e0216 */
[----:B------:R-:W-:Y:S01]  /*1ef10*/  SHF.L.U32 R3, R29, 0x1f, RZ ;  /* 0x0000001f1d037819 */ /* 0x000fe200000006ff */
[----:B------:R-:W-:Y:S03]  /*1ef20*/  BSSY B0, `(.L_x_1863) ;  /* 0x0000004000007945 */ /* 0x000fe60003800000 */
[----:B------:R-:W0:Y:S01]  /*1ef30*/  SYNCS.PHASECHK.TRANS64.TRYWAIT P0, [R0+URZ+0x16860], R3 ;  /* 0x01686003000075a7 */ /* 0x000e22000800017f */
[----:B--2---:R-:W-:Y:S01]  /*1ef40*/  IMAD R6, R26, -0x80, R2 ;  /* 0xffffff801a067824 */ /* 0x004fe200078e0202 */
[----:B0-----:R-:W-:Y:S06]  /*1ef50*/  @!P0 BRA `(.L_x_1864) ;  /* 0x00000060000c8947 */ /* 0x001fec0003800000 */
.L_x_2053:
[----:B------:R-:W-:Y:S05]  /*1ef60*/  BSYNC B0 ;  /* 0x0000000000007941 */ /* 0x000fea0003800000 */
.L_x_1863:
[----:B------:R-:W1:Y:S01]  /*1ef70*/  S2R R8, SR_TID.X ;  /* 0x0000000000087919 */ /* 0x000e620000002100 */
[----:B------:R-:W-:Y:S01]  /*1ef80*/  ULDC UR4, c[0x0][0x2f4] ;  /* 0x0000bd0000047ab9 */ /* 0x000fe20000000800 */
[C---:B-1----:R-:W-:Y:S01]  /*1ef90*/  IMAD.SHL.U32 R2, R8.reuse, 0x8, RZ ;  /* 0x0000000808027824 */ /* 0x042fe200078e00ff */
[C---:B------:R-:W-:Y:S01]  /*1efa0*/  LOP3.LUT R5, R8.reuse, 0x7f, RZ, 0xc0, !PT ;  /* 0x0000007f08057812 */ /* 0x040fe200078ec0ff */
[----:B------:R-:W-:-:S03]  /*1efb0*/  IMAD.SHL.U32 R7, R8, 0x8, RZ ;  /* 0x0000000808077824 */ /* 0x000fc600078e00ff */
[----:B------:R-:W-:Y:S01]  /*1efc0*/  LOP3.LUT R2, R2, 0x1f8, RZ, 0xc0, !PT ;  /* 0x000001f802027812 */ /* 0x000fe200078ec0ff */
[----:B------:R-:W-:Y:S01]  /*1efd0*/  IMAD.SHL.U32 R4, R5, 0x8, RZ ;  /* 0x0000000805047824 */ /* 0x000fe200078e00ff */
[----:B------:R-:W-:Y:S02]  /*1efe0*/  LOP3.LUT R7, R7, 0x38, RZ, 0xc0, !PT ;  /* 0x0000003807077812 */ /* 0x000fe400078ec0ff */
[----:B------:R-:W-:Y:S02]  /*1eff0*/  LOP3.LUT R2, R2, 0x38, R8, 0x78, !PT ;  /* 0x0000003802027812 */ /* 0x000fe400078e7808 */
        /* <DEDUP_REMOVED lines=53> */
.L_x_2071:
[----:B------:R-:W-:Y:S02]  /*1f350*/  ISETP.LT.OR P0, PT, R6, 0x71, P0 ;  /* 0x000000710600780c */ /* 0x000fe40000701670 */
[----:B--23--:R-:W-:-:S05]  /*1f360*/  IADD3 R2, P1, R14, R5, RZ ;  /* 0x000000050e027210 */ /* 0x00cfca0007f3e0ff */
[----:B------:R-:W-:-:S06]  /*1f370*/  IMAD.X R3, RZ, RZ, R24, P1 ;  /* 0x000000ffff037224 */ /* 0x000fcc00008e0618 */
[----:B------:R-:W-:Y:S01]  /*1f380*/  @!PT LDS RZ, [RZ] ;  /* 0x00000000fffff984 */ /* 0x000fe20000000800 */
[----:B------:R-:W-:Y:S01]  /*1f390*/  @!PT LDS RZ, [RZ] ;  /* 0x00000000fffff984 */ /* 0x000fe20000000800 */
[----:B------:R-:W-:Y:S01]  /*1f3a0*/  @!PT LDS RZ, [RZ] ;  /* 0x00000000fffff984 */ /* 0x000fe20000000800 */
[----:B------:R0:W-:Y:S01]  /*1f3b0*/  LDGSTS.E.BYPASS.LTC128B.128 [R4+0x3c00], desc[UR42][R2.64], !P0 ;  /* 0x03c0000002047fae */ /* 0x0001e2000c101d6a */
[----:B------:R-:W-:Y:S01]  /*1f3c0*/  PLOP3.LUT P0, PT, PT, PT, PT, 0x80, 0x0 ;  /* 0x000000000000781c */ /* 0x000fe20003f0f070 */
[----:B------:R-:W-:-:S12]  /*1f3d0*/  NOP ;  /* 0x0000000000007918 */ /* 0x000fd80000000000 */
.L_x_1866:
        /* <DEDUP_REMOVED lines=11> */
.L_x_1867:
[----:B------:R-:W-:Y:S01]  /*1f490*/  VIADD R25, R25, 0x1 ;  /* 0x0000000119197836 */ /* 0x000fe20000000000 */
[----:B------:R0:W-:Y:S04]  /*1f4a0*/  SYNCS.ARRIVE.TRANS64.A1T0 RZ, [R0+URZ+0x16850], RZ ;  /* 0x016850ff00ff79a7 */ /* 0x0001e8000810003f */
[----:B------:R-:W-:-:S04]  /*1f4b0*/  ISETP.NE.AND P0, PT, R25, 0x2, PT ;  /* 0x000000021900780c */ /* 0x000fc80003f05270 */
[----:B0-----:R-:W-:Y:S02]  /*1f4c0*/  SEL R0, RZ, 0x1, P0 ;  /* 0x00000001ff007807 */ /* 0x001fe40000000000 */
[----:B------:R-:W-:Y:S02]  /*1f4d0*/  SEL R25, R25, RZ, P0 ;  /* 0x000000ff19197207 */ /* 0x000fe40000000000 */
[----:B------:R-:W-:-:S07]  /*1f4e0*/  LOP3.LUT R29, R29, R0, RZ, 0x3c, !PT ;  /* 0x000000001d1d7212 */ /* 0x000fce00078e3cff */
.L_x_1826:
[----:B------:R-:W-:Y:S05]  /*1f4f0*/  BSYNC B7 ;  /* 0x0000000000077941 */ /* 0x000fea0003800000 */
.L_x_1824:
[----:B------:R-:W-:-:S13]  /*1f500*/  LOP3.LUT P0, RZ, R23, 0x4, RZ, 0xc0, !PT ;  /* 0x0000000417ff7812 */ /* 0x000fda000780c0ff */
[----:B------:R-:W-:Y:S05]  /*1f510*/  @!P0 BRA `(.L_x_1868) ;  /* 0x0000000000248947 */ /* 0x000fea0003800000 */
[----:B------:R-:W-:Y:S05]  /*1f520*/  WARPSYNC.ALL ;  /* 0x0000000000007948 */ /* 0x000fea0003800000 */
[----:B------:R-:W3:Y:S08]  /*1f530*/  S2UR UR5, SR_CgaCtaId ;  /* 0x00000000000579c3 */ /* 0x000ef00000008800 */
[----:B------:R-:W-:Y:S06]  /*1f540*/  BAR.SYNC.DEFER_BLOCKING 0x5, 0x200 ;  /* 0x0148000000007b1d */ /* 0x000fec0000010000 */
[----:B------:R-:W-:-:S02]  /*1f550*/  UMOV UR4, 0x400 ;  /* 0x0000040000047882 */ /* 0x000fc40000000000 */
[----:B---3--:R-:W-:-:S06]  /*1f560*/  ULEA UR4, UR5, UR4, 0x18 ;  /* 0x0000000405047291 */ /* 0x008fcc000f8ec03f */
[----:B------:R-:W-:-:S05]  /*1f570*/  IMAD.U32 R22, RZ, RZ, UR4 ;  /* 0x00000004ff167e24 */ /* 0x000fca000f8e00ff */
[----:B------:R3:W4:Y:S01]  /*1f580*/  LDS.128 R16, [R22+0x168d0] ;  /* 0x0168d00016107984 */ /* 0x0007220000000c00 */
[----:B------:R-:W-:Y:S06]  /*1f590*/  BAR.ARV 0x4, 0x200 ;  /* 0x0108000000007b1d */ /* 0x000fec0000002000 */
[----:B------:R-:W-:Y:S05]  /*1f5a0*/  BRA `(.L_x_1869) ;  /* 0x0000000800cc7947 */ /* 0x000fea0003800000 */
.L_x_1868:
        /* <DEDUP_REMOVED lines=10> */
[----:B------:R0:W3:Y:S01]  /*1f650*/  @!P1 LDG.E R3, desc[UR42][R2.64] ;  /* 0x0000002a02039981 */ /* 0x0000e2000c1e1900 */
[C---:B------:R-:W-:Y:S02]  /*1f660*/  ISETP.GE.U32.AND P2, PT, R7.reuse, 0x2, PT ;  /* 0x000000020700780c */ /* 0x040fe40003f46070 */
[C---:B------:R-:W-:Y:S01]  /*1f670*/  ISETP.GE.U32.AND P3, PT, R7.reuse, 0x4, PT ;  /* 0x000000040700780c */ /* 0x040fe20003f66070 */
[----:B------:R-:W-:Y:S01]  /*1f680*/  SHFL.IDX PT, R0, R16, RZ, 0x1f ;  /* 0x00001fff10007589 */ /* 0x000fe200000e0000 */
[C---:B------:R-:W-:Y:S02]  /*1f690*/  ISETP.GE.U32.AND P4, PT, R7.reuse, 0x8, PT ;  /* 0x000000080700780c */ /* 0x040fe40003f86070 */
[C---:B------:R-:W-:Y:S01]  /*1f6a0*/  ISETP.GE.U32.AND P5, PT, R7.reuse, 0x10, PT ;  /* 0x000000100700780c */ /* 0x040fe20003fa6070 */
[----:B------:R-:W-:Y:S01]  /*1f6b0*/  SHFL.IDX PT, R16, R16, 0x1, 0x1f ;  /* 0x00201f0010107f89 */ /* 0x000fe200000e0000 */
[----:B0-----:R-:W-:Y:S02]  /*1f6c0*/  IMAD.MOV.U32 R2, RZ, RZ, RZ ;  /* 0x000000ffff027224 */ /* 0x001fe400078e00ff */
[----:B---3--:R-:W-:Y:S01]  /*1f6d0*/  @!P1 IMAD.MOV.U32 R2, RZ, RZ, R3 ;  /* 0x000000ffff029224 */ /* 0x008fe200078e0003 */
[----:B------:R-:W-:-:S04]  /*1f6e0*/  ISETP.NE.AND P1, PT, R7, RZ, PT ;  /* 0x000000ff0700720c */ /* 0x000fc80003f25270 */
[----:B------:R-:W0:Y:S02]  /*1f6f0*/  SHFL.UP PT, R14, R2, 0x1, RZ ;  /* 0x04200000020e7989 */ /* 0x000e2400000e00ff */
[----:B0-----:R-:W-:-:S05]  /*1f700*/  SEL R5, R14, RZ, P1 ;  /* 0x000000ff0e057207 */ /* 0x001fca0000800000 */
[----:B------:R-:W-:-:S05]  /*1f710*/  IMAD.IADD R4, R2, 0x1, R5 ;  /* 0x0000000102047824 */ /* 0x000fca00078e0205 */
[----:B------:R-:W0:Y:S02]  /*1f720*/  SHFL.UP PT, R14, R4, 0x2, RZ ;  /* 0x04400000040e7989 */ /* 0x000e2400000e00ff */
[----:B0-----:R-:W-:-:S05]  /*1f730*/  SEL R5, R14, RZ, P2 ;  /* 0x000000ff0e057207 */ /* 0x001fca0001000000 */
[----:B------:R-:W-:-:S05]  /*1f740*/  IMAD.IADD R5, R4, 0x1, R5 ;  /* 0x0000000104057824 */ /* 0x000fca00078e0205 */
[----:B------:R-:W2:Y:S02]  /*1f750*/  SHFL.UP PT, R14, R5, 0x4, RZ ;  /* 0x04800000050e7989 */ /* 0x000ea400000e00ff */
[----:B--2---:R-:W-:-:S05]  /*1f760*/  SEL R6, R14, RZ, P3 ;  /* 0x000000ff0e067207 */ /* 0x004fca0001800000 */
[----:B------:R-:W-:-:S05]  /*1f770*/  IMAD.IADD R6, R5, 0x1, R6 ;  /* 0x0000000105067824 */ /* 0x000fca00078e0206 */
[----:B------:R-:W0:Y:S02]  /*1f780*/  SHFL.UP PT, R14, R6, 0x8, RZ ;  /* 0x05000000060e7989 */ /* 0x000e2400000e00ff */
[----:B0-----:R-:W-:-:S05]  /*1f790*/  SEL R3, R14, RZ, P4 ;  /* 0x000000ff0e037207 */ /* 0x001fca0002000000 */
[----:B------:R-:W-:-:S05]  /*1f7a0*/  IMAD.IADD R4, R6, 0x1, R3 ;  /* 0x0000000106047824 */ /* 0x000fca00078e0203 */
[----:B------:R-:W0:Y:S02]  /*1f7b0*/  SHFL.UP PT, R14, R4, 0x10, RZ ;  /* 0x06000000040e7989 */ /* 0x000e2400000e00ff */
[----:B0-----:R-:W-:-:S05]  /*1f7c0*/  SEL R3, R14, RZ, P5 ;  /* 0x000000ff0e037207 */ /* 0x001fca0002800000 */
[----:B------:R-:W-:-:S05]  /*1f7d0*/  IMAD.IADD R3, R4, 0x1, R3 ;  /* 0x0000000104037824 */ /* 0x000fca00078e0203 */
[----:B------:R0:W2:Y:S02]  /*1f7e0*/  SHFL.IDX PT, R14, R3, 0x1f, 0x1f ;  /* 0x03e01f00030e7f89 */ /* 0x0000a400000e0000 */
.L_x_2081:
[----:B------:R-:W-:Y:S02]  /*1f7f0*/  ULDC UR4, c[0x0][0xc38] ;  /* 0x00030e0000047ab9 */ /* 0x000fe40000000800 */
[----:B------:R-:W-:-:S04]  /*1f800*/  IMAD.U32 R4, RZ, RZ, UR4 ;  /* 0x00000004ff047e24 */ /* 0x000fc8000f8e00ff */
[----:B--2---:R-:W-:-:S04]  /*1f810*/  IMAD R5, R14, R4, RZ ;  /* 0x000000040e057224 */ /* 0x004fc800078e02ff */
[----:B------:R-:W-:-:S05]  /*1f820*/  IMAD.IADD R16, R16, 0x1, R5 ;  /* 0x0000000110107824 */ /* 0x000fca00078e0205 */
[----:B------:R-:W-:-:S13]  /*1f830*/  ISETP.GT.AND P6, PT, R16, R0, PT ;  /* 0x000000001000720c */ /* 0x000fda0003fc4270 */
[----:B------:R-:W-:Y:S05]  /*1f840*/  @P6 BRA `(.L_x_1871) ;  /* 0x00000000009c6947 */ /* 0x000fea0003800000 */
.L_x_1876:
[----:B------:R-:W2:Y:S01]  /*1f850*/  LDC R4, c[0x0][0xc3c] ;  /* 0x00030f00ff047b82 */ /* 0x000ea20000000800 */
[----:B------:R-:W-:-:S05]  /*1f860*/  VIADD R19, R19, 0x1f ;  /* 0x0000001f13137836 */ /* 0x000fca0000000000 */
[----:B--2---:R-:W-:-:S13]  /*1f870*/  ISETP.GE.AND P6, PT, R19, R4, PT ;  /* 0x000000041300720c */ /* 0x004fda0003fc6270 */
[----:B------:R-:W-:Y:S05]  /*1f880*/  @P6 BRA `(.L_x_1872) ;  /* 0x0000000400d06947 */ /* 0x000fea0003800000 */
[----:B------:R-:W2:Y:S01]  /*1f890*/  S2R R2, SR_TID.X ;  /* 0x0000000000027919 */ /* 0x000ea20000002100 */
[----:B------:R-:W-:Y:S01]  /*1f8a0*/  BSSY B0, `(.L_x_1873) ;  /* 0x0000009000007945 */ /* 0x000fe20003800000 */
[----:B--2---:R-:W-:-:S05]  /*1f8b0*/  LOP3.LUT R2, R2, 0x1f, RZ, 0xc0, !PT ;  /* 0x0000001f02027812 */ /* 0x004fca00078ec0ff */
[----:B------:R-:W-:Y:S02]  /*1f8c0*/  IMAD.IADD R5, R19, 0x1, R2 ;  /* 0x0000000113057824 */ /* 0x000fe400078e0202 */
[----:B------:R-:W-:-:S03]  /*1f8d0*/  IMAD.MOV.U32 R2, RZ, RZ, RZ ;  /* 0x000000ffff027224 */ /* 0x000fc600078e00ff */
[----:B------:R-:W-:-:S13]  /*1f8e0*/  ISETP.GE.OR P6, PT, R5, R4, !P0 ;  /* 0x000000040500720c */ /* 0x000fda00047c6670 */
[----:B------:R-:W-:Y:S05]  /*1f8f0*/  @P6 BRA `(.L_x_1874) ;  /* 0x00000000000c6947 */ /* 0x000fea0003800000 */
[----:B0-----:R-:W0:Y:S02]  /*1f900*/  LDC.64 R2, c[0x0][0xc80] ;  /* 0x00032000ff027b82 */ /* 0x001e240000000a00 */
[----:B0-----:R-:W-:-:S06]  /*1f910*/  IMAD.WIDE R2, R5, 0x4, R2 ;  /* 0x0000000405027825 */ /* 0x001fcc00078e0202 */
[----:B------:R2:W5:Y:S02]  /*1f920*/  LDG.E R2, desc[UR42][R2.64] ;  /* 0x0000002a02027981 */ /* 0x000564000c1e1900 */
.L_x_1874:
[----:B------:R-:W-:Y:S05]  /*1f930*/  BSYNC B0 ;  /* 0x0000000000007941 */ /* 0x000fea0003800000 */
.L_x_1873:
[----:B------:R-:W-:-:S03]  /*1f940*/  UMOV UR4, 0xffffffff ;  /* 0xffffffff00047882 */ /* 0x000fc60000000000 */
[----:B------:R-:W-:Y:S05]  /*1f950*/  BRA.DIV UR4, `(.L_x_1875) ;  /* 0x0000006204f07947 */ /* 0x000fea000b800000 */
[----:B-----5:R-:W3:Y:S02]  /*1f960*/  SHFL.UP PT, R14, R2, 0x1, RZ ;  /* 0x04200000020e7989 */ /* 0x020ee400000e00ff */
[----:B---3--:R-:W-:-:S05]  /*1f970*/  SEL R13, R14, RZ, P1 ;  /* 0x000000ff0e0d7207 */ /* 0x008fca0000800000 */
[----:B------:R-:W-:-:S05]  /*1f980*/  IMAD.IADD R13, R2, 0x1, R13 ;  /* 0x00000001020d7824 */ /* 0x000fca00078e020d */
[----:B------:R-:W3:Y:S02]  /*1f990*/  SHFL.UP PT, R14, R13, 0x2, RZ ;  /* 0x044000000d0e7989 */ /* 0x000ee400000e00ff */
[----:B---3--:R-:W-:-:S04]  /*1f9a0*/  SEL R14, R14, RZ, P2 ;  /* 0x000000ff0e0e7207 */ /* 0x008fc80001000000 */
[----:B0-2---:R-:W-:-:S05]  /*1f9b0*/  IADD3 R3, R13, R14, RZ ;  /* 0x0000000e0d037210 */ /* 0x005fca0007ffe0ff */
        /* <DEDUP_REMOVED lines=10> */
.L_x_2089:
[----:B------:R-:W-:Y:S02]  /*1fa60*/  ULDC UR4, c[0x0][0xc38] ;  /* 0x00030e0000047ab9 */ /* 0x000fe40000000800 */
[----:B------:R-:W-:-:S04]  /*1fa70*/  IMAD.U32 R4, RZ, RZ, UR4 ;  /* 0x00000004ff047e24 */ /* 0x000fc8000f8e00ff */
[----:B--2---:R-:W-:-:S04]  /*1fa80*/  IMAD R5, R14, R4, RZ ;  /* 0x000000040e057224 */ /* 0x004fc800078e02ff */
[----:B------:R-:W-:-:S05]  /*1fa90*/  IMAD.IADD R16, R5, 0x1, R16 ;  /* 0x0000000105107824 */ /* 0x000fca00078e0210 */
[----:B------:R-:W-:-:S13]  /*1faa0*/  ISETP.GT.AND P6, PT, R16, R0, PT ;  /* 0x000000001000720c */ /* 0x000fda0003fc4270 */
[----:B------:R-:W-:Y:S05]  /*1fab0*/  @!P6 BRA `(.L_x_1876) ;  /* 0xfffffffc0064e947 */ /* 0x000fea000383ffff */
.L_x_1871:
        /* <DEDUP_REMOVED lines=8> */
.L_x_2093:
[----:B------:R-:W-:Y:S01]  /*1fb40*/  ISETP.NE.AND P0, PT, R6, RZ, PT ;  /* 0x000000ff0600720c */ /* 0x000fe20003f05270 */
[----:B------:R-:W-:-:S12]  /*1fb50*/  IMAD.MOV.U32 R6, RZ, RZ, RZ ;  /* 0x000000ffff067224 */ /* 0x000fd800078e00ff */
[----:B------:R-:W-:Y:S05]  /*1fb60*/  @!P0 BRA `(.L_x_1878) ;  /* 0x0000000000108947 */ /* 0x000fea0003800000 */
[----:B------:R-:W-:Y:S01]  /*1fb70*/  UMOV UR4, 0xffffffff ;  /* 0xffffffff00047882 */ /* 0x000fe20000000000 */
[----:B-1----:R-:W-:Y:S02]  /*1fb80*/  VIADD R12, R5, 0xffffffff ;  /* 0xffffffff050c7836 */ /* 0x002fe40000000000 */
[----:B------:R-:W-:Y:S05]  /*1fb90*/  BRA.DIV UR4, `(.L_x_1879) ;  /* 0x0000006604647947 */ /* 0x000fea000b800000 */
[----:B------:R4:W1:Y:S02]  /*1fba0*/  SHFL.IDX PT, R6, R3, R12, 0x1f ;  /* 0x00001f0c03067589 */ /* 0x00086400000e0000 */
.L_x_1878:
[----:B0-2-4-:R-:W0:Y:S01]  /*1fbb0*/  LDC.64 R2, c[0x0][0xc90] ;  /* 0x00032400ff027b82 */ /* 0x015e220000000a00 */
[----:B------:R-:W-:-:S04]  /*1fbc0*/  IMAD.IADD R19, R5, 0x1, R19 ;  /* 0x0000000105137824 */ /* 0x000fc800078e0213 */
[----:B0-----:R-:W-:-:S05]  /*1fbd0*/  IMAD.WIDE R2, R19, 0x4, R2 ;  /* 0x0000000413027825 */ /* 0x001fca00078e0202 */
[----:B------:R0:W3:Y:S01]  /*1fbe0*/  LDG.E R7, desc[UR42][R2.64] ;  /* 0x0000002a02077981 */ /* 0x0000e2000c1e1900 */
[----:B-1----:R-:W-:-:S04]  /*1fbf0*/  IMAD R16, R6, R4, R16 ;  /* 0x0000000406107224 */ /* 0x002fc800078e0210 */
[----:B------:R-:W-:Y:S02]  /*1fc00*/  IMAD.IADD R0, R0, 0x1, -R16 ;  /* 0x0000000100007824 */ /* 0x000fe400078e0a10 */
[----:B0-----:R-:W-:Y:S02]  /*1fc10*/  IMAD.MOV.U32 R2, RZ, RZ, RZ ;  /* 0x000000ffff027224 */ /* 0x001fe400078e00ff */
[----:B---3--:R-:W-:-:S05]  /*1fc20*/  IMAD R5, R17, R7, RZ ;  /* 0x0000000711057224 */ /* 0x008fca00078e02ff */
[-C--:B------:R-:W-:Y:S02]  /*1fc30*/  IABS R8, R5.reuse ;  /* 0x0000000500087213 */ /* 0x080fe40000000000 */
[----:B------:R-:W-:Y:S02]  /*1fc40*/  IABS R6, R5 ;  /* 0x0000000500067213 */ /* 0x000fe40000000000 */
[----:B------:R-:W0:Y:S03]  /*1fc50*/  I2F.RP R9, R8 ;  /* 0x0000000800097306 */ /* 0x000e260000209400 */
[----:B------:R-:W-:-:S05]  /*1fc60*/  IMAD.MOV R6, RZ, RZ, -R6 ;  /* 0x000000ffff067224 */ /* 0x000fca00078e0a06 */
[----:B0-----:R-:W0:Y:S02]  /*1fc70*/  MUFU.RCP R9, R9 ;  /* 0x0000000900097308 */ /* 0x001e240000001000 */
[----:B0-----:R-:W-:-:S06]  /*1fc80*/  VIADD R10, R9, 0xffffffe ;  /* 0x0ffffffe090a7836 */ /* 0x001fcc0000000000 */
[----:B------:R-:W0:Y:S02]  /*1fc90*/  F2I.FTZ.U32.TRUNC.NTZ R3, R10 ;  /* 0x0000000a00037305 */ /* 0x000e24000021f000 */
        /* <DEDUP_REMOVED lines=21> */
[----:B------:R-:W-:-:S04]  /*1fdf0*/  VIADDMNMX R4, R3, R4, R7, PT ;  /* 0x0000000403047246 */ /* 0x000fc80003800107 */
[----:B------:R-:W-:-:S04]  /*1fe00*/  IABS R7, R4 ;  /* 0x0000000400077213 */ /* 0x000fc80000000000 */
[----:B------:R-:W0:Y:S08]  /*1fe10*/  I2F.RP R8, R7 ;  /* 0x0000000700087306 */ /* 0x000e300000209400 */
[----:B0-----:R-:W0:Y:S02]  /*1fe20*/  MUFU.RCP R8, R8 ;  /* 0x0000000800087308 */ /* 0x001e240000001000 */
[----:B0-----:R-:W-:-:S06]  /*1fe30*/  VIADD R3, R8, 0xffffffe ;  /* 0x0ffffffe08037836 */ /* 0x001fcc0000000000 */
[----:B------:R-:W0:Y:S02]  /*1fe40*/  F2I.FTZ.U32.TRUNC.NTZ R3, R3 ;  /* 0x0000000300037305 */ /* 0x000e24000021f000 */
[----:B0-----:R-:W-:-:S04]  /*1fe50*/  IMAD.MOV R0, RZ, RZ, -R3 ;  /* 0x000000ffff007224 */ /* 0x001fc800078e0a03 */
[----:B------:R-:W-:Y:S01]  /*1fe60*/  IMAD R9, R0, R7, RZ ;  /* 0x0000000700097224 */ /* 0x000fe200078e02ff */
[----:B------:R-:W-:-:S03]  /*1fe70*/  IABS R0, R4 ;  /* 0x0000000400007213 */ /* 0x000fc60000000000 */
[----:B------:R-:W-:Y:S01]  /*1fe80*/  IMAD.HI.U32 R2, R3, R9, R2 ;  /* 0x0000000903027227 */ /* 0x000fe200078e0002 */
[----:B------:R-:W-:-:S03]  /*1fe90*/  IABS R9, R5 ;  /* 0x0000000500097213 */ /* 0x000fc60000000000 */
        /* <DEDUP_REMOVED lines=8> */
[C---:B------:R-:W-:Y:S01]  /*1ff20*/  LOP3.LUT R0, R5.reuse, R4, RZ, 0x3c, !PT ;  /* 0x0000000405007212 */ /* 0x040fe200078e3cff */
[----:B------:R-:W-:-:S03]  /*1ff30*/  IMAD.IADD R5, R5, 0x1, R6 ;  /* 0x0000000105057824 */ /* 0x000fc600078e0206 */
[----:B------:R-:W-:-:S07]  /*1ff40*/  ISETP.GE.AND P2, PT, R0, RZ, PT ;  /* 0x000000ff0000720c */ /* 0x000fce0003f46270 */
[----:B------:R-:W-:-:S06]  /*1ff50*/  @P0 VIADD R2, R2, 0x1 ;  /* 0x0000000102020836 */ /* 0x000fcc0000000000 */
[----:B------:R-:W-:Y:S01]  /*1ff60*/  @!P2 IMAD.MOV R2, RZ, RZ, -R2 ;  /* 0x000000ffff02a224 */ /* 0x000fe200078e0a02 */
[----:B------:R-:W-:Y:S01]  /*1ff70*/  @!P1 LOP3.LUT R2, RZ, R4, RZ, 0x33, !PT ;  /* 0x00000004ff029212 */ /* 0x000fe200078e33ff */
[----:B------:R-:W-:-:S04]  /*1ff80*/  IMAD.MOV R4, RZ, RZ, -R4 ;  /* 0x000000ffff047224 */ /* 0x000fc800078e0a04 */
[----:B------:R-:W-:Y:S01]  /*1ff90*/  IMAD R18, R2, R4, R5 ;  /* 0x0000000402127224 */ /* 0x000fe200078e0205 */
[----:B------:R-:W-:-:S05]  /*1ffa0*/  LOP3.LUT R2, RZ, R2, RZ, 0x33, !PT ;  /* 0x00000002ff027212 */ /* 0x000fca00078e33ff */
[----:B------:R-:W-:Y:S01]  /*1ffb0*/  IMAD.IADD R17, R17, 0x1, R2 ;  /* 0x0000000111117824 */ /* 0x000fe200078e0202 */
[----:B------:R-:W-:Y:S06]  /*1ffc0*/  BRA `(.L_x_1880) ;  /* 0x00000000001c7947 */ /* 0x000fec0003800000 */
.L_x_1872:
[----:B------:R-:W-:Y:S01]  /*1ffd0*/  UMOV UR4, URZ ;  /* 0x0000003f00047c82 */ /* 0x000fe20008000000 */
[----:B------:R-:W-:Y:S01]  /*1ffe0*/  UMOV UR5, URZ ;  /* 0x0000003f00057c82 */ /* 0x000fe20008000000 */
[----:B------:R-:W-:Y:S01]  /*1fff0*/  ULDC UR6, c[0x0][0xc3c] ;  /* 0x00030f0000067ab9 */ /* 0x000fe20000000800 */
[----:B------:R-:W-:Y:S02]  /*20000*/  IMAD.MOV.U32 R16, RZ, RZ, R0 ;  /* 0x000000ffff107224 */ /* 0x000fe400078e0000 */
[----:B------:R-:W-:Y:S02]  /*20010*/  IMAD.U32 R17, RZ, RZ, UR4 ;  /* 0x00000004ff117e24 */ /* 0x000fe4000f8e00ff */
[----:B------:R-:W-:Y:S02]  /*20020*/  IMAD.U32 R18, RZ, RZ, UR5 ;  /* 0x00000005ff127e24 */ /* 0x000fe4000f8e00ff */
[----:B------:R-:W-:-:S07]  /*20030*/  IMAD.U32 R19, RZ, RZ, UR6 ;  /* 0x00000006ff137e24 */ /* 0x000fce000f8e00ff */
.L_x_1880:
[----:B------:R-:W2:Y:S01]  /*20040*/  S2R R0, SR_TID.X ;  /* 0x0000000000007919 */ /* 0x000ea20000002100 */
[----:B------:R-:W-:Y:S05]  /*20050*/  WARPSYNC.ALL ;  /* 0x0000000000007948 */ /* 0x000fea0003800000 */
[----:B------:R-:W-:Y:S01]  /*20060*/  BAR.SYNC.DEFER_BLOCKING 0x4, 0x200 ;  /* 0x0108000000007b1d */ /* 0x000fe20000010000 */
[----:B--2---:R-:W-:-:S04]  /*20070*/  LOP3.LUT R0, R0, 0x1f, RZ, 0xc0, !PT ;  /* 0x0000001f00007812 */ /* 0x004fc800078ec0ff */
[----:B------:R-:W-:-:S13]  /*20080*/  ISETP.NE.AND P0, PT, R0, RZ, PT ;  /* 0x000000ff0000720c */ /* 0x000fda0003f05270 */
[----:B0-----:R-:W0:Y:S01]  /*20090*/  @!P0 S2R R3, SR_CgaCtaId ;  /* 0x0000000000038919 */ /* 0x001e220000008800 */
[----:B------:R-:W-:-:S04]  /*200a0*/  @!P0 MOV R0, 0x400 ;  /* 0x0000040000008802 */ /* 0x000fc80000000f00 */
[----:B0-----:R-:W-:-:S05]  /*200b0*/  @!P0 LEA R22, R3, R0, 0x18 ;  /* 0x0000000003168211 */ /* 0x001fca00078ec0ff */
[----:B------:R0:W-:Y:S01]  /*200c0*/  @!P0 STS.128 [R22+0x168d0], R16 ;  /* 0x0168d01016008388 */ /* 0x0001e20000000c00 */
[----:B------:R-:W-:Y:S06]  /*200d0*/  BAR.ARV 0x5, 0x200 ;  /* 0x0148000000007b1d */ /* 0x000fec0000002000 */
.L_x_1869:
[----:B------:R-:W-:Y:S02]  /*200e0*/  ULDC UR4, c[0x0][0xc3c] ;  /* 0x00030f0000047ab9 */ /* 0x000fe40000000800 */
[----:B----4-:R-:W-:-:S13]  /*200f0*/  ISETP.GE.AND P0, PT, R19, UR4, PT ;  /* 0x0000000413007c0c */ /* 0x010fda000bf06270 */
[----:B------:R-:W-:Y:S05]  /*20100*/  @!P0 BRA `(.L_x_1881) ;  /* 0xffffff9c009c8947 */ /* 0x000fea000383ffff */
[----:B------:R-:W-:Y:S05]  /*20110*/  BSYNC B8 ;  /* 0x0000000000087941 */ /* 0x000fea0003800000 */
.L_x_1772:
[----:B0-----:R-:W4:Y:S01]  /*20120*/  LDL.LU R0, [R1+0x44] ;  /* 0x0000440001007983 */ /* 0x001f220000300800 */
[----:B------:R-:W-:Y:S01]  /*20130*/  BSSY B0, `(.L_x_1882) ;  /* 0x000000b000007945 */ /* 0x000fe20003800000 */
[----:B------:R-:W0:Y:S01]  /*20140*/  S2R R5, SR_CgaCtaId ;  /* 0x0000000000057919 */ /* 0x000e220000008800 */
[----:B----4-:R-:W-:-:S05]  /*20150*/  VIADD R0, R0, 0x1 ;  /* 0x0000000100007836 */ /* 0x010fca0000000000 */
        /* <DEDUP_REMOVED lines=8> */
.L_x_2096:
[----:B------:R-:W-:Y:S05]  /*201e0*/  BSYNC B0 ;  /* 0x0000000000007941 */ /* 0x000fea0003800000 */
.L_x_1882:
[----:B------:R-:W-:-:S03]  /*201f0*/  UMOV UR4, 0xffffffff ;  /* 0xffffffff00047882 */ /* 0x000fc60000000000 */
[----:B------:R-:W-:Y:S05]  /*20200*/  BRA.DIV UR4, `(.L_x_1884) ;  /* 0x0000006204047947 */ /* 0x000fea000b800000 */
[----:B0-----:R-:W0:Y:S02]  /*20210*/  S2R R0, SR_TID.X ;  /* 0x0000000000007919 */ /* 0x001e240000002100 */
[----:B0-----:R-:W-:-:S04]  /*20220*/  SHF.R.U32.HI R0, RZ, 0x5, R0 ;  /* 0x00000005ff007819 */ /* 0x001fc80000011600 */
[----:B------:R-:W-:-:S05]  /*20230*/  LOP3.LUT R0, R0, 0x3, RZ, 0xc0, !PT ;  /* 0x0000000300007812 */ /* 0x000fca00078ec0ff */
[----:B------:R0:W4:Y:S02]  /*20240*/  SHFL.IDX PT, R14, R0, RZ, 0x1f ;  /* 0x00001fff000e7589 */ /* 0x00012400000e0000 */
.L_x_2099:
[----:B----4-:R-:W-:-:S13]  /*20250*/  ISETP.NE.AND P0, PT, R14, RZ, PT ;  /* 0x000000ff0e00720c */ /* 0x010fda0003f05270 */
[----:B------:R-:W-:Y:S05]  /*20260*/  @P0 BRA `(.L_x_1556) ;  /* 0x0000000000880947 */ /* 0x000fea0003800000 */
[----:B------:R-:W-:-:S03]  /*20270*/  UMOV UR4, 0xffffffff ;  /* 0xffffffff00047882 */ /* 0x000fc60000000000 */
[----:B------:R-:W-:Y:S05]  /*20280*/  BRA.DIV UR4, `(.L_x_1885) ;  /* 0x0000006204187947 */ /* 0x000fea000b800000 */
[----:B------:R-:W-:-:S13]  /*20290*/  ELECT P6, URZ, PT ;  /* 0x00000000003f782f */ /* 0x000fda00038c0000 */
.L_x_2102:
[----:B------:R-:W-:Y:S05]  /*202a0*/  @!P6 BRA `(.L_x_1556) ;  /* 0x000000000078e947 */ /* 0x000fea0003800000 */
[----:B------:R-:W-:-:S06]  /*202b0*/  ULOP3.LUT UR4, UR37, 0x2, URZ, 0xfc, !UPT ;  /* 0x0000000225047892 */ /* 0x000fcc000f8efc3f */
[----:B0-----:R-:W-:-:S05]  /*202c0*/  IMAD.U32 R0, RZ, RZ, UR4 ;  /* 0x00000004ff007e24 */ /* 0x001fca000f8e00ff */
[----:B------:R-:W-:-:S13]  /*202d0*/  ISETP.NE.AND P0, PT, R0, 0x3, PT ;  /* 0x000000030000780c */ /* 0x000fda0003f05270 */
[----:B------:R-:W-:Y:S05]  /*202e0*/  @!P0 BRA `(.L_x_1886) ;  /* 0x0000000000048947 */ /* 0x000fea0003800000 */
[----:B------:R-:W-:Y:S01]  /*202f0*/  BPT.TRAP 0x1 ;  /* 0x000000040000795c */ /* 0x000fe20000300000 */
.L_x_1886:
[----:B------:R-:W-:Y:S01]  /*20300*/  IMAD R3, R25, 0x8, R5 ;  /* 0x0000000819037824 */ /* 0x000fe200078e0205 */
[----:B------:R-:W-:Y:S01]  /*20310*/  SHF.L.U32 R2, R29, 0x1f, RZ ;  /* 0x0000001f1d027819 */ /* 0x000fe200000006ff */
[----:B------:R-:W-:-:S03]  /*20320*/  VIADD R25, R25, 0x1 ;  /* 0x0000000119197836 */ /* 0x000fc60000000000 */
[----:B------:R-:W0:Y:S02]  /*20330*/  SYNCS.PHASECHK.TRANS64.TRYWAIT P1, [R3+URZ+0x16840], R2 ;  /* 0x01684002030075a7 */ /* 0x000e24000802017f */
[----:B------:R-:W-:-:S04]  /*20340*/  ISETP.NE.AND P2, PT, R25, 0x2, PT ;  /* 0x000000021900780c */ /* 0x000fc80003f45270 */
[----:B------:R-:W-:Y:S01]  /*20350*/  SEL R0, RZ, 0x1, P2 ;  /* 0x00000001ff007807 */ /* 0x000fe20001000000 */
[----:B0-----:R-:W-:Y:S08]  /*20360*/  @!P1 BRA `(.L_x_1887) ;  /* 0x0000006000009947 */ /* 0x001ff00003800000 */
.L_x_2103:
[----:B------:R-:W-:Y:S02]  /*20370*/  SEL R25, R25, RZ, P2 ;  /* 0x000000ff19197207 */ /* 0x000fe40001000000 */
[----:B------:R-:W-:Y:S01]  /*20380*/  LOP3.LUT R0, R29, R0, RZ, 0x3c, !PT ;  /* 0x000000001d007212 */ /* 0x000fe200078e3cff */
[----:B------:R-:W-:Y:S06]  /*20390*/  @!P0 BRA `(.L_x_1888) ;  /* 0x0000000000048947 */ /* 0x000fec0003800000 */
[----:B------:R-:W-:Y:S01]  /*203a0*/  BPT.TRAP 0x1 ;  /* 0x000000040000795c */ /* 0x000fe20000300000 */
.L_x_1888:
[----:B------:R-:W-:Y:S01]  /*203b0*/  IMAD R25, R25, 0x8, R5 ;  /* 0x0000000819197824 */ /* 0x000fe200078e0205 */
[----:B------:R-:W-:-:S04]  /*203c0*/  SHF.L.U32 R0, R0, 0x1f, RZ ;  /* 0x0000001f00007819 */ /* 0x000fc800000006ff */
[----:B------:R-:W4:Y:S02]  /*203d0*/  SYNCS.PHASECHK.TRANS64.TRYWAIT P1, [R25+URZ+0x16840], R0 ;  /* 0x01684000190075a7 */ /* 0x000f24000802017f */
[----:B----4-:R-:W-:Y:S05]  /*203e0*/  @!P1 BRA `(.L_x_1889) ;  /* 0x0000005c00f49947 */ /* 0x010fea0003800000 */
.L_x_2104:
[----:B------:R-:W-:Y:S05]  /*203f0*/  @!P0 BRA `(.L_x_1890) ;  /* 0x0000000000048947 */ /* 0x000fea0003800000 */
[----:B------:R-:W-:Y:S01]  /*20400*/  BPT.TRAP 0x1 ;  /* 0x000000040000795c */ /* 0x000fe20000300000 */
.L_x_1890:
[----:B------:R-:W5:Y:S02]  /*20410*/  SYNCS.PHASECHK.TRANS64.TRYWAIT P1, [R3+URZ+0x16860], R2 ;  /* 0x01686002030075a7 */ /* 0x000f64000802017f */
[----:B-----5:R-:W-:Y:S05]  /*20420*/  @!P1 BRA `(.L_x_1891) ;  /* 0x0000005c00f89947 */ /* 0x020fea0003800000 */
.L_x_2105:
[----:B------:R-:W-:Y:S05]  /*20430*/  @!P0 BRA `(.L_x_1892) ;  /* 0x0000000000048947 */ /* 0x000fea0003800000 */
[----:B------:R-:W-:Y:S01]  /*20440*/  BPT.TRAP 0x1 ;  /* 0x000000040000795c */ /* 0x000fe20000300000 */
.L_x_1892:
[----:B------:R0:W0:Y:S02]  /*20450*/  SYNCS.PHASECHK.TRANS64.TRYWAIT P0, [R25+URZ+0x16860], R0 ;  /* 0x01686000190075a7 */ /* 0x000024000800017f */
[----:B0-----:R-:W-:Y:S05]  /*20460*/  @!P0 NANOSLEEP.SYNCS 0x989680 ;  /* 0x009896800000895d */ /* 0x001fea0003900000 */
[----:B------:R-:W0:Y:S02]  /*20470*/  @!P0 SYNCS.PHASECHK.TRANS64 P0, [R25+URZ+0x16860], R0 ;  /* 0x01686000190085a7 */ /* 0x000e24000800007f */
[----:B0-----:R-:W-:Y:S05]  /*20480*/  @!P0 BRA `(.L_x_1892) ;  /* 0xfffffffc00f08947 */ /* 0x001fea000383ffff */
.L_x_1556:
[----:B------:R-:W-:Y:S05]  /*20490*/  BSYNC B9 ;  /* 0x0000000000097941 */ /* 0x000fea0003800000 */
.L_x_1553:
[----:B------:R-:W-:Y:S05]  /*204a0*/  EXIT ;  /* 0x000000000000794d */ /* 0x000fea0003800000 */
.L_x_1582:
[----:B0-----:R0:W1:Y:S02]  /*204b0*/  SYNCS.PHASECHK.TRANS64.TRYWAIT P6, [R70+URZ+0x16890], R79 ;  /* 0x0168904f460075a7 */ /* 0x00106400080c017f */
[----:B-1----:R-:W-:Y:S05]  /*204c0*/  @!P6 NANOSLEEP.SYNCS 0x989680 ;  /* 0x009896800000e95d */ /* 0x002fea0003900000 */
[----:B------:R-:W1:Y:S02]  /*204d0*/  @!P6 SYNCS.PHASECHK.TRANS64 P6, [R70+URZ+0x16890], R79 ;  /* 0x0168904f4600e5a7 */ /* 0x000e6400080c007f */
[----:B-1----:R-:W-:Y:S05]  /*204e0*/  @!P6 BRA `(.L_x_1582) ;  /* 0xfffffffc00f0e947 */ /* 0x002fea000383ffff */
[----:B------:R-:W-:Y:S05]  /*204f0*/  BRA `(.L_x_1893) ;  /* 0xfffffe2800587947 */ /* 0x000fea000383ffff */
.L_x_1583:
        /* <DEDUP_REMOVED lines=8> */
.L_x_1895:
[----:B------:R-:W-:Y:S05]  /*20580*/  BSYNC B1 ;  /* 0x0000000000017941 */ /* 0x000fea0003800000 */
.L_x_1894:
        /* <DEDUP_REMOVED lines=8> */
.L_x_1896:
[----:B------:R-:W-:Y:S05]  /*20610*/  BRA `(.L_x_1897) ;  /* 0xfffffe2800247947 */ /* 0x000fea000383ffff */
.L_x_1592:
[----:B------:R-:W-:Y:S01]  /*20620*/  BSSY B1, `(.L_x_1898) ;  /* 0x0000008000017945 */ /* 0x000fe20003800000 */
[----:B--2-4-:R-:W-:Y:S02]  /*20630*/  IMAD.MOV.U32 R13, RZ, RZ, R85 ;  /* 0x000000ffff0d7224 */ /* 0x014fe400078e0055 */
[----:B------:R-:W-:Y:S02]  /*20640*/  IMAD.MOV.U32 R12, RZ, RZ, 0x1 ;  /* 0x00000001ff0c7424 */ /* 0x000fe400078e00ff */
[----:B------:R-:W-:Y:S02]  /*20650*/  IMAD.MOV.U32 R11, RZ, RZ, 0x1c1f ;  /* 0x00001c1fff0b7424 */ /* 0x000fe400078e00ff */
[----:B------:R-:W-:-:S07]  /*20660*/  IMAD.MOV.U32 R15, RZ, RZ, -0x1 ;  /* 0xffffffffff0f7424 */ /* 0x000fce00078e00ff */
[----:B01-3--:R-:W-:Y:S05]  /*20670*/  WARPSYNC.COLLECTIVE R15, `(.L_x_1899) ;  /* 0x000000000f087348 */ /* 0x00bfea0003c00000 */
[----:B---3--:R2:W3:Y:S02]  /*20680*/  SHFL.IDX P6, R14, R13, R12, R11 ;  /* 0x0000000c0d0e7389 */ /* 0x0084e400000c000b */
[----:B0123--:R-:W-:Y:S01]  /*20690*/  ENDCOLLECTIVE ;  /* 0x000000000000791b */ /* 0x00ffe20003800000 */
.L_x_1899:
[----:B------:R-:W-:Y:S05]  /*206a0*/  BSYNC B1 ;  /* 0x0000000000017941 */ /* 0x000fea0003800000 */
.L_x_1898:
[----:B------:R-:W-:Y:S02]  /*206b0*/  IMAD.MOV.U32 R13, RZ, RZ, R84 ;  /* 0x000000ffff0d7224 */ /* 0x000fe400078e0054 */
[----:B------:R-:W-:Y:S02]  /*206c0*/  IMAD.MOV.U32 R12, RZ, RZ, 0x1 ;  /* 0x00000001ff0c7424 */ /* 0x000fe400078e00ff */
[----:B------:R-:W-:Y:S02]  /*206d0*/  IMAD.MOV.U32 R11, RZ, RZ, 0x1c1f ;  /* 0x00001c1fff0b7424 */ /* 0x000fe400078e00ff */
[----:B------:R-:W-:Y:S02]  /*206e0*/  IMAD.MOV.U32 R15, RZ, RZ, -0x1 ;  /* 0xffffffffff0f7424 */ /* 0x000fe400078e00ff */
[----:B------:R-:W-:-:S07]  /*206f0*/  IMAD.MOV.U32 R85, RZ, RZ, R14 ;  /* 0x000000ffff557224 */ /* 0x000fce00078e000e */
[----:B------:R-:W-:Y:S05]  /*20700*/  WARPSYNC.COLLECTIVE R15, `(.L_x_1900) ;  /* 0x000000000f087348 */ /* 0x000fea0003c00000 */
[----:B------:R0:W1:Y:S02]  /*20710*/  SHFL.IDX P6, R14, R13, R12, R11 ;  /* 0x0000000c0d0e7389 */ /* 0x00006400000c000b */
[----:B01----:R-:W-:Y:S01]  /*20720*/  ENDCOLLECTIVE ;  /* 0x000000000000791b */ /* 0x003fe20003800000 */
.L_x_1900:
[----:B------:R-:W-:Y:S05]  /*20730*/  BRA `(.L_x_1901) ;  /* 0xfffffe2c00bc7947 */ /* 0x000fea000383ffff */
.L_x_1604:
[----:B-1----:R1:W2:Y:S02]  /*20740*/  SYNCS.PHASECHK.TRANS64.TRYWAIT P4, [R70+URZ+0x16890], R79 ;  /* 0x0168904f460075a7 */ /* 0x0022a4000808017f */
[----:B--2---:R-:W-:Y:S05]  /*20750*/  @!P4 NANOSLEEP.SYNCS 0x989680 ;  /* 0x009896800000c95d */ /* 0x004fea0003900000 */
[----:B------:R-:W2:Y:S02]  /*20760*/  @!P4 SYNCS.PHASECHK.TRANS64 P4, [R70+URZ+0x16890], R79 ;  /* 0x0168904f4600c5a7 */ /* 0x000ea4000808007f */
[----:B--2---:R-:W-:Y:S05]  /*20770*/  @!P4 BRA `(.L_x_1604) ;  /* 0xfffffffc00f0c947 */ /* 0x004fea000383ffff */
[----:B------:R-:W-:Y:S05]  /*20780*/  BRA `(.L_x_1902) ;  /* 0xfffffe3800e87947 */ /* 0x000fea000383ffff */
.L_x_1605:
[----:B------:R-:W-:Y:S01]  /*20790*/  BSSY B1, `(.L_x_1903) ;  /* 0x0000008000017945 */ /* 0x000fe20003800000 */
[----:B0-----:R-:W-:Y:S02]  /*207a0*/  IMAD.MOV.U32 R13, RZ, RZ, R85 ;  /* 0x000000ffff0d7224 */ /* 0x001fe400078e0055 */
[----:B------:R-:W-:Y:S02]  /*207b0*/  IMAD.MOV.U32 R12, RZ, RZ, RZ ;  /* 0x000000ffff0c7224 */ /* 0x000fe400078e00ff */
[----:B------:R-:W-:Y:S02]  /*207c0*/  IMAD.MOV.U32 R11, RZ, RZ, 0x1c1f ;  /* 0x00001c1fff0b7424 */ /* 0x000fe400078e00ff */
[----:B------:R-:W-:-:S07]  /*207d0*/  IMAD.MOV.U32 R15, RZ, RZ, -0x1 ;  /* 0xffffffffff0f7424 */ /* 0x000fce00078e00ff */
[----:B-1----:R-:W-:Y:S05]  /*207e0*/  WARPSYNC.COLLECTIVE R15, `(.L_x_1904) ;  /* 0x000000000f087348 */ /* 0x002fea0003c00000 */
[----:B------:R0:W2:Y:S02]  /*207f0*/  SHFL.IDX P6, R14, R13, R12, R11 ;  /* 0x0000000c0d0e7389 */ /* 0x0000a400000c000b */
[----:B012---:R-:W-:Y:S01]  /*20800*/  ENDCOLLECTIVE ;  /* 0x000000000000791b */ /* 0x007fe20003800000 */
.L_x_1904:
[----:B------:R-:W-:Y:S05]  /*20810*/  BSYNC B1 ;  /* 0x0000000000017941 */ /* 0x000fea0003800000 */
.L_x_1903:
        /* <DEDUP_REMOVED lines=8> */
.L_x_1905:
[----:B------:R-:W-:Y:S01]  /*208a0*/  IMAD.MOV.U32 R82, RZ, RZ, R14 ;  /* 0x000000ffff527224 */ /* 0x000fe200078e000e */
[----:B------:R-:W-:Y:S06]  /*208b0*/  BRA `(.L_x_1906) ;  /* 0xfffffe3800b47947 */ /* 0x000fec000383ffff */
.L_x_1610:
[----:B------:R-:W-:Y:S01]  /*208c0*/  BSSY B1, `(.L_x_1907) ;  /* 0x0000008000017945 */ /* 0x000fe20003800000 */
[----:B0-----:R-:W-:Y:S02]  /*208d0*/  IMAD.MOV.U32 R13, RZ, RZ, R85 ;  /* 0x000000ffff0d7224 */ /* 0x001fe400078e0055 */
[----:B------:R-:W-:Y:S02]  /*208e0*/  IMAD.MOV.U32 R12, RZ, RZ, 0x1 ;  /* 0x00000001ff0c7424 */ /* 0x000fe400078e00ff */
[----:B------:R-:W-:Y:S02]  /*208f0*/  IMAD.MOV.U32 R11, RZ, RZ, 0x1c1f ;  /* 0x00001c1fff0b7424 */ /* 0x000fe400078e00ff */
[----:B------:R-:W-:-:S07]  /*20900*/  IMAD.MOV.U32 R15, RZ, RZ, -0x1 ;  /* 0xffffffffff0f7424 */ /* 0x000fce00078e00ff */
[----:B-1234-:R-:W-:Y:S05]  /*20910*/  WARPSYNC.COLLECTIVE R15, `(.L_x_1908) ;  /* 0x000000000f087348 */ /* 0x01efea0003c00000 */
[----:B------:R0:W0:Y:S02]  /*20920*/  SHFL.IDX P6, R14, R13, R12, R11 ;  /* 0x0000000c0d0e7389 */ /* 0x00002400000c000b */
[----:B01234-:R-:W-:Y:S01]  /*20930*/  ENDCOLLECTIVE ;  /* 0x000000000000791b */ /* 0x01ffe20003800000 */
.L_x_1908:
[----:B------:R-:W-:Y:S05]  /*20940*/  BSYNC B1 ;  /* 0x0000000000017941 */ /* 0x000fea0003800000 */
.L_x_1907:
        /* <DEDUP_REMOVED lines=8> */
.L_x_1909:
[----:B------:R-:W-:Y:S01]  /*209d0*/  IMAD.MOV.U32 R84, RZ, RZ, R14 ;  /* 0x000000ffff547224 */ /* 0x000fe200078e000e */
[----:B------:R-:W-:Y:S06]  /*209e0*/  BRA `(.L_x_1910) ;  /* 0xfffffe4000607947 */ /* 0x000fec000383ffff */
.L_x_1615:
[----:B0-----:R0:W1:Y:S02]  /*209f0*/  SYNCS.PHASECHK.TRANS64.TRYWAIT P3, [R70+URZ+0x16890], R79 ;  /* 0x0168904f460075a7 */ /* 0x001064000806017f */
[----:B-1----:R-:W-:Y:S05]  /*20a00*/  @!P3 NANOSLEEP.SYNCS 0x989680 ;  /* 0x009896800000b95d */ /* 0x002fea0003900000 */
[----:B------:R-:W1:Y:S02]  /*20a10*/  @!P3 SYNCS.PHASECHK.TRANS64 P3, [R70+URZ+0x16890], R79 ;  /* 0x0168904f4600b5a7 */ /* 0x000e64000806007f */
[----:B-1----:R-:W-:Y:S05]  /*20a20*/  @!P3 BRA `(.L_x_1615) ;  /* 0xfffffffc00f0b947 */ /* 0x002fea000383ffff */
[----:B------:R-:W-:Y:S05]  /*20a30*/  BRA `(.L_x_1911) ;  /* 0xfffffe48007c7947 */ /* 0x000fea000383ffff */
.L_x_1616:
        /* <DEDUP_REMOVED lines=8> */
.L_x_1913:
[----:B------:R-:W-:Y:S05]  /*20ac0*/  BSYNC B1 ;  /* 0x0000000000017941 */ /* 0x000fea0003800000 */
.L_x_1912:
        /* <DEDUP_REMOVED lines=8> */
.L_x_1914:
[----:B------:R-:W-:Y:S01]  /*20b50*/  IMAD.MOV.U32 R33, RZ, RZ, R14 ;  /* 0x000000ffff217224 */ /* 0x000fe200078e000e */
[----:B------:R-:W-:Y:S06]  /*20b60*/  BRA `(.L_x_1915) ;  /* 0xfffffe4800a07947 */ /* 0x000fec000383ffff */
.L_x_1619:
        /* <DEDUP_REMOVED lines=8> */
.L_x_1917:
[----:B------:R-:W-:Y:S05]  /*20bf0*/  BSYNC B1 ;  /* 0x0000000000017941 */ /* 0x000fea0003800000 */
.L_x_1916:
        /* <DEDUP_REMOVED lines=8> */
.L_x_1918:
[----:B------:R-:W-:Y:S01]  /*20c80*/  IMAD.MOV.U32 R33, RZ, RZ, R14 ;  /* 0x000000ffff217224 */ /* 0x000fe200078e000e */
[----:B------:R-:W-:Y:S06]  /*20c90*/  BRA `(.L_x_1919) ;  /* 0xfffffe4800a07947 */ /* 0x000fec000383ffff */
.L_x_1623:
[----:B0-----:R0:W3:Y:S02]  /*20ca0*/  SYNCS.PHASECHK.TRANS64.TRYWAIT P4, [R70+URZ+0x168b0], R79 ;  /* 0x0168b04f460075a7 */ /* 0x0010e4000808017f */
[----:B---3--:R-:W-:Y:S05]  /*20cb0*/  @!P4 NANOSLEEP.SYNCS 0x989680 ;  /* 0x009896800000c95d */ /* 0x008fea0003900000 */
[----:B------:R-:W3:Y:S02]  /*20cc0*/  @!P4 SYNCS.PHASECHK.TRANS64 P4, [R70+URZ+0x168b0], R79 ;  /* 0x0168b04f4600c5a7 */ /* 0x000ee4000808007f */
[----:B---3--:R-:W-:Y:S05]  /*20cd0*/  @!P4 BRA `(.L_x_1623) ;  /* 0xfffffffc00f0c947 */ /* 0x008fea000383ffff */
[----:B------:R-:W-:Y:S05]  /*20ce0*/  BRA `(.L_x_1920) ;  /* 0xfffffe4c001c7947 */ /* 0x000fea000383ffff */
.L_x_1639:
        /* <DEDUP_REMOVED lines=8> */
[----:B------:R-:W-:-:S05]  /*20d70*/  SHF.R.S32.HI R5, RZ, 0x7, R5 ;  /* 0x00000007ff057819 */ /* 0x000fca0000011405 */
[----:B--2---:R-:W-:-:S07]  /*20d80*/  IMAD.MOV.U32 R13, RZ, RZ, R5 ;  /* 0x000000ffff0d7224 */ /* 0x004fce00078e0005 */
[----:B----45:R-:W-:Y:S05]  /*20d90*/  WARPSYNC.COLLECTIVE R15, `(.L_x_1922) ;  /* 0x000000000f087348 */ /* 0x030fea0003c00000 */
[----:B------:R0:W1:Y:S02]  /*20da0*/  SHFL.IDX P6, R14, R13, R12, R11 ;  /* 0x0000000c0d0e7389 */ /* 0x00006400000c000b */
[----:B01--45:R-:W-:Y:S01]  /*20db0*/  ENDCOLLECTIVE ;  /* 0x000000000000791b */ /* 0x033fe20003800000 */
.L_x_1922:
[----:B------:R-:W-:Y:S05]  /*20dc0*/  BSYNC B0 ;  /* 0x0000000000007941 */ /* 0x000fea0003800000 */
.L_x_1921:
[----:B------:R1:W-:Y:S01]  /*20dd0*/  STL [R1+0x28], R14 ;  /* 0x0000280e01007387 */ /* 0x0003e20000100800 */
[----:B------:R-:W-:Y:S05]  /*20de0*/  BRA `(.L_x_1923) ;  /* 0xfffffe5400b07947 */ /* 0x000fea000383ffff */
.L_x_1651:
[----:B------:R-:W-:Y:S01]  /*20df0*/  BSSY B1, `(.L_x_1924) ;  /* 0x0000008000017945 */ /* 0x000fe20003800000 */
[----:B--2---:R-:W-:Y:S02]  /*20e00*/  IMAD.MOV.U32 R13, RZ, RZ, R6 ;  /* 0x000000ffff0d7224 */ /* 0x004fe400078e0006 */
[----:B------:R-:W-:Y:S02]  /*20e10*/  IMAD.MOV.U32 R12, RZ, RZ, RZ ;  /* 0x000000ffff0c7224 */ /* 0x000fe400078e00ff */
[----:B------:R-:W-:Y:S02]  /*20e20*/  IMAD.MOV.U32 R11, RZ, RZ, 0x1c1f ;  /* 0x00001c1fff0b7424 */ /* 0x000fe400078e00ff */
[----:B------:R-:W-:-:S07]  /*20e30*/  IMAD.MOV.U32 R15, RZ, RZ, -0x1 ;  /* 0xffffffffff0f7424 */ /* 0x000fce00078e00ff */
[----:B-1----:R-:W-:Y:S05]  /*20e40*/  WARPSYNC.COLLECTIVE R15, `(.L_x_1925) ;  /* 0x000000000f087348 */ /* 0x002fea0003c00000 */
[----:B-1----:R0:W1:Y:S02]  /*20e50*/  SHFL.IDX P6, R14, R13, R12, R11 ;  /* 0x0000000c0d0e7389 */ /* 0x00206400000c000b */
[----:B01----:R-:W-:Y:S01]  /*20e60*/  ENDCOLLECTIVE ;  /* 0x000000000000791b */ /* 0x003fe20003800000 */
.L_x_1925:
[----:B------:R-:W-:Y:S05]  /*20e70*/  BSYNC B1 ;  /* 0x0000000000017941 */ /* 0x000fea0003800000 */
.L_x_1924:
        /* <DEDUP_REMOVED lines=8> */
.L_x_1926:
[----:B------:R-:W-:Y:S02]  /*20f00*/  IMAD.MOV.U32 R13, RZ, RZ, R8 ;  /* 0x000000ffff0d7224 */ /* 0x000fe400078e0008 */
[----:B------:R-:W-:-:S07]  /*20f10*/  IMAD.MOV.U32 R0, RZ, RZ, R14 ;  /* 0x000000ffff007224 */ /* 0x000fce00078e000e */
[----:B------:R-:W-:Y:S05]  /*20f20*/  WARPSYNC.COLLECTIVE R15, `(.L_x_1927) ;  /* 0x000000000f087348 */ /* 0x000fea0003c00000 */
[----:B------:R0:W1:Y:S02]  /*20f30*/  SHFL.IDX P6, R14, R13, R12, R11 ;  /* 0x0000000c0d0e7389 */ /* 0x00006400000c000b */
[----:B01----:R-:W-:Y:S01]  /*20f40*/  ENDCOLLECTIVE ;  /* 0x000000000000791b */ /* 0x003fe20003800000 */
.L_x_1927:
[----:B------:R-:W-:Y:S02]  /*20f50*/  IMAD.MOV.U32 R13, RZ, RZ, R7 ;  /* 0x000000ffff0d7224 */ /* 0x000fe400078e0007 */
[----:B------:R-:W-:-:S07]  /*20f60*/  IMAD.MOV.U32 R5, RZ, RZ, R14 ;  /* 0x000000ffff057224 */ /* 0x000fce00078e000e */
[----:B------:R-:W-:Y:S05]  /*20f70*/  WARPSYNC.COLLECTIVE R15, `(.L_x_1928) ;  /* 0x000000000f087348 */ /* 0x000fea0003c00000 */
[----:B------:R0:W1:Y:S02]  /*20f80*/  SHFL.IDX P6, R14, R13, R12, R11 ;  /* 0x0000000c0d0e7389 */ /* 0x00006400000c000b */
[----:B01----:R-:W-:Y:S01]  /*20f90*/  ENDCOLLECTIVE ;  /* 0x000000000000791b */ /* 0x003fe20003800000 */
.L_x_1928:
[----:B------:R-:W-:Y:S05]  /*20fa0*/  BRA `(.L_x_1929) ;  /* 0xfffffe5c00347947 */ /* 0x000fea000383ffff */
.L_x_1654:
[----:B------:R-:W-:Y:S01]  /*20fb0*/  BSSY B1, `(.L_x_1930) ;  /* 0x0000008000017945 */ /* 0x000fe20003800000 */
[----:B--2---:R-:W-:Y:S02]  /*20fc0*/  IMAD.MOV.U32 R13, RZ, RZ, R6 ;  /* 0x000000ffff0d7224 */ /* 0x004fe400078e0006 */
[----:B------:R-:W-:Y:S02]  /*20fd0*/  IMAD.MOV.U32 R12, RZ, RZ, 0x1 ;  /* 0x00000001ff0c7424 */ /* 0x000fe400078e00ff */
[----:B------:R-:W-:Y:S02]  /*20fe0*/  IMAD.MOV.U32 R11, RZ, RZ, 0x1c1f ;  /* 0x00001c1fff0b7424 */ /* 0x000fe400078e00ff */
[----:B------:R-:W-:-:S07]  /*20ff0*/  IMAD.MOV.U32 R15, RZ, RZ, -0x1 ;  /* 0xffffffffff0f7424 */ /* 0x000fce00078e00ff */
[----:B-1----:R-:W-:Y:S05]  /*21000*/  WARPSYNC.COLLECTIVE R15, `(.L_x_1931) ;  /* 0x000000000f087348 */ /* 0x002fea0003c00000 */
[----:B------:R0:W2:Y:S02]  /*21010*/  SHFL.IDX P6, R14, R13, R12, R11 ;  /* 0x0000000c0d0e7389 */ /* 0x0000a400000c000b */
[----:B012---:R-:W-:Y:S01]  /*21020*/  ENDCOLLECTIVE ;  /* 0x000000000000791b */ /* 0x007fe20003800000 */
.L_x_1931:
[----:B------:R-:W-:Y:S05]  /*21030*/  BSYNC B1 ;  /* 0x0000000000017941 */ /* 0x000fea0003800000 */
.L_x_1930:
        /* <DEDUP_REMOVED lines=8> */
.L_x_1932:
[----:B------:R-:W-:Y:S02]  /*210c0*/  IMAD.MOV.U32 R13, RZ, RZ, R8 ;  /* 0x000000ffff0d7224 */ /* 0x000fe400078e0008 */
[----:B------:R-:W-:-:S07]  /*210d0*/  IMAD.MOV.U32 R0, RZ, RZ, R14 ;  /* 0x000000ffff007224 */ /* 0x000fce00078e000e */
[----:B------:R-:W-:Y:S05]  /*210e0*/  WARPSYNC.COLLECTIVE R15, `(.L_x_1933) ;  /* 0x000000000f087348 */ /* 0x000fea0003c00000 */
[----:B------:R0:W1:Y:S02]  /*210f0*/  SHFL.IDX P6, R14, R13, R12, R11 ;  /* 0x0000000c0d0e7389 */ /* 0x00006400000c000b */
[----:B01----:R-:W-:Y:S01]  /*21100*/  ENDCOLLECTIVE ;  /* 0x000000000000791b */ /* 0x003fe20003800000 */
.L_x_1933:
[----:B------:R-:W-:Y:S01]  /*21110*/  MOV R13, R7 ;  /* 0x00000007000d7202 */ /* 0x000fe20000000f00 */
[----:B------:R-:W-:-:S07]  /*21120*/  IMAD.MOV.U32 R5, RZ, RZ, R14 ;  /* 0x000000ffff057224 */ /* 0x000fce00078e000e */
[----:B------:R-:W-:Y:S05]  /*21130*/  WARPSYNC.COLLECTIVE R15, `(.L_x_1934) ;  /* 0x000000000f087348 */ /* 0x000fea0003c00000 */
[----:B------:R0:W1:Y:S02]  /*21140*/  SHFL.IDX P6, R14, R13, R12, R11 ;  /* 0x0000000c0d0e7389 */ /* 0x00006400000c000b */
[----:B01----:R-:W-:Y:S01]  /*21150*/  ENDCOLLECTIVE ;  /* 0x000000000000791b */ /* 0x003fe20003800000 */
.L_x_1934:
[----:B------:R-:W-:Y:S05]  /*21160*/  BRA `(.L_x_1935) ;  /* 0xfffffe5c00a47947 */ /* 0x000fea000383ffff */
.L_x_1658:
[----:B0-----:R0:W1:Y:S02]  /*21170*/  SYNCS.PHASECHK.TRANS64.TRYWAIT P0, [R2+URZ+0x16800], R5 ;  /* 0x01680005020075a7 */ /* 0x001064000800017f */
[----:B-1----:R-:W-:Y:S05]  /*21180*/  @!P0 NANOSLEEP.SYNCS 0x989680 ;  /* 0x009896800000895d */ /* 0x002fea0003900000 */
[----:B------:R-:W1:Y:S02]  /*21190*/  @!P0 SYNCS.PHASECHK.TRANS64 P0, [R2+URZ+0x16800], R5 ;  /* 0x01680005020085a7 */ /* 0x000e64000800007f */
[----:B-1----:R-:W-:Y:S05]  /*211a0*/  @!P0 BRA `(.L_x_1658) ;  /* 0xfffffffc00f08947 */ /* 0x002fea000383ffff */
[----:B------:R-:W-:Y:S05]  /*211b0*/  BRA `(.L_x_1936) ;  /* 0xfffffe6000b87947 */ /* 0x000fea000383ffff */
.L_x_1666:
[----:B------:R-:W0:Y:S01]  /*211c0*/  LDC R41, c[0x0][0x3f4] ;  /* 0x0000fd00ff297b82 */ /* 0x000e220000000800 */
[----:B------:R-:W-:Y:S01]  /*211d0*/  BSSY B1, `(.L_x_1937) ;  /* 0x0000008000017945 */ /* 0x000fe20003800000 */
[----:B--2---:R-:W-:Y:S02]  /*211e0*/  IMAD.MOV.U32 R13, RZ, RZ, R26 ;  /* 0x000000ffff0d7224 */ /* 0x004fe400078e001a */
[----:B------:R-:W-:Y:S02]  /*211f0*/  IMAD.MOV.U32 R12, RZ, RZ, RZ ;  /* 0x000000ffff0c7224 */ /* 0x000fe400078e00ff */
[----:B------:R-:W-:Y:S02]  /*21200*/  IMAD.MOV.U32 R11, RZ, RZ, 0x1c1f ;  /* 0x00001c1fff0b7424 */ /* 0x000fe400078e00ff */
[----:B------:R-:W-:-:S07]  /*21210*/  IMAD.MOV.U32 R15, RZ, RZ, -0x1 ;  /* 0xffffffffff0f7424 */ /* 0x000fce00078e00ff */
[----:B01----:R-:W-:Y:S05]  /*21220*/  WARPSYNC.COLLECTIVE R15, `(.L_x_1938) ;  /* 0x000000000f087348 */ /* 0x003fea0003c00000 */
[----:B-1----:R1:W2:Y:S02]  /*21230*/  SHFL.IDX P6, R14, R13, R12, R11 ;  /* 0x0000000c0d0e7389 */ /* 0x0022a400000c000b */
[----:B012---:R-:W-:Y:S01]  /*21240*/  ENDCOLLECTIVE ;  /* 0x000000000000791b */ /* 0x007fe20003800000 */
.L_x_1938:
[----:B------:R-:W-:Y:S05]  /*21250*/  BSYNC B1 ;  /* 0x0000000000017941 */ /* 0x000fea0003800000 */
.L_x_1937:
[----:B------:R-:W-:Y:S01]  /*21260*/  IMAD.MOV.U32 R13, RZ, RZ, R25 ;  /* 0x000000ffff0d7224 */ /* 0x000fe200078e0019 */
[----:B------:R-:W-:Y:S01]  /*21270*/  ISETP.GE.AND P0, PT, R16, R41, PT ;  /* 0x000000291000720c */ /* 0x000fe20003f06270 */
[----:B------:R-:W-:Y:S02]  /*21280*/  IMAD.MOV.U32 R12, RZ, RZ, RZ ;  /* 0x000000ffff0c7224 */ /* 0x000fe400078e00ff */
[----:B------:R-:W-:Y:S02]  /*21290*/  IMAD.MOV.U32 R11, RZ, RZ, 0x1c1f ;  /* 0x00001c1fff0b7424 */ /* 0x000fe400078e00ff */
[----:B------:R-:W-:Y:S02]  /*212a0*/  IMAD.MOV.U32 R15, RZ, RZ, -0x1 ;  /* 0xffffffffff0f7424 */ /* 0x000fe400078e00ff */
[----:B------:R-:W-:Y:S02]  /*212b0*/  IMAD.MOV.U32 R0, RZ, RZ, R14 ;  /* 0x000000ffff007224 */ /* 0x000fe400078e000e */
[----:B------:R-:W-:-:S07]  /*212c0*/  IMAD R32, R155, R32, RZ ;  /* 0x000000209b207224 */ /* 0x000fce00078e02ff */
[----:B------:R-:W-:Y:S05]  /*212d0*/  WARPSYNC.COLLECTIVE R15, `(.L_x_1939) ;  /* 0x000000000f087348 */ /* 0x000fea0003c00000 */
[----:B------:R0:W1:Y:S02]  /*212e0*/  SHFL.IDX P6, R14, R13, R12, R11 ;  /* 0x0000000c0d0e7389 */ /* 0x00006400000c000b */
[----:B01----:R-:W-:Y:S01]  /*212f0*/  ENDCOLLECTIVE ;  /* 0x000000000000791b */ /* 0x003fe20003800000 */
.L_x_1939:
[----:B------:R-:W-:Y:S01]  /*21300*/  ISETP.GE.OR P1, PT, R35, R32, P0 ;  /* 0x000000202300720c */ /* 0x000fe20000726670 */
[----:B------:R-:W-:-:S12]  /*21310*/  IMAD.MOV.U32 R13, RZ, RZ, R24 ;  /* 0x000000ffff0d7224 */ /* 0x000fd800078e0018 */
[C---:B------:R-:W-:Y:S01]  /*21320*/  @!P1 IMAD.SHL.U32 R5, R16.reuse, 0x2, RZ ;  /* 0x0000000210059824 */ /* 0x040fe200078e00ff */
[----:B------:R-:W-:Y:S01]  /*21330*/  @!P1 SHF.L.U64.HI R21, R16, 0x1, R17 ;  /* 0x0000000110159819 */ /* 0x000fe20000010211 */
[----:B------:R-:W-:-:S07]  /*21340*/  IMAD.MOV.U32 R3, RZ, RZ, R14 ;  /* 0x000000ffff037224 */ /* 0x000fce00078e000e */
[----:B------:R-:W-:Y:S05]  /*21350*/  WARPSYNC.COLLECTIVE R15, `(.L_x_1940) ;  /* 0x000000000f087348 */ /* 0x000fea0003c00000 */
[----:B------:R0:W1:Y:S02]  /*21360*/  SHFL.IDX P6, R14, R13, R12, R11 ;  /* 0x0000000c0d0e7389 */ /* 0x00006400000c000b */
[----:B01----:R-:W-:Y:S01]  /*21370*/  ENDCOLLECTIVE ;  /* 0x000000000000791b */ /* 0x003fe20003800000 */
.L_x_1940:
[----:B------:R-:W-:-:S05]  /*21380*/  @!P1 IADD3 R6, P2, R3, R5, RZ ;  /* 0x0000000503069210 */ /* 0x000fca0007f5e0ff */
[----:B------:R-:W-:Y:S02]  /*21390*/  @!P1 IMAD.X R7, R0, 0x1, R21, P2 ;  /* 0x0000000100079824 */ /* 0x000fe400010e0615 */
[----:B------:R-:W-:Y:S02]  /*213a0*/  IMAD.MOV.U32 R13, RZ, RZ, R27 ;  /* 0x000000ffff0d7224 */ /* 0x000fe400078e001b */
[----:B------:R-:W-:-:S07]  /*213b0*/  IMAD.MOV.U32 R4, RZ, RZ, R14 ;  /* 0x000000ffff047224 */ /* 0x000fce00078e000e */
[----:B------:R-:W-:Y:S05]  /*213c0*/  WARPSYNC.COLLECTIVE R15, `(.L_x_1941) ;  /* 0x000000000f087348 */ /* 0x000fea0003c00000 */
[----:B------:R0:W1:Y:S02]  /*213d0*/  SHFL.IDX P6, R14, R13, R12, R11 ;  /* 0x0000000c0d0e7389 */ /* 0x00006400000c000b */
[----:B01----:R-:W-:Y:S01]  /*213e0*/  ENDCOLLECTIVE ;  /* 0x000000000000791b */ /* 0x003fe20003800000 */
.L_x_1941:
[----:B------:R-:W2:Y:S01]  /*213f0*/  @!P1 LD.E.128 R8, desc[UR42][R6.64] ;  /* 0x0000002a06089980 */ /* 0x000ea2000c101d00 */
[----:B------:R-:W-:-:S05]  /*21400*/  @!P1 IADD3 R14, P2, R14, R5, RZ ;  /* 0x000000050e0e9210 */ /* 0x000fca0007f5e0ff */
[----:B------:R-:W-:-:S04]  /*21410*/  @!P1 IMAD.X R3, R4, 0x1, R21, P2 ;  /* 0x0000000104039824 */ /* 0x000fc800010e0615 */
[----:B------:R-:W-:-:S05]  /*21420*/  @!P1 IMAD.MOV.U32 R15, RZ, RZ, R3 ;  /* 0x000000ffff0f9224 */ /* 0x000fca00078e0003 */
[----:B------:R0:W5:Y:S01]  /*21430*/  @!P1 LD.E.128 R4, desc[UR42][R14.64] ;  /* 0x0000002a0e049980 */ /* 0x000162000c101d00 */
[----:B------:R-:W-:Y:S01]  /*21440*/  CS2R R38, SRZ ;  /* 0x0000000000267805 */ /* 0x000fe2000001ff00 */
[----:B------:R-:W-:Y:S01]  /*21450*/  IMAD.MOV.U32 R13, RZ, RZ, R26 ;  /* 0x000000ffff0d7224 */ /* 0x000fe200078e001a */
[----:B------:R-:W-:Y:S01]  /*21460*/  CS2R R36, SRZ ;  /* 0x0000000000247805 */ /* 0x000fe2000001ff00 */
[----:B------:R-:W-:Y:S01]  /*21470*/  IMAD.MOV.U32 R12, RZ, RZ, 0x1 ;  /* 0x00000001ff0c7424 */ /* 0x000fe200078e00ff */
[----:B------:R-:W-:Y:S02]  /*21480*/  CS2R R30, SRZ ;  /* 0x00000000001e7805 */ /* 0x000fe4000001ff00 */
[----:B------:R-:W-:Y:S01]  /*21490*/  CS2R R20, SRZ ;  /* 0x0000000000147805 */ /* 0x000fe2000001ff00 */
[----:B0-----:R-:W-:Y:S02]  /*214a0*/  IMAD.MOV.U32 R15, RZ, RZ, -0x1 ;  /* 0xffffffffff0f7424 */ /* 0x001fe400078e00ff */
[----:B--2---:R-:W-:-:S02]  /*214b0*/  @!P1 IMAD.MOV.U32 R39, RZ, RZ, R11 ;  /* 0x000000ffff279224 */ /* 0x004fc400078e000b */
[----:B------:R-:W-:Y:S02]  /*214c0*/  IMAD.MOV.U32 R11, RZ, RZ, 0x1c1f ;  /* 0x00001c1fff0b7424 */ /* 0x000fe400078e00ff */
[----:B------:R-:W-:Y:S02]  /*214d0*/  @!P1 IMAD.MOV.U32 R36, RZ, RZ, R8 ;  /* 0x000000ffff249224 */ /* 0x000fe400078e0008 */
[----:B------:R-:W-:-:S07]  /*214e0*/  @!P1 IMAD.MOV.U32 R37, RZ, RZ, R9 ;  /* 0x000000ffff259224 */ /* 0x000fce00078e0009 */
[----:B-----5:R-:W-:Y:S05]  /*214f0*/  WARPSYNC.COLLECTIVE R15, `(.L_x_1942) ;  /* 0x000000000f087348 */ /* 0x020fea0003c00000 */
[----:B------:R0:W1:Y:S02]  /*21500*/  SHFL.IDX P6, R14, R13, R12, R11 ;  /* 0x0000000c0d0e7389 */ /* 0x00006400000c000b */
[----:B01---5:R-:W-:Y:S01]  /*21510*/  ENDCOLLECTIVE ;  /* 0x000000000000791b */ /* 0x023fe20003800000 */
.L_x_1942:
[----:B------:R-:W-:Y:S02]  /*21520*/  IMAD.MOV.U32 R0, RZ, RZ, R36 ;  /* 0x000000ffff007224 */ /* 0x000fe400078e0024 */
[----:B------:R-:W-:Y:S02]  /*21530*/  IMAD.MOV.U32 R3, RZ, RZ, R37 ;  /* 0x000000ffff037224 */ /* 0x000fe400078e0025 */
[----:B------:R-:W-:Y:S01]  /*21540*/  @!P1 IMAD.MOV.U32 R38, RZ, RZ, R10 ;  /* 0x000000ffff269224 */ /* 0x000fe200078e000a */
[----:B------:R-:W-:Y:S01]  /*21550*/  PRMT R48, R0, 0x7610, R48 ;  /* 0x0000761000307816 */ /* 0x000fe20000000030 */
[----:B------:R-:W-:Y:S01]  /*21560*/  IMAD.MOV.U32 R9, RZ, RZ, R39 ;  /* 0x000000ffff097224 */ /* 0x000fe200078e0027 */
[----:B------:R-:W-:Y:S01]  /*21570*/  PRMT R34, R34, 0x5410, R3 ;  /* 0x0000541022227816 */ /* 0x000fe20000000003 */
[----:B------:R-:W-:-:S03]  /*21580*/  IMAD.MOV.U32 R8, RZ, RZ, R38 ;  /* 0x000000ffff087224 */ /* 0x000fc600078e0026 */
[----:B------:R-:W-:Y:S01]  /*21590*/  PRMT R34, R9, 0x7610, R34 ;  /* 0x0000761009227816 */ /* 0x000fe20000000022 */
[----:B------:R-:W-:Y:S01]  /*215a0*/  IMAD.MOV.U32 R13, RZ, RZ, R25 ;  /* 0x000000ffff0d7224 */ /* 0x000fe200078e0019 */
[----:B------:R-:W-:Y:S01]  /*215b0*/  PRMT R33, R8, 0x7610, R33 ;  /* 0x0000761008217816 */ /* 0x000fe20000000021 */
[----:B------:R-:W-:Y:S02]  /*215c0*/  @!P1 IMAD.MOV.U32 R30, RZ, RZ, R4 ;  /* 0x000000ffff1e9224 */ /* 0x000fe400078e0004 */
[----:B------:R-:W-:Y:S02]  /*215d0*/  @!P1 IMAD.MOV.U32 R31, RZ, RZ, R5 ;  /* 0x000000ffff1f9224 */ /* 0x000fe400078e0005 */
[----:B------:R-:W-:Y:S02]  /*215e0*/  @!P1 IMAD.MOV.U32 R20, RZ, RZ, R6 ;  /* 0x000000ffff149224 */ /* 0x000fe400078e0006 */
[----:B------:R-:W-:Y:S02]  /*215f0*/  @!P1 IMAD.MOV.U32 R21, RZ, RZ, R7 ;  /* 0x000000ffff159224 */ /* 0x000fe400078e0007 */
[----:B------:R-:W-:-:S07]  /*21600*/  IMAD.MOV.U32 R0, RZ, RZ, R14 ;  /* 0x000000ffff007224 */ /* 0x000fce00078e000e */
[----:B------:R-:W-:Y:S05]  /*21610*/  WARPSYNC.COLLECTIVE R15, `(.L_x_1943) ;  /* 0x000000000f087348 */ /* 0x000fea0003c00000 */
[----:B------:R0:W1:Y:S02]  /*21620*/  SHFL.IDX P6, R14, R13, R12, R11 ;  /* 0x0000000c0d0e7389 */ /* 0x00006400000c000b */
[----:B01----:R-:W-:Y:S01]  /*21630*/  ENDCOLLECTIVE ;  /* 0x000000000000791b */ /* 0x003fe20003800000 */
.L_x_1943:
[----:B------:R-:W-:Y:S02]  /*21640*/  IMAD.MOV.U32 R4, RZ, RZ, R30 ;  /* 0x000000ffff047224 */ /* 0x000fe400078e001e */
[----:B------:R-:W-:Y:S02]  /*21650*/  IMAD.MOV.U32 R5, RZ, RZ, R31 ;  /* 0x000000ffff057224 */ /* 0x000fe400078e001f */
[----:B------:R-:W-:Y:S01]  /*21660*/  IMAD.MOV.U32 R6, RZ, RZ, R20 ;  /* 0x000000ffff067224 */ /* 0x000fe200078e0014 */
[----:B------:R-:W-:Y:S01]  /*21670*/  PRMT R50, R4, 0x7610, R50 ;  /* 0x0000761004327816 */ /* 0x000fe20000000032 */
[----:B------:R-:W-:Y:S01]  /*21680*/  IMAD.MOV.U32 R7, RZ, RZ, R21 ;  /* 0x000000ffff077224 */ /* 0x000fe200078e0015 */
[----:B------:R-:W-:Y:S02]  /*21690*/  PRMT R54, R5, 0x7610, R54 ;  /* 0x0000761005367816 */ /* 0x000fe40000000036 */
[----:B------:R-:W-:Y:S02]  /*216a0*/  CS2R R4, SRZ ;  /* 0x0000000000047805 */ /* 0x000fe4000001ff00 */
[----:B------:R-:W-:-:S02]  /*216b0*/  PRMT R33, R33, 0x5410, R6 ;  /* 0x0000541021217816 */ /* 0x000fc40000000006 */
[----:B------:R-:W-:Y:S01]  /*216c0*/  PRMT R55, R7, 0x7610, R55 ;  /* 0x0000761007377816 */ /* 0x000fe20000000037 */
[----:B------:R-:W-:Y:S02]  /*216d0*/  IMAD.MOV.U32 R13, RZ, RZ, R24 ;  /* 0x000000ffff0d7224 */ /* 0x000fe400078e0018 */
[----:B------:R-:W-:-:S07]  /*216e0*/  IMAD.MOV.U32 R3, RZ, RZ, R14 ;  /* 0x000000ffff037224 */ /* 0x000fce00078e000e */
[----:B------:R-:W-:Y:S05]  /*216f0*/  WARPSYNC.COLLECTIVE R15, `(.L_x_1944) ;  /* 0x000000000f087348 */ /* 0x000fea0003c00000 */
[----:B------:R0:W1:Y:S02]  /*21700*/  SHFL.IDX P6, R14, R13, R12, R11 ;  /* 0x0000000c0d0e7389 */ /* 0x00006400000c000b */
[----:B01----:R-:W-:Y:S01]  /*21710*/  ENDCOLLECTIVE ;  /* 0x000000000000791b */ /* 0x003fe20003800000 */
.L_x_1944:
[----:B------:R-:W-:Y:S02]  /*21720*/  IMAD.MOV.U32 R13, RZ, RZ, R27 ;  /* 0x000000ffff0d7224 */ /* 0x000fe400078e001b */
[----:B------:R-:W-:-:S07]  /*21730*/  IMAD.MOV.U32 R24, RZ, RZ, R14 ;  /* 0x000000ffff187224 */ /* 0x000fce00078e000e */
[----:B------:R-:W-:Y:S05]  /*21740*/  WARPSYNC.COLLECTIVE R15, `(.L_x_1945) ;  /* 0x000000000f087348 */ /* 0x000fea0003c00000 */
[----:B------:R0:W1:Y:S02]  /*21750*/  SHFL.IDX P6, R14, R13, R12, R11 ;  /* 0x0000000c0d0e7389 */ /* 0x00006400000c000b */
[----:B01----:R-:W-:Y:S01]  /*21760*/  ENDCOLLECTIVE ;  /* 0x000000000000791b */ /* 0x003fe20003800000 */
.L_x_1945:
[----:B------:R-:W-:Y:S05]  /*21770*/  BRA `(.L_x_1946) ;  /* 0xfffffe6c00e87947 */ /* 0x000fea000383ffff */
.L_x_1670:
[----:B0-----:R0:W1:Y:S02]  /*21780*/  SYNCS.PHASECHK.TRANS64.TRYWAIT P1, [R2+URZ+0x16800], R13 ;  /* 0x0168000d020075a7 */ /* 0x001064000802017f */
[----:B-1----:R-:W-:Y:S05]  /*21790*/  @!P1 NANOSLEEP.SYNCS 0x989680 ;  /* 0x009896800000995d */ /* 0x002fea0003900000 */
[----:B------:R-:W1:Y:S02]  /*217a0*/  @!P1 SYNCS.PHASECHK.TRANS64 P1, [R2+URZ+0x16800], R13 ;  /* 0x0168000d020095a7 */ /* 0x000e64000802007f */
[----:B-1----:R-:W-:Y:S05]  /*217b0*/  @!P1 BRA `(.L_x_1670) ;  /* 0xfffffffc00f09947 */ /* 0x002fea000383ffff */
[----:B------:R-:W-:Y:S05]  /*217c0*/  BRA `(.L_x_1947) ;  /* 0xfffffe7000907947 */ /* 0x000fea000383ffff */
.L_x_1676:
[----:B-1----:R1:W3:Y:S02]  /*217d0*/  SYNCS.PHASECHK.TRANS64.TRYWAIT P1, [R0+URZ+0x16830], R5 ;  /* 0x01683005000075a7 */ /* 0x0022e4000802017f */
[----:B---3--:R-:W-:Y:S05]  /*217e0*/  @!P1 NANOSLEEP.SYNCS 0x989680 ;  /* 0x009896800000995d */ /* 0x008fea0003900000 */
[----:B------:R-:W3:Y:S02]  /*217f0*/  @!P1 SYNCS.PHASECHK.TRANS64 P1, [R0+URZ+0x16830], R5 ;  /* 0x01683005000095a7 */ /* 0x000ee4000802007f */
[----:B---3--:R-:W-:Y:S05]  /*21800*/  @!P1 BRA `(.L_x_1676) ;  /* 0xfffffffc00f09947 */ /* 0x008fea000383ffff */
[----:B------:R-:W-:Y:S05]  /*21810*/  BRA `(.L_x_1675) ;  /* 0xfffffe8000687947 */ /* 0x000fea000383ffff */
.L_x_1695:
[----:B-1----:R1:W2:Y:S02]  /*21820*/  SYNCS.PHASECHK.TRANS64.TRYWAIT P2, [R11+URZ+0x16830], R10 ;  /* 0x0168300a0b0075a7 */ /* 0x0022a4000804017f */
[----:B--2---:R-:W-:Y:S05]  /*21830*/  @!P2 NANOSLEEP.SYNCS 0x989680 ;  /* 0x009896800000a95d */ /* 0x004fea0003900000 */
[----:B------:R-:W2:Y:S02]  /*21840*/  @!P2 SYNCS.PHASECHK.TRANS64 P2, [R11+URZ+0x16830], R10 ;  /* 0x0168300a0b00a5a7 */ /* 0x000ea4000804007f */
[----:B--2---:R-:W-:Y:S05]  /*21850*/  @!P2 BRA `(.L_x_1695) ;  /* 0xfffffffc00f0a947 */ /* 0x004fea000383ffff */
[----:B------:R-:W-:Y:S05]  /*21860*/  BRA `(.L_x_1694) ;  /* 0xfffffebc001c7947 */ /* 0x000fea000383ffff */
.L_x_1699:
[----:B-1----:R1:W2:Y:S02]  /*21870*/  SYNCS.PHASECHK.TRANS64.TRYWAIT P1, [R11+URZ+0x16850], R10 ;  /* 0x0168500a0b0075a7 */ /* 0x0022a4000802017f */
[----:B--2---:R-:W-:Y:S05]  /*21880*/  @!P1 NANOSLEEP.SYNCS 0x989680 ;  /* 0x009896800000995d */ /* 0x004fea0003900000 */
[----:B------:R-:W2:Y:S02]  /*21890*/  @!P1 SYNCS.PHASECHK.TRANS64 P1, [R11+URZ+0x16850], R10 ;  /* 0x0168500a0b0095a7 */ /* 0x000ea4000802007f */
[----:B--2---:R-:W-:Y:S05]  /*218a0*/  @!P1 BRA `(.L_x_1699) ;  /* 0xfffffffc00f09947 */ /* 0x004fea000383ffff */
[----:B------:R-:W-:Y:S05]  /*218b0*/  BRA `(.L_x_1696) ;  /* 0xfffffebc00e47947 */ /* 0x000fea000383ffff */
.L_x_1720:
[----:B-1----:R1:W2:Y:S02]  /*218c0*/  SYNCS.PHASECHK.TRANS64.TRYWAIT P2, [R5+URZ+0x16830], R14 ;  /* 0x0168300e050075a7 */ /* 0x0022a4000804017f */
[----:B--2---:R-:W-:Y:S05]  /*218d0*/  @!P2 NANOSLEEP.SYNCS 0x989680 ;  /* 0x009896800000a95d */ /* 0x004fea0003900000 */
[----:B------:R-:W2:Y:S02]  /*218e0*/  @!P2 SYNCS.PHASECHK.TRANS64 P2, [R5+URZ+0x16830], R14 ;  /* 0x0168300e0500a5a7 */ /* 0x000ea4000804007f */
[----:B--2---:R-:W-:Y:S05]  /*218f0*/  @!P2 BRA `(.L_x_1720) ;  /* 0xfffffffc00f0a947 */ /* 0x004fea000383ffff */
[----:B------:R-:W-:Y:S05]  /*21900*/  BRA `(.L_x_1719) ;  /* 0xfffffef400d87947 */ /* 0x000fea000383ffff */
.L_x_1724:
[----:B-1----:R1:W2:Y:S02]  /*21910*/  SYNCS.PHASECHK.TRANS64.TRYWAIT P1, [R10+URZ+0x16850], R5 ;  /* 0x016850050a0075a7 */ /* 0x0022a4000802017f */
[----:B--2---:R-:W-:Y:S05]  /*21920*/  @!P1 NANOSLEEP.SYNCS 0x989680 ;  /* 0x009896800000995d */ /* 0x004fea0003900000 */
[----:B------:R-:W2:Y:S02]  /*21930*/  @!P1 SYNCS.PHASECHK.TRANS64 P1, [R10+URZ+0x16850], R5 ;  /* 0x016850050a0095a7 */ /* 0x000ea4000802007f */
[----:B--2---:R-:W-:Y:S05]  /*21940*/  @!P1 BRA `(.L_x_1724) ;  /* 0xfffffffc00f09947 */ /* 0x004fea000383ffff */
[----:B------:R-:W-:Y:S05]  /*21950*/  BRA `(.L_x_1721) ;  /* 0xfffffef800b47947 */ /* 0x000fea000383ffff */
.L_x_1733:
[----:B-1----:R1:W2:Y:S02]  /*21960*/  SYNCS.PHASECHK.TRANS64.TRYWAIT P2, [R5+URZ+0x16830], R12 ;  /* 0x0168300c050075a7 */ /* 0x0022a4000804017f */
[----:B--2---:R-:W-:Y:S05]  /*21970*/  @!P2 NANOSLEEP.SYNCS 0x989680 ;  /* 0x009896800000a95d */ /* 0x004fea0003900000 */
[----:B------:R-:W2:Y:S02]  /*21980*/  @!P2 SYNCS.PHASECHK.TRANS64 P2, [R5+URZ+0x16830], R12 ;  /* 0x0168300c0500a5a7 */ /* 0x000ea4000804007f */
[----:B--2---:R-:W-:Y:S05]  /*21990*/  @!P2 BRA `(.L_x_1733) ;  /* 0xfffffffc00f0a947 */ /* 0x004fea000383ffff */
[----:B------:R-:W-:Y:S05]  /*219a0*/  BRA `(.L_x_1732) ;  /* 0xffffff1c00b47947 */ /* 0x000fea000383ffff */
.L_x_1737:
[----:B-1----:R1:W2:Y:S02]  /*219b0*/  SYNCS.PHASECHK.TRANS64.TRYWAIT P1, [R10+URZ+0x16850], R5 ;  /* 0x016850050a0075a7 */ /* 0x0022a4000802017f */
[----:B--2---:R-:W-:Y:S05]  /*219c0*/  @!P1 NANOSLEEP.SYNCS 0x989680 ;  /* 0x009896800000995d */ /* 0x004fea0003900000 */
[----:B------:R-:W2:Y:S02]  /*219d0*/  @!P1 SYNCS.PHASECHK.TRANS64 P1, [R10+URZ+0x16850], R5 ;  /* 0x016850050a0095a7 */ /* 0x000ea4000802007f */
[----:B--2---:R-:W-:Y:S05]  /*219e0*/  @!P1 BRA `(.L_x_1737) ;  /* 0xfffffffc00f09947 */ /* 0x004fea000383ffff */
[----:B------:R-:W-:Y:S05]  /*219f0*/  BRA `(.L_x_1734) ;  /* 0xffffff2000907947 */ /* 0x000fea000383ffff */
.L_x_1752:
[----:B-1----:R1:W2:Y:S02]  /*21a00*/  SYNCS.PHASECHK.TRANS64.TRYWAIT P1, [R11+URZ+0x16850], R0 ;  /* 0x016850000b0075a7 */ /* 0x0022a4000802017f */
[----:B--2---:R-:W-:Y:S05]  /*21a10*/  @!P1 NANOSLEEP.SYNCS 0x989680 ;  /* 0x009896800000995d */ /* 0x004fea0003900000 */
[----:B------:R-:W2:Y:S02]  /*21a20*/  @!P1 SYNCS.PHASECHK.TRANS64 P1, [R11+URZ+0x16850], R0 ;  /* 0x016850000b0095a7 */ /* 0x000ea4000802007f */
[----:B--2---:R-:W-:Y:S05]  /*21a30*/  @!P1 BRA `(.L_x_1752) ;  /* 0xfffffffc00f09947 */ /* 0x004fea000383ffff */
[----:B------:R-:W-:Y:S05]  /*21a40*/  BRA `(.L_x_1751) ;  /* 0xffffff5400807947 */ /* 0x000fea000383ffff */
.L_x_1761:
[----:B------:R-:W-:Y:S02]  /*21a50*/  IMAD.MOV.U32 R13, RZ, RZ, R20 ;  /* 0x000000ffff0d7224 */ /* 0x000fe400078e0014 */
[----:B------:R-:W-:Y:S02]  /*21a60*/  IMAD.MOV.U32 R12, RZ, RZ, RZ ;  /* 0x000000ffff0c7224 */ /* 0x000fe400078e00ff */
[----:B------:R-:W-:Y:S02]  /*21a70*/  IMAD.MOV.U32 R11, RZ, RZ, 0x181f ;  /* 0x0000181fff0b7424 */ /* 0x000fe400078e00ff */
[----:B------:R-:W-:Y:S02]  /*21a80*/  IMAD.MOV.U32 R15, RZ, RZ, -0x1 ;  /* 0xffffffffff0f7424 */ /* 0x000fe400078e00ff */
[----:B------:R-:W-:Y:S02]  /*21a90*/  IMAD R21, R8, R25, RZ ;  /* 0x0000001908157224 */ /* 0x000fe400078e02ff */
[----:B------:R-:W-:-:S07]  /*21aa0*/  IMAD.IADD R24, R26, 0x1, R28 ;  /* 0x000000011a187824 */ /* 0x000fce00078e021c */
[----:B------:R-:W-:Y:S05]  /*21ab0*/  WARPSYNC.COLLECTIVE R15, `(.L_x_1948) ;  /* 0x000000000f087348 */ /* 0x000fea0003c00000 */
[----:B------:R0:W1:Y:S02]  /*21ac0*/  SHFL.IDX P6, R14, R13, R12, R11 ;  /* 0x0000000c0d0e7389 */ /* 0x00006400000c000b */
[----:B01----:R-:W-:Y:S01]  /*21ad0*/  ENDCOLLECTIVE ;  /* 0x000000000000791b */ /* 0x003fe20003800000 */
.L_x_1948:
[C---:B------:R-:W-:Y:S01]  /*21ae0*/  VIADD R8, R24.reuse, 0x30 ;  /* 0x0000003018087836 */ /* 0x040fe20000000000 */
[----:B------:R-:W-:-:S04]  /*21af0*/  ISETP.GE.OR P3, PT, R24, R21, P0 ;  /* 0x000000151800720c */ /* 0x000fc80000766670 */
[----:B------:R-:W-:Y:S01]  /*21b00*/  ISETP.GE.OR P4, PT, R8, R21, P0 ;  /* 0x000000150800720c */ /* 0x000fe20000786670 */
[----:B------:R-:W-:Y:S02]  /*21b10*/  VIADD R8, R24, 0x60 ;  /* 0x0000006018087836 */ /* 0x000fe40000000000 */
[----:B------:R-:W-:-:S03]  /*21b20*/  IMAD.MOV.U32 R13, RZ, RZ, R7 ;  /* 0x000000ffff0d7224 */ /* 0x000fc600078e0007 */
[----:B------:R-:W-:Y:S01]  /*21b30*/  ISETP.GE.OR P2, PT, R8, R21, P0 ;  /* 0x000000150800720c */ /* 0x000fe20000746670 */
[----:B------:R-:W-:-:S12]  /*21b40*/  IMAD.MOV.U32 R0, RZ, RZ, R14 ;  /* 0x000000ffff007224 */ /* 0x000fd800078e000e */
[----:B------:R-:W-:Y:S05]  /*21b50*/  WARPSYNC.COLLECTIVE R15, `(.L_x_1949) ;  /* 0x000000000f087348 */ /* 0x000fea0003c00000 */
[----:B------:R0:W1:Y:S02]  /*21b60*/  SHFL.IDX P6, R14, R13, R12, R11 ;  /* 0x0000000c0d0e7389 */ /* 0x00006400000c000b */
[----:B01----:R-:W-:Y:S01]  /*21b70*/  ENDCOLLECTIVE ;  /* 0x000000000000791b */ /* 0x003fe20003800000 */
.L_x_1949:
[----:B------:R-:W-:Y:S02]  /*21b80*/  IMAD.MOV.U32 R13, RZ, RZ, R20 ;  /* 0x000000ffff0d7224 */ /* 0x000fe400078e0014 */
[----:B------:R-:W-:Y:S02]  /*21b90*/  IMAD.MOV.U32 R12, RZ, RZ, 0x1 ;  /* 0x00000001ff0c7424 */ /* 0x000fe400078e00ff */
[----:B------:R-:W-:-:S07]  /*21ba0*/  IMAD.MOV.U32 R3, RZ, RZ, R14 ;  /* 0x000000ffff037224 */ /* 0x000fce00078e000e */
[----:B------:R-:W-:Y:S05]  /*21bb0*/  WARPSYNC.COLLECTIVE R15, `(.L_x_1950) ;  /* 0x000000000f087348 */ /* 0x000fea0003c00000 */
[----:B------:R0:W1:Y:S02]  /*21bc0*/  SHFL.IDX P6, R14, R13, R12, R11 ;  /* 0x0000000c0d0e7389 */ /* 0x00006400000c000b */
[----:B01----:R-:W-:Y:S01]  /*21bd0*/  ENDCOLLECTIVE ;  /* 0x000000000000791b */ /* 0x003fe20003800000 */
.L_x_1950:
[----:B------:R-:W-:-:S04]  /*21be0*/  @!P3 LEA R10, P5, R43, R3, 0x1 ;  /* 0x000000032b0ab211 */ /* 0x000fc800078a08ff */
[----:B------:R-:W-:Y:S01]  /*21bf0*/  @!P3 LEA.HI.X R3, R43, R0, R33, 0x1, P5 ;  /* 0x000000002b03b211 */ /* 0x000fe200028f0c21 */
[----:B------:R-:W-:Y:S02]  /*21c00*/  IMAD.MOV.U32 R13, RZ, RZ, R7 ;  /* 0x000000ffff0d7224 */ /* 0x000fe400078e0007 */
[----:B------:R-:W-:-:S07]  /*21c10*/  IMAD.MOV.U32 R4, RZ, RZ, R14 ;  /* 0x000000ffff047224 */ /* 0x000fce00078e000e */
[----:B------:R-:W-:Y:S05]  /*21c20*/  WARPSYNC.COLLECTIVE R15, `(.L_x_1951) ;  /* 0x000000000f087348 */ /* 0x000fea0003c00000 */
[----:B------:R0:W1:Y:S02]  /*21c30*/  SHFL.IDX P6, R14, R13, R12, R11 ;  /* 0x0000000c0d0e7389 */ /* 0x00006400000c000b */
[----:B01----:R-:W-:Y:S01]  /*21c40*/  ENDCOLLECTIVE ;  /* 0x000000000000791b */ /* 0x003fe20003800000 */
.L_x_1951:
[----:B------:R-:W-:Y:S02]  /*21c50*/  IMAD.MOV.U32 R13, RZ, RZ, R20 ;  /* 0x000000ffff0d7224 */ /* 0x000fe400078e0014 */
[----:B------:R-:W-:Y:S02]  /*21c60*/  IMAD.MOV.U32 R12, RZ, RZ, 0x2 ;  /* 0x00000002ff0c7424 */ /* 0x000fe400078e00ff */
[----:B------:R-:W-:-:S07]  /*21c70*/  IMAD.MOV.U32 R5, RZ, RZ, R14 ;  /* 0x000000ffff057224 */ /* 0x000fce00078e000e */
[----:B------:R-:W-:Y:S05]  /*21c80*/  WARPSYNC.COLLECTIVE R15, `(.L_x_1952) ;  /* 0x000000000f087348 */ /* 0x000fea0003c00000 */
[----:B------:R0:W1:Y:S02]  /*21c90*/  SHFL.IDX P6, R14, R13, R12, R11 ;  /* 0x0000000c0d0e7389 */ /* 0x00006400000c000b */
[----:B01----:R-:W-:Y:S01]  /*21ca0*/  ENDCOLLECTIVE ;  /* 0x000000000000791b */ /* 0x003fe20003800000 */
.L_x_1952:
[----:B------:R-:W-:-:S04]  /*21cb0*/  @!P4 LEA R8, P1, R43, R5, 0x1 ;  /* 0x000000052b08c211 */ /* 0x000fc800078208ff */
[----:B------:R-:W-:Y:S01]  /*21cc0*/  @!P4 LEA.HI.X R9, R43, R4, R33, 0x1, P1 ;  /* 0x000000042b09c211 */ /* 0x000fe200008f0c21 */
[----:B------:R-:W-:Y:S02]  /*21cd0*/  IMAD.MOV.U32 R13, RZ, RZ, R7 ;  /* 0x000000ffff0d7224 */ /* 0x000fe400078e0007 */
[----:B------:R-:W-:-:S07]  /*21ce0*/  IMAD.MOV.U32 R6, RZ, RZ, R14 ;  /* 0x000000ffff067224 */ /* 0x000fce00078e000e */
[----:B------:R-:W-:Y:S05]  /*21cf0*/  WARPSYNC.COLLECTIVE R15, `(.L_x_1953) ;  /* 0x000000000f087348 */ /* 0x000fea0003c00000 */
[----:B------:R0:W1:Y:S02]  /*21d00*/  SHFL.IDX P6, R14, R13, R12, R11 ;  /* 0x0000000c0d0e7389 */ /* 0x00006400000c000b */
[----:B01----:R-:W-:Y:S01]  /*21d10*/  ENDCOLLECTIVE ;  /* 0x000000000000791b */ /* 0x003fe20003800000 */
.L_x_1953:
[----:B------:R-:W-:Y:S01]  /*21d20*/  @!P3 IMAD.MOV.U32 R11, RZ, RZ, R3 ;  /* 0x000000ffff0bb224 */ /* 0x000fe200078e0003 */
[----:B------:R-:W-:Y:S01]  /*21d30*/  MOV R12, 0x3 ;  /* 0x00000003000c7802 */ /* 0x000fe20000000f00 */
[----:B------:R-:W-:-:S03]  /*21d40*/  IMAD.MOV.U32 R13, RZ, RZ, R20 ;  /* 0x000000ffff0d7224 */ /* 0x000fc600078e0014 */
[----:B------:R0:W-:Y:S04]  /*21d50*/  @!P3 ST.E.128 desc[UR42][R10.64], RZ ;  /* 0x000000ff0a00b985 */ /* 0x0001e8000c101d2a */
[----:B------:R1:W-:Y:S01]  /*21d60*/  @!P4 ST.E.128 desc[UR42][R8.64], RZ ;  /* 0x000000ff0800c985 */ /* 0x0003e2000c101d2a */
[----:B------:R-:W-:-:S04]  /*21d70*/  @!P2 LEA R25, P5, R43, R14, 0x1 ;  /* 0x0000000e2b19a211 */ /* 0x000fc800078a08ff */
[----:B------:R-:W-:Y:S01]  /*21d80*/  @!P2 LEA.HI.X R5, R43, R6, R33, 0x1, P5 ;  /* 0x000000062b05a211 */ /* 0x000fe200028f0c21 */
[----:B0-----:R-:W-:Y:S02]  /*21d90*/  IMAD.MOV.U32 R11, RZ, RZ, 0x181f ;  /* 0x0000181fff0b7424 */ /* 0x001fe400078e00ff */
[----:B------:R-:W-:-:S07]  /*21da0*/  @!P2 IMAD.MOV.U32 R4, RZ, RZ, R25 ;  /* 0x000000ffff04a224 */ /* 0x000fce00078e0019 */
[----:B-1----:R-:W-:Y:S05]  /*21db0*/  WARPSYNC.COLLECTIVE R15, `(.L_x_1954) ;  /* 0x000000000f087348 */ /* 0x002fea0003c00000 */
[----:B------:R0:W2:Y:S02]  /*21dc0*/  SHFL.IDX P6, R14, R13, R12, R11 ;  /* 0x0000000c0d0e7389 */ /* 0x0000a400000c000b */
[----:B012---:R-:W-:Y:S01]  /*21dd0*/  ENDCOLLECTIVE ;  /* 0x000000000000791b */ /* 0x007fe20003800000 */
.L_x_1954:
[----:B------:R0:W-:Y:S01]  /*21de0*/  @!P2 ST.E.128 desc[UR42][R4.64], RZ ;  /* 0x000000ff0400a985 */ /* 0x0001e2000c101d2a */
[----:B------:R-:W-:Y:S02]  /*21df0*/  IMAD.MOV.U32 R13, RZ, RZ, R7 ;  /* 0x000000ffff0d7224 */ /* 0x000fe400078e0007 */
[----:B------:R-:W-:-:S07]  /*21e00*/  IMAD.MOV.U32 R0, RZ, RZ, R14 ;  /* 0x000000ffff007224 */ /* 0x000fce00078e000e */
[----:B0-----:R-:W-:Y:S05]  /*21e10*/  WARPSYNC.COLLECTIVE R15, `(.L_x_1955) ;  /* 0x000000000f087348 */ /* 0x001fea0003c00000 */
[----:B------:R1:W2:Y:S02]  /*21e20*/  SHFL.IDX P6, R14, R13, R12, R11 ;  /* 0x0000000c0d0e7389 */ /* 0x0002a400000c000b */
[----:B012---:R-:W-:Y:S01]  /*21e30*/  ENDCOLLECTIVE ;  /* 0x000000000000791b */ /* 0x007fe20003800000 */
.L_x_1955:
[----:B------:R-:W-:Y:S05]  /*21e40*/  BRA `(.L_x_1956) ;  /* 0xffffff7000d07947 */ /* 0x000fea000383ffff */
.L_x_1786:
[----:B------:R-:W0:Y:S01]  /*21e50*/  S2R R5, SR_TID.X ;  /* 0x0000000000057919 */ /* 0x000e220000002100 */
[----:B------:R-:W-:Y:S01]  /*21e60*/  BSSY B1, `(.L_x_1957) ;  /* 0x000000a000017945 */ /* 0x000fe20003800000 */
[----:B-1----:R-:W-:Y:S02]  /*21e70*/  IMAD.MOV.U32 R12, RZ, RZ, RZ ;  /* 0x000000ffff0c7224 */ /* 0x002fe400078e00ff */
        /* <DEDUP_REMOVED lines=8> */
.L_x_1958:
[----:B------:R-:W-:Y:S05]  /*21f00*/  BSYNC B1 ;  /* 0x0000000000017941 */ /* 0x000fea0003800000 */
.L_x_1957:
[----:B------:R-:W-:Y:S05]  /*21f10*/  BRA `(.L_x_1959) ;  /* 0xffffff8800b47947 */ /* 0x000fea000383ffff */
.L_x_1788:
[----:B------:R-:W-:Y:S01]  /*21f20*/  BSSY B1, `(.L_x_1960) ;  /* 0x0000006000017945 */ /* 0x000fe20003800000 */
[----:B------:R-:W-:-:S07]  /*21f30*/  IMAD.MOV.U32 R15, RZ, RZ, -0x1 ;  /* 0xffffffffff0f7424 */ /* 0x000fce00078e00ff */
[----:B01----:R-:W-:Y:S05]  /*21f40*/  WARPSYNC.COLLECTIVE R15, `(.L_x_1961) ;  /* 0x000000000f0c7348 */ /* 0x003fea0003c00000 */
[----:B------:R-:W-:Y:S02]  /*21f50*/  ELECT P6, UR62, PT ;  /* 0x00000000003e782f */ /* 0x000fe400038c0000 */
[----:B------:R-:W-:Y:S01]  /*21f60*/  MOV R14, UR62 ;  /* 0x0000003e000e7c02 */ /* 0x000fe20008000f00 */
[----:B01----:R-:W-:Y:S10]  /*21f70*/  ENDCOLLECTIVE ;  /* 0x000000000000791b */ /* 0x003ff40003800000 */
.L_x_1961:
[----:B------:R-:W-:Y:S05]  /*21f80*/  BSYNC B1 ;  /* 0x0000000000017941 */ /* 0x000fea0003800000 */
.L_x_1960:
[----:B------:R-:W-:Y:S05]  /*21f90*/  BRA `(.L_x_1787) ;  /* 0xffffff8800ac7947 */ /* 0x000fea000383ffff */
.L_x_1790:
[----:B0-----:R0:W2:Y:S02]  /*21fa0*/  SYNCS.PHASECHK.TRANS64.TRYWAIT P0, [R22+URZ+0x16820], R5 ;  /* 0x01682005160075a7 */ /* 0x0010a4000800017f */
[----:B--2---:R-:W-:Y:S05]  /*21fb0*/  @!P0 NANOSLEEP.SYNCS 0x989680 ;  /* 0x009896800000895d */ /* 0x004fea0003900000 */
[----:B------:R-:W2:Y:S02]  /*21fc0*/  @!P0 SYNCS.PHASECHK.TRANS64 P0, [R22+URZ+0x16820], R5 ;  /* 0x01682005160085a7 */ /* 0x000ea4000800007f */
[----:B--2---:R-:W-:Y:S05]  /*21fd0*/  @!P0 BRA `(.L_x_1790) ;  /* 0xfffffffc00f08947 */ /* 0x004fea000383ffff */
[----:B------:R-:W-:Y:S05]  /*21fe0*/  BRA `(.L_x_1962) ;  /* 0xffffff8800bc7947 */ /* 0x000fea000383ffff */
.L_x_1794:
[----:B--2---:R2:W3:Y:S02]  /*21ff0*/  SYNCS.PHASECHK.TRANS64.TRYWAIT P0, [R10+URZ+0x168a0], R7 ;  /* 0x0168a0070a0075a7 */ /* 0x0044e4000800017f */
[----:B---3--:R-:W-:Y:S05]  /*22000*/  @!P0 NANOSLEEP.SYNCS 0x989680 ;  /* 0x009896800000895d */ /* 0x008fea0003900000 */
[----:B------:R-:W3:Y:S02]  /*22010*/  @!P0 SYNCS.PHASECHK.TRANS64 P0, [R10+URZ+0x168a0], R7 ;  /* 0x0168a0070a0085a7 */ /* 0x000ee4000800007f */
[----:B---3--:R-:W-:Y:S05]  /*22020*/  @!P0 BRA `(.L_x_1794) ;  /* 0xfffffffc00f08947 */ /* 0x008fea000383ffff */
[----:B------:R-:W-:Y:S05]  /*22030*/  BRA `(.L_x_1963) ;  /* 0xffffff8800d87947 */ /* 0x000fea000383ffff */
.L_x_1799:
[----:B0-----:R0:W1:Y:S02]  /*22040*/  SYNCS.PHASECHK.TRANS64.TRYWAIT P0, [R10+URZ+0x168c0], R7 ;  /* 0x0168c0070a0075a7 */ /* 0x001064000800017f */
[----:B-1----:R-:W-:Y:S05]  /*22050*/  @!P0 NANOSLEEP.SYNCS 0x989680 ;  /* 0x009896800000895d */ /* 0x002fea0003900000 */
[----:B------:R-:W1:Y:S02]  /*22060*/  @!P0 SYNCS.PHASECHK.TRANS64 P0, [R10+URZ+0x168c0], R7 ;  /* 0x0168c0070a0085a7 */ /* 0x000e64000800007f */
[----:B-1----:R-:W-:Y:S05]  /*22070*/  @!P0 BRA `(.L_x_1799) ;  /* 0xfffffffc00f08947 */ /* 0x002fea000383ffff */
[----:B------:R-:W-:Y:S05]  /*22080*/  BRA `(.L_x_1964) ;  /* 0xffffff8c00587947 */ /* 0x000fea000383ffff */
.L_x_1806:
[----:B0-----:R0:W2:Y:S02]  /*22090*/  SYNCS.PHASECHK.TRANS64.TRYWAIT P1, [R5+URZ+0x168a0], R6 ;  /* 0x0168a006050075a7 */ /* 0x0010a4000802017f */
[----:B--2---:R-:W-:Y:S05]  /*220a0*/  @!P1 NANOSLEEP.SYNCS 0x989680 ;  /* 0x009896800000995d */ /* 0x004fea0003900000 */
[----:B------:R-:W2:Y:S02]  /*220b0*/  @!P1 SYNCS.PHASECHK.TRANS64 P1, [R5+URZ+0x168a0], R6 ;  /* 0x0168a006050095a7 */ /* 0x000ea4000802007f */
[----:B--2---:R-:W-:Y:S05]  /*220c0*/  @!P1 BRA `(.L_x_1806) ;  /* 0xfffffffc00f09947 */ /* 0x004fea000383ffff */
[----:B------:R-:W-:Y:S05]  /*220d0*/  BRA `(.L_x_1965) ;  /* 0xffffff9000247947 */ /* 0x000fea000383ffff */
.L_x_1811:
[----:B-1----:R1:W2:Y:S02]  /*220e0*/  SYNCS.PHASECHK.TRANS64.TRYWAIT P1, [R5+URZ+0x168c0], R6 ;  /* 0x0168c006050075a7 */ /* 0x0022a4000802017f */
[----:B--2---:R-:W-:Y:S05]  /*220f0*/  @!P1 NANOSLEEP.SYNCS 0x989680 ;  /* 0x009896800000995d */ /* 0x004fea0003900000 */
[----:B------:R-:W2:Y:S02]  /*22100*/  @!P1 SYNCS.PHASECHK.TRANS64 P1, [R5+URZ+0x168c0], R6 ;  /* 0x0168c006050095a7 */ /* 0x000ea4000802007f */
[----:B--2---:R-:W-:Y:S05]  /*22110*/  @!P1 BRA `(.L_x_1811) ;  /* 0xfffffffc00f09947 */ /* 0x004fea000383ffff */
[----:B------:R-:W-:Y:S05]  /*22120*/  BRA `(.L_x_1966) ;  /* 0xffffff90009c7947 */ /* 0x000fea000383ffff */
.L_x_1832:
        /* <DEDUP_REMOVED lines=11> */
.L_x_1968:
[----:B------:R-:W-:Y:S05]  /*221e0*/  BSYNC B0 ;  /* 0x0000000000007941 */ /* 0x000fea0003800000 */
.L_x_1967:
[----:B------:R-:W-:Y:S05]  /*221f0*/  BRA `(.L_x_1969) ;  /* 0xffffffa000207947 */ /* 0x000fea000383ffff */
.L_x_1835:
[----:B-1----:R1:W2:Y:S02]  /*22200*/  SYNCS.PHASECHK.TRANS64.TRYWAIT P0, [R3+URZ+0x16840], R4 ;  /* 0x01684004030075a7 */ /* 0x0022a4000800017f */
[----:B--2---:R-:W-:Y:S05]  /*22210*/  @!P0 NANOSLEEP.SYNCS 0x989680 ;  /* 0x009896800000895d */ /* 0x004fea0003900000 */
[----:B------:R-:W2:Y:S02]  /*22220*/  @!P0 SYNCS.PHASECHK.TRANS64 P0, [R3+URZ+0x16840], R4 ;  /* 0x01684004030085a7 */ /* 0x000ea4000800007f */
[----:B--2---:R-:W-:Y:S05]  /*22230*/  @!P0 BRA `(.L_x_1835) ;  /* 0xfffffffc00f08947 */ /* 0x004fea000383ffff */
[----:B------:R-:W-:Y:S05]  /*22240*/  BRA `(.L_x_1970) ;  /* 0xffffffa000807947 */ /* 0x000fea000383ffff */
.L_x_1836:
        /* <DEDUP_REMOVED lines=8> */
.L_x_1972:
[----:B------:R-:W-:Y:S05]  /*222d0*/  BSYNC B0 ;  /* 0x0000000000007941 */ /* 0x000fea0003800000 */
.L_x_1971:
        /* <DEDUP_REMOVED lines=9> */
.L_x_1973:
[----:B------:R-:W-:Y:S02]  /*22370*/  IMAD.MOV.U32 R13, RZ, RZ, R2 ;  /* 0x000000ffff0d7224 */ /* 0x000fe400078e0002 */
[----:B------:R-:W-:Y:S02]  /*22380*/  IMAD.MOV.U32 R12, RZ, RZ, 0x1 ;  /* 0x00000001ff0c7424 */ /* 0x000fe400078e00ff */
[----:B------:R-:W-:-:S07]  /*22390*/  IMAD.MOV.U32 R7, RZ, RZ, R14 ;  /* 0x000000ffff077224 */ /* 0x000fce00078e000e */
[----:B------:R-:W-:Y:S05]  /*223a0*/  WARPSYNC.COLLECTIVE R15, `(.L_x_1974) ;  /* 0x000000000f087348 */ /* 0x000fea0003c00000 */
[----:B------:R0:W1:Y:S02]  /*223b0*/  SHFL.IDX P6, R14, R13, R12, R11 ;  /* 0x0000000c0d0e7389 */ /* 0x00006400000c000b */
[----:B01----:R-:W-:Y:S01]  /*223c0*/  ENDCOLLECTIVE ;  /* 0x000000000000791b */ /* 0x003fe20003800000 */
.L_x_1974:
        /* <DEDUP_REMOVED lines=15> */
.L_x_1975:
[----:B------:R-:W-:Y:S02]  /*224c0*/  @P0 IMAD R8, R5, 0x2, R22 ;  /* 0x0000000205080824 */ /* 0x000fe400078e0216 */
[----:B------:R-:W-:Y:S02]  /*224d0*/  IMAD.MOV.U32 R13, RZ, RZ, R2 ;  /* 0x000000ffff0d7224 */ /* 0x000fe400078e0002 */
[----:B------:R-:W-:Y:S02]  /*224e0*/  IMAD.MOV.U32 R12, RZ, RZ, 0x2 ;  /* 0x00000002ff0c7424 */ /* 0x000fe400078e00ff */
[----:B------:R-:W-:-:S07]  /*224f0*/  IMAD.MOV.U32 R7, RZ, RZ, R14 ;  /* 0x000000ffff077224 */ /* 0x000fce00078e000e */
[----:B------:R-:W-:Y:S05]  /*22500*/  WARPSYNC.COLLECTIVE R15, `(.L_x_1976) ;  /* 0x000000000f087348 */ /* 0x000fea0003c00000 */
[----:B------:R0:W1:Y:S02]  /*22510*/  SHFL.IDX P6, R14, R13, R12, R11 ;  /* 0x0000000c0d0e7389 */ /* 0x00006400000c000b */
[----:B01----:R-:W-:Y:S01]  /*22520*/  ENDCOLLECTIVE ;  /* 0x000000000000791b */ /* 0x003fe20003800000 */
.L_x_1976:
        /* <DEDUP_REMOVED lines=15> */
.L_x_1977:
[----:B------:R-:W-:Y:S02]  /*22620*/  @P0 IMAD R8, R5, 0x2, R22 ;  /* 0x0000000205080824 */ /* 0x000fe400078e0216 */
[----:B------:R-:W-:Y:S02]  /*22630*/  IMAD.MOV.U32 R13, RZ, RZ, R2 ;  /* 0x000000ffff0d7224 */ /* 0x000fe400078e0002 */
[----:B------:R-:W-:Y:S02]  /*22640*/  IMAD.MOV.U32 R12, RZ, RZ, 0x3 ;  /* 0x00000003ff0c7424 */ /* 0x000fe400078e00ff */
[----:B------:R-:W-:-:S07]  /*22650*/  IMAD.MOV.U32 R7, RZ, RZ, R14 ;  /* 0x000000ffff077224 */ /* 0x000fce00078e000e */
[----:B------:R-:W-:Y:S05]  /*22660*/  WARPSYNC.COLLECTIVE R15, `(.L_x_1978) ;  /* 0x000000000f087348 */ /* 0x000fea0003c00000 */
[----:B------:R0:W1:Y:S02]  /*22670*/  SHFL.IDX P6, R14, R13, R12, R11 ;  /* 0x0000000c0d0e7389 */ /* 0x00006400000c000b */
[----:B01----:R-:W-:Y:S01]  /*22680*/  ENDCOLLECTIVE ;  /* 0x000000000000791b */ /* 0x003fe20003800000 */
.L_x_1978:
        /* <DEDUP_REMOVED lines=15> */
.L_x_1979:
[----:B------:R-:W-:Y:S02]  /*22780*/  @P0 IMAD R8, R5, 0x2, R22 ;  /* 0x0000000205080824 */ /* 0x000fe400078e0216 */
[----:B------:R-:W-:Y:S02]  /*22790*/  IMAD.MOV.U32 R13, RZ, RZ, R2 ;  /* 0x000000ffff0d7224 */ /* 0x000fe400078e0002 */
[----:B------:R-:W-:Y:S02]  /*227a0*/  IMAD.MOV.U32 R12, RZ, RZ, 0x4 ;  /* 0x00000004ff0c7424 */ /* 0x000fe400078e00ff */
[----:B------:R-:W-:-:S07]  /*227b0*/  IMAD.MOV.U32 R7, RZ, RZ, R14 ;  /* 0x000000ffff077224 */ /* 0x000fce00078e000e */
[----:B------:R-:W-:Y:S05]  /*227c0*/  WARPSYNC.COLLECTIVE R15, `(.L_x_1980) ;  /* 0x000000000f087348 */ /* 0x000fea0003c00000 */
[----:B------:R0:W1:Y:S02]  /*227d0*/  SHFL.IDX P6, R14, R13, R12, R11 ;  /* 0x0000000c0d0e7389 */ /* 0x00006400000c000b */
[----:B01----:R-:W-:Y:S01]  /*227e0*/  ENDCOLLECTIVE ;  /* 0x000000000000791b */ /* 0x003fe20003800000 */
.L_x_1980:
        /* <DEDUP_REMOVED lines=15> */
.L_x_1981:
[----:B------:R-:W-:Y:S02]  /*228e0*/  @P0 IMAD R8, R5, 0x2, R22 ;  /* 0x0000000205080824 */ /* 0x000fe400078e0216 */
[----:B------:R-:W-:Y:S02]  /*228f0*/  IMAD.MOV.U32 R13, RZ, RZ, R2 ;  /* 0x000000ffff0d7224 */ /* 0x000fe400078e0002 */
[----:B------:R-:W-:Y:S02]  /*22900*/  IMAD.MOV.U32 R12, RZ, RZ, 0x5 ;  /* 0x00000005ff0c7424 */ /* 0x000fe400078e00ff */
[----:B------:R-:W-:-:S07]  /*22910*/  IMAD.MOV.U32 R7, RZ, RZ, R14 ;  /* 0x000000ffff077224 */ /* 0x000fce00078e000e */
[----:B------:R-:W-:Y:S05]  /*22920*/  WARPSYNC.COLLECTIVE R15, `(.L_x_1982) ;  /* 0x000000000f087348 */ /* 0x000fea0003c00000 */
[----:B------:R0:W1:Y:S02]  /*22930*/  SHFL.IDX P6, R14, R13, R12, R11 ;  /* 0x0000000c0d0e7389 */ /* 0x00006400000c000b */
[----:B01----:R-:W-:Y:S01]  /*22940*/  ENDCOLLECTIVE ;  /* 0x000000000000791b */ /* 0x003fe20003800000 */
.L_x_1982:
        /* <DEDUP_REMOVED lines=15> */
.L_x_1983:
[----:B------:R-:W-:Y:S02]  /*22a40*/  @P0 IMAD R8, R5, 0x2, R22 ;  /* 0x0000000205080824 */ /* 0x000fe400078e0216 */
[----:B------:R-:W-:Y:S02]  /*22a50*/  IMAD.MOV.U32 R13, RZ, RZ, R2 ;  /* 0x000000ffff0d7224 */ /* 0x000fe400078e0002 */
[----:B------:R-:W-:Y:S02]  /*22a60*/  IMAD.MOV.U32 R12, RZ, RZ, 0x6 ;  /* 0x00000006ff0c7424 */ /* 0x000fe400078e00ff */
[----:B------:R-:W-:-:S07]  /*22a70*/  IMAD.MOV.U32 R7, RZ, RZ, R14 ;  /* 0x000000ffff077224 */ /* 0x000fce00078e000e */
[----:B------:R-:W-:Y:S05]  /*22a80*/  WARPSYNC.COLLECTIVE R15, `(.L_x_1984) ;  /* 0x000000000f087348 */ /* 0x000fea0003c00000 */
[----:B------:R0:W1:Y:S02]  /*22a90*/  SHFL.IDX P6, R14, R13, R12, R11 ;  /* 0x0000000c0d0e7389 */ /* 0x00006400000c000b */
[----:B01----:R-:W-:Y:S01]  /*22aa0*/  ENDCOLLECTIVE ;  /* 0x000000000000791b */ /* 0x003fe20003800000 */
.L_x_1984:
        /* <DEDUP_REMOVED lines=15> */
.L_x_1985:
[----:B------:R-:W-:Y:S02]  /*22ba0*/  @P0 IMAD R8, R5, 0x2, R22 ;  /* 0x0000000205080824 */ /* 0x000fe400078e0216 */
[----:B------:R-:W-:Y:S02]  /*22bb0*/  IMAD.MOV.U32 R13, RZ, RZ, R2 ;  /* 0x000000ffff0d7224 */ /* 0x000fe400078e0002 */
[----:B------:R-:W-:Y:S01]  /*22bc0*/  IMAD.MOV.U32 R12, RZ, RZ, 0x7 ;  /* 0x00000007ff0c7424 */ /* 0x000fe200078e00ff */
[----:B------:R-:W-:-:S07]  /*22bd0*/  MOV R7, R14 ;  /* 0x0000000e00077202 */ /* 0x000fce0000000f00 */
[----:B------:R-:W-:Y:S05]  /*22be0*/  WARPSYNC.COLLECTIVE R15, `(.L_x_1986) ;  /* 0x000000000f087348 */ /* 0x000fea0003c00000 */
[----:B------:R0:W1:Y:S02]  /*22bf0*/  SHFL.IDX P6, R14, R13, R12, R11 ;  /* 0x0000000c0d0e7389 */ /* 0x00006400000c000b */
[----:B01----:R-:W-:Y:S01]  /*22c00*/  ENDCOLLECTIVE ;  /* 0x000000000000791b */ /* 0x003fe20003800000 */
.L_x_1986:
        /* <DEDUP_REMOVED lines=14> */
.L_x_1987:
[----:B------:R-:W-:Y:S01]  /*22cf0*/  IMAD.MOV.U32 R0, RZ, RZ, R14 ;  /* 0x000000ffff007224 */ /* 0x000fe200078e000e */
[----:B------:R-:W-:Y:S06]  /*22d00*/  BRA `(.L_x_1988) ;  /* 0xffffff9c00947947 */ /* 0x000fec000383ffff */
.L_x_1841:
[----:B------:R-:W2:Y:S01]  /*22d10*/  LDL.LU R11, [R1+0x8] ;  /* 0x00000800010b7983 */ /* 0x000ea20000300800 */
[----:B------:R-:W-:Y:S02]  /*22d20*/  IMAD.MOV.U32 R13, RZ, RZ, R0 ;  /* 0x000000ffff0d7224 */ /* 0x000fe400078e0000 */
[----:B------:R-:W-:Y:S02]  /*22d30*/  IMAD.MOV.U32 R12, RZ, RZ, RZ ;  /* 0x000000ffff0c7224 */ /* 0x000fe400078e00ff */
[----:B------:R-:W-:Y:S02]  /*22d40*/  IMAD.MOV.U32 R15, RZ, RZ, -0x1 ;  /* 0xffffffffff0f7424 */ /* 0x000fe400078e00ff */
[----:B------:R-:W-:-:S04]  /*22d50*/  IMAD.IADD R28, R9, 0x1, R28 ;  /* 0x00000001091c7824 */ /* 0x000fc800078e021c */
[----:B------:R-:W-:Y:S02]  /*22d60*/  VIADD R8, R28, 0x10 ;  /* 0x000000101c087836 */ /* 0x000fe40000000000 */
[----:B--2---:R-:W-:Y:S02]  /*22d70*/  IMAD R3, R11, R10, RZ ;  /* 0x0000000a0b037224 */ /* 0x004fe400078e02ff */
[----:B------:R-:W-:-:S03]  /*22d80*/  IMAD.MOV.U32 R11, RZ, RZ, 0x181f ;  /* 0x0000181fff0b7424 */ /* 0x000fc600078e00ff */
[----:B------:R-:W-:-:S13]  /*22d90*/  ISETP.GE.AND P1, PT, R28, R3, PT ;  /* 0x000000031c00720c */ /* 0x000fda0003f26270 */
[----:B-----5:R-:W-:Y:S05]  /*22da0*/  WARPSYNC.COLLECTIVE R15, `(.L_x_1989) ;  /* 0x000000000f087348 */ /* 0x020fea0003c00000 */
[----:B------:R0:W1:Y:S02]  /*22db0*/  SHFL.IDX P6, R14, R13, R12, R11 ;  /* 0x0000000c0d0e7389 */ /* 0x00006400000c000b */
[----:B01---5:R-:W-:Y:S01]  /*22dc0*/  ENDCOLLECTIVE ;  /* 0x000000000000791b */ /* 0x023fe20003800000 */
.L_x_1989:
[----:B------:R-:W-:Y:S02]  /*22dd0*/  IMAD.MOV.U32 R13, RZ, RZ, R2 ;  /* 0x000000ffff0d7224 */ /* 0x000fe400078e0002 */
[----:B------:R-:W-:-:S07]  /*22de0*/  IMAD.MOV.U32 R7, RZ, RZ, R14 ;  /* 0x000000ffff077224 */ /* 0x000fce00078e000e */
[----:B------:R-:W-:Y:S05]  /*22df0*/  WARPSYNC.COLLECTIVE R15, `(.L_x_1990) ;  /* 0x000000000f087348 */ /* 0x000fea0003c00000 */
[----:B------:R0:W1:Y:S02]  /*22e00*/  SHFL.IDX P6, R14, R13, R12, R11 ;  /* 0x0000000c0d0e7389 */ /* 0x00006400000c000b */
[----:B01----:R-:W-:Y:S01]  /*22e10*/  ENDCOLLECTIVE ;  /* 0x000000000000791b */ /* 0x003fe20003800000 */
.L_x_1990:
[----:B------:R-:W-:Y:S02]  /*22e20*/  IMAD.MOV.U32 R13, RZ, RZ, R0 ;  /* 0x000000ffff0d7224 */ /* 0x000fe400078e0000 */
[----:B------:R-:W-:Y:S02]  /*22e30*/  IMAD.MOV.U32 R12, RZ, RZ, 0x1 ;  /* 0x00000001ff0c7424 */ /* 0x000fe400078e00ff */
[----:B------:R-:W-:-:S07]  /*22e40*/  IMAD.MOV.U32 R6, RZ, RZ, R14 ;  /* 0x000000ffff067224 */ /* 0x000fce00078e000e */
[----:B------:R-:W-:Y:S05]  /*22e50*/  WARPSYNC.COLLECTIVE R15, `(.L_x_1991) ;  /* 0x000000000f087348 */ /* 0x000fea0003c00000 */
[----:B------:R0:W1:Y:S02]  /*22e60*/  SHFL.IDX P6, R14, R13, R12, R11 ;  /* 0x0000000c0d0e7389 */ /* 0x00006400000c000b */
[----:B01----:R-:W-:Y:S01]  /*22e70*/  ENDCOLLECTIVE ;  /* 0x000000000000791b */ /* 0x003fe20003800000 */
.L_x_1991:
[----:B------:R-:W-:-:S05]  /*22e80*/  @!P1 LEA R6, P2, R21, R6, 0x1 ;  /* 0x0000000615069211 */ /* 0x000fca00078408ff */
[----:B------:R-:W-:-:S05]  /*22e90*/  @!P1 IMAD.X R7, RZ, RZ, R7, P2 ;  /* 0x000000ffff079224 */ /* 0x000fca00010e0607 */
[----:B------:R-:W-:Y:S01]  /*22ea0*/  @!PT LDS RZ, [RZ] ;  /* 0x00000000fffff984 */ /* 0x000fe20000000800 */
[----:B------:R-:W-:Y:S01]  /*22eb0*/  @!PT LDS RZ, [RZ] ;  /* 0x00000000fffff984 */ /* 0x000fe20000000800 */
[----:B------:R-:W-:Y:S01]  /*22ec0*/  @!PT LDS RZ, [RZ] ;  /* 0x00000000fffff984 */ /* 0x000fe20000000800 */
[----:B------:R0:W-:Y:S01]  /*22ed0*/  @!P1 LDGSTS.E.BYPASS.LTC128B.128 [R20+0x8400], desc[UR42][R6.64], !P0 ;  /* 0x0840000006149fae */ /* 0x0001e2000c101d6a */
[----:B------:R-:W-:Y:S01]  /*22ee0*/  IMAD.MOV.U32 R13, RZ, RZ, R2 ;  /* 0x000000ffff0d7224 */ /* 0x000fe200078e0002 */
[----:B------:R-:W-:Y:S01]  /*22ef0*/  ISETP.GE.AND P1, PT, R8, R3, PT ;  /* 0x000000030800720c */ /* 0x000fe20003f26270 */
[----:B0-----:R-:W-:-:S12]  /*22f00*/  IMAD.MOV.U32 R6, RZ, RZ, R14 ;  /* 0x000000ffff067224 */ /* 0x001fd800078e000e */
[----:B------:R-:W-:Y:S05]  /*22f10*/  WARPSYNC.COLLECTIVE R15, `(.L_x_1992) ;  /* 0x000000000f087348 */ /* 0x000fea0003c00000 */
[----:B------:R0:W1:Y:S02]  /*22f20*/  SHFL.IDX P6, R14, R13, R12, R11 ;  /* 0x0000000c0d0e7389 */ /* 0x00006400000c000b */
[----:B01----:R-:W-:Y:S01]  /*22f30*/  ENDCOLLECTIVE ;  /* 0x000000000000791b */ /* 0x003fe20003800000 */
.L_x_1992:
[----:B------:R-:W-:Y:S02]  /*22f40*/  IMAD.MOV.U32 R13, RZ, RZ, R0 ;  /* 0x000000ffff0d7224 */ /* 0x000fe400078e0000 */
[----:B------:R-:W-:Y:S02]  /*22f50*/  IMAD.MOV.U32 R12, RZ, RZ, 0x2 ;  /* 0x00000002ff0c7424 */ /* 0x000fe400078e00ff */
[----:B------:R-:W-:-:S07]  /*22f60*/  IMAD.MOV.U32 R7, RZ, RZ, R14 ;  /* 0x000000ffff077224 */ /* 0x000fce00078e000e */
[----:B------:R-:W-:Y:S05]  /*22f70*/  WARPSYNC.COLLECTIVE R15, `(.L_x_1993) ;  /* 0x000000000f087348 */ /* 0x000fea0003c00000 */
[----:B------:R0:W1:Y:S02]  /*22f80*/  SHFL.IDX P6, R14, R13, R12, R11 ;  /* 0x0000000c0d0e7389 */ /* 0x00006400000c000b */
[----:B01----:R-:W-:Y:S01]  /*22f90*/  ENDCOLLECTIVE ;  /* 0x000000000000791b */ /* 0x003fe20003800000 */
.L_x_1993:
        /* <DEDUP_REMOVED lines=16> */
.L_x_1994:
[----:B------:R-:W-:Y:S02]  /*230a0*/  IMAD.MOV.U32 R13, RZ, RZ, R0 ;  /* 0x000000ffff0d7224 */ /* 0x000fe400078e0000 */
[----:B------:R-:W-:Y:S02]  /*230b0*/  IMAD.MOV.U32 R12, RZ, RZ, 0x3 ;  /* 0x00000003ff0c7424 */ /* 0x000fe400078e00ff */
[----:B------:R-:W-:-:S07]  /*230c0*/  IMAD.MOV.U32 R7, RZ, RZ, R14 ;  /* 0x000000ffff077224 */ /* 0x000fce00078e000e */
[----:B------:R-:W-:Y:S05]  /*230d0*/  WARPSYNC.COLLECTIVE R15, `(.L_x_1995) ;  /* 0x000000000f087348 */ /* 0x000fea0003c00000 */
[----:B------:R0:W1:Y:S02]  /*230e0*/  SHFL.IDX P6, R14, R13, R12, R11 ;  /* 0x0000000c0d0e7389 */ /* 0x00006400000c000b */
[----:B01----:R-:W-:Y:S01]  /*230f0*/  ENDCOLLECTIVE ;  /* 0x000000000000791b */ /* 0x003fe20003800000 */
.L_x_1995:
        /* <DEDUP_REMOVED lines=16> */
.L_x_1996:
[----:B------:R-:W-:Y:S02]  /*23200*/  IMAD.MOV.U32 R13, RZ, RZ, R0 ;  /* 0x000000ffff0d7224 */ /* 0x000fe400078e0000 */
[----:B------:R-:W-:Y:S02]  /*23210*/  IMAD.MOV.U32 R12, RZ, RZ, 0x4 ;  /* 0x00000004ff0c7424 */ /* 0x000fe400078e00ff */
[----:B------:R-:W-:-:S07]  /*23220*/  IMAD.MOV.U32 R7, RZ, RZ, R14 ;  /* 0x000000ffff077224 */ /* 0x000fce00078e000e */
[----:B------:R-:W-:Y:S05]  /*23230*/  WARPSYNC.COLLECTIVE R15, `(.L_x_1997) ;  /* 0x000000000f087348 */ /* 0x000fea0003c00000 */
[----:B------:R0:W1:Y:S02]  /*23240*/  SHFL.IDX P6, R14, R13, R12, R11 ;  /* 0x0000000c0d0e7389 */ /* 0x00006400000c000b */
[----:B01----:R-:W-:Y:S01]  /*23250*/  ENDCOLLECTIVE ;  /* 0x000000000000791b */ /* 0x003fe20003800000 */
.L_x_1997:
        /* <DEDUP_REMOVED lines=16> */
.L_x_1998:
[----:B------:R-:W-:Y:S02]  /*23360*/  IMAD.MOV.U32 R13, RZ, RZ, R0 ;  /* 0x000000ffff0d7224 */ /* 0x000fe400078e0000 */
[----:B------:R-:W-:Y:S02]  /*23370*/  IMAD.MOV.U32 R12, RZ, RZ, 0x5 ;  /* 0x00000005ff0c7424 */ /* 0x000fe400078e00ff */
[----:B------:R-:W-:-:S07]  /*23380*/  IMAD.MOV.U32 R7, RZ, RZ, R14 ;  /* 0x000000ffff077224 */ /* 0x000fce00078e000e */
[----:B------:R-:W-:Y:S05]  /*23390*/  WARPSYNC.COLLECTIVE R15, `(.L_x_1999) ;  /* 0x000000000f087348 */ /* 0x000fea0003c00000 */
[----:B------:R0:W1:Y:S02]  /*233a0*/  SHFL.IDX P6, R14, R13, R12, R11 ;  /* 0x0000000c0d0e7389 */ /* 0x00006400000c000b */
[----:B01----:R-:W-:Y:S01]  /*233b0*/  ENDCOLLECTIVE ;  /* 0x000000000000791b */ /* 0x003fe20003800000 */
.L_x_1999:
        /* <DEDUP_REMOVED lines=16> */
.L_x_2000:
[----:B------:R-:W-:Y:S02]  /*234c0*/  IMAD.MOV.U32 R13, RZ, RZ, R0 ;  /* 0x000000ffff0d7224 */ /* 0x000fe400078e0000 */
[----:B------:R-:W-:Y:S02]  /*234d0*/  IMAD.MOV.U32 R12, RZ, RZ, 0x6 ;  /* 0x00000006ff0c7424 */ /* 0x000fe400078e00ff */
[----:B------:R-:W-:-:S07]  /*234e0*/  IMAD.MOV.U32 R7, RZ, RZ, R14 ;  /* 0x000000ffff077224 */ /* 0x000fce00078e000e */
[----:B------:R-:W-:Y:S05]  /*234f0*/  WARPSYNC.COLLECTIVE R15, `(.L_x_2001) ;  /* 0x000000000f087348 */ /* 0x000fea0003c00000 */
[----:B------:R0:W1:Y:S02]  /*23500*/  SHFL.IDX P6, R14, R13, R12, R11 ;  /* 0x0000000c0d0e7389 */ /* 0x00006400000c000b */
[----:B01----:R-:W-:Y:S01]  /*23510*/  ENDCOLLECTIVE ;  /* 0x000000000000791b */ /* 0x003fe20003800000 */
.L_x_2001:
        /* <DEDUP_REMOVED lines=16> */
.L_x_2002:
[----:B------:R-:W-:Y:S02]  /*23620*/  IMAD.MOV.U32 R13, RZ, RZ, R0 ;  /* 0x000000ffff0d7224 */ /* 0x000fe400078e0000 */
[----:B------:R-:W-:Y:S02]  /*23630*/  IMAD.MOV.U32 R12, RZ, RZ, 0x7 ;  /* 0x00000007ff0c7424 */ /* 0x000fe400078e00ff */
[----:B------:R-:W-:-:S07]  /*23640*/  IMAD.MOV.U32 R7, RZ, RZ, R14 ;  /* 0x000000ffff077224 */ /* 0x000fce00078e000e */
[----:B------:R-:W-:Y:S05]  /*23650*/  WARPSYNC.COLLECTIVE R15, `(.L_x_2003) ;  /* 0x000000000f087348 */ /* 0x000fea0003c00000 */
[----:B------:R0:W1:Y:S02]  /*23660*/  SHFL.IDX P6, R14, R13, R12, R11 ;  /* 0x0000000c0d0e7389 */ /* 0x00006400000c000b */
[----:B01----:R-:W-:Y:S01]  /*23670*/  ENDCOLLECTIVE ;  /* 0x000000000000791b */ /* 0x003fe20003800000 */
.L_x_2003:
[----:B------:R-:W-:-:S05]  /*23680*/  @!P1 LEA R7, P2, R21, R7, 0x1 ;  /* 0x0000000715079211 */ /* 0x000fca00078408ff */
[----:B------:R-:W-:-:S05]  /*23690*/  @!P1 IMAD.X R6, RZ, RZ, R6, P2 ;  /* 0x000000ffff069224 */ /* 0x000fca00010e0606 */
[-C--:B------:R-:W-:Y:S01]  /*236a0*/  @!P1 LOP3.LUT R7, R7, R6.reuse, RZ, 0x3c, !PT ;  /* 0x0000000607079212 */ /* 0x080fe200078e3cff */
[----:B------:R-:W-:Y:S01]  /*236b0*/  IMAD.MOV.U32 R13, RZ, RZ, R2 ;  /* 0x000000ffff0d7224 */ /* 0x000fe200078e0002 */
[----:B------:R-:W-:Y:S02]  /*236c0*/  IADD3 R2, R28, 0x70, RZ ;  /* 0x000000701c027810 */ /* 0x000fe40007ffe0ff */
[----:B------:R-:W-:-:S04]  /*236d0*/  @!P1 LOP3.LUT R6, R7, R6, RZ, 0x3c, !PT ;  /* 0x0000000607069212 */ /* 0x000fc800078e3cff */
[----:B------:R-:W-:Y:S01]  /*236e0*/  @!P1 LOP3.LUT R7, R7, R6, RZ, 0x3c, !PT ;  /* 0x0000000607079212 */ /* 0x000fe200078e3cff */
[----:B------:R-:W-:-:S07]  /*236f0*/  IMAD.MOV.U32 R0, RZ, RZ, R14 ;  /* 0x000000ffff007224 */ /* 0x000fce00078e000e */
[----:B------:R-:W-:Y:S05]  /*23700*/  WARPSYNC.COLLECTIVE R15, `(.L_x_2004) ;  /* 0x000000000f087348 */ /* 0x000fea0003c00000 */
[----:B------:R0:W1:Y:S02]  /*23710*/  SHFL.IDX P6, R14, R13, R12, R11 ;  /* 0x0000000c0d0e7389 */ /* 0x00006400000c000b */
[----:B01----:R-:W-:Y:S01]  /*23720*/  ENDCOLLECTIVE ;  /* 0x000000000000791b */ /* 0x003fe20003800000 */
.L_x_2004:
        /* <DEDUP_REMOVED lines=11> */
.L_x_2005:
[----:B------:R-:W-:-:S05]  /*237e0*/  @!P1 LEA R6, P2, R21, R6, 0x1 ;  /* 0x0000000615069211 */ /* 0x000fca00078408ff */
[----:B------:R-:W-:-:S04]  /*237f0*/  @!P1 IMAD.X R0, RZ, RZ, R0, P2 ;  /* 0x000000ffff009224 */ /* 0x000fc800010e0600 */
[----:B------:R-:W-:Y:S02]  /*23800*/  @!P1 IMAD.MOV.U32 R7, RZ, RZ, R0 ;  /* 0x000000ffff079224 */ /* 0x000fe400078e0000 */
[----:B------:R-:W-:Y:S02]  /*23810*/  IMAD.MOV.U32 R13, RZ, RZ, R5 ;  /* 0x000000ffff0d7224 */ /* 0x000fe400078e0005 */
[----:B------:R-:W-:Y:S01]  /*23820*/  VIADD R0, R28, 0x80 ;  /* 0x000000801c007836 */ /* 0x000fe20000000000 */
[----:B------:R-:W-:Y:S01]  /*23830*/  @!PT LDS RZ, [RZ] ;  /* 0x00000000fffff984 */ /* 0x000fe20000000800 */
[----:B------:R-:W-:Y:S01]  /*23840*/  @!PT LDS RZ, [RZ] ;  /* 0x00000000fffff984 */ /* 0x000fe20000000800 */
[----:B------:R-:W-:Y:S01]  /*23850*/  @!PT LDS RZ, [RZ] ;  /* 0x00000000fffff984 */ /* 0x000fe20000000800 */
[----:B------:R0:W-:Y:S04]  /*23860*/  @!P1 LDGSTS.E.BYPASS.LTC128B.128 [R20+0xbc00], desc[UR42][R6.64], !P0 ;  /* 0x0bc0000006149fae */ /* 0x0001e8000c101d6a */
[----:B------:R-:W-:Y:S01]  /*23870*/  ISETP.GE.AND P1, PT, R0, R3, PT ;  /* 0x000000030000720c */ /* 0x000fe20003f26270 */
[----:B------:R-:W-:-:S02]  /*23880*/  VIADD R0, R28, 0x90 ;  /* 0x000000901c007836 */ /* 0x000fc40000000000 */
[----:B------:R-:W-:-:S10]  /*23890*/  IMAD.MOV.U32 R8, RZ, RZ, R14 ;  /* 0x000000ffff087224 */ /* 0x000fd400078e000e */
[----:B0-----:R-:W-:Y:S05]  /*238a0*/  WARPSYNC.COLLECTIVE R15, `(.L_x_2006) ;  /* 0x000000000f087348 */ /* 0x001fea0003c00000 */
[----:B------:R1:W2:Y:S02]  /*238b0*/  SHFL.IDX P6, R14, R13, R12, R11 ;  /* 0x0000000c0d0e7389 */ /* 0x0002a400000c000b */
[----:B012---:R-:W-:Y:S01]  /*238c0*/  ENDCOLLECTIVE ;  /* 0x000000000000791b */ /* 0x007fe20003800000 */
.L_x_2006:
[----:B------:R-:W-:Y:S02]  /*238d0*/  IMAD.MOV.U32 R13, RZ, RZ, R4 ;  /* 0x000000ffff0d7224 */ /* 0x000fe400078e0004 */
[----:B------:R-:W-:Y:S02]  /*238e0*/  IMAD.MOV.U32 R12, RZ, RZ, 0x1 ;  /* 0x00000001ff0c7424 */ /* 0x000fe400078e00ff */
[----:B------:R-:W-:-:S07]  /*238f0*/  IMAD.MOV.U32 R2, RZ, RZ, R14 ;  /* 0x000000ffff027224 */ /* 0x000fce00078e000e */
[----:B------:R-:W-:Y:S05]  /*23900*/  WARPSYNC.COLLECTIVE R15, `(.L_x_2007) ;  /* 0x000000000f087348 */ /* 0x000fea0003c00000 */
[----:B------:R0:W1:Y:S02]  /*23910*/  SHFL.IDX P6, R14, R13, R12, R11 ;  /* 0x0000000c0d0e7389 */ /* 0x00006400000c000b */
[----:B01----:R-:W-:Y:S01]  /*23920*/  ENDCOLLECTIVE ;  /* 0x000000000000791b */ /* 0x003fe20003800000 */
.L_x_2007:
[----:B------:R-:W-:-:S05]  /*23930*/  @!P1 LEA R2, P2, R21, R2, 0x1 ;  /* 0x0000000215029211 */ /* 0x000fca00078408ff */
[----:B------:R-:W-:-:S04]  /*23940*/  @!P1 IMAD.X R6, RZ, RZ, R8, P2 ;  /* 0x000000ffff069224 */ /* 0x000fc800010e0608 */
[----:B------:R-:W-:Y:S02]  /*23950*/  @!P1 IMAD.MOV.U32 R7, RZ, RZ, R6 ;  /* 0x000000ffff079224 */ /* 0x000fe400078e0006 */
[----:B------:R-:W-:Y:S02]  /*23960*/  @!P1 IMAD.MOV.U32 R6, RZ, RZ, R2 ;  /* 0x000000ffff069224 */ /* 0x000fe400078e0002 */
[----:B------:R-:W-:Y:S02]  /*23970*/  IMAD.MOV.U32 R13, RZ, RZ, R5 ;  /* 0x000000ffff0d7224 */ /* 0x000fe400078e0005 */
[----:B------:R-:W-:Y:S01]  /*23980*/  VIADD R2, R28, 0xa0 ;  /* 0x000000a01c027836 */ /* 0x000fe20000000000 */
        /* <DEDUP_REMOVED lines=9> */
.L_x_2008:
[----:B------:R-:W-:Y:S02]  /*23a20*/  IMAD.MOV.U32 R13, RZ, RZ, R4 ;  /* 0x000000ffff0d7224 */ /* 0x000fe400078e0004 */
[----:B------:R-:W-:Y:S02]  /*23a30*/  IMAD.MOV.U32 R12, RZ, RZ, 0x2 ;  /* 0x00000002ff0c7424 */ /* 0x000fe400078e00ff */
[----:B------:R-:W-:-:S07]  /*23a40*/  IMAD.MOV.U32 R6, RZ, RZ, R14 ;  /* 0x000000ffff067224 */ /* 0x000fce00078e000e */
[----:B------:R-:W-:Y:S05]  /*23a50*/  WARPSYNC.COLLECTIVE R15, `(.L_x_2009) ;  /* 0x000000000f087348 */ /* 0x000fea0003c00000 */
[----:B------:R0:W1:Y:S02]  /*23a60*/  SHFL.IDX P6, R14, R13, R12, R11 ;  /* 0x0000000c0d0e7389 */ /* 0x00006400000c000b */
[----:B01----:R-:W-:Y:S01]  /*23a70*/  ENDCOLLECTIVE ;  /* 0x000000000000791b */ /* 0x003fe20003800000 */
.L_x_2009:
        /* <DEDUP_REMOVED lines=13> */
.L_x_2010:
[----:B------:R-:W-:Y:S02]  /*23b50*/  IMAD.MOV.U32 R13, RZ, RZ, R4 ;  /* 0x000000ffff0d7224 */ /* 0x000fe400078e0004 */
[----:B------:R-:W-:Y:S02]  /*23b60*/  IMAD.MOV.U32 R12, RZ, RZ, 0x3 ;  /* 0x00000003ff0c7424 */ /* 0x000fe400078e00ff */
[----:B------:R-:W-:-:S07]  /*23b70*/  IMAD.MOV.U32 R6, RZ, RZ, R14 ;  /* 0x000000ffff067224 */ /* 0x000fce00078e000e */
[----:B------:R-:W-:Y:S05]  /*23b80*/  WARPSYNC.COLLECTIVE R15, `(.L_x_2011) ;  /* 0x000000000f087348 */ /* 0x000fea0003c00000 */
[----:B------:R0:W1:Y:S02]  /*23b90*/  SHFL.IDX P6, R14, R13, R12, R11 ;  /* 0x0000000c0d0e7389 */ /* 0x00006400000c000b */
[----:B01----:R-:W-:Y:S01]  /*23ba0*/  ENDCOLLECTIVE ;  /* 0x000000000000791b */ /* 0x003fe20003800000 */
.L_x_2011:
        /* <DEDUP_REMOVED lines=12> */
.L_x_2012:
[----:B------:R-:W-:Y:S01]  /*23c70*/  IMAD.MOV.U32 R2, RZ, RZ, R14 ;  /* 0x000000ffff027224 */ /* 0x000fe200078e000e */
[----:B------:R-:W-:Y:S06]  /*23c80*/  BRA `(.L_x_2013) ;  /* 0xffffff9c00887947 */ /* 0x000fec000383ffff */
.L_x_1844:
[----:B-1----:R1:W2:Y:S02]  /*23c90*/  SYNCS.PHASECHK.TRANS64.TRYWAIT P0, [R22+URZ+0x16820], R0 ;  /* 0x01682000160075a7 */ /* 0x0022a4000800017f */
[----:B--2---:R-:W-:Y:S05]  /*23ca0*/  @!P0 NANOSLEEP.SYNCS 0x989680 ;  /* 0x009896800000895d */ /* 0x004fea0003900000 */
[----:B------:R-:W2:Y:S02]  /*23cb0*/  @!P0 SYNCS.PHASECHK.TRANS64 P0, [R22+URZ+0x16820], R0 ;  /* 0x01682000160085a7 */ /* 0x000ea4000800007f */
[----:B--2---:R-:W-:Y:S05]  /*23cc0*/  @!P0 BRA `(.L_x_1844) ;  /* 0xfffffffc00f08947 */ /* 0x004fea000383ffff */
[----:B------:R-:W-:Y:S05]  /*23cd0*/  BRA `(.L_x_2014) ;  /* 0xffffff9c00e47947 */ /* 0x000fea000383ffff */
.L_x_1849:
[----:B0-----:R0:W1:Y:S02]  /*23ce0*/  SYNCS.PHASECHK.TRANS64.TRYWAIT P0, [R5+URZ+0x16840], R2 ;  /* 0x01684002050075a7 */ /* 0x001064000800017f */
[----:B-1----:R-:W-:Y:S05]  /*23cf0*/  @!P0 NANOSLEEP.SYNCS 0x989680 ;  /* 0x009896800000895d */ /* 0x002fea0003900000 */
[----:B------:R-:W1:Y:S02]  /*23d00*/  @!P0 SYNCS.PHASECHK.TRANS64 P0, [R5+URZ+0x16840], R2 ;  /* 0x01684002050085a7 */ /* 0x000e64000800007f */
[----:B-1----:R-:W-:Y:S05]  /*23d10*/  @!P0 BRA `(.L_x_1849) ;  /* 0xfffffffc00f08947 */ /* 0x002fea000383ffff */
[----:B------:R-:W-:Y:S05]  /*23d20*/  BRA `(.L_x_2015) ;  /* 0xffffffa000c47947 */ /* 0x000fea000383ffff */
.L_x_1850:
        /* <DEDUP_REMOVED lines=8> */
.L_x_2017:
[----:B------:R-:W-:Y:S05]  /*23db0*/  BSYNC B1 ;  /* 0x0000000000017941 */ /* 0x000fea0003800000 */
.L_x_2016:
        /* <DEDUP_REMOVED lines=10> */
.L_x_2018:
        /* <DEDUP_REMOVED lines=8> */
.L_x_2019:
        /* <DEDUP_REMOVED lines=12> */
.L_x_2020:
[----:B------:R-:W-:Y:S02]  /*23fa0*/  IMAD.MOV.U32 R13, RZ, RZ, R10 ;  /* 0x000000ffff0d7224 */ /* 0x000fe400078e000a */
[----:B------:R-:W-:Y:S02]  /*23fb0*/  IMAD.MOV.U32 R12, RZ, RZ, 0x2 ;  /* 0x00000002ff0c7424 */ /* 0x000fe400078e00ff */
[----:B------:R-:W-:-:S07]  /*23fc0*/  IMAD.MOV.U32 R2, RZ, RZ, R14 ;  /* 0x000000ffff027224 */ /* 0x000fce00078e000e */
[----:B------:R-:W-:Y:S05]  /*23fd0*/  WARPSYNC.COLLECTIVE R15, `(.L_x_2021) ;  /* 0x000000000f087348 */ /* 0x000fea0003c00000 */
[----:B------:R0:W1:Y:S02]  /*23fe0*/  SHFL.IDX P6, R14, R13, R12, R11 ;  /* 0x0000000c0d0e7389 */ /* 0x00006400000c000b */
[----:B01----:R-:W-:Y:S01]  /*23ff0*/  ENDCOLLECTIVE ;  /* 0x000000000000791b */ /* 0x003fe20003800000 */
.L_x_2021:
        /* <DEDUP_REMOVED lines=11> */
.L_x_2022:
[----:B------:R-:W-:Y:S02]  /*240b0*/  IMAD.MOV.U32 R13, RZ, RZ, R10 ;  /* 0x000000ffff0d7224 */ /* 0x000fe400078e000a */
[----:B------:R-:W-:Y:S02]  /*240c0*/  IMAD.MOV.U32 R12, RZ, RZ, 0x3 ;  /* 0x00000003ff0c7424 */ /* 0x000fe400078e00ff */
[----:B------:R-:W-:-:S07]  /*240d0*/  IMAD.MOV.U32 R2, RZ, RZ, R14 ;  /* 0x000000ffff027224 */ /* 0x000fce00078e000e */
[----:B------:R-:W-:Y:S05]  /*240e0*/  WARPSYNC.COLLECTIVE R15, `(.L_x_2023) ;  /* 0x000000000f087348 */ /* 0x000fea0003c00000 */
[----:B------:R0:W1:Y:S02]  /*240f0*/  SHFL.IDX P6, R14, R13, R12, R11 ;  /* 0x0000000c0d0e7389 */ /* 0x00006400000c000b */
[----:B01----:R-:W-:Y:S01]  /*24100*/  ENDCOLLECTIVE ;  /* 0x000000000000791b */ /* 0x003fe20003800000 */
.L_x_2023:
        /* <DEDUP_REMOVED lines=11> */
.L_x_2024:
[----:B------:R-:W-:Y:S02]  /*241c0*/  IMAD.MOV.U32 R13, RZ, RZ, R10 ;  /* 0x000000ffff0d7224 */ /* 0x000fe400078e000a */
[----:B------:R-:W-:Y:S02]  /*241d0*/  IMAD.MOV.U32 R12, RZ, RZ, 0x4 ;  /* 0x00000004ff0c7424 */ /* 0x000fe400078e00ff */
[----:B------:R-:W-:-:S07]  /*241e0*/  IMAD.MOV.U32 R2, RZ, RZ, R14 ;  /* 0x000000ffff027224 */ /* 0x000fce00078e000e */
[----:B------:R-:W-:Y:S05]  /*241f0*/  WARPSYNC.COLLECTIVE R15, `(.L_x_2025) ;  /* 0x000000000f087348 */ /* 0x000fea0003c00000 */
[----:B------:R0:W1:Y:S02]  /*24200*/  SHFL.IDX P6, R14, R13, R12, R11 ;  /* 0x0000000c0d0e7389 */ /* 0x00006400000c000b */
[----:B01----:R-:W-:Y:S01]  /*24210*/  ENDCOLLECTIVE ;  /* 0x000000000000791b */ /* 0x003fe20003800000 */
.L_x_2025:
[----:B------:R-:W-:-:S04]  /*24220*/  IADD3 R2, P0, R2, R7, RZ ;  /* 0x0000000702027210 */ /* 0x000fc80007f1e0ff */
[----:B------:R-:W-:-:S05]  /*24230*/  IADD3.X R3, RZ, R3, RZ, P0, !PT ;  /* 0x00000003ff037210 */ /* 0x000fca00007fe4ff */
        /* <DEDUP_REMOVED lines=9> */
.L_x_2026:
[----:B------:R-:W-:Y:S02]  /*242d0*/  IMAD.MOV.U32 R13, RZ, RZ, R10 ;  /* 0x000000ffff0d7224 */ /* 0x000fe400078e000a */
[----:B------:R-:W-:Y:S02]  /*242e0*/  IMAD.MOV.U32 R12, RZ, RZ, 0x5 ;  /* 0x00000005ff0c7424 */ /* 0x000fe400078e00ff */
[----:B------:R-:W-:-:S07]  /*242f0*/  IMAD.MOV.U32 R2, RZ, RZ, R14 ;  /* 0x000000ffff027224 */ /* 0x000fce00078e000e */
[----:B------:R-:W-:Y:S05]  /*24300*/  WARPSYNC.COLLECTIVE R15, `(.L_x_2027) ;  /* 0x000000000f087348 */ /* 0x000fea0003c00000 */
[----:B------:R0:W1:Y:S02]  /*24310*/  SHFL.IDX P6, R14, R13, R12, R11 ;  /* 0x0000000c0d0e7389 */ /* 0x00006400000c000b */
[----:B01----:R-:W-:Y:S01]  /*24320*/  ENDCOLLECTIVE ;  /* 0x000000000000791b */ /* 0x003fe20003800000 */
.L_x_2027:
        /* <DEDUP_REMOVED lines=11> */
.L_x_2028:
[----:B------:R-:W-:Y:S02]  /*243e0*/  IMAD.MOV.U32 R13, RZ, RZ, R10 ;  /* 0x000000ffff0d7224 */ /* 0x000fe400078e000a */
[----:B------:R-:W-:Y:S02]  /*243f0*/  IMAD.MOV.U32 R12, RZ, RZ, 0x6 ;  /* 0x00000006ff0c7424 */ /* 0x000fe400078e00ff */
[----:B------:R-:W-:-:S07]  /*24400*/  IMAD.MOV.U32 R2, RZ, RZ, R14 ;  /* 0x000000ffff027224 */ /* 0x000fce00078e000e */
[----:B------:R-:W-:Y:S05]  /*24410*/  WARPSYNC.COLLECTIVE R15, `(.L_x_2029) ;  /* 0x000000000f087348 */ /* 0x000fea0003c00000 */
[----:B------:R0:W1:Y:S02]  /*24420*/  SHFL.IDX P6, R14, R13, R12, R11 ;  /* 0x0000000c0d0e7389 */ /* 0x00006400000c000b */
[----:B01----:R-:W-:Y:S01]  /*24430*/  ENDCOLLECTIVE ;  /* 0x000000000000791b */ /* 0x003fe20003800000 */
.L_x_2029:
        /* <DEDUP_REMOVED lines=11> */
.L_x_2030:
[----:B------:R-:W-:Y:S02]  /*244f0*/  IMAD.MOV.U32 R13, RZ, RZ, R10 ;  /* 0x000000ffff0d7224 */ /* 0x000fe400078e000a */
[----:B------:R-:W-:Y:S02]  /*24500*/  IMAD.MOV.U32 R12, RZ, RZ, 0x7 ;  /* 0x00000007ff0c7424 */ /* 0x000fe400078e00ff */
[----:B------:R-:W-:-:S07]  /*24510*/  IMAD.MOV.U32 R2, RZ, RZ, R14 ;  /* 0x000000ffff027224 */ /* 0x000fce00078e000e */
[----:B------:R-:W-:Y:S05]  /*24520*/  WARPSYNC.COLLECTIVE R15, `(.L_x_2031) ;  /* 0x000000000f087348 */ /* 0x000fea0003c00000 */
[----:B------:R0:W1:Y:S02]  /*24530*/  SHFL.IDX P6, R14, R13, R12, R11 ;  /* 0x0000000c0d0e7389 */ /* 0x00006400000c000b */
[----:B01----:R-:W-:Y:S01]  /*24540*/  ENDCOLLECTIVE ;  /* 0x000000000000791b */ /* 0x003fe20003800000 */
.L_x_2031:
        /* <DEDUP_REMOVED lines=11> */
.L_x_2032:
[----:B------:R-:W-:Y:S01]  /*24600*/  IMAD.MOV.U32 R2, RZ, RZ, R14 ;  /* 0x000000ffff027224 */ /* 0x000fe200078e000e */
[----:B------:R-:W-:Y:S06]  /*24610*/  BRA `(.L_x_2033) ;  /* 0xffffff9c00b47947 */ /* 0x000fec000383ffff */
.L_x_1855:
[----:B-1----:R1:W2:Y:S02]  /*24620*/  SYNCS.PHASECHK.TRANS64.TRYWAIT P0, [R5+URZ+0x16860], R2 ;  /* 0x01686002050075a7 */ /* 0x0022a4000800017f */
[----:B--2---:R-:W-:Y:S05]  /*24630*/  @!P0 NANOSLEEP.SYNCS 0x989680 ;  /* 0x009896800000895d */ /* 0x004fea0003900000 */
[----:B------:R-:W2:Y:S02]  /*24640*/  @!P0 SYNCS.PHASECHK.TRANS64 P0, [R5+URZ+0x16860], R2 ;  /* 0x01686002050085a7 */ /* 0x000ea4000800007f */
[----:B--2---:R-:W-:Y:S05]  /*24650*/  @!P0 BRA `(.L_x_1855) ;  /* 0xfffffffc00f08947 */ /* 0x004fea000383ffff */
[----:B------:R-:W-:Y:S05]  /*24660*/  BRA `(.L_x_2034) ;  /* 0xffffffa0000c7947 */ /* 0x000fea000383ffff */
.L_x_1856:
        /* <DEDUP_REMOVED lines=8> */
.L_x_2036:
[----:B------:R-:W-:Y:S05]  /*246f0*/  BSYNC B1 ;  /* 0x0000000000017941 */ /* 0x000fea0003800000 */
.L_x_2035:
        /* <DEDUP_REMOVED lines=10> */
.L_x_2037:
[----:B------:R-:W-:Y:S02]  /*247a0*/  IMAD.MOV.U32 R13, RZ, RZ, R24 ;  /* 0x000000ffff0d7224 */ /* 0x000fe400078e0018 */
[----:B------:R-:W-:Y:S02]  /*247b0*/  IMAD.MOV.U32 R12, RZ, RZ, 0x1 ;  /* 0x00000001ff0c7424 */ /* 0x000fe400078e00ff */
[----:B------:R-:W-:-:S07]  /*247c0*/  IMAD.MOV.U32 R2, RZ, RZ, R14 ;  /* 0x000000ffff027224 */ /* 0x000fce00078e000e */
[----:B------:R-:W-:Y:S05]  /*247d0*/  WARPSYNC.COLLECTIVE R15, `(.L_x_2038) ;  /* 0x000000000f087348 */ /* 0x000fea0003c00000 */
[----:B------:R0:W1:Y:S02]  /*247e0*/  SHFL.IDX P6, R14, R13, R12, R11 ;  /* 0x0000000c0d0e7389 */ /* 0x00006400000c000b */
[----:B01----:R-:W-:Y:S01]  /*247f0*/  ENDCOLLECTIVE ;  /* 0x000000000000791b */ /* 0x003fe20003800000 */
.L_x_2038:
        /* <DEDUP_REMOVED lines=12> */
.L_x_2039:
[----:B------:R-:W-:Y:S02]  /*248c0*/  IMAD.MOV.U32 R13, RZ, RZ, R24 ;  /* 0x000000ffff0d7224 */ /* 0x000fe400078e0018 */
[----:B------:R-:W-:Y:S02]  /*248d0*/  IMAD.MOV.U32 R12, RZ, RZ, 0x2 ;  /* 0x00000002ff0c7424 */ /* 0x000fe400078e00ff */
[----:B------:R-:W-:-:S07]  /*248e0*/  IMAD.MOV.U32 R2, RZ, RZ, R14 ;  /* 0x000000ffff027224 */ /* 0x000fce00078e000e */
[----:B------:R-:W-:Y:S05]  /*248f0*/  WARPSYNC.COLLECTIVE R15, `(.L_x_2040) ;  /* 0x000000000f087348 */ /* 0x000fea0003c00000 */
[----:B------:R0:W1:Y:S02]  /*24900*/  SHFL.IDX P6, R14, R13, R12, R11 ;  /* 0x0000000c0d0e7389 */ /* 0x00006400000c000b */
[----:B01----:R-:W-:Y:S01]  /*24910*/  ENDCOLLECTIVE ;  /* 0x000000000000791b */ /* 0x003fe20003800000 */
.L_x_2040:
        /* <DEDUP_REMOVED lines=12> */
.L_x_2041:
[----:B------:R-:W-:Y:S02]  /*249e0*/  IMAD.MOV.U32 R13, RZ, RZ, R24 ;  /* 0x000000ffff0d7224 */ /* 0x000fe400078e0018 */
[----:B------:R-:W-:Y:S02]  /*249f0*/  IMAD.MOV.U32 R12, RZ, RZ, 0x3 ;  /* 0x00000003ff0c7424 */ /* 0x000fe400078e00ff */
[----:B------:R-:W-:-:S07]  /*24a00*/  IMAD.MOV.U32 R2, RZ, RZ, R14 ;  /* 0x000000ffff027224 */ /* 0x000fce00078e000e */
[----:B------:R-:W-:Y:S05]  /*24a10*/  WARPSYNC.COLLECTIVE R15, `(.L_x_2042) ;  /* 0x000000000f087348 */ /* 0x000fea0003c00000 */
[----:B------:R0:W1:Y:S02]  /*24a20*/  SHFL.IDX P6, R14, R13, R12, R11 ;  /* 0x0000000c0d0e7389 */ /* 0x00006400000c000b */
[----:B01----:R-:W-:Y:S01]  /*24a30*/  ENDCOLLECTIVE ;  /* 0x000000000000791b */ /* 0x003fe20003800000 */
.L_x_2042:
        /* <DEDUP_REMOVED lines=12> */
.L_x_2043:
[----:B------:R-:W-:Y:S02]  /*24b00*/  IMAD.MOV.U32 R13, RZ, RZ, R24 ;  /* 0x000000ffff0d7224 */ /* 0x000fe400078e0018 */
[----:B------:R-:W-:Y:S02]  /*24b10*/  IMAD.MOV.U32 R12, RZ, RZ, 0x4 ;  /* 0x00000004ff0c7424 */ /* 0x000fe400078e00ff */
[----:B------:R-:W-:-:S07]  /*24b20*/  IMAD.MOV.U32 R2, RZ, RZ, R14 ;  /* 0x000000ffff027224 */ /* 0x000fce00078e000e */
[----:B------:R-:W-:Y:S05]  /*24b30*/  WARPSYNC.COLLECTIVE R15, `(.L_x_2044) ;  /* 0x000000000f087348 */ /* 0x000fea0003c00000 */
[----:B------:R0:W1:Y:S02]  /*24b40*/  SHFL.IDX P6, R14, R13, R12, R11 ;  /* 0x0000000c0d0e7389 */ /* 0x00006400000c000b */
[----:B01----:R-:W-:Y:S01]  /*24b50*/  ENDCOLLECTIVE ;  /* 0x000000000000791b */ /* 0x003fe20003800000 */
.L_x_2044:
        /* <DEDUP_REMOVED lines=12> */
.L_x_2045:
[----:B------:R-:W-:Y:S02]  /*24c20*/  IMAD.MOV.U32 R13, RZ, RZ, R24 ;  /* 0x000000ffff0d7224 */ /* 0x000fe400078e0018 */
[----:B------:R-:W-:Y:S02]  /*24c30*/  IMAD.MOV.U32 R12, RZ, RZ, 0x5 ;  /* 0x00000005ff0c7424 */ /* 0x000fe400078e00ff */
[----:B------:R-:W-:-:S07]  /*24c40*/  IMAD.MOV.U32 R2, RZ, RZ, R14 ;  /* 0x000000ffff027224 */ /* 0x000fce00078e000e */
[----:B------:R-:W-:Y:S05]  /*24c50*/  WARPSYNC.COLLECTIVE R15, `(.L_x_2046) ;  /* 0x000000000f087348 */ /* 0x000fea0003c00000 */
[----:B------:R0:W1:Y:S02]  /*24c60*/  SHFL.IDX P6, R14, R13, R12, R11 ;  /* 0x0000000c0d0e7389 */ /* 0x00006400000c000b */
[----:B01----:R-:W-:Y:S01]  /*24c70*/  ENDCOLLECTIVE ;  /* 0x000000000000791b */ /* 0x003fe20003800000 */
.L_x_2046:
        /* <DEDUP_REMOVED lines=12> */
.L_x_2047:
[----:B------:R-:W-:Y:S02]  /*24d40*/  IMAD.MOV.U32 R13, RZ, RZ, R24 ;  /* 0x000000ffff0d7224 */ /* 0x000fe400078e0018 */
[----:B------:R-:W-:Y:S01]  /*24d50*/  IMAD.MOV.U32 R12, RZ, RZ, 0x6 ;  /* 0x00000006ff0c7424 */ /* 0x000fe200078e00ff */
[----:B------:R-:W-:-:S07]  /*24d60*/  MOV R2, R14 ;  /* 0x0000000e00027202 */ /* 0x000fce0000000f00 */
[----:B------:R-:W-:Y:S05]  /*24d70*/  WARPSYNC.COLLECTIVE R15, `(.L_x_2048) ;  /* 0x000000000f087348 */ /* 0x000fea0003c00000 */
[----:B------:R0:W1:Y:S02]  /*24d80*/  SHFL.IDX P6, R14, R13, R12, R11 ;  /* 0x0000000c0d0e7389 */ /* 0x00006400000c000b */
[----:B01----:R-:W-:Y:S01]  /*24d90*/  ENDCOLLECTIVE ;  /* 0x000000000000791b */ /* 0x003fe20003800000 */
.L_x_2048:
[----:B------:R-:W-:-:S05]  /*24da0*/  IADD3 R2, P0, R2, R7, RZ ;  /* 0x0000000702027210 */ /* 0x000fca0007f1e0ff */
        /* <DEDUP_REMOVED lines=11> */
.L_x_2049:
[----:B------:R-:W-:Y:S02]  /*24e60*/  IMAD.MOV.U32 R13, RZ, RZ, R24 ;  /* 0x000000ffff0d7224 */ /* 0x000fe400078e0018 */
[----:B------:R-:W-:Y:S02]  /*24e70*/  IMAD.MOV.U32 R12, RZ, RZ, 0x7 ;  /* 0x00000007ff0c7424 */ /* 0x000fe400078e00ff */
[----:B------:R-:W-:-:S07]  /*24e80*/  IMAD.MOV.U32 R2, RZ, RZ, R14 ;  /* 0x000000ffff027224 */ /* 0x000fce00078e000e */
[----:B------:R-:W-:Y:S05]  /*24e90*/  WARPSYNC.COLLECTIVE R15, `(.L_x_2050) ;  /* 0x000000000f087348 */ /* 0x000fea0003c00000 */
[----:B------:R0:W1:Y:S02]  /*24ea0*/  SHFL.IDX P6, R14, R13, R12, R11 ;  /* 0x0000000c0d0e7389 */ /* 0x00006400000c000b */
[----:B01----:R-:W-:Y:S01]  /*24eb0*/  ENDCOLLECTIVE ;  /* 0x000000000000791b */ /* 0x003fe20003800000 */
.L_x_2050:
        /* <DEDUP_REMOVED lines=11> */
.L_x_2051:
[----:B------:R-:W-:Y:S01]  /*24f70*/  IMAD.MOV.U32 R2, RZ, RZ, R14 ;  /* 0x000000ffff027224 */ /* 0x000fe200078e000e */
[----:B------:R-:W-:Y:S06]  /*24f80*/  BRA `(.L_x_2052) ;  /* 0xffffff9800bc7947 */ /* 0x000fec000383ffff */
.L_x_1864:
[----:B0-----:R0:W1:Y:S02]  /*24f90*/  SYNCS.PHASECHK.TRANS64.TRYWAIT P0, [R0+URZ+0x16860], R3 ;  /* 0x01686003000075a7 */ /* 0x001064000800017f */
[----:B-1----:R-:W-:Y:S05]  /*24fa0*/  @!P0 NANOSLEEP.SYNCS 0x989680 ;  /* 0x009896800000895d */ /* 0x002fea0003900000 */
[----:B------:R-:W1:Y:S02]  /*24fb0*/  @!P0 SYNCS.PHASECHK.TRANS64 P0, [R0+URZ+0x16860], R3 ;  /* 0x01686003000085a7 */ /* 0x000e64000800007f */
[----:B-1----:R-:W-:Y:S05]  /*24fc0*/  @!P0 BRA `(.L_x_1864) ;  /* 0xfffffffc00f08947 */ /* 0x002fea000383ffff */
[----:B------:R-:W-:Y:S05]  /*24fd0*/  BRA `(.L_x_2053) ;  /* 0xffffff9c00e07947 */ /* 0x000fea000383ffff */
.L_x_1865:
        /* <DEDUP_REMOVED lines=8> */
.L_x_2055:
[----:B------:R-:W-:Y:S05]  /*25060*/  BSYNC B0 ;  /* 0x0000000000007941 */ /* 0x000fea0003800000 */
.L_x_2054:
        /* <DEDUP_REMOVED lines=10> */
.L_x_2056:
[----:B------:R-:W-:Y:S02]  /*25110*/  IMAD R4, R4, 0x2, R22 ;  /* 0x0000000204047824 */ /* 0x000fe400078e0216 */
[----:B------:R-:W-:Y:S02]  /*25120*/  IMAD.MOV.U32 R13, RZ, RZ, R24 ;  /* 0x000000ffff0d7224 */ /* 0x000fe400078e0018 */
[----:B------:R-:W-:Y:S01]  /*25130*/  IMAD.MOV.U32 R12, RZ, RZ, 0x1 ;  /* 0x00000001ff0c7424 */ /* 0x000fe200078e00ff */
[----:B------:R-:W-:-:S13]  /*25140*/  IADD3 R2, P1, R14, R5, RZ ;  /* 0x000000050e027210 */ /* 0x000fda0007f3e0ff */
[----:B------:R-:W-:Y:S05]  /*25150*/  WARPSYNC.COLLECTIVE R15, `(.L_x_2057) ;  /* 0x000000000f087348 */ /* 0x000fea0003c00000 */
[----:B------:R0:W1:Y:S02]  /*25160*/  SHFL.IDX P6, R14, R13, R12, R11 ;  /* 0x0000000c0d0e7389 */ /* 0x00006400000c000b */
[----:B01----:R-:W-:Y:S01]  /*25170*/  ENDCOLLECTIVE ;  /* 0x000000000000791b */ /* 0x003fe20003800000 */
.L_x_2057:
        /* <DEDUP_REMOVED lines=11> */
.L_x_2058:
[----:B------:R-:W-:Y:S02]  /*25230*/  IMAD.MOV.U32 R13, RZ, RZ, R24 ;  /* 0x000000ffff0d7224 */ /* 0x000fe400078e0018 */
[----:B------:R-:W-:Y:S01]  /*25240*/  IMAD.MOV.U32 R12, RZ, RZ, 0x2 ;  /* 0x00000002ff0c7424 */ /* 0x000fe200078e00ff */
[----:B------:R-:W-:-:S13]  /*25250*/  IADD3 R2, P1, R14, R5, RZ ;  /* 0x000000050e027210 */ /* 0x000fda0007f3e0ff */
[----:B------:R-:W-:Y:S05]  /*25260*/  WARPSYNC.COLLECTIVE R15, `(.L_x_2059) ;  /* 0x000000000f087348 */ /* 0x000fea0003c00000 */
[----:B------:R0:W1:Y:S02]  /*25270*/  SHFL.IDX P6, R14, R13, R12, R11 ;  /* 0x0000000c0d0e7389 */ /* 0x00006400000c000b */
[----:B01----:R-:W-:Y:S01]  /*25280*/  ENDCOLLECTIVE ;  /* 0x000000000000791b */ /* 0x003fe20003800000 */
.L_x_2059:
        /* <DEDUP_REMOVED lines=11> */
.L_x_2060:
[----:B------:R-:W-:Y:S02]  /*25340*/  IMAD.MOV.U32 R13, RZ, RZ, R24 ;  /* 0x000000ffff0d7224 */ /* 0x000fe400078e0018 */
[----:B------:R-:W-:Y:S01]  /*25350*/  IMAD.MOV.U32 R12, RZ, RZ, 0x3 ;  /* 0x00000003ff0c7424 */ /* 0x000fe200078e00ff */
[----:B------:R-:W-:-:S13]  /*25360*/  IADD3 R2, P1, R14, R5, RZ ;  /* 0x000000050e027210 */ /* 0x000fda0007f3e0ff */
[----:B------:R-:W-:Y:S05]  /*25370*/  WARPSYNC.COLLECTIVE R15, `(.L_x_2061) ;  /* 0x000000000f087348 */ /* 0x000fea0003c00000 */
[----:B------:R0:W1:Y:S02]  /*25380*/  SHFL.IDX P6, R14, R13, R12, R11 ;  /* 0x0000000c0d0e7389 */ /* 0x00006400000c000b */
[----:B01----:R-:W-:Y:S01]  /*25390*/  ENDCOLLECTIVE ;  /* 0x000000000000791b */ /* 0x003fe20003800000 */
.L_x_2061:
        /* <DEDUP_REMOVED lines=11> */
.L_x_2062:
[----:B------:R-:W-:Y:S02]  /*25450*/  IMAD.MOV.U32 R13, RZ, RZ, R24 ;  /* 0x000000ffff0d7224 */ /* 0x000fe400078e0018 */
[----:B------:R-:W-:Y:S01]  /*25460*/  IMAD.MOV.U32 R12, RZ, RZ, 0x4 ;  /* 0x00000004ff0c7424 */ /* 0x000fe200078e00ff */
[----:B------:R-:W-:-:S13]  /*25470*/  IADD3 R2, P1, R14, R5, RZ ;  /* 0x000000050e027210 */ /* 0x000fda0007f3e0ff */
[----:B------:R-:W-:Y:S05]  /*25480*/  WARPSYNC.COLLECTIVE R15, `(.L_x_2063) ;  /* 0x000000000f087348 */ /* 0x000fea0003c00000 */
[----:B------:R0:W1:Y:S02]  /*25490*/  SHFL.IDX P6, R14, R13, R12, R11 ;  /* 0x0000000c0d0e7389 */ /* 0x00006400000c000b */
[----:B01----:R-:W-:Y:S01]  /*254a0*/  ENDCOLLECTIVE ;  /* 0x000000000000791b */ /* 0x003fe20003800000 */
.L_x_2063:
        /* <DEDUP_REMOVED lines=11> */
.L_x_2064:
[----:B------:R-:W-:Y:S02]  /*25560*/  IMAD.MOV.U32 R13, RZ, RZ, R24 ;  /* 0x000000ffff0d7224 */ /* 0x000fe400078e0018 */
[----:B------:R-:W-:Y:S01]  /*25570*/  IMAD.MOV.U32 R12, RZ, RZ, 0x5 ;  /* 0x00000005ff0c7424 */ /* 0x000fe200078e00ff */
[----:B------:R-:W-:-:S13]  /*25580*/  IADD3 R2, P1, R14, R5, RZ ;  /* 0x000000050e027210 */ /* 0x000fda0007f3e0ff */
[----:B------:R-:W-:Y:S05]  /*25590*/  WARPSYNC.COLLECTIVE R15, `(.L_x_2065) ;  /* 0x000000000f087348 */ /* 0x000fea0003c00000 */
[----:B------:R0:W1:Y:S02]  /*255a0*/  SHFL.IDX P6, R14, R13, R12, R11 ;  /* 0x0000000c0d0e7389 */ /* 0x00006400000c000b */
[----:B01----:R-:W-:Y:S01]  /*255b0*/  ENDCOLLECTIVE ;  /* 0x000000000000791b */ /* 0x003fe20003800000 */
.L_x_2065:
        /* <DEDUP_REMOVED lines=11> */
.L_x_2066:
[----:B------:R-:W-:Y:S02]  /*25670*/  IMAD.MOV.U32 R13, RZ, RZ, R24 ;  /* 0x000000ffff0d7224 */ /* 0x000fe400078e0018 */
[----:B------:R-:W-:Y:S01]  /*25680*/  IMAD.MOV.U32 R12, RZ, RZ, 0x6 ;  /* 0x00000006ff0c7424 */ /* 0x000fe200078e00ff */
[----:B------:R-:W-:-:S13]  /*25690*/  IADD3 R2, P1, R14, R5, RZ ;  /* 0x000000050e027210 */ /* 0x000fda0007f3e0ff */
[----:B------:R-:W-:Y:S05]  /*256a0*/  WARPSYNC.COLLECTIVE R15, `(.L_x_2067) ;  /* 0x000000000f087348 */ /* 0x000fea0003c00000 */
[----:B------:R0:W1:Y:S02]  /*256b0*/  SHFL.IDX P6, R14, R13, R12, R11 ;  /* 0x0000000c0d0e7389 */ /* 0x00006400000c000b */
[----:B01----:R-:W-:Y:S01]  /*256c0*/  ENDCOLLECTIVE ;  /* 0x000000000000791b */ /* 0x003fe20003800000 */
.L_x_2067:
        /* <DEDUP_REMOVED lines=11> */
.L_x_2068:
[----:B------:R-:W-:Y:S02]  /*25780*/  IMAD.MOV.U32 R13, RZ, RZ, R24 ;  /* 0x000000ffff0d7224 */ /* 0x000fe400078e0018 */
[----:B------:R-:W-:Y:S01]  /*25790*/  IMAD.MOV.U32 R12, RZ, RZ, 0x7 ;  /* 0x00000007ff0c7424 */ /* 0x000fe200078e00ff */
[----:B------:R-:W-:-:S13]  /*257a0*/  IADD3 R2, P1, R14, R5, RZ ;  /* 0x000000050e027210 */ /* 0x000fda0007f3e0ff */
[----:B------:R-:W-:Y:S05]  /*257b0*/  WARPSYNC.COLLECTIVE R15, `(.L_x_2069) ;  /* 0x000000000f087348 */ /* 0x000fea0003c00000 */
[----:B------:R0:W1:Y:S02]  /*257c0*/  SHFL.IDX P6, R14, R13, R12, R11 ;  /* 0x0000000c0d0e7389 */ /* 0x00006400000c000b */
[----:B01----:R-:W-:Y:S01]  /*257d0*/  ENDCOLLECTIVE ;  /* 0x000000000000791b */ /* 0x003fe20003800000 */
.L_x_2069:
        /* <DEDUP_REMOVED lines=10> */
.L_x_2070:
[----:B------:R-:W-:Y:S05]  /*25880*/  BRA `(.L_x_2071) ;  /* 0xffffff9800b07947 */ /* 0x000fea000383ffff */
.L_x_1870:
[----:B------:R-:W-:Y:S01]  /*25890*/  BSSY B0, `(.L_x_2072) ;  /* 0x0000008000007945 */ /* 0x000fe20003800000 */
[----:B------:R-:W-:Y:S02]  /*258a0*/  IMAD.MOV.U32 R13, RZ, RZ, R16 ;  /* 0x000000ffff0d7224 */ /* 0x000fe400078e0010 */
[----:B-1----:R-:W-:Y:S02]  /*258b0*/  IMAD.MOV.U32 R12, RZ, RZ, RZ ;  /* 0x000000ffff0c7224 */ /* 0x002fe400078e00ff */
[----:B------:R-:W-:Y:S02]  /*258c0*/  IMAD.MOV.U32 R11, RZ, RZ, 0x1f ;  /* 0x0000001fff0b7424 */ /* 0x000fe400078e00ff */
[----:B------:R-:W-:-:S07]  /*258d0*/  IMAD.MOV.U32 R15, RZ, RZ, -0x1 ;  /* 0xffffffffff0f7424 */ /* 0x000fce00078e00ff */
[----:B--2---:R-:W-:Y:S05]  /*258e0*/  WARPSYNC.COLLECTIVE R15, `(.L_x_2073) ;  /* 0x000000000f087348 */ /* 0x004fea0003c00000 */
[----:B------:R0:W1:Y:S02]  /*258f0*/  SHFL.IDX P6, R14, R13, R12, R11 ;  /* 0x0000000c0d0e7389 */ /* 0x00006400000c000b */
[----:B012---:R-:W-:Y:S01]  /*25900*/  ENDCOLLECTIVE ;  /* 0x000000000000791b */ /* 0x007fe20003800000 */
.L_x_2073:
[----:B------:R-:W-:Y:S05]  /*25910*/  BSYNC B0 ;  /* 0x0000000000007941 */ /* 0x000fea0003800000 */
.L_x_2072:
[----:B------:R-:W-:Y:S01]  /*25920*/  MOV R13, R16 ;  /* 0x00000010000d7202 */ /* 0x000fe20000000f00 */
        /* <DEDUP_REMOVED lines=8> */
.L_x_2074:
[----:B------:R-:W-:Y:S02]  /*259b0*/  ULDC UR4, c[0x0][0xc3c] ;  /* 0x00030f0000047ab9 */ /* 0x000fe40000000800 */
[----:B------:R-:W-:-:S13]  /*259c0*/  ISETP.GE.OR P1, PT, R5, UR4, !P0 ;  /* 0x0000000405007c0c */ /* 0x000fda000c726670 */
[----:B------:R-:W0:Y:S01]  /*259d0*/  @!P1 LDC.64 R2, c[0x0][0xc80] ;  /* 0x00032000ff029b82 */ /* 0x000e220000000a00 */
[----:B------:R-:W-:Y:S02]  /*259e0*/  IMAD.MOV.U32 R11, RZ, RZ, RZ ;  /* 0x000000ffff0b7224 */ /* 0x000fe400078e00ff */
        /* <DEDUP_REMOVED lines=14> */
.L_x_2075:
[----:B------:R-:W-:Y:S01]  /*25ad0*/  IMAD.MOV.U32 R12, RZ, RZ, 0x2 ;  /* 0x00000002ff0c7424 */ /* 0x000fe200078e00ff */
[----:B------:R-:W-:-:S05]  /*25ae0*/  SEL R5, R14, RZ, P1 ;  /* 0x000000ff0e057207 */ /* 0x000fca0000800000 */
[----:B------:R-:W-:-:S04]  /*25af0*/  IMAD.IADD R4, R2, 0x1, R5 ;  /* 0x0000000102047824 */ /* 0x000fc800078e0205 */
[----:B------:R-:W-:-:S07]  /*25b00*/  IMAD.MOV.U32 R13, RZ, RZ, R4 ;  /* 0x000000ffff0d7224 */ /* 0x000fce00078e0004 */
[----:B------:R-:W-:Y:S05]  /*25b10*/  WARPSYNC.COLLECTIVE R15, `(.L_x_2076) ;  /* 0x000000000f087348 */ /* 0x000fea0003c00000 */
[----:B------:R0:W1:Y:S02]  /*25b20*/  SHFL.UP P6, R14, R13, R12, R11 ;  /* 0x0400000c0d0e7389 */ /* 0x00006400000c000b */
[----:B01----:R-:W-:Y:S01]  /*25b30*/  ENDCOLLECTIVE ;  /* 0x000000000000791b */ /* 0x003fe20003800000 */
.L_x_2076:
[----:B------:R-:W-:Y:S01]  /*25b40*/  IMAD.MOV.U32 R12, RZ, RZ, 0x4 ;  /* 0x00000004ff0c7424 */ /* 0x000fe200078e00ff */
[----:B------:R-:W-:-:S05]  /*25b50*/  SEL R5, R14, RZ, P2 ;  /* 0x000000ff0e057207 */ /* 0x000fca0001000000 */
[----:B------:R-:W-:-:S04]  /*25b60*/  IMAD.IADD R5, R4, 0x1, R5 ;  /* 0x0000000104057824 */ /* 0x000fc800078e0205 */
[----:B------:R-:W-:-:S07]  /*25b70*/  IMAD.MOV.U32 R13, RZ, RZ, R5 ;  /* 0x000000ffff0d7224 */ /* 0x000fce00078e0005 */
[----:B------:R-:W-:Y:S05]  /*25b80*/  WARPSYNC.COLLECTIVE R15, `(.L_x_2077) ;  /* 0x000000000f087348 */ /* 0x000fea0003c00000 */
[----:B------:R0:W1:Y:S02]  /*25b90*/  SHFL.UP P6, R14, R13, R12, R11 ;  /* 0x0400000c0d0e7389 */ /* 0x00006400000c000b */
[----:B01----:R-:W-:Y:S01]  /*25ba0*/  ENDCOLLECTIVE ;  /* 0x000000000000791b */ /* 0x003fe20003800000 */
.L_x_2077:
[----:B------:R-:W-:Y:S01]  /*25bb0*/  IMAD.MOV.U32 R12, RZ, RZ, 0x8 ;  /* 0x00000008ff0c7424 */ /* 0x000fe200078e00ff */
[----:B------:R-:W-:-:S05]  /*25bc0*/  SEL R6, R14, RZ, P3 ;  /* 0x000000ff0e067207 */ /* 0x000fca0001800000 */
[----:B------:R-:W-:-:S04]  /*25bd0*/  IMAD.IADD R6, R5, 0x1, R6 ;  /* 0x0000000105067824 */ /* 0x000fc800078e0206 */
[----:B------:R-:W-:-:S07]  /*25be0*/  IMAD.MOV.U32 R13, RZ, RZ, R6 ;  /* 0x000000ffff0d7224 */ /* 0x000fce00078e0006 */
[----:B------:R-:W-:Y:S05]  /*25bf0*/  WARPSYNC.COLLECTIVE R15, `(.L_x_2078) ;  /* 0x000000000f087348 */ /* 0x000fea0003c00000 */
[----:B------:R0:W1:Y:S02]  /*25c00*/  SHFL.UP P6, R14, R13, R12, R11 ;  /* 0x0400000c0d0e7389 */ /* 0x00006400000c000b */
[----:B01----:R-:W-:Y:S01]  /*25c10*/  ENDCOLLECTIVE ;  /* 0x000000000000791b */ /* 0x003fe20003800000 */
.L_x_2078:
[----:B------:R-:W-:Y:S01]  /*25c20*/  IMAD.MOV.U32 R12, RZ, RZ, 0x10 ;  /* 0x00000010ff0c7424 */ /* 0x000fe200078e00ff */
[----:B------:R-:W-:-:S05]  /*25c30*/  SEL R3, R14, RZ, P4 ;  /* 0x000000ff0e037207 */ /* 0x000fca0002000000 */
[----:B------:R-:W-:-:S04]  /*25c40*/  IMAD.IADD R4, R6, 0x1, R3 ;  /* 0x0000000106047824 */ /* 0x000fc800078e0203 */
[----:B------:R-:W-:-:S07]  /*25c50*/  IMAD.MOV.U32 R13, RZ, RZ, R4 ;  /* 0x000000ffff0d7224 */ /* 0x000fce00078e0004 */
[----:B------:R-:W-:Y:S05]  /*25c60*/  WARPSYNC.COLLECTIVE R15, `(.L_x_2079) ;  /* 0x000000000f087348 */ /* 0x000fea0003c00000 */
[----:B------:R0:W1:Y:S02]  /*25c70*/  SHFL.UP P6, R14, R13, R12, R11 ;  /* 0x0400000c0d0e7389 */ /* 0x00006400000c000b */
[----:B01----:R-:W-:Y:S01]  /*25c80*/  ENDCOLLECTIVE ;  /* 0x000000000000791b */ /* 0x003fe20003800000 */
.L_x_2079:
        /* <DEDUP_REMOVED lines=8> */
.L_x_2080:
[----:B------:R-:W-:Y:S05]  /*25d10*/  BRA `(.L_x_2081) ;  /* 0xffffff9800b47947 */ /* 0x000fea000383ffff */
.L_x_1875:
[----:B------:R-:W-:Y:S01]  /*25d20*/  BSSY B0, `(.L_x_2082) ;  /* 0x0000008000007945 */ /* 0x000fe20003800000 */
[----:B-----5:R-:W-:Y:S02]  /*25d30*/  IMAD.MOV.U32 R13, RZ, RZ, R2 ;  /* 0x000000ffff0d7224 */ /* 0x020fe400078e0002 */
[----:B-1----:R-:W-:Y:S02]  /*25d40*/  IMAD.MOV.U32 R12, RZ, RZ, 0x1 ;  /* 0x00000001ff0c7424 */ /* 0x002fe400078e00ff */
[----:B------:R-:W-:Y:S02]  /*25d50*/  IMAD.MOV.U32 R11, RZ, RZ, RZ ;  /* 0x000000ffff0b7224 */ /* 0x000fe400078e00ff */
[----:B------:R-:W-:-:S07]  /*25d60*/  IMAD.MOV.U32 R15, RZ, RZ, -0x1 ;  /* 0xffffffffff0f7424 */ /* 0x000fce00078e00ff */
[----:B0-2---:R-:W-:Y:S05]  /*25d70*/  WARPSYNC.COLLECTIVE R15, `(.L_x_2083) ;  /* 0x000000000f087348 */ /* 0x005fea0003c00000 */
[----:B------:R1:W3:Y:S02]  /*25d80*/  SHFL.UP P6, R14, R13, R12, R11 ;  /* 0x0400000c0d0e7389 */ /* 0x0002e400000c000b */
[----:B0123--:R-:W-:Y:S01]  /*25d90*/  ENDCOLLECTIVE ;  /* 0x000000000000791b */ /* 0x00ffe20003800000 */
.L_x_2083:
[----:B------:R-:W-:Y:S05]  /*25da0*/  BSYNC B0 ;  /* 0x0000000000007941 */ /* 0x000fea0003800000 */
.L_x_2082:
        /* <DEDUP_REMOVED lines=8> */
.L_x_2084:
[----:B------:R-:W-:Y:S01]  /*25e30*/  IMAD.MOV.U32 R12, RZ, RZ, 0x4 ;  /* 0x00000004ff0c7424 */ /* 0x000fe200078e00ff */
[----:B------:R-:W-:-:S05]  /*25e40*/  SEL R14, R14, RZ, P2 ;  /* 0x000000ff0e0e7207 */ /* 0x000fca0001000000 */
[----:B------:R-:W-:-:S04]  /*25e50*/  IMAD.IADD R3, R13, 0x1, R14 ;  /* 0x000000010d037824 */ /* 0x000fc800078e020e */
[----:B------:R-:W-:-:S07]  /*25e60*/  IMAD.MOV.U32 R13, RZ, RZ, R3 ;  /* 0x000000ffff0d7224 */ /* 0x000fce00078e0003 */
[----:B------:R-:W-:Y:S05]  /*25e70*/  WARPSYNC.COLLECTIVE R15, `(.L_x_2085) ;  /* 0x000000000f087348 */ /* 0x000fea0003c00000 */
[----:B------:R0:W1:Y:S02]  /*25e80*/  SHFL.UP P6, R14, R13, R12, R11 ;  /* 0x0400000c0d0e7389 */ /* 0x00006400000c000b */
[----:B01----:R-:W-:Y:S01]  /*25e90*/  ENDCOLLECTIVE ;  /* 0x000000000000791b */ /* 0x003fe20003800000 */
.L_x_2085:
[----:B------:R-:W-:Y:S01]  /*25ea0*/  IMAD.MOV.U32 R12, RZ, RZ, 0x8 ;  /* 0x00000008ff0c7424 */ /* 0x000fe200078e00ff */
[----:B------:R-:W-:-:S05]  /*25eb0*/  SEL R4, R14, RZ, P3 ;  /* 0x000000ff0e047207 */ /* 0x000fca0001800000 */
[----:B------:R-:W-:-:S04]  /*25ec0*/  IMAD.IADD R4, R3, 0x1, R4 ;  /* 0x0000000103047824 */ /* 0x000fc800078e0204 */
[----:B------:R-:W-:-:S07]  /*25ed0*/  IMAD.MOV.U32 R13, RZ, RZ, R4 ;  /* 0x000000ffff0d7224 */ /* 0x000fce00078e0004 */
[----:B------:R-:W-:Y:S05]  /*25ee0*/  WARPSYNC.COLLECTIVE R15, `(.L_x_2086) ;  /* 0x000000000f087348 */ /* 0x000fea0003c00000 */
[----:B------:R0:W1:Y:S02]  /*25ef0*/  SHFL.UP P6, R14, R13, R12, R11 ;  /* 0x0400000c0d0e7389 */ /* 0x00006400000c000b */
[----:B01----:R-:W-:Y:S01]  /*25f00*/  ENDCOLLECTIVE ;  /* 0x000000000000791b */ /* 0x003fe20003800000 */
.L_x_2086:
[----:B------:R-:W-:Y:S01]  /*25f10*/  IMAD.MOV.U32 R12, RZ, RZ, 0x10 ;  /* 0x00000010ff0c7424 */ /* 0x000fe200078e00ff */
[----:B------:R-:W-:-:S05]  /*25f20*/  SEL R5, R14, RZ, P4 ;  /* 0x000000ff0e057207 */ /* 0x000fca0002000000 */
[----:B------:R-:W-:-:S04]  /*25f30*/  IMAD.IADD R5, R4, 0x1, R5 ;  /* 0x0000000104057824 */ /* 0x000fc800078e0205 */
[----:B------:R-:W-:-:S07]  /*25f40*/  IMAD.MOV.U32 R13, RZ, RZ, R5 ;  /* 0x000000ffff0d7224 */ /* 0x000fce00078e0005 */
[----:B------:R-:W-:Y:S05]  /*25f50*/  WARPSYNC.COLLECTIVE R15, `(.L_x_2087) ;  /* 0x000000000f087348 */ /* 0x000fea0003c00000 */
[----:B------:R0:W1:Y:S02]  /*25f60*/  SHFL.UP P6, R14, R13, R12, R11 ;  /* 0x0400000c0d0e7389 */ /* 0x00006400000c000b */
[----:B01----:R-:W-:Y:S01]  /*25f70*/  ENDCOLLECTIVE ;  /* 0x000000000000791b */ /* 0x003fe20003800000 */
.L_x_2087:
        /* <DEDUP_REMOVED lines=8> */
.L_x_2088:
[----:B------:R-:W-:Y:S05]  /*26000*/  BRA `(.L_x_2089) ;  /* 0xffffff9800947947 */ /* 0x000fea000383ffff */
.L_x_1877:
[----:B------:R-:W-:Y:S01]  /*26010*/  BSSY B0, `(.L_x_2090) ;  /* 0x0000006000007945 */ /* 0x000fe20003800000 */
[----:B------:R-:W-:Y:S01]  /*26020*/  PLOP3.LUT P6, PT, P6, PT, PT, 0x8, 0x0 ;  /* 0x000000000000781c */ /* 0x000fe200037ce170 */
[----:B------:R-:W-:-:S12]  /*26030*/  IMAD.MOV.U32 R15, RZ, RZ, -0x1 ;  /* 0xffffffffff0f7424 */ /* 0x000fd800078e00ff */
[----:B01----:R-:W-:Y:S05]  /*26040*/  WARPSYNC.COLLECTIVE R15, `(.L_x_2091) ;  /* 0x000000000f087348 */ /* 0x003fea0003c00000 */
[----:B------:R-:W-:Y:S01]  /*26050*/  VOTE.ANY R14, PT, P6 ;  /* 0x00000000000e7806 */ /* 0x000fe200030e0100 */
[----:B01----:R-:W-:Y:S06]  /*26060*/  ENDCOLLECTIVE ;  /* 0x000000000000791b */ /* 0x003fec0003800000 */
.L_x_2091:
[----:B------:R-:W-:Y:S05]  /*26070*/  BSYNC B0 ;  /* 0x0000000000007941 */ /* 0x000fea0003800000 */
.L_x_2090:
        /* <DEDUP_REMOVED lines=9> */
.L_x_2092:
[----:B------:R-:W-:Y:S01]  /*26110*/  IMAD.MOV.U32 R17, RZ, RZ, R14 ;  /* 0x000000ffff117224 */ /* 0x000fe200078e000e */
[----:B------:R-:W-:Y:S06]  /*26120*/  BRA `(.L_x_2093) ;  /* 0xffffff9800847947 */ /* 0x000fec000383ffff */
.L_x_1879:
[----:B------:R-:W-:Y:S01]  /*26130*/  BSSY B0, `(.L_x_2094) ;  /* 0x0000007000007945 */ /* 0x000fe20003800000 */
[----:B------:R-:W-:Y:S02]  /*26140*/  IMAD.MOV.U32 R13, RZ, RZ, R3 ;  /* 0x000000ffff0d7224 */ /* 0x000fe400078e0003 */
[----:B------:R-:W-:Y:S02]  /*26150*/  IMAD.MOV.U32 R11, RZ, RZ, 0x1f ;  /* 0x0000001fff0b7424 */ /* 0x000fe400078e00ff */
[----:B------:R-:W-:-:S07]  /*26160*/  IMAD.MOV.U32 R15, RZ, RZ, -0x1 ;  /* 0xffffffffff0f7424 */ /* 0x000fce00078e00ff */
[----:B0-23--:R-:W-:Y:S05]  /*26170*/  WARPSYNC.COLLECTIVE R15, `(.L_x_2095) ;  /* 0x000000000f087348 */ /* 0x00dfea0003c00000 */
[----:B------:R1:W4:Y:S02]  /*26180*/  SHFL.IDX P6, R14, R13, R12, R11 ;  /* 0x0000000c0d0e7389 */ /* 0x00032400000c000b */
[----:B01234-:R-:W-:Y:S01]  /*26190*/  ENDCOLLECTIVE ;  /* 0x000000000000791b */ /* 0x01ffe20003800000 */
.L_x_2095:
[----:B------:R-:W-:Y:S05]  /*261a0*/  BSYNC B0 ;  /* 0x0000000000007941 */ /* 0x000fea0003800000 */
.L_x_2094:
[----:B------:R-:W-:Y:S01]  /*261b0*/  IMAD.MOV.U32 R6, RZ, RZ, R14 ;  /* 0x000000ffff067224 */ /* 0x000fe200078e000e */
[----:B------:R-:W-:Y:S06]  /*261c0*/  BRA `(.L_x_1878) ;  /* 0xffffff9800787947 */ /* 0x000fec000383ffff */
.L_x_1883:
[----:B0-----:R0:W4:Y:S02]  /*261d0*/  SYNCS.PHASECHK.TRANS64.TRYWAIT P0, [R5+URZ+0x16820], R0 ;  /* 0x01682000050075a7 */ /* 0x001124000800017f */
[----:B----4-:R-:W-:Y:S05]  /*261e0*/  @!P0 NANOSLEEP.SYNCS 0x989680 ;  /* 0x009896800000895d */ /* 0x010fea0003900000 */
[----:B------:R-:W4:Y:S02]  /*261f0*/  @!P0 SYNCS.PHASECHK.TRANS64 P0, [R5+URZ+0x16820], R0 ;  /* 0x01682000050085a7 */ /* 0x000f24000800007f */
[----:B----4-:R-:W-:Y:S05]  /*26200*/  @!P0 BRA `(.L_x_1883) ;  /* 0xfffffffc00f08947 */ /* 0x010fea000383ffff */
[----:B------:R-:W-:Y:S05]  /*26210*/  BRA `(.L_x_2096) ;  /* 0xffffff9c00f07947 */ /* 0x000fea000383ffff */
.L_x_1884:
[----:B------:R-:W4:Y:S01]  /*26220*/  S2R R2, SR_TID.X ;  /* 0x0000000000027919 */ /* 0x000f220000002100 */
[----:B------:R-:W-:Y:S01]  /*26230*/  BSSY B0, `(.L_x_2097) ;  /* 0x000000a000007945 */ /* 0x000fe20003800000 */
[----:B-1----:R-:W-:Y:S02]  /*26240*/  IMAD.MOV.U32 R12, RZ, RZ, RZ ;  /* 0x000000ffff0c7224 */ /* 0x002fe400078e00ff */
[----:B------:R-:W-:Y:S02]  /*26250*/  IMAD.MOV.U32 R11, RZ, RZ, 0x1f ;  /* 0x0000001fff0b7424 */ /* 0x000fe400078e00ff */
[----:B------:R-:W-:Y:S01]  /*26260*/  IMAD.MOV.U32 R15, RZ, RZ, -0x1 ;  /* 0xffffffffff0f7424 */ /* 0x000fe200078e00ff */
[----:B----4-:R-:W-:-:S04]  /*26270*/  SHF.R.U32.HI R2, RZ, 0x5, R2 ;  /* 0x00000005ff027819 */ /* 0x010fc80000011602 */
[----:B------:R-:W-:-:S05]  /*26280*/  LOP3.LUT R2, R2, 0x3, RZ, 0xc0, !PT ;  /* 0x0000000302027812 */ /* 0x000fca00078ec0ff */
[----:B------:R-:W-:-:S07]  /*26290*/  IMAD.MOV.U32 R13, RZ, RZ, R2 ;  /* 0x000000ffff0d7224 */ /* 0x000fce00078e0002 */
[----:B0-23--:R-:W-:Y:S05]  /*262a0*/  WARPSYNC.COLLECTIVE R15, `(.L_x_2098) ;  /* 0x000000000f087348 */ /* 0x00dfea0003c00000 */
[----:B------:R1:W4:Y:S02]  /*262b0*/  SHFL.IDX P6, R14, R13, R12, R11 ;  /* 0x0000000c0d0e7389 */ /* 0x00032400000c000b */
[----:B01234-:R-:W-:Y:S01]  /*262c0*/  ENDCOLLECTIVE ;  /* 0x000000000000791b */ /* 0x01ffe20003800000 */
.L_x_2098:
[----:B------:R-:W-:Y:S05]  /*262d0*/  BSYNC B0 ;  /* 0x0000000000007941 */ /* 0x000fea0003800000 */
.L_x_2097:
[----:B------:R-:W-:Y:S05]  /*262e0*/  BRA `(.L_x_2099) ;  /* 0xffffff9c00d87947 */ /* 0x000fea000383ffff */
.L_x_1885:
[----:B------:R-:W-:Y:S01]  /*262f0*/  BSSY B0, `(.L_x_2100) ;  /* 0x0000006000007945 */ /* 0x000fe20003800000 */
[----:B------:R-:W-:-:S07]  /*26300*/  IMAD.MOV.U32 R15, RZ, RZ, -0x1 ;  /* 0xffffffffff0f7424 */ /* 0x000fce00078e00ff */
[----:B0123--:R-:W-:Y:S05]  /*26310*/  WARPSYNC.COLLECTIVE R15, `(.L_x_2101) ;  /* 0x000000000f0c7348 */ /* 0x00ffea0003c00000 */
[----:B------:R-:W-:Y:S02]  /*26320*/  ELECT P6, UR62, PT ;  /* 0x00000000003e782f */ /* 0x000fe400038c0000 */
[----:B------:R-:W-:Y:S01]  /*26330*/  MOV R14, UR62 ;  /* 0x0000003e000e7c02 */ /* 0x000fe20008000f00 */
[----:B0123--:R-:W-:Y:S10]  /*26340*/  ENDCOLLECTIVE ;  /* 0x000000000000791b */ /* 0x00fff40003800000 */
.L_x_2101:
[----:B------:R-:W-:Y:S05]  /*26350*/  BSYNC B0 ;  /* 0x0000000000007941 */ /* 0x000fea0003800000 */
.L_x_2100:
[----:B------:R-:W-:Y:S05]  /*26360*/  BRA `(.L_x_2102) ;  /* 0xffffff9c00cc7947 */ /* 0x000fea000383ffff */
.L_x_1887:
[----:B0-----:R0:W4:Y:S02]  /*26370*/  SYNCS.PHASECHK.TRANS64.TRYWAIT P1, [R3+URZ+0x16840], R2 ;  /* 0x01684002030075a7 */ /* 0x001124000802017f */
[----:B----4-:R-:W-:Y:S05]  /*26380*/  @!P1 NANOSLEEP.SYNCS 0x989680 ;  /* 0x009896800000995d */ /* 0x010fea0003900000 */
[----:B------:R-:W4:Y:S02]  /*26390*/  @!P1 SYNCS.PHASECHK.TRANS64 P1, [R3+URZ+0x16840], R2 ;  /* 0x01684002030095a7 */ /* 0x000f24000802007f */
[----:B----4-:R-:W-:Y:S05]  /*263a0*/  @!P1 BRA `(.L_x_1887) ;  /* 0xfffffffc00f09947 */ /* 0x010fea000383ffff */
[----:B------:R-:W-:Y:S05]  /*263b0*/  BRA `(.L_x_2103) ;  /* 0xffffff9c00ec7947 */ /* 0x000fea000383ffff */
.L_x_1889:
[----:B----4-:R4:W0:Y:S02]  /*263c0*/  SYNCS.PHASECHK.TRANS64.TRYWAIT P1, [R25+URZ+0x16840], R0 ;  /* 0x01684000190075a7 */ /* 0x010824000802017f */
[----:B0-----:R-:W-:Y:S05]  /*263d0*/  @!P1 NANOSLEEP.SYNCS 0x989680 ;  /* 0x009896800000995d */ /* 0x001fea0003900000 */
[----:B------:R-:W0:Y:S02]  /*263e0*/  @!P1 SYNCS.PHASECHK.TRANS64 P1, [R25+URZ+0x16840], R0 ;  /* 0x01684000190095a7 */ /* 0x000e24000802007f */
[----:B0-----:R-:W-:Y:S05]  /*263f0*/  @!P1 BRA `(.L_x_1889) ;  /* 0xfffffffc00f09947 */ /* 0x001fea000383ffff */
[----:B------:R-:W-:Y:S05]  /*26400*/  BRA `(.L_x_2104) ;  /* 0xffffff9c00f87947 */ /* 0x000fea000383ffff */
.L_x_1891:
[----:B------:R0:W0:Y:S02]  /*26410*/  SYNCS.PHASECHK.TRANS64.TRYWAIT P1, [R3+URZ+0x16860], R2 ;  /* 0x01686002030075a7 */ /* 0x000024000802017f */
[----:B0-----:R-:W-:Y:S05]  /*26420*/  @!P1 NANOSLEEP.SYNCS 0x989680 ;  /* 0x009896800000995d */ /* 0x001fea0003900000 */
[----:B------:R-:W0:Y:S02]  /*26430*/  @!P1 SYNCS.PHASECHK.TRANS64 P1, [R3+URZ+0x16860], R2 ;  /* 0x01686002030095a7 */ /* 0x000e24000802007f */
[----:B0-----:R-:W-:Y:S05]  /*26440*/  @!P1 BRA `(.L_x_1891) ;  /* 0xfffffffc00f09947 */ /* 0x001fea000383ffff */
[----:B------:R-:W-:Y:S05]  /*26450*/  BRA `(.L_x_2105) ;  /* 0xffffff9c00f47947 */ /* 0x000fea000383ffff */
.L_x_2106:
        /* <DEDUP_REMOVED lines=10> */
.L_x_3110:


//--------------------- .text._ZN7cutlass13device_kernelIN5flash11enable_sm90INS1_16FlashAttnFwdSm90INS1_25CollectiveMainloopFwdSm90ILi2EN4cute5tupleIJNS5_1CILi1EEES8_S8_EEENS6_IJNS7_ILi192EEENS7_ILi128EEENS7_ILi64EEEEEELi64ENS_10bfloat16_tEfNS_4arch4Sm90ELb1ELb0ELb1ELb0ELb1ELb0ELb0ELb1ELb1ELb1ELb0ELb0EEENS1_21CollectiveEpilogueFwdINS6_IJSA_SC_SB_EEES9_SE_SG_Li384ELb0ELb1ELb0ELb0EEENS1_30DynamicPersistentTileSchedulerILi384ELi128ELb0ELb1ELb1EEEEEEEEEvNT_6ParamsE --------------------------
	.section	.text._ZN7cutlass13device_kernelIN5flash11enable_sm90INS1_16FlashAttnFwdSm90INS1_25CollectiveMainloopFwdSm90ILi2EN4cute5tupleIJNS5_1CILi1EEES8_S8_EEENS6_IJNS7_ILi192EEENS7_ILi128EEENS7_ILi64EEEEEELi64ENS_10bfloat16_tEfNS_4arch4Sm90ELb1ELb0ELb1ELb0ELb1ELb0ELb0ELb1ELb1ELb1ELb0ELb0EEENS1_21CollectiveEpilogueFwdINS6_IJSA_SC_SB_EEES9_SE_SG_Li384ELb0ELb1ELb0ELb0EEENS1_30DynamicPersistentTileSchedulerILi384ELi128ELb0ELb1ELb1EEEEEEEEEvNT_6ParamsE,"ax",@progbits
	.align	128
.text._ZN7cutlass13device_kernelIN5flash11enable_sm90INS1_16FlashAttnFwdSm90INS1_25CollectiveMainloopFwdSm90ILi2EN4cute5tupleIJNS5_1CILi1EEES8_S8_EEENS6_IJNS7_ILi192EEENS7_ILi128EEENS7_ILi64EEEEEELi64ENS_10bfloat16_tEfNS_4arch4Sm90ELb1ELb0ELb1ELb0ELb1ELb0ELb0ELb1ELb1ELb1ELb0ELb0EEENS1_21CollectiveEpilogueFwdINS6_IJSA_SC_SB_EEES9_SE_SG_Li384ELb0ELb1ELb0ELb0EEENS1_30DynamicPersistentTileSchedulerILi384ELi128ELb0ELb1ELb1EEEEEEEEEvNT_6ParamsE:
        .type           _ZN7cutlass13device_kernelIN5flash11enable_sm90INS1_16FlashAttnFwdSm90INS1_25CollectiveMainloopFwdSm90ILi2EN4cute5tupleIJNS5_1CILi1EEES8_S8_EEENS6_IJNS7_ILi192EEENS7_ILi128EEENS7_ILi64EEEEEELi64ENS_10bfloat16_tEfNS_4arch4Sm90ELb1ELb0ELb1ELb0ELb1ELb0ELb0ELb1ELb1ELb1ELb0ELb0EEENS1_21CollectiveEpilogueFwdINS6_IJSA_SC_SB_EEES9_SE_SG_Li384ELb0ELb1ELb0ELb0EEENS1_30DynamicPersistentTileSchedulerILi384ELi128ELb0ELb1ELb1EEEEEEEEEvNT_6ParamsE,@function
        .size           _ZN7cutlass13device_kernelIN5flash11enable_sm90INS1_16FlashAttnFwdSm90INS1_25CollectiveMainloopFwdSm90ILi2EN4cute5tupleIJNS5_1CILi1EEES8_S8_EEENS6_IJNS7_ILi192EEENS7_ILi128EEENS7_ILi64EEEEEELi64ENS_10bfloat16_tEfNS_4arch4Sm90ELb1ELb0ELb1ELb0ELb1ELb0ELb0ELb1ELb1ELb1ELb0ELb0EEENS1_21CollectiveEpilogueFwdINS6_IJSA_SC_SB_EEES9_SE_SG_Li384ELb0ELb1ELb0ELb0EEENS1_30DynamicPersistentTileSchedulerILi384ELi128ELb0ELb1ELb1EEEEEEEEEvNT_6ParamsE,(.L_x_3111 - _ZN7cutlass13device_kernelIN5flash11enable_sm90INS1_16FlashAttnFwdSm90INS1_25CollectiveMainloopFwdSm90ILi2EN4cute5tupleIJNS5_1CILi1EEES8_S8_EEENS6_IJNS7_ILi192EEENS7_ILi128EEENS7_ILi64EEEEEELi64ENS_10bfloat16_tEfNS_4arch4Sm90ELb1ELb0ELb1ELb0ELb1ELb0ELb0ELb1ELb1ELb1ELb0ELb0EEENS1_21CollectiveEpilogueFwdINS6_IJSA_SC_SB_EEES9_SE_SG_Li384ELb0ELb1ELb0ELb0EEENS1_30DynamicPersistentTileSchedulerILi384ELi128ELb0ELb1ELb1EEEEEEEEEvNT_6ParamsE)
        .other          _ZN7cutlass13device_kernelIN5flash11enable_sm90INS1_16FlashAttnFwdSm90INS1_25CollectiveMainloopFwdSm90ILi2EN4cute5tupleIJNS5_1CILi1EEES8_S8_EEENS6_IJNS7_ILi192EEENS7_ILi128EEENS7_ILi64EEEEEELi64ENS_10bfloat16_tEfNS_4arch4Sm90ELb1ELb0ELb1ELb0ELb1ELb0ELb0ELb1ELb1ELb1ELb0ELb0EEENS1_21CollectiveEpilogueFwdINS6_IJSA_SC_SB_EEES9_SE_SG_Li384ELb0ELb1ELb0ELb0EEENS1_30DynamicPersistentTileSchedulerILi384ELi128ELb0ELb1ELb1EEEEEEEEEvNT_6ParamsE,@"STO_CUDA_ENTRY STV_DEFAULT"
_ZN7cutlass13device_kernelIN5flash11enable_sm90INS1_16FlashAttnFwdSm90INS1_25CollectiveMainloopFwdSm90ILi2EN4cute5tupleIJNS5_1CILi1EEES8_S8_EEENS6_IJNS7_ILi192EEENS7_ILi128EEENS7_ILi64EEEEEELi64ENS_10bfloat16_tEfNS_4arch4Sm90ELb1ELb0ELb1ELb0ELb1ELb0ELb0ELb1ELb1ELb1ELb0ELb0EEENS1_21CollectiveEpilogueFwdINS6_IJSA_SC_SB_EEES9_SE_SG_Li384ELb0ELb1ELb0ELb0EEENS1_30DynamicPersistentTileSchedulerILi384ELi128ELb0ELb1ELb1EEEEEEEEEvNT_6ParamsE:
        /* <DEDUP_REMOVED lines=45> */
.L_x_2107:
        /* <DEDUP_REMOVED lines=22> */
.L_x_2108:
        /* <DEDUP_REMOVED lines=18> */
.L_x_2109:
        /* <DEDUP_REMOVED lines=22> */
.L_x_2110:
        /* <DEDUP_REMOVED lines=23> */
.L_x_2111:
        /* <DEDUP_REMOVED lines=8> */
.L_x_2113:
        /* <DEDUP_REMOVED lines=22> */
[-C--:B------:R-:W-:Y:S02]  /*0a00*/  LEA.HI R3, R0, R157.reuse, RZ, 0x5 ;  /* 0x0000009d00037211 */ /* 0x080fe400078f28ff */
[----:B------:R-:W-:Y:S02]  /*0a10*/  LOP3.LUT R152, R153, 0xffffff80, RZ, 0xc0, !PT ;  /* 0xffffff8099987812 */ /* 0x000fe400078ec0ff */
[----:B------:R-:W-:Y:S01]  /*0a20*/  LOP3.LUT R4, R2, 0x3fffff0, RZ, 0xc0, !PT ;  /* 0x03fffff002047812 */ /* 0x000fe200078ec0ff */
[----:B------:R-:W-:Y:S01]  /*0a30*/  IMAD.SHL.U32 R3, R3, 0x20, RZ ;  /* 0x0000002003037824 */ /* 0x000fe200078e00ff */
[----:B------:R-:W-:Y:S01]  /*0a40*/  SHF.R.S32.HI R5, RZ, 0x4, R2 ;  /* 0x00000004ff057819 */ /* 0x000fe20000011402 */
[C---:B------:R-:W-:Y:S01]  /*0a50*/  IMAD.IADD R152, R157.reuse, 0x1, -R152 ;  /* 0x000000019d987824 */ /* 0x040fe200078e0a98 */
[----:B------:R-:W-:Y:S01]  /*0a60*/  LEA.HI R8, R0, R157, RZ, 0x2 ;  /* 0x0000009d00087211 */ /* 0x000fe200078f10ff */
[----:B------:R-:W-:Y:S01]  /*0a70*/  IMAD.IADD R4, R157, 0x1, -R4 ;  /* 0x000000019d047824 */ /* 0x000fe200078e0a04 */
[----:B------:R-:W-:-:S02]  /*0a80*/  LEA.HI R2, R2, R5, RZ, 0x1 ;  /* 0x0000000502027211 */ /* 0x000fc400078f08ff */
[----:B------:R-:W-:Y:S02]  /*0a90*/  LOP3.LUT R3, R3, 0xfffffc00, RZ, 0xc0, !PT ;  /* 0xfffffc0003037812 */ /* 0x000fe400078ec0ff */
[----:B------:R-:W-:Y:S02]  /*0aa0*/  SHF.R.S32.HI R7, RZ, 0x1f, R152 ;  /* 0x0000001fff077819 */ /* 0x000fe40000011498 */
[----:B------:R-:W-:Y:S02]  /*0ab0*/  LOP3.LUT R2, R2, 0x1ffffffe, RZ, 0xc0, !PT ;  /* 0x1ffffffe02027812 */ /* 0x000fe400078ec0ff */
[----:B------:R-:W-:Y:S02]  /*0ac0*/  LEA R3, R4, R3, 0x6 ;  /* 0x0000000304037211 */ /* 0x000fe400078e30ff */
[----:B------:R-:W-:Y:S01]  /*0ad0*/  LEA.HI R4, R7, R152, RZ, 0x2 ;  /* 0x0000009807047211 */ /* 0x000fe200078f10ff */
[----:B------:R-:W-:Y:S01]  /*0ae0*/  IMAD.IADD R2, R5, 0x1, -R2 ;  /* 0x0000000105027824 */ /* 0x000fe200078e0a02 */
[----:B------:R-:W-:-:S02]  /*0af0*/  SHF.R.S32.HI R153, RZ, 0x7, R153 ;  /* 0x00000007ff997819 */ /* 0x000fc40000011499 */
[--C-:B------:R-:W-:Y:S01]  /*0b00*/  SHF.R.S32.HI R5, RZ, 0x2, R4.reuse ;  /* 0x00000002ff057819 */ /* 0x100fe20000011404 */
[----:B------:R-:W-:Y:S01]  /*0b10*/  IMAD R155, R2, 0x8, R3 ;  /* 0x00000008029b7824 */ /* 0x000fe200078e0203 */
[----:B------:R-:W-:Y:S01]  /*0b20*/  SHF.R.S32.HI R6, RZ, 0x1f, R4 ;  /* 0x0000001fff067819 */ /* 0x000fe20000011404 */
[----:B------:R-:W-:Y:S01]  /*0b30*/  IMAD.HI R2, R153, 0x55555556, RZ ;  /* 0x5555555699027827 */ /* 0x000fe200078e02ff */
[----:B------:R-:W-:Y:S02]  /*0b40*/  LOP3.LUT R8, R8, 0xfffffffc, RZ, 0xc0, !PT ;  /* 0xfffffffc08087812 */ /* 0x000fe400078ec0ff */
[----:B------:R-:W-:Y:S02]  /*0b50*/  LEA.HI R6, R6, R5, RZ, 0x3 ;  /* 0x0000000506067211 */ /* 0x000fe400078f18ff */
[----:B------:R-:W-:Y:S01]  /*0b60*/  LEA.HI R0, R0, R157, RZ, 0x3 ;  /* 0x0000009d00007211 */ /* 0x000fe200078f18ff */
[----:B------:R-:W-:Y:S01]  /*0b70*/  IMAD.IADD R8, R157, 0x1, -R8 ;  /* 0x000000019d087824 */ /* 0x000fe200078e0a08 */
[----:B------:R-:W-:-:S02]  /*0b80*/  LOP3.LUT R6, R6, 0xfffffff8, RZ, 0xc0, !PT ;  /* 0xfffffff806067812 */ /* 0x000fc400078ec0ff */
[----:B------:R-:W-:Y:S02]  /*0b90*/  LEA.HI R7, R7, R152, RZ, 0x5 ;  /* 0x0000009807077211 */ /* 0x000fe400078f28ff */
        /* <DEDUP_REMOVED lines=10> */
[----:B------:R-:W-:Y:S01]  /*0c40*/  IADD3 R3, R8, -R3, RZ ;  /* 0x8000000308037210 */ /* 0x000fe20007ffe0ff */
[----:B------:R-:W-:Y:S01]  /*0c50*/  IMAD.SHL.U32 R19, R18, 0x8, RZ ;  /* 0x0000000812137824 */ /* 0x000fe200078e00ff */
[----:B------:R-:W-:Y:S01]  /*0c60*/  SHF.R.S32.HI R22, RZ, 0x3, R0 ;  /* 0x00000003ff167819 */ /* 0x000fe20000011400 */
[----:B------:R-:W-:-:S02]  /*0c70*/  IMAD R154, R2, 0x40, R7 ;  /* 0x00000040029a7824 */ /* 0x000fc400078e0207 */
[----:B------:R-:W-:Y:S01]  /*0c80*/  IMAD.IADD R16, R152, 0x1, -R5 ;  /* 0x0000000198107824 */ /* 0x000fe200078e0a05 */
[----:B------:R-:W-:Y:S01]  /*0c90*/  SHF.R.S32.HI R156, RZ, 0x1f, R19 ;  /* 0x0000001fff9c7819 */ /* 0x000fe20000011413 */
[----:B------:R-:W-:-:S07]  /*0ca0*/  IMAD R17, R3, 0x8, R154 ;  /* 0x0000000803117824 */ /* 0x000fce00078e029a */
.L_x_2158:
        /* <DEDUP_REMOVED lines=21> */
.L_x_2114:
[----:B------:R-:W-:Y:S01]  /*0e00*/  ULDC UR7, c[0x0][0xc54] ;  /* 0x0003150000077ab9 */ /* 0x000fe20000000800 */
[----:B------:R-:W-:Y:S01]  /*0e10*/  UMOV UR6, UR9 ;  /* 0x0000000900067c82 */ /* 0x000fe20008000000 */
[----:B------:R-:W-:-:S11]  /*0e20*/  UISETP.NE.AND UP0, UPT, UR7, 0x1, UPT ;  /* 0x000000010700788c */ /* 0x000fd6000bf05270 */
[----:B------:R-:W-:Y:S02]  /*0e30*/  @UP0 ULDC.64 UR10, c[0x0][0xc58] ;  /* 0x00031600000a0ab9 */ /* 0x000fe40000000a00 */
[----:B------:R-:W-:-:S04]  /*0e40*/  UIMAD.WIDE.U32 UR4, UR9, UR10, URZ ;  /* 0x0000000a090472a5 */ /* 0x000fc8000f8e003f */
[----:B------:R-:W-:-:S04]  /*0e50*/  @UP0 USHF.R.U32.HI UR6, URZ, UR11, UR5 ;  /* 0x0000000b3f060299 */ /* 0x000fc80008011605 */
[----:B------:R-:W-:-:S12]  /*0e60*/  UIMAD UR4, UR6, UR7, URZ ;  /* 0x00000007060472a4 */ /* 0x000fd8000f8e023f */
.L_x_2115:
[----:B------:R-:W-:Y:S01]  /*0e70*/  ULDC.64 UR10, c[0x0][0x418] ;  /* 0x00010600000a7ab9 */ /* 0x000fe20000000a00 */
[----:B------:R-:W-:Y:S01]  /*0e80*/  ULOP3.LUT UR6, URZ, UR6, URZ, 0x33, !UPT ;  /* 0x000000063f067292 */ /* 0x000fe2000f8e333f */
[----:B------:R-:W-:Y:S01]  /*0e90*/  PLOP3.LUT P0, PT, PT, PT, PT, 0x80, 0x0 ;  /* 0x000000000000781c */ /* 0x000fe20003f0f070 */
[----:B------:R-:W-:Y:S01]  /*0ea0*/  UISETP.NE.U32.AND UP0, UPT, UR10, URZ, UPT ;  /* 0x0000003f0a00728c */ /* 0x000fe2000bf05070 */
[----:B------:R-:W-:Y:S01]  /*0eb0*/  MOV R0, RZ ;  /* 0x000000ff00007202 */ /* 0x000fe20000000f00 */
[----:B------:R-:W-:Y:S01]  /*0ec0*/  ULDC UR5, c[0x0][0xc3c] ;  /* 0x00030f0000057ab9 */ /* 0x000fe20000000800 */
[----:B------:R-:W-:Y:S01]  /*0ed0*/  UIADD3 UR4, UR9, -UR4, URZ ;  /* 0x8000000409047290 */ /* 0x000fe2000fffe03f */
[----:B------:R-:W-:Y:S01]  /*0ee0*/  IMAD.MOV.U32 R27, RZ, RZ, RZ ;  /* 0x000000ffff1b7224 */ /* 0x000fe200078e00ff */
[----:B------:R-:W-:Y:S01]  /*0ef0*/  UISETP.NE.AND.EX UP0, UPT, UR11, URZ, UPT, UP0 ;  /* 0x0000003f0b00728c */ /* 0x000fe2000bf05300 */
[----:B------:R-:W-:Y:S01]  /*0f00*/  CS2R R118, SRZ ;  /* 0x0000000000767805 */ /* 0x000fe2000001ff00 */
[----:B------:R-:W-:Y:S01]  /*0f10*/  UIADD3 UR6, UR6, UR5, URZ ;  /* 0x0000000506067290 */ /* 0x000fe2000fffe03f */
[----:B------:R-:W-:Y:S01]  /*0f20*/  CS2R R116, SRZ ;  /* 0x0000000000747805 */ /* 0x000fe2000001ff00 */
[----:B------:R-:W-:Y:S01]  /*0f30*/  ULDC UR11, c[0x0][0x448] ;  /* 0x00011200000b7ab9 */ /* 0x000fe20000000800 */
[----:B------:R-:W-:Y:S01]  /*0f40*/  ULDC UR10, c[0x0][0xc54] ;  /* 0x00031500000a7ab9 */ /* 0x000fe20000000800 */
[----:B------:R-:W-:Y:S01]  /*0f50*/  UISETP.NE.AND UP2, UPT, UR11, 0x1, UPT ;  /* 0x000000010b00788c */ /* 0x000fe2000bf45270 */
[----:B------:R-:W-:Y:S01]  /*0f60*/  CS2R R114, SRZ ;  /* 0x0000000000727805 */ /* 0x000fe2000001ff00 */
[----:B------:R-:W-:Y:S01]  /*0f70*/  UIMAD UR40, UR6, 0xc0, URZ ;  /* 0x000000c0062878a4 */ /* 0x000fe2000f8e023f */
[----:B------:R-:W-:Y:S01]  /*0f80*/  CS2R R112, SRZ ;  /* 0x0000000000707805 */ /* 0x000fe2000001ff00 */
[----:B------:R-:W-:Y:S01]  /*0f90*/  UIMAD UR10, UR8, UR10, UR4 ;  /* 0x0000000a080a72a4 */ /* 0x000fe2000f8e0204 */
[----:B------:R-:W-:Y:S01]  /*0fa0*/  CS2R R14, SRZ ;  /* 0x00000000000e7805 */ /* 0x000fe2000001ff00 */
[----:B------:R-:W-:Y:S01]  /*0fb0*/  UIADD3 UR6, UR40, 0xbf, URZ ;  /* 0x000000bf28067890 */ /* 0x000fe2000fffe03f */
[----:B------:R-:W-:Y:S01]  /*0fc0*/  IMAD.MOV.U32 R110, RZ, RZ, RZ ;  /* 0x000000ffff6e7224 */ /* 0x000fe200078e00ff */
[----:B------:R-:W-:Y:S01]  /*0fd0*/  ULDC UR47, c[0x0][0x424] ;  /* 0x00010900002f7ab9 */ /* 0x000fe20000000800 */
[----:B------:R-:W-:Y:S01]  /*0fe0*/  ULDC UR7, c[0x0][0x288] ;  /* 0x0000a20000077ab9 */ /* 0x000fe20000000800 */
[----:B------:R-:W-:Y:S01]  /*0ff0*/  USEL UR47, UR47, 0x1, UP0 ;  /* 0x000000012f2f7887 */ /* 0x000fe20008000000 */
[----:B------:R-:W-:Y:S01]  /*1000*/  IMAD.MOV.U32 R21, RZ, RZ, RZ ;  /* 0x000000ffff157224 */ /* 0x000fe200078e00ff */
[----:B------:R-:W-:Y:S01]  /*1010*/  @UP2 ULDC UR4, c[0x0][0x44c] ;  /* 0x0001130000042ab9 */ /* 0x000fe20000000800 */
[----:B------:R-:W-:Y:S01]  /*1020*/  UIADD3 UR7, -UR7, 0x80, URZ ;  /* 0x0000008007077890 */ /* 0x000fe2000fffe13f */
[----:B------:R-:W-:Y:S01]  /*1030*/  CS2R R12, SRZ ;  /* 0x00000000000c7805 */ /* 0x000fe2000001ff00 */
[----:B------:R-:W-:Y:S01]  /*1040*/  UIMAD.WIDE.U32 UR4, UR6, UR4, URZ ;  /* 0x00000004060472a5 */ /* 0x000fe2000f8e003f */
[----:B------:R-:W-:Y:S01]  /*1050*/  IMAD.MOV.U32 R106, RZ, RZ, RZ ;  /* 0x000000ffff6a7224 */ /* 0x000fe200078e00ff */
[----:B------:R-:W-:Y:S01]  /*1060*/  ULDC UR9, c[0x0][0x2f0] ;  /* 0x0000bc0000097ab9 */ /* 0x000fe20000000800 */
[----:B------:R-:W-:Y:S01]  /*1070*/  @UP2 ULDC UR11, c[0x0][0x450] ;  /* 0x00011400000b2ab9 */ /* 0x000fe20000000800 */
[----:B------:R-:W-:Y:S01]  /*1080*/  UIMAD UR7, UR47, UR9, UR7 ;  /* 0x000000092f0772a4 */ /* 0x000fe2000f8e0207 */
[----:B------:R-:W-:Y:S01]  /*1090*/  IMAD.MOV.U32 R25, RZ, RZ, RZ ;  /* 0x000000ffff197224 */ /* 0x000fe200078e00ff */
[----:B------:R-:W-:Y:S01]  /*10a0*/  @UP2 USHF.R.U32.HI UR6, URZ, UR11, UR5 ;  /* 0x0000000b3f062299 */ /* 0x000fe20008011605 */
[----:B------:R-:W-:Y:S01]  /*10b0*/  CS2R R102, SRZ ;  /* 0x0000000000667805 */ /* 0x000fe2000001ff00 */
[----:B------:R-:W-:Y:S01]  /*10c0*/  UIMAD UR4, UR47, UR9, 0x7f ;  /* 0x0000007f2f0474a4 */ /* 0x000fe2000f8e0209 */
[----:B------:R-:W-:Y:S01]  /*10d0*/  CS2R R100, SRZ ;  /* 0x0000000000647805 */ /* 0x000fe2000001ff00 */
[----:B------:R-:W-:Y:S01]  /*10e0*/  UIADD3 UR6, UR7, UR6, URZ ;  /* 0x0000000607067290 */ /* 0x000fe2000fffe03f */
[----:B------:R-:W-:Y:S01]  /*10f0*/  CS2R R98, SRZ ;  /* 0x0000000000627805 */ /* 0x000fe2000001ff00 */
[----:B------:R-:W-:Y:S01]  /*1100*/  USHF.R.S32.HI UR5, URZ, 0x1f, UR4 ;  /* 0x0000001f3f057899 */ /* 0x000fe20008011404 */
[----:B------:R-:W-:Y:S01]  /*1110*/  CS2R R96, SRZ ;  /* 0x0000000000607805 */ /* 0x000fe2000001ff00 */
[----:B------:R-:W-:Y:S01]  /*1120*/  USHF.R.S32.HI UR7, URZ, 0x1f, UR6 ;  /* 0x0000001f3f077899 */ /* 0x000fe20008011406 */
[----:B------:R-:W-:Y:S01]  /*1130*/  CS2R R94, SRZ ;  /* 0x00000000005e7805 */ /* 0x000fe2000001ff00 */
[----:B------:R-:W-:Y:S01]  /*1140*/  ULEA.HI UR5, UR5, UR4, URZ, 0x7 ;  /* 0x0000000405057291 */ /* 0x000fe2000f8f383f */
[----:B------:R-:W-:Y:S01]  /*1150*/  CS2R R92, SRZ ;  /* 0x00000000005c7805 */ /* 0x000fe2000001ff00 */
[----:B------:R-:W-:Y:S01]  /*1160*/  ULEA.HI UR7, UR7, UR6, URZ, 0x7 ;  /* 0x0000000607077291 */ /* 0x000fe2000f8f383f */
[----:B------:R-:W-:Y:S01]  /*1170*/  CS2R R90, SRZ ;  /* 0x00000000005a7805 */ /* 0x000fe2000001ff00 */
[----:B------:R-:W-:Y:S01]  /*1180*/  USHF.R.S32.HI UR49, URZ, 0x7, UR5 ;  /* 0x000000073f317899 */ /* 0x000fe20008011405 */
[----:B------:R-:W-:Y:S01]  /*1190*/  CS2R R88, SRZ ;  /* 0x0000000000587805 */ /* 0x000fe2000001ff00 */
[----:B------:R-:W-:Y:S01]  /*11a0*/  USHF.R.S32.HI UR7, URZ, 0x7, UR7 ;  /* 0x000000073f077899 */ /* 0x000fe20008011407 */
[----:B------:R-:W-:Y:S01]  /*11b0*/  ULDC UR42, c[0x0][0xc48] ;  /* 0x00031200002a7ab9 */ /* 0x000fe20000000800 */
[----:B------:R-:W-:-:S02]  /*11c0*/  UMOV UR41, UR10 ;  /* 0x0000000a00297c82 */ /* 0x000fc40008000000 */
[----:B------:R-:W-:Y:S02]  /*11d0*/  UISETP.LT.AND UP0, UPT, UR49, UR7, UPT ;  /* 0x000000073100728c */ /* 0x000fe4000bf01270 */
[----:B------:R-:W-:Y:S02]  /*11e0*/  UISETP.NE.AND UP1, UPT, UR42, 0x1, UPT ;  /* 0x000000012a00788c */ /* 0x000fe4000bf25270 */
[----:B------:R-:W-:Y:S02]  /*11f0*/  USEL UR49, UR49, UR7, UP0 ;  /* 0x0000000731317287 */ /* 0x000fe40008000000 */
[----:B------:R-:W-:Y:S02]  /*1200*/  UP2UR UR48, UPR, URZ, 0x4 ;  /* 0x000000043f307883 */ /* 0x000fe40008000000 */
[----:B------:R-:W-:-:S05]  /*1210*/  UISETP.GE.AND UP0, UPT, UR49, 0x1, UPT ;  /* 0x000000013100788c */ /* 0x000fca000bf06270 */
[----:B------:R-:W-:Y:S01]  /*1220*/  @UP1 ULDC UR8, c[0x0][0xc4c] ;  /* 0x0003130000081ab9 */ /* 0x000fe20000000800 */
[----:B------:R-:W-:Y:S01]  /*1230*/  PLOP3.LUT P1, PT, PT, PT, UP0, 0x80, 0x0 ;  /* 0x000000000000781c */ /* 0x000fe20003f2f008 */
[----:B------:R-:W-:Y:S01]  /*1240*/  UIMAD.WIDE.U32 UR4, UR10, UR8, URZ ;  /* 0x000000080a0472a5 */ /* 0x000fe2000f8e003f */
[----:B------:R-:W-:-:S03]  /*1250*/  @UP1 ULDC UR6, c[0x0][0xc50] ;  /* 0x0003140000061ab9 */ /* 0x000fc60000000800 */
[----:B------:R-:W-:-:S04]  /*1260*/  @UP1 USHF.R.U32.HI UR41, URZ, UR6, UR5 ;  /* 0x000000063f291299 */ /* 0x000fc80008011605 */
[----:B------:R-:W-:-:S04]  /*1270*/  UIADD3 UR4, -UR41, URZ, URZ ;  /* 0x0000003f29047290 */ /* 0x000fc8000fffe13f */
[----:B------:R-:W-:Y:S01]  /*1280*/  UIMAD UR42, UR42, UR4, UR10 ;  /* 0x000000042a2a72a4 */ /* 0x000fe2000f8e020a */
[----:B------:R-:W-:Y:S11]  /*1290*/  @!P1 BRA `(.L_x_2116) ;  /* 0x00000088000c9947 */ /* 0x000ff60003800000 */
        /* <DEDUP_REMOVED lines=18> */
[----:B------:R-:W-:Y:S01]  /*13c0*/  MOV R4, UR4 ;  /* 0x0000000400047c02 */ /* 0x000fe20008000f00 */
        /* <DEDUP_REMOVED lines=12> */
.L_x_2117:
        /* <DEDUP_REMOVED lines=9> */
.L_x_2222:
[----:B------:R-:W-:Y:S05]  /*1520*/  @!P0 BRA `(.L_x_2119) ;  /* 0x0000000000048947 */ /* 0x000fea0003800000 */
[----:B------:R-:W-:Y:S01]  /*1530*/  BPT.TRAP 0x1 ;  /* 0x000000040000795c */ /* 0x000fe20000300000 */
.L_x_2119:
[----:B0-----:R-:W-:Y:S01]  /*1540*/  IMAD.U32 R0, RZ, RZ, UR38 ;  /* 0x00000026ff007e24 */ /* 0x001fe2000f8e00ff */
[----:B------:R-:W-:-:S04]  /*1550*/  MOV R3, UR37 ;  /* 0x0000002500037c02 */ /* 0x000fc80008000f00 */
[----:B------:R-:W-:Y:S02]  /*1560*/  LEA R0, R0, UR45, 0x3 ;  /* 0x0000002d00007c11 */ /* 0x000fe4000f8e18ff */
[----:B------:R-:W-:-:S04]  /*1570*/  SHF.L.U32 R3, R3, 0x1f, RZ ;  /* 0x0000001f03037819 */ /* 0x000fc800000006ff */
[----:B------:R0:W1:Y:S01]  /*1580*/  SYNCS.PHASECHK.TRANS64.TRYWAIT P1, [R0+URZ+0x16830], R3 ;  /* 0x01683003000075a7 */ /* 0x000062000802017f */
[----:B------:R-:W-:Y:S05]  /*1590*/  @!P0 BRA `(.L_x_2120) ;  /* 0x0000000000048947 */ /* 0x000fea0003800000 */
[----:B------:R-:W-:Y:S01]  /*15a0*/  BPT.TRAP 0x1 ;  /* 0x000000040000795c */ /* 0x000fe20000300000 */
.L_x_2120:
[----:B-1----:R-:W-:Y:S05]  /*15b0*/  @P1 BRA `(.L_x_2121) ;  /* 0x0000000000081947 */ /* 0x002fea0003800000 */
[----:B------:R-:W1:Y:S02]  /*15c0*/  SYNCS.PHASECHK.TRANS64.TRYWAIT P1, [R0+URZ+0x16830], R3 ;  /* 0x01683003000075a7 */ /* 0x000e64000802017f */
[----:B-1----:R-:W-:Y:S05]  /*15d0*/  @!P1 BRA `(.L_x_2122) ;  /* 0x000000e000209947 */ /* 0x002fea0003800000 */
.L_x_2121:
        /* <DEDUP_REMOVED lines=35> */
.L_x_2123:
[----:B------:R-:W-:Y:S01]  /*1810*/  UISETP.NE.AND UP0, UPT, UR48, URZ, UPT ;  /* 0x0000003f3000728c */ /* 0x000fe2000bf05270 */
[----:B------:R-:W-:Y:S01]  /*1820*/  VIADD R14, R17, UR40 ;  /* 0x00000028110e7c36 */ /* 0x000fe20008000000 */
[----:B------:R-:W-:Y:S01]  /*1830*/  ULDC UR10, c[0x0][0x9d8] ;  /* 0x00027600000a7ab9 */ /* 0x000fe20000000800 */
[----:B------:R-:W-:Y:S01]  /*1840*/  ULDC UR11, c[0x0][0x2f0] ;  /* 0x0000bc00000b7ab9 */ /* 0x000fe20000000800 */
[----:B------:R-:W-:Y:S01]  /*1850*/  FMUL.FTZ R26, R26, UR10 ;  /* 0x0000000a1a1a7c20 */ /* 0x000fe20008410000 */
[----:B------:R-:W-:Y:S01]  /*1860*/  FMUL.FTZ R21, R33, UR10 ;  /* 0x0000000a21157c20 */ /* 0x000fe20008410000 */
[----:B------:R-:W-:Y:S01]  /*1870*/  PLOP3.LUT P1, PT, PT, PT, UP0, 0x80, 0x0 ;  /* 0x000000000000781c */ /* 0x000fe20003f2f008 */
[----:B------:R-:W-:Y:S01]  /*1880*/  FMUL.FTZ R27, R27, UR10 ;  /* 0x0000000a1b1b7c20 */ /* 0x000fe20008410000 */
[----:B------:R-:W-:Y:S01]  /*1890*/  PLOP3.LUT P2, PT, PT, PT, UP0, 0x80, 0x0 ;  /* 0x000000000000781c */ /* 0x000fe20003f4f008 */
[----:B------:R2:W3:Y:S01]  /*18a0*/  MUFU.TANH R105, R26 ;  /* 0x0000001a00697308 */ /* 0x0004e20000002400 */
[----:B------:R-:W-:Y:S01]  /*18b0*/  IMAD.U32 R33, RZ, RZ, UR11 ;  /* 0x0000000bff217e24 */ /* 0x000fe2000f8e00ff */
[----:B------:R-:W-:Y:S01]  /*18c0*/  @UP0 ULDC UR6, c[0x0][0x44c] ;  /* 0x0001130000060ab9 */ /* 0x000fe20000000800 */
[----:B------:R-:W-:Y:S01]  /*18d0*/  FMUL.FTZ R30, R30, UR10 ;  /* 0x0000000a1e1e7c20 */ /* 0x000fe20008410000 */
[----:B------:R-:W-:Y:S01]  /*18e0*/  ULDC UR14, c[0x0][0x288] ;  /* 0x0000a200000e7ab9 */ /* 0x000fe20000000800 */
[----:B------:R-:W-:Y:S01]  /*18f0*/  FMUL.FTZ R31, R31, UR10 ;  /* 0x0000000a1f1f7c20 */ /* 0x000fe20008410000 */
[----:B------:R-:W-:Y:S01]  /*1900*/  FMUL.FTZ R34, R34, UR10 ;  /* 0x0000000a22227c20 */ /* 0x000fe20008410000 */
[----:B------:R-:W-:Y:S01]  /*1910*/  FMUL.FTZ R35, R35, UR10 ;  /* 0x0000000a23237c20 */ /* 0x000fe20008410000 */
[----:B------:R-:W4:Y:S01]  /*1920*/  MUFU.TANH R103, R27 ;  /* 0x0000001b00677308 */ /* 0x000f220000002400 */
[----:B------:R-:W-:Y:S01]  /*1930*/  FMUL.FTZ R38, R38, UR10 ;  /* 0x0000000a26267c20 */ /* 0x000fe20008410000 */
[----:B------:R-:W-:Y:S01]  /*1940*/  @P1 IMAD.HI.U32 R2, R14, UR6, RZ ;  /* 0x000000060e021c27 */ /* 0x000fe2000f8e00ff */
[----:B------:R-:W-:-:S03]  /*1950*/  @UP0 ULDC UR6, c[0x0][0x450] ;  /* 0x0001140000060ab9 */ /* 0x000fc60000000800 */
[----:B------:R-:W-:Y:S01]  /*1960*/  FMUL.FTZ R39, R39, UR10 ;  /* 0x0000000a27277c20 */ /* 0x000fe20008410000 */
[----:B------:R-:W-:Y:S01]  /*1970*/  FMUL.FTZ R42, R42, UR10 ;  /* 0x0000000a2a2a7c20 */ /* 0x000fe20008410000 */
[----:B------:R-:W-:Y:S01]  /*1980*/  FMUL.FTZ R43, R43, UR10 ;  /* 0x0000000a2b2b7c20 */ /* 0x000fe20008410000 */
[----:B------:R-:W-:Y:S01]  /*1990*/  @P2 SHF.R.U32.HI R14, RZ, UR6, R2 ;  /* 0x00000006ff0e2c19 */ /* 0x000fe20008011602 */
[----:B------:R-:W-:Y:S01]  /*19a0*/  UMOV UR6, 0xffffff80 ;  /* 0xffffff8000067882 */ /* 0x000fe20000000000 */
[----:B------:R-:W5:Y:S01]  /*19b0*/  MUFU.TANH R101, R30 ;  /* 0x0000001e00657308 */ /* 0x000f620000002400 */
[----:B------:R-:W-:Y:S01]  /*19c0*/  UIMAD UR6, UR49, UR6, 0x80 ;  /* 0x00000080310674a4 */ /* 0x000fe2000f8e0206 */
[----:B------:R-:W-:Y:S01]  /*19d0*/  FMUL.FTZ R46, R46, UR10 ;  /* 0x0000000a2e2e7c20 */ /* 0x000fe20008410000 */
[----:B01----:R-:W0:Y:S01]  /*19e0*/  SHFL.IDX PT, R3, R14, 0x1, 0x1c1f ;  /* 0x003c1f000e037f89 */ /* 0x003e2200000e0000 */
[----:B------:R-:W-:Y:S01]  /*19f0*/  FMUL.FTZ R47, R47, UR10 ;  /* 0x0000000a2f2f7c20 */ /* 0x000fe20008410000 */
[----:B------:R-:W-:Y:S01]  /*1a00*/  UIADD3 UR7, UR6, 0x1, URZ ;  /* 0x0000000106077890 */ /* 0x000fe2000fffe03f */
[----:B------:R-:W-:Y:S01]  /*1a10*/  FMUL.FTZ R50, R50, UR10 ;  /* 0x0000000a32327c20 */ /* 0x000fe20008410000 */
[----:B------:R-:W-:Y:S01]  /*1a20*/  UIMAD UR6, UR47, UR11, UR6 ;  /* 0x0000000b2f0672a4 */ /* 0x000fe2000f8e0206 */
[----:B------:R1:W5:Y:S01]  /*1a30*/  MUFU.TANH R99, R31 ;  /* 0x0000001f00637308 */ /* 0x0003620000002400 */
[----:B------:R-:W-:Y:S01]  /*1a40*/  FMUL.FTZ R51, R51, UR10 ;  /* 0x0000000a33337c20 */ /* 0x000fe20008410000 */
[----:B------:R-:W-:Y:S01]  /*1a50*/  FMUL.FTZ R54, R54, UR10 ;  /* 0x0000000a36367c20 */ /* 0x000fe20008410000 */
[----:B------:R-:W-:-:S02]  /*1a60*/  IMAD.U32 R15, RZ, RZ, UR7 ;  /* 0x00000007ff0f7e24 */ /* 0x000fc4000f8e00ff */
[----:B------:R-:W-:Y:S01]  /*1a70*/  FMUL.FTZ R63, R63, UR10 ;  /* 0x0000000a3f3f7c20 */ /* 0x000fe20008410000 */
[----:B------:R-:W-:Y:S01]  /*1a80*/  FMUL.FTZ R9, R25, UR10 ;  /* 0x0000000a19097c20 */ /* 0x000fe20008410000 */
[----:B------:R-:W-:Y:S01]  /*1a90*/  FMUL.FTZ R25, R36, UR10 ;  /* 0x0000000a24197c20 */ /* 0x000fe20008410000 */
[C---:B--2---:R-:W-:Y:S01]  /*1aa0*/  IMAD R26, R16.reuse, -0x2, R15 ;  /* 0xfffffffe101a7824 */ /* 0x044fe200078e020f */
[----:B------:R-:W2:Y:S01]  /*1ab0*/  MUFU.TANH R97, R34 ;  /* 0x0000002200617308 */ /* 0x000ea20000002400 */
[----:B------:R-:W-:Y:S02]  /*1ac0*/  IMAD.U32 R15, RZ, RZ, UR6 ;  /* 0x00000006ff0f7e24 */ /* 0x000fe4000f8e00ff */
[----:B------:R-:W-:Y:S01]  /*1ad0*/  FMUL.FTZ R36, R53, UR10 ;  /* 0x0000000a35247c20 */ /* 0x000fe20008410000 */
[----:B------:R-:W-:Y:S02]  /*1ae0*/  IMAD R26, R33, UR47, R26 ;  /* 0x0000002f211a7c24 */ /* 0x000fe4000f8e021a */
[----:B------:R-:W-:Y:S01]  /*1af0*/  FMUL.FTZ R55, R55, UR10 ;  /* 0x0000000a37377c20 */ /* 0x000fe20008410000 */
[----:B------:R-:W-:-:S02]  /*1b00*/  IMAD R20, R16, -0x2, R15 ;  /* 0xfffffffe10147824 */ /* 0x000fc400078e020f */
[----:B------:R-:W-:Y:S01]  /*1b10*/  FMUL.FTZ R59, R59, UR10 ;  /* 0x0000000a3b3b7c20 */ /* 0x000fe20008410000 */
[----:B-1----:R-:W-:Y:S01]  /*1b20*/  FMUL.FTZ R31, R45, UR10 ;  /* 0x0000000a2d1f7c20 */ /* 0x002fe20008410000 */
[----:B------:R-:W1:Y:S01]  /*1b30*/  MUFU.TANH R35, R35 ;  /* 0x0000002300237308 */ /* 0x000e620000002400 */
[----:B------:R-:W-:Y:S01]  /*1b40*/  FMUL.FTZ R58, R58, UR10 ;  /* 0x0000000a3a3a7c20 */ /* 0x000fe20008410000 */
[----:B------:R-:W-:Y:S01]  /*1b50*/  FMUL.FTZ R7, R24, UR10 ;  /* 0x0000000a18077c20 */ /* 0x000fe20008410000 */
[----:B0-----:R-:W-:Y:S01]  /*1b60*/  IADD3 R3, R3, -UR14, R26 ;  /* 0x8000000e03037c10 */ /* 0x001fe2000fffe01a */
[----:B------:R-:W-:Y:S01]  /*1b70*/  FMUL.FTZ R11, R29, UR10 ;  /* 0x0000000a1d0b7c20 */ /* 0x000fe20008410000 */
[----:B------:R-:W-:Y:S01]  /*1b80*/  FMUL.FTZ R24, R32, UR10 ;  /* 0x0000000a20187c20 */ /* 0x000fe20008410000 */
[----:B------:R-:W-:Y:S01]  /*1b90*/  FMUL.FTZ R29, R40, UR10 ;  /* 0x0000000a281d7c20 */ /* 0x000fe20008410000 */
[----:B------:R-:W-:Y:S01]  /*1ba0*/  VIMNMX R2, R20, R3, PT ;  /* 0x0000000314027248 */ /* 0x000fe20003fe0100 */
[----:B------:R-:W0:Y:S01]  /*1bb0*/  MUFU.TANH R93, R38 ;  /* 0x00000026005d7308 */ /* 0x000e220000002400 */
[----:B------:R-:W-:Y:S01]  /*1bc0*/  FMUL.FTZ R3, R67, UR10 ;  /* 0x0000000a43037c20 */ /* 0x000fe20008410000 */
[----:B------:R-:W-:Y:S01]  /*1bd0*/  FMUL.FTZ R32, R49, UR10 ;  /* 0x0000000a31207c20 */ /* 0x000fe20008410000 */
[C---:B------:R-:W-:Y:S01]  /*1be0*/  ISETP.GT.AND P1, PT, R2.reuse, RZ, PT ;  /* 0x000000ff0200720c */ /* 0x040fe20003f24270 */
[----:B------:R-:W-:Y:S01]  /*1bf0*/  FMUL.FTZ R40, R57, UR10 ;  /* 0x0000000a39287c20 */ /* 0x000fe20008410000 */
[----:B------:R-:W-:Y:S01]  /*1c00*/  ISETP.GT.AND P2, PT, R2, 0x1, PT ;  /* 0x000000010200780c */ /* 0x000fe20003f44270 */
[----:B------:R-:W-:Y:S01]  /*1c10*/  FMUL.FTZ R62, R62, UR10 ;  /* 0x0000000a3e3e7c20 */ /* 0x000fe20008410000 */
[----:B------:R-:W-:Y:S01]  /*1c20*/  ISETP.GT.AND P3, PT, R2, 0x8, PT ;  /* 0x000000080200780c */ /* 0x000fe20003f64270 */
[----:B------:R-:W0:Y:S01]  /*1c30*/  MUFU.TANH R39, R39 ;  /* 0x0000002700277308 */ /* 0x000e220000002400 */
[----:B---3--:R-:W-:Y:S01]  /*1c40*/  FSEL R105, R105, -INF , P1 ;  /* 0xff80000069697808 */ /* 0x008fe20000800000 */
[----:B------:R-:W-:Y:S01]  /*1c50*/  FMUL.FTZ R66, R66, UR10 ;  /* 0x0000000a42427c20 */ /* 0x000fe20008410000 */
[----:B----4-:R-:W-:Y:S01]  /*1c60*/  FSEL R103, R103, -INF , P2 ;  /* 0xff80000067677808 */ /* 0x010fe20001000000 */
[----:B------:R-:W-:Y:S01]  /*1c70*/  FMUL.FTZ R13, R28, UR10 ;  /* 0x0000000a1c0d7c20 */ /* 0x000fe20008410000 */
[----:B------:R-:W-:Y:S01]  /*1c80*/  ISETP.GT.AND P1, PT, R2, 0x9, PT ;  /* 0x000000090200780c */ /* 0x000fe20003f24270 */
[----:B------:R-:W-:Y:S01]  /*1c90*/  FMUL.FTZ R28, R41, UR10 ;  /* 0x0000000a291c7c20 */ /* 0x000fe20008410000 */
[----:B-----5:R-:W-:Y:S01]  /*1ca0*/  FSEL R101, R101, -INF , P3 ;  /* 0xff80000065657808 */ /* 0x020fe20001800000 */
[----:B------:R-:W3:Y:S01]  /*1cb0*/  MUFU.TANH R89, R42 ;  /* 0x0000002a00597308 */ /* 0x000ee20000002400 */
[----:B------:R-:W-:Y:S01]  /*1cc0*/  FMNMX.FTZ R4, R105, R103, !PT ;  /* 0x0000006769047209 */ /* 0x000fe20007810000 */
[----:B------:R-:W-:Y:S01]  /*1cd0*/  FMUL.FTZ R70, R70, UR10 ;  /* 0x0000000a46467c20 */ /* 0x000fe20008410000 */
[C---:B------:R-:W-:Y:S01]  /*1ce0*/  ISETP.GT.AND P2, PT, R2.reuse, 0x10, PT ;  /* 0x000000100200780c */ /* 0x040fe20003f44270 */
[----:B------:R-:W-:Y:S01]  /*1cf0*/  FMUL.FTZ R27, R37, UR10 ;  /* 0x0000000a251b7c20 */ /* 0x000fe20008410000 */
[----:B------:R-:W-:Y:S01]  /*1d00*/  FSEL R99, R99, -INF , P1 ;  /* 0xff80000063637808 */ /* 0x000fe20000800000 */
[----:B------:R-:W-:Y:S01]  /*1d10*/  FMUL.FTZ R71, R71, UR10 ;  /* 0x0000000a47477c20 */ /* 0x000fe20008410000 */
[----:B------:R-:W-:Y:S01]  /*1d20*/  FMNMX.FTZ R4, R101, R4, !PT ;  /* 0x0000000465047209 */ /* 0x000fe20007810000 */
[----:B------:R-:W4:Y:S01]  /*1d30*/  MUFU.TANH R43, R43 ;  /* 0x0000002b002b7308 */ /* 0x000f220000002400 */
[----:B------:R-:W-:Y:S01]  /*1d40*/  ISETP.GT.AND P1, PT, R2, 0x11, PT ;  /* 0x000000110200780c */ /* 0x000fe20003f24270 */
[----:B------:R-:W-:Y:S01]  /*1d50*/  FMUL.FTZ R74, R74, UR10 ;  /* 0x0000000a4a4a7c20 */ /* 0x000fe20008410000 */
[----:B--2---:R-:W-:Y:S01]  /*1d60*/  FSEL R97, R97, -INF , P2 ;  /* 0xff80000061617808 */ /* 0x004fe20001000000 */
[----:B------:R-:W-:Y:S01]  /*1d70*/  FMUL.FTZ R75, R75, UR10 ;  /* 0x0000000a4b4b7c20 */ /* 0x000fe20008410000 */
[----:B------:R-:W-:Y:S01]  /*1d80*/  FMNMX.FTZ R4, R99, R4, !PT ;  /* 0x0000000463047209 */ /* 0x000fe20007810000 */
[----:B------:R-:W-:Y:S01]  /*1d90*/  FMUL.FTZ R78, R78, UR10 ;  /* 0x0000000a4e4e7c20 */ /* 0x000fe20008410000 */
[----:B------:R-:W-:Y:S01]  /*1da0*/  ISETP.GT.AND P2, PT, R2, 0x18, PT ;  /* 0x000000180200780c */ /* 0x000fe20003f44270 */
[----:B------:R-:W2:Y:S01]  /*1db0*/  MUFU.TANH R46, R46 ;  /* 0x0000002e002e7308 */ /* 0x000ea20000002400 */
[----:B-1----:R-:W-:Y:S01]  /*1dc0*/  FSEL R95, R35, -INF , P1 ;  /* 0xff800000235f7808 */ /* 0x002fe20000800000 */
[----:B------:R-:W-:Y:S01]  /*1dd0*/  FMUL.FTZ R79, R79, UR10 ;  /* 0x0000000a4f4f7c20 */ /* 0x000fe20008410000 */
[----:B------:R-:W-:Y:S01]  /*1de0*/  FMNMX.FTZ R4, R97, R4, !PT ;  /* 0x0000000461047209 */ /* 0x000fe20007810000 */
[----:B------:R-:W-:Y:S01]  /*1df0*/  FMUL.FTZ R82, R82, UR10 ;  /* 0x0000000a52527c20 */ /* 0x000fe20008410000 */
[----:B------:R-:W-:Y:S01]  /*1e00*/  ISETP.GT.AND P1, PT, R2, 0x19, PT ;  /* 0x000000190200780c */ /* 0x000fe20003f24270 */
[----:B------:R-:W-:Y:S01]  /*1e10*/  FMUL.FTZ R83, R83, UR10 ;  /* 0x0000000a53537c20 */ /* 0x000fe20008410000 */
[----:B0-----:R-:W-:Y:S01]  /*1e20*/  FSEL R93, R93, -INF , P2 ;  /* 0xff8000005d5d7808 */ /* 0x001fe20001000000 */
[----:B------:R-:W-:Y:S01]  /*1e30*/  MUFU.TANH R47, R47 ;  /* 0x0000002f002f7308 */ /* 0x000fe20000002400 */
[----:B------:R-:W-:Y:S01]  /*1e40*/  FMNMX.FTZ R4, R95, R4, !PT ;  /* 0x000000045f047209 */ /* 0x000fe20007810000 */
[----:B------:R-:W-:Y:S01]  /*1e50*/  FMUL.FTZ R86, R86, UR10 ;  /* 0x0000000a56567c20 */ /* 0x000fe20008410000 */
[----:B------:R-:W-:Y:S01]  /*1e60*/  ISETP.GT.AND P2, PT, R2, 0x20, PT ;  /* 0x000000200200780c */ /* 0x000fe20003f44270 */
[----:B------:R-:W-:Y:S01]  /*1e70*/  FMUL.FTZ R87, R87, UR10 ;  /* 0x0000000a57577c20 */ /* 0x000fe20008410000 */
[----:B------:R-:W-:Y:S01]  /*1e80*/  FSEL R91, R39, -INF , P1 ;  /* 0xff800000275b7808 */ /* 0x000fe20000800000 */
[----:B------:R-:W-:Y:S01]  /*1e90*/  FMUL.FTZ R30, R44, UR10 ;  /* 0x0000000a2c1e7c20 */ /* 0x000fe20008410000 */
[----:B------:R-:W-:Y:S01]  /*1ea0*/  FMNMX.FTZ R4, R93, R4, !PT ;  /* 0x000000045d047209 */ /* 0x000fe20007810000 */
[----:B------:R-:W0:Y:S01]  /*1eb0*/  MUFU.TANH R50, R50 ;  /* 0x0000003200327308 */ /* 0x000e220000002400 */
[----:B------:R-:W-:Y:S01]  /*1ec0*/  ISETP.GT.AND P1, PT, R2, 0x21, PT ;  /* 0x000000210200780c */ /* 0x000fe20003f24270 */
[----:B------:R-:W1:Y:S01]  /*1ed0*/  SHFL.IDX PT, R44, R14, RZ, 0x1c1f ;  /* 0x001c1fff0e2c7589 */ /* 0x000e6200000e0000 */
[----:B---3--:R-:W-:Y:S01]  /*1ee0*/  FSEL R89, R89, -INF , P2 ;  /* 0xff80000059597808 */ /* 0x008fe20001000000 */
[----:B------:R-:W-:Y:S01]  /*1ef0*/  ULDC UR6, c[0x0][0x988] ;  /* 0x0002620000067ab9 */ /* 0x000fe20000000800 */
[----:B------:R-:W-:Y:S01]  /*1f00*/  FMNMX.FTZ R4, R91, R4, !PT ;  /* 0x000000045b047209 */ /* 0x000fe20007810000 */
[----:B------:R-:W-:Y:S01]  /*1f10*/  FMUL.FTZ R42, R56, UR10 ;  /* 0x0000000a382a7c20 */ /* 0x000fe20008410000 */
[C---:B------:R-:W-:Y:S01]  /*1f20*/  ISETP.GT.AND P2, PT, R2.reuse, 0x28, PT ;  /* 0x000000280200780c */ /* 0x040fe20003f44270 */
[----:B------:R-:W-:Y:S01]  /*1f30*/  MUFU.TANH R51, R51 ;  /* 0x0000003300337308 */ /* 0x000fe20000002400 */
[----:B----4-:R-:W-:Y:S01]  /*1f40*/  FSEL R67, R43, -INF , P1 ;  /* 0xff8000002b437808 */ /* 0x010fe20000800000 */
[----:B------:R-:W-:Y:S01]  /*1f50*/  FMUL.FTZ R56, R65, UR10 ;  /* 0x0000000a41387c20 */ /* 0x000fe20008410000 */
[----:B------:R-:W-:Y:S01]  /*1f60*/  FMNMX.FTZ R4, R89, R4, !PT ;  /* 0x0000000459047209 */ /* 0x000fe20007810000 */
[----:B------:R-:W-:Y:S01]  /*1f70*/  FMUL.FTZ R65, R77, UR10 ;  /* 0x0000000a4d417c20 */ /* 0x000fe20008410000 */
[----:B------:R-:W-:Y:S01]  /*1f80*/  ISETP.GT.AND P1, PT, R2, 0x29, PT ;  /* 0x000000290200780c */ /* 0x000fe20003f24270 */
[----:B------:R-:W-:Y:S01]  /*1f90*/  FMUL.FTZ R34, R48, UR10 ;  /* 0x0000000a30227c20 */ /* 0x000fe20008410000 */
[----:B------:R-:W-:Y:S01]  /*1fa0*/  FMNMX.FTZ R4, R67, R4, !PT ;  /* 0x0000000443047209 */ /* 0x000fe20007810000 */
[----:B------:R-:W3:Y:S01]  /*1fb0*/  MUFU.TANH R53, R54 ;  /* 0x0000003600357308 */ /* 0x000ee20000002400 */
[----:B------:R-:W-:Y:S01]  /*1fc0*/  IADD3 R77, R26, -UR14, RZ ;  /* 0x8000000e1a4d7c10 */ /* 0x000fe2000fffe0ff */
[----:B------:R-:W-:Y:S01]  /*1fd0*/  FMUL.FTZ R38, R52, UR10 ;  /* 0x0000000a34267c20 */ /* 0x000fe20008410000 */
[----:B------:R-:W-:Y:S01]  /*1fe0*/  R2UR UR15, R0 ;  /* 0x00000000000f72ca */ /* 0x000fe200000e0000 */
[----:B------:R-:W-:Y:S01]  /*1ff0*/  @UP0 ULDC UR18, c[0x0][0x450] ;  /* 0x0001140000120ab9 */ /* 0x000fe20000000800 */
[----:B------:R-:W-:Y:S01]  /*2000*/  UIMAD UR11, UR47, UR11, -UR14 ;  /* 0x0000000b2f0b72a4 */ /* 0x000fe2000f8e0a0e */
[----:B------:R-:W-:Y:S01]  /*2010*/  CS2R R118, SRZ ;  /* 0x0000000000767805 */ /* 0x000fe2000001ff00 */
[----:B------:R-:W-:Y:S01]  /*2020*/  UIADD3 UR25, UR49, -0x2, URZ ;  /* 0xfffffffe31197890 */ /* 0x000fe2000fffe03f */
[----:B------:R2:W-:Y:S01]  /*2030*/  MUFU.TANH R6, R63 ;  /* 0x0000003f00067308 */ /* 0x0005e20000002400 */
[----:B------:R-:W-:-:S02]  /*2040*/  CS2R R116, SRZ ;  /* 0x0000000000747805 */ /* 0x000fc4000001ff00 */
[----:B-1----:R-:W-:Y:S02]  /*2050*/  VIADDMNMX R77, R44, R77, R20, PT ;  /* 0x0000004d2c4d7246 */ /* 0x002fe40003800114 */
[----:B------:R-:W-:Y:S02]  /*2060*/  CS2R R114, SRZ ;  /* 0x0000000000727805 */ /* 0x000fe4000001ff00 */
[----:B------:R-:W-:Y:S02]  /*2070*/  CS2R R112, SRZ ;  /* 0x0000000000707805 */ /* 0x000fe4000001ff00 */
[----:B------:R-:W-:Y:S01]  /*2080*/  ISETP.GT.AND P3, PT, R77, 0x8, PT ;  /* 0x000000084d00780c */ /* 0x000fe20003f64270 */
[----:B------:R-:W1:Y:S01]  /*2090*/  MUFU.TANH R5, R55 ;  /* 0x0000003700057308 */ /* 0x000e620000002400 */
[----:B--2---:R-:W-:Y:S02]  /*20a0*/  FSEL R63, R46, -INF , P2 ;  /* 0xff8000002e3f7808 */ /* 0x004fe40001000000 */
[----:B------:R-:W-:-:S02]  /*20b0*/  ISETP.GT.AND P2, PT, R2, 0x30, PT ;  /* 0x000000300200780c */ /* 0x000fc40003f44270 */
[----:B------:R-:W-:Y:S02]  /*20c0*/  FMNMX.FTZ R4, R63, R4, !PT ;  /* 0x000000043f047209 */ /* 0x000fe40007810000 */
[----:B0-----:R-:W-:Y:S01]  /*20d0*/  FSEL R57, R50, -INF , P2 ;  /* 0xff80000032397808 */ /* 0x001fe20001000000 */
[----:B------:R0:W-:Y:S01]  /*20e0*/  MUFU.TANH R45, R59 ;  /* 0x0000003b002d7308 */ /* 0x0001e20000002400 */
[----:B------:R-:W-:-:S04]  /*20f0*/  ISETP.GT.AND P2, PT, R2, 0x38, PT ;  /* 0x000000380200780c */ /* 0x000fc80003f44270 */
[----:B---3--:R-:W-:Y:S02]  /*2100*/  FSEL R53, R53, -INF , P2 ;  /* 0xff80000035357808 */ /* 0x008fe40001000000 */
[C---:B------:R-:W-:Y:S01]  /*2110*/  ISETP.GT.AND P2, PT, R2.reuse, 0x40, PT ;  /* 0x000000400200780c */ /* 0x040fe20003f44270 */
[----:B------:R2:W3:Y:S01]  /*2120*/  MUFU.TANH R49, R58 ;  /* 0x0000003a00317308 */ /* 0x0004e20000002400 */
[----:B0-----:R-:W-:Y:S02]  /*2130*/  FSEL R59, R47, -INF , P1 ;  /* 0xff8000002f3b7808 */ /* 0x001fe40000800000 */
[C---:B------:R-:W-:Y:S02]  /*2140*/  ISETP.GT.AND P1, PT, R2.reuse, 0x31, PT ;  /* 0x000000310200780c */ /* 0x040fe40003f24270 */
[----:B------:R-:W-:Y:S02]  /*2150*/  FMNMX.FTZ R4, R59, R4, !PT ;  /* 0x000000043b047209 */ /* 0x000fe40007810000 */
[----:B------:R-:W-:Y:S01]  /*2160*/  FSEL R55, R51, -INF , P1 ;  /* 0xff80000033377808 */ /* 0x000fe20000800000 */
[----:B------:R-:W0:Y:S01]  /*2170*/  MUFU.TANH R62, R62 ;  /* 0x0000003e003e7308 */ /* 0x000e220000002400 */
[----:B------:R-:W-:Y:S01]  /*2180*/  FMNMX.FTZ R4, R57, R4, !PT ;  /* 0x0000000439047209 */ /* 0x000fe20007810000 */
[----:B--2---:R-:W-:Y:S01]  /*2190*/  FMUL.FTZ R58, R69, UR10 ;  /* 0x0000000a453a7c20 */ /* 0x004fe20008410000 */
[----:B------:R-:W-:Y:S01]  /*21a0*/  ISETP.GT.AND P1, PT, R2, 0x39, PT ;  /* 0x000000390200780c */ /* 0x000fe20003f24270 */
[----:B------:R-:W-:Y:S01]  /*21b0*/  FMUL.FTZ R69, R80, UR10 ;  /* 0x0000000a50457c20 */ /* 0x000fe20008410000 */
[----:B------:R-:W-:-:S02]  /*21c0*/  FMNMX.FTZ R4, R55, R4, !PT ;  /* 0x0000000437047209 */ /* 0x000fc40007810000 */
[----:B-1----:R-:W-:Y:S01]  /*21d0*/  FSEL R51, R5, -INF , P1 ;  /* 0xff80000005337808 */ /* 0x002fe20000800000 */
[----:B------:R-:W1:Y:S01]  /*21e0*/  MUFU.TANH R41, R66 ;  /* 0x0000004200297308 */ /* 0x000e620000002400 */
[----:B------:R-:W-:Y:S02]  /*21f0*/  FMNMX.FTZ R4, R53, R4, !PT ;  /* 0x0000000435047209 */ /* 0x000fe40007810000 */
[C---:B------:R-:W-:Y:S02]  /*2200*/  ISETP.GT.AND P1, PT, R2.reuse, 0x41, PT ;  /* 0x000000410200780c */ /* 0x040fe40003f24270 */
[----:B---3--:R-:W-:Y:S02]  /*2210*/  FSEL R49, R49, -INF , P2 ;  /* 0xff80000031317808 */ /* 0x008fe40001000000 */
[----:B------:R-:W-:Y:S01]  /*2220*/  FMNMX.FTZ R4, R51, R4, !PT ;  /* 0x0000000433047209 */ /* 0x000fe20007810000 */
[----:B------:R-:W2:Y:S01]  /*2230*/  MUFU.TANH R3, R3 ;  /* 0x0000000300037308 */ /* 0x000ea20000002400 */
[----:B------:R-:W-:-:S02]  /*2240*/  ISETP.GT.AND P2, PT, R2, 0x48, PT ;  /* 0x000000480200780c */ /* 0x000fc40003f44270 */
[----:B------:R-:W-:Y:S02]  /*2250*/  FSEL R45, R45, -INF , P1 ;  /* 0xff8000002d2d7808 */ /* 0x000fe40000800000 */
[----:B------:R-:W-:Y:S02]  /*2260*/  FMNMX.FTZ R4, R49, R4, !PT ;  /* 0x0000000431047209 */ /* 0x000fe40007810000 */
[----:B------:R-:W-:Y:S01]  /*2270*/  ISETP.GT.AND P1, PT, R2, 0x49, PT ;  /* 0x000000490200780c */ /* 0x000fe20003f24270 */
[----:B------:R-:W3:Y:S01]  /*2280*/  MUFU.TANH R37, R70 ;  /* 0x0000004600257308 */ /* 0x000ee20000002400 */
[----:B0-----:R-:W-:Y:S01]  /*2290*/  FSEL R47, R62, -INF , P2 ;  /* 0xff8000003e2f7808 */ /* 0x001fe20001000000 */
[----:B------:R-:W-:Y:S01]  /*22a0*/  FMUL.FTZ R62, R73, UR10 ;  /* 0x0000000a493e7c20 */ /* 0x000fe20008410000 */
[----:B------:R-:W-:Y:S01]  /*22b0*/  FMNMX.FTZ R4, R45, R4, !PT ;  /* 0x000000042d047209 */ /* 0x000fe20007810000 */
[----:B------:R-:W-:Y:S01]  /*22c0*/  FMUL.FTZ R73, R84, UR10 ;  /* 0x0000000a54497c20 */ /* 0x000fe20008410000 */
[----:B------:R-:W-:-:S02]  /*22d0*/  ISETP.GT.AND P2, PT, R2, 0x50, PT ;  /* 0x000000500200780c */ /* 0x000fc40003f44270 */
[----:B------:R-:W-:Y:S01]  /*22e0*/  FSEL R43, R6, -INF , P1 ;  /* 0xff800000062b7808 */ /* 0x000fe20000800000 */
[----:B------:R0:W4:Y:S01]  /*22f0*/  MUFU.TANH R35, R71 ;  /* 0x0000004700237308 */ /* 0x0001220000002400 */
[----:B------:R-:W-:Y:S02]  /*2300*/  FMNMX.FTZ R4, R47, R4, !PT ;  /* 0x000000042f047209 */ /* 0x000fe40007810000 */
[C---:B------:R-:W-:Y:S02]  /*2310*/  ISETP.GT.AND P1, PT, R2.reuse, 0x51, PT ;  /* 0x000000510200780c */ /* 0x040fe40003f24270 */
[----:B-1----:R-:W-:Y:S02]  /*2320*/  FSEL R41, R41, -INF , P2 ;  /* 0xff80000029297808 */ /* 0x002fe40001000000 */
[----:B------:R-:W-:Y:S01]  /*2330*/  FMNMX.FTZ R4, R43, R4, !PT ;  /* 0x000000042b047209 */ /* 0x000fe20007810000 */
[----:B------:R1:W5:Y:S01]  /*2340*/  MUFU.TANH R33, R74 ;  /* 0x0000004a00217308 */ /* 0x0003620000002400 */
[----:B------:R-:W-:Y:S01]  /*2350*/  ISETP.GT.AND P2, PT, R2, 0x58, PT ;  /* 0x000000580200780c */ /* 0x000fe20003f44270 */
[----:B0-----:R-:W-:Y:S01]  /*2360*/  FMUL.FTZ R71, R81, UR10 ;  /* 0x0000000a51477c20 */ /* 0x001fe20008410000 */
[----:B--2---:R-:W-:-:S02]  /*2370*/  FSEL R39, R3, -INF , P1 ;  /* 0xff80000003277808 */ /* 0x004fc40000800000 */
[----:B------:R-:W-:Y:S02]  /*2380*/  FMNMX.FTZ R4, R41, R4, !PT ;  /* 0x0000000429047209 */ /* 0x000fe40007810000 */
[C---:B------:R-:W-:Y:S01]  /*2390*/  ISETP.GT.AND P1, PT, R2.reuse, 0x59, PT ;  /* 0x000000590200780c */ /* 0x040fe20003f24270 */
[----:B------:R-:W0:Y:S01]  /*23a0*/  MUFU.TANH R75, R75 ;  /* 0x0000004b004b7308 */ /* 0x000e220000002400 */
[----:B---3--:R-:W-:Y:S01]  /*23b0*/  FSEL R37, R37, -INF , P2 ;  /* 0xff80000025257808 */ /* 0x008fe20001000000 */
[----:B-1----:R-:W-:Y:S01]  /*23c0*/  FMUL.FTZ R74, R85, UR10 ;  /* 0x0000000a554a7c20 */ /* 0x002fe20008410000 */
[----:B------:R-:W-:Y:S02]  /*23d0*/  FMNMX.FTZ R4, R39, R4, !PT ;  /* 0x0000000427047209 */ /* 0x000fe40007810000 */
[----:B------:R-:W-:Y:S02]  /*23e0*/  ISETP.GT.AND P2, PT, R2, 0x60, PT ;  /* 0x000000600200780c */ /* 0x000fe40003f44270 */
[----:B----4-:R-:W-:Y:S01]  /*23f0*/  FSEL R35, R35, -INF , P1 ;  /* 0xff80000023237808 */ /* 0x010fe20000800000 */
[----:B------:R-:W1:Y:S01]  /*2400*/  MUFU.TANH R5, R78 ;  /* 0x0000004e00057308 */ /* 0x000e620000002400 */
[----:B------:R-:W-:-:S02]  /*2410*/  FMNMX.FTZ R4, R37, R4, !PT ;  /* 0x0000000425047209 */ /* 0x000fc40007810000 */
[C---:B------:R-:W-:Y:S02]  /*2420*/  ISETP.GT.AND P1, PT, R2.reuse, 0x61, PT ;  /* 0x000000610200780c */ /* 0x040fe40003f24270 */
[----:B-----5:R-:W-:Y:S02]  /*2430*/  FSEL R33, R33, -INF , P2 ;  /* 0xff80000021217808 */ /* 0x020fe40001000000 */
[----:B------:R-:W-:Y:S01]  /*2440*/  FMNMX.FTZ R4, R35, R4, !PT ;  /* 0x0000000423047209 */ /* 0x000fe20007810000 */
[----:B------:R2:W3:Y:S01]  /*2450*/  MUFU.TANH R12, R79 ;  /* 0x0000004f000c7308 */ /* 0x0004e20000002400 */
[----:B------:R-:W-:Y:S02]  /*2460*/  ISETP.GT.AND P2, PT, R2, 0x68, PT ;  /* 0x000000680200780c */ /* 0x000fe40003f44270 */
[----:B0-----:R-:W-:Y:S01]  /*2470*/  FSEL R3, R75, -INF , P1 ;  /* 0xff8000004b037808 */ /* 0x001fe20000800000 */
[----:B------:R-:W-:Y:S01]  /*2480*/  FMUL.FTZ R75, R60, UR10 ;  /* 0x0000000a3c4b7c20 */ /* 0x000fe20008410000 */
[----:B------:R-:W-:-:S02]  /*2490*/  FMNMX.FTZ R4, R33, R4, !PT ;  /* 0x0000000421047209 */ /* 0x000fc40007810000 */
[----:B------:R-:W-:Y:S01]  /*24a0*/  ISETP.GT.AND P1, PT, R2, 0x69, PT ;  /* 0x000000690200780c */ /* 0x000fe20003f24270 */
[----:B------:R0:W4:Y:S01]  /*24b0*/  MUFU.TANH R10, R82 ;  /* 0x00000052000a7308 */ /* 0x0001220000002400 */
[----:B-1----:R-:W-:Y:S01]  /*24c0*/  FSEL R5, R5, -INF , P2 ;  /* 0xff80000005057808 */ /* 0x002fe20001000000 */
[----:B--2---:R-:W-:Y:S01]  /*24d0*/  FMUL.FTZ R79, R61, UR10 ;  /* 0x0000000a3d4f7c20 */ /* 0x004fe20008410000 */
[----:B------:R-:W-:Y:S01]  /*24e0*/  FMNMX.FTZ R4, R3, R4, !PT ;  /* 0x0000000403047209 */ /* 0x000fe20007810000 */
[----:B------:R-:W-:Y:S01]  /*24f0*/  FMUL.FTZ R61, R68, UR10 ;  /* 0x0000000a443d7c20 */ /* 0x000fe20008410000 */
[----:B------:R-:W-:Y:S01]  /*2500*/  ISETP.GT.AND P2, PT, R2, 0x70, PT ;  /* 0x000000700200780c */ /* 0x000fe20003f44270 */
[----:B------:R-:W-:Y:S01]  /*2510*/  FMUL.FTZ R68, R76, UR10 ;  /* 0x0000000a4c447c20 */ /* 0x000fe20008410000 */
[----:B------:R-:W-:Y:S01]  /*2520*/  FMNMX.FTZ R15, R5, R4, !PT ;  /* 0x00000004050f7209 */ /* 0x000fe20007810000 */
[----:B------:R-:W1:Y:S01]  /*2530*/  MUFU.TANH R8, R83 ;  /* 0x0000005300087308 */ /* 0x000e620000002400 */
[----:B---3--:R-:W-:Y:S01]  /*2540*/  FSEL R12, R12, -INF , P1 ;  /* 0xff8000000c0c7808 */ /* 0x008fe20000800000 */
[----:B0-----:R-:W-:Y:S01]  /*2550*/  FMUL.FTZ R82, R64, UR10 ;  /* 0x0000000a40527c20 */ /* 0x001fe20008410000 */
[----:B------:R-:W-:Y:S01]  /*2560*/  ISETP.GT.AND P1, PT, R2, 0x71, PT ;  /* 0x000000710200780c */ /* 0x000fe20003f24270 */
[----:B------:R-:W-:Y:S01]  /*2570*/  FMUL.FTZ R64, R72, UR10 ;  /* 0x0000000a48407c20 */ /* 0x000fe20008410000 */
[----:B------:R-:W-:Y:S01]  /*2580*/  FMNMX.FTZ R15, R12, R15, !PT ;  /* 0x0000000f0c0f7209 */ /* 0x000fe20007810000 */
[----:B------:R-:W-:-:S02]  /*2590*/  UMOV UR10, UR40 ;  /* 0x00000028000a7c82 */ /* 0x000fc40008000000 */
[----:B------:R-:W0:Y:S01]  /*25a0*/  MUFU.TANH R86, R86 ;  /* 0x0000005600567308 */ /* 0x000e220000002400 */
[----:B----4-:R-:W-:Y:S02]  /*25b0*/  FSEL R10, R10, -INF , P2 ;  /* 0xff8000000a0a7808 */ /* 0x010fe40001000000 */
[----:B------:R-:W-:Y:S02]  /*25c0*/  ISETP.GT.AND P2, PT, R2, 0x78, PT ;  /* 0x000000780200780c */ /* 0x000fe40003f44270 */
[----:B------:R-:W-:-:S03]  /*25d0*/  FMNMX.FTZ R15, R10, R15, !PT ;  /* 0x0000000f0a0f7209 */ /* 0x000fc60007810000 */
[----:B------:R-:W2:Y:S01]  /*25e0*/  MUFU.TANH R87, R87 ;  /* 0x0000005700577308 */ /* 0x000ea20000002400 */
[----:B-1----:R-:W-:Y:S02]  /*25f0*/  FSEL R8, R8, -INF , P1 ;  /* 0xff80000008087808 */ /* 0x002fe40000800000 */
[----:B------:R-:W-:Y:S02]  /*2600*/  ISETP.GT.AND P1, PT, R2, 0x79, PT ;  /* 0x000000790200780c */ /* 0x000fe40003f24270 */
[----:B------:R-:W-:-:S03]  /*2610*/  FMNMX.FTZ R15, R8, R15, !PT ;  /* 0x0000000f080f7209 */ /* 0x000fc60007810000 */
[----:B------:R-:W-:Y:S01]  /*2620*/  MUFU.TANH R7, R7 ;  /* 0x0000000700077308 */ /* 0x000fe20000002400 */
[----:B0-----:R-:W-:Y:S02]  /*2630*/  FSEL R4, R86, -INF , P2 ;  /* 0xff80000056047808 */ /* 0x001fe40001000000 */
[----:B------:R-:W-:Y:S02]  /*2640*/  ISETP.GT.AND P2, PT, R77, 0x1, PT ;  /* 0x000000014d00780c */ /* 0x000fe40003f44270 */
[----:B------:R-:W-:-:S03]  /*2650*/  FMNMX.FTZ R15, R4, R15, !PT ;  /* 0x0000000f040f7209 */ /* 0x000fc60007810000 */
[----:B------:R-:W0:Y:S01]  /*2660*/  MUFU.TANH R9, R9 ;  /* 0x0000000900097308 */ /* 0x000e220000002400 */
[----:B--2---:R-:W-:-:S04]  /*2670*/  FSEL R2, R87, -INF , P1 ;  /* 0xff80000057027808 */ /* 0x004fc80000800000 */
[----:B------:R-:W-:-:S03]  /*2680*/  FMNMX.FTZ R15, R2, R15, !PT ;  /* 0x0000000f020f7209 */ /* 0x000fc60007810000 */
[----:B------:R-:W-:Y:S02]  /*2690*/  MUFU.TANH R13, R13 ;  /* 0x0000000d000d7308 */ /* 0x000fe40000002400 */
[----:B------:R-:W1:Y:S06]  /*26a0*/  SHFL.BFLY PT, R6, R15, 0x2, 0x1f ;  /* 0x0c401f000f067f89 */ /* 0x000e6c00000e0000 */
[----:B------:R-:W-:Y:S01]  /*26b0*/  MUFU.TANH R11, R11 ;  /* 0x0000000b000b7308 */ /* 0x000fe20000002400 */
[----:B0-----:R-:W-:Y:S02]  /*26c0*/  FSEL R9, R9, -INF , P2 ;  /* 0xff80000009097808 */ /* 0x001fe40001000000 */
[----:B------:R-:W-:-:S05]  /*26d0*/  ISETP.GT.AND P2, PT, R77, 0x10, PT ;  /* 0x000000104d00780c */ /* 0x000fca0003f44270 */
[----:B------:R-:W0:Y:S08]  /*26e0*/  MUFU.TANH R24, R24 ;  /* 0x0000001800187308 */ /* 0x000e300000002400 */
[----:B------:R-:W-:Y:S01]  /*26f0*/  MUFU.TANH R21, R21 ;  /* 0x0000001500157308 */ /* 0x000fe20000002400 */
[----:B-1----:R-:W-:-:S05]  /*2700*/  FMNMX.FTZ R46, R15, R6, !PT ;  /* 0x000000060f2e7209 */ /* 0x002fca0007810000 */
[----:B------:R-:W1:Y:S02]  /*2710*/  SHFL.BFLY PT, R15, R46, 0x1, 0x1f ;  /* 0x0c201f002e0f7f89 */ /* 0x000e6400000e0000 */
[----:B------:R-:W2:Y:S01]  /*2720*/  MUFU.TANH R25, R25 ;  /* 0x0000001900197308 */ /* 0x000ea20000002400 */
[----:B0-----:R-:W-:Y:S02]  /*2730*/  FSEL R50, R24, -INF , P2 ;  /* 0xff80000018327808 */ /* 0x001fe40001000000 */
[----:B------:R-:W-:-:S05]  /*2740*/  ISETP.GT.AND P2, PT, R77, 0x18, PT ;  /* 0x000000184d00780c */ /* 0x000fca0003f44270 */
[----:B------:R-:W0:Y:S08]  /*2750*/  MUFU.TANH R27, R27 ;  /* 0x0000001b001b7308 */ /* 0x000e300000002400 */
[----:B------:R-:W3:Y:S01]  /*2760*/  MUFU.TANH R29, R29 ;  /* 0x0000001d001d7308 */ /* 0x000ee20000002400 */
[----:B--2---:R-:W-:Y:S02]  /*2770*/  FSEL R54, R25, -INF , P2 ;  /* 0xff80000019367808 */ /* 0x004fe40001000000 */
[----:B------:R-:W-:-:S02]  /*2780*/  ISETP.GT.AND P2, PT, R77, 0x20, PT ;  /* 0x000000204d00780c */ /* 0x000fc40003f44270 */
[----:B-1----:R-:W-:Y:S01]  /*2790*/  FMNMX.FTZ R6, R46, R15, !PT ;  /* 0x0000000f2e067209 */ /* 0x002fe20007810000 */
[----:B------:R-:W-:Y:S02]  /*27a0*/  IMAD.U32 R15, RZ, RZ, UR6 ;  /* 0x00000006ff0f7e24 */ /* 0x000fe4000f8e00ff */
[----:B------:R-:W1:Y:S01]  /*27b0*/  MUFU.TANH R28, R28 ;  /* 0x0000001c001c7308 */ /* 0x000e620000002400 */
[----:B------:R-:W-:Y:S01]  /*27c0*/  @UP0 ULDC UR6, c[0x0][0x44c] ;  /* 0x0001130000060ab9 */ /* 0x000fe20000000800 */
[C---:B------:R-:W-:Y:S01]  /*27d0*/  FSETP.NEU.FTZ.AND P1, PT, R6.reuse, -INF , PT ;  /* 0xff8000000600780b */ /* 0x040fe20003f3d000 */
[-C--:B------:R-:W-:Y:S01]  /*27e0*/  FMUL.FTZ R46, R6, R15.reuse ;  /* 0x0000000f062e7220 */ /* 0x080fe20000410000 */
[----:B------:R-:W-:Y:S02]  /*27f0*/  UIMAD.WIDE.U32 UR6, UR40, UR6, URZ ;  /* 0x00000006280672a5 */ /* 0x000fe4000f8e003f */
[----:B------:R-:W-:Y:S02]  /*2800*/  UIADD3 UR6, UR15, 0x16840, URZ ;  /* 0x000168400f067890 */ /* 0x000fe4000fffe03f */
[----:B------:R-:W-:Y:S01]  /*2810*/  FSEL R14, R46, RZ, P1 ;  /* 0x000000ff2e0e7208 */ /* 0x000fe20000800000 */
[----:B------:R-:W2:Y:S01]  /*2820*/  MUFU.TANH R30, R30 ;  /* 0x0000001e001e7308 */ /* 0x000ea20000002400 */
[----:B------:R-:W-:Y:S01]  /*2830*/  ISETP.GT.AND P1, PT, R77, RZ, PT ;  /* 0x000000ff4d00720c */ /* 0x000fe20003f24270 */
[----:B------:R-:W-:Y:S01]  /*2840*/  @UP0 USHF.R.U32.HI UR10, URZ, UR18, UR7 ;  /* 0x000000123f0a0299 */ /* 0x000fe20008011607 */
[----:B------:R-:W-:Y:S01]  /*2850*/  FSEL R46, R13, -INF , P3 ;  /* 0xff8000000d2e7808 */ /* 0x000fe20001800000 */
[-CC-:B------:R-:W-:Y:S01]  /*2860*/  FFMA.FTZ R102, R3, R15.reuse, -R14.reuse ;  /* 0x0000000f03667223 */ /* 0x180fe2000001080e */
[----:B------:R-:W-:Y:S01]  /*2870*/  FSEL R44, R7, -INF , P1 ;  /* 0xff800000072c7808 */ /* 0x000fe20000800000 */
[--C-:B------:R-:W-:Y:S01]  /*2880*/  FFMA.FTZ R149, R105, R15, -R14.reuse ;  /* 0x0000000f69957223 */ /* 0x100fe2000001080e */
[----:B------:R-:W-:Y:S01]  /*2890*/  ISETP.GT.AND P1, PT, R77, 0x9, PT ;  /* 0x000000094d00780c */ /* 0x000fe20003f24270 */
[----:B------:R-:W4:Y:S01]  /*28a0*/  MUFU.TANH R31, R31 ;  /* 0x0000001f001f7308 */ /* 0x000f220000002400 */
[----:B------:R-:W-:Y:S01]  /*28b0*/  FMNMX.FTZ R7, R44, R9, !PT ;  /* 0x000000092c077209 */ /* 0x000fe20007810000 */
[-CC-:B------:R-:W-:Y:S01]  /*28c0*/  FFMA.FTZ R20, R103, R15.reuse, -R14.reuse ;  /* 0x0000000f67147223 */ /* 0x180fe2000001080e */
[----:B------:R-:W-:Y:S01]  /*28d0*/  FSEL R48, R11, -INF , P1 ;  /* 0xff8000000b307808 */ /* 0x000fe20000800000 */
[--C-:B------:R-:W-:Y:S01]  /*28e0*/  FFMA.FTZ R151, R101, R15, -R14.reuse ;  /* 0x0000000f65977223 */ /* 0x100fe2000001080e */
[----:B------:R-:W-:Y:S01]  /*28f0*/  FMNMX.FTZ R7, R46, R7, !PT ;  /* 0x000000072e077209 */ /* 0x000fe20007810000 */
[--C-:B------:R-:W-:Y:S01]  /*2900*/  FFMA.FTZ R127, R5, R15, -R14.reuse ;  /* 0x0000000f057f7223 */ /* 0x100fe2000001080e */
[----:B------:R-:W-:Y:S01]  /*2910*/  ISETP.GT.AND P1, PT, R77, 0x11, PT ;  /* 0x000000114d00780c */ /* 0x000fe20003f24270 */
[----:B------:R-:W5:Y:S01]  /*2920*/  MUFU.TANH R34, R34 ;  /* 0x0000002200227308 */ /* 0x000f620000002400 */
        /* <DEDUP_REMOVED lines=10> */
[----:B0-----:R-:W-:Y:S01]  /*29d0*/  FSEL R60, R27, -INF , P1 ;  /* 0xff8000001b3c7808 */ /* 0x001fe20000800000 */
[--C-:B------:R-:W-:Y:S01]  /*29e0*/  FFMA.FTZ R123, R4, R15, -R14.reuse ;  /* 0x0000000f047b7223 */ /* 0x100fe2000001080e */
[----:B------:R-:W-:Y:S01]  /*29f0*/  FMNMX.FTZ R7, R54, R7, !PT ;  /* 0x0000000736077209 */ /* 0x000fe20007810000 */
[-CC-:B------:R-:W-:Y:S01]  /*2a00*/  FFMA.FTZ R121, R10, R15.reuse, -R14.reuse ;  /* 0x0000000f0a797223 */ /* 0x180fe2000001080e */
[----:B------:R-:W-:Y:S01]  /*2a10*/  ISETP.GT.AND P1, PT, R77, 0x21, PT ;  /* 0x000000214d00780c */ /* 0x000fe20003f24270 */
[----:B------:R-:W0:Y:S01]  /*2a20*/  MUFU.TANH R38, R38 ;  /* 0x0000002600267308 */ /* 0x000e220000002400 */
[----:B---3--:R-:W-:Y:S01]  /*2a30*/  FSEL R66, R29, -INF , P2 ;  /* 0xff8000001d427808 */ /* 0x008fe20001000000 */
[--C-:B------:R-:W-:Y:S01]  /*2a40*/  FFMA.FTZ R100, R35, R15, -R14.reuse ;  /* 0x0000000f23647223 */ /* 0x100fe2000001080e */
[----:B------:R-:W-:Y:S01]  /*2a50*/  FMNMX.FTZ R7, R60, R7, !PT ;  /* 0x000000073c077209 */ /* 0x000fe20007810000 */
[-CC-:B------:R-:W-:Y:S01]  /*2a60*/  FFMA.FTZ R141, R89, R15.reuse, -R14.reuse ;  /* 0x0000000f598d7223 */ /* 0x180fe2000001080e */
[----:B------:R-:W-:Y:S01]  /*2a70*/  ISETP.GT.AND P2, PT, R77, 0x28, PT ;  /* 0x000000284d00780c */ /* 0x000fe20003f44270 */
[--C-:B------:R-:W-:Y:S01]  /*2a80*/  FFMA.FTZ R131, R37, R15, -R14.reuse ;  /* 0x0000000f25837223 */ /* 0x100fe2000001080e */
[----:B-1----:R-:W-:Y:S01]  /*2a90*/  FSEL R70, R28, -INF , P1 ;  /* 0xff8000001c467808 */ /* 0x002fe20000800000 */
[----:B------:R-:W1:Y:S01]  /*2aa0*/  MUFU.TANH R36, R36 ;  /* 0x0000002400247308 */ /* 0x000e620000002400 */
[----:B------:R-:W-:Y:S01]  /*2ab0*/  FMNMX.FTZ R7, R66, R7, !PT ;  /* 0x0000000742077209 */ /* 0x000fe20007810000 */
[-CC-:B------:R-:W-:Y:S01]  /*2ac0*/  FFMA.FTZ R28, R95, R15.reuse, -R14.reuse ;  /* 0x0000000f5f1c7223 */ /* 0x180fe2000001080e */
[----:B------:R-:W-:Y:S01]  /*2ad0*/  ISETP.GT.AND P1, PT, R77, 0x29, PT ;  /* 0x000000294d00780c */ /* 0x000fe20003f24270 */
[-CC-:B------:R-:W-:Y:S01]  /*2ae0*/  FFMA.FTZ R143, R63, R15.reuse, -R14.reuse ;  /* 0x0000000f3f8f7223 */ /* 0x180fe2000001080e */
[----:B--2---:R-:W-:Y:S01]  /*2af0*/  FSEL R72, R30, -INF , P2 ;  /* 0xff8000001e487808 */ /* 0x004fe20001000000 */
[--C-:B------:R-:W-:Y:S01]  /*2b00*/  FFMA.FTZ R30, R91, R15, -R14.reuse ;  /* 0x0000000f5b1e7223 */ /* 0x100fe2000001080e */
[----:B------:R-:W-:Y:S01]  /*2b10*/  FMNMX.FTZ R7, R70, R7, !PT ;  /* 0x0000000746077209 */ /* 0x000fe20007810000 */
[----:B------:R-:W2:Y:S01]  /*2b20*/  MUFU.TANH R42, R42 ;  /* 0x0000002a002a7308 */ /* 0x000ea20000002400 */
[----:B------:R-:W-:Y:S01]  /*2b30*/  ISETP.GT.AND P2, PT, R77, 0x30, PT ;  /* 0x000000304d00780c */ /* 0x000fe20003f44270 */
[-CC-:B------:R-:W-:Y:S01]  /*2b40*/  FFMA.FTZ R137, R57, R15.reuse, -R14.reuse ;  /* 0x0000000f39897223 */ /* 0x180fe2000001080e */
[----:B----4-:R-:W-:Y:S01]  /*2b50*/  FSEL R76, R31, -INF , P1 ;  /* 0xff8000001f4c7808 */ /* 0x010fe20000800000 */
[--C-:B------:R-:W-:Y:S01]  /*2b60*/  FFMA.FTZ R139, R53, R15, -R14.reuse ;  /* 0x0000000f358b7223 */ /* 0x100fe2000001080e */
[----:B------:R-:W-:Y:S01]  /*2b70*/  FMNMX.FTZ R7, R72, R7, !PT ;  /* 0x0000000748077209 */ /* 0x000fe20007810000 */
[-CC-:B------:R-:W-:Y:S01]  /*2b80*/  FFMA.FTZ R133, R49, R15.reuse, -R14.reuse ;  /* 0x0000000f31857223 */ /* 0x180fe2000001080e */
[----:B------:R-:W-:Y:S01]  /*2b90*/  ISETP.GT.AND P1, PT, R77, 0x31, PT ;  /* 0x000000314d00780c */ /* 0x000fe20003f24270 */
[----:B------:R-:W3:Y:S01]  /*2ba0*/  MUFU.TANH R40, R40 ;  /* 0x0000002800287308 */ /* 0x000ee20000002400 */
[----:B-----5:R-:W-:Y:S01]  /*2bb0*/  FSEL R34, R34, -INF , P2 ;  /* 0xff80000022227808 */ /* 0x020fe20001000000 */
[--C-:B------:R-:W-:Y:S01]  /*2bc0*/  FFMA.FTZ R135, R47, R15, -R14.reuse ;  /* 0x0000000f2f877223 */ /* 0x100fe2000001080e */
[----:B------:R-:W-:Y:S01]  /*2bd0*/  FMNMX.FTZ R7, R76, R7, !PT ;  /* 0x000000074c077209 */ /* 0x000fe20007810000 */
[-CC-:B------:R-:W-:Y:S01]  /*2be0*/  FFMA.FTZ R92, R43, R15.reuse, -R14.reuse ;  /* 0x0000000f2b5c7223 */ /* 0x180fe2000001080e */
[----:B------:R-:W-:Y:S01]  /*2bf0*/  ISETP.GT.AND P2, PT, R77, 0x38, PT ;  /* 0x000000384d00780c */ /* 0x000fe20003f44270 */
[--C-:B------:R-:W-:Y:S01]  /*2c00*/  FFMA.FTZ R94, R39, R15, -R14.reuse ;  /* 0x0000000f275e7223 */ /* 0x100fe2000001080e */
[----:B------:R-:W-:Y:S01]  /*2c10*/  FSEL R78, R32, -INF , P1 ;  /* 0xff800000204e7808 */ /* 0x000fe20000800000 */
[----:B------:R-:W4:Y:S01]  /*2c20*/  MUFU.TANH R75, R75 ;  /* 0x0000004b004b7308 */ /* 0x000f220000002400 */
[----:B------:R-:W-:Y:S01]  /*2c30*/  FMNMX.FTZ R7, R34, R7, !PT ;  /* 0x0000000722077209 */ /* 0x000fe20007810000 */
[-CC-:B------:R-:W-:Y:S01]  /*2c40*/  FFMA.FTZ R32, R67, R15.reuse, -R14.reuse ;  /* 0x0000000f43207223 */ /* 0x180fe2000001080e */
[----:B------:R-:W-:Y:S01]  /*2c50*/  ISETP.GT.AND P1, PT, R77, 0x39, PT ;  /* 0x000000394d00780c */ /* 0x000fe20003f24270 */
[--C-:B------:R-:W-:Y:S01]  /*2c60*/  FFMA.FTZ R129, R41, R15, -R14.reuse ;  /* 0x0000000f29817223 */ /* 0x100fe2000001080e */
[----:B0-----:R-:W-:Y:S01]  /*2c70*/  FSEL R38, R38, -INF , P2 ;  /* 0xff80000026267808 */ /* 0x001fe20001000000 */
[----:B------:R-:W-:Y:S01]  /*2c80*/  UIADD3 UR11, UR11, UR10, URZ ;  /* 0x0000000a0b0b7290 */ /* 0x000fe2000fffe03f */
[----:B------:R-:W-:Y:S01]  /*2c90*/  FMNMX.FTZ R7, R78, R7, !PT ;  /* 0x000000074e077209 */ /* 0x000fe20007810000 */
[----:B------:R-:W0:Y:S01]  /*2ca0*/  MUFU.TANH R79, R79 ;  /* 0x0000004f004f7308 */ /* 0x000e220000002400 */
[C---:B------:R-:W-:Y:S01]  /*2cb0*/  ISETP.GT.AND P2, PT, R77.reuse, 0x40, PT ;  /* 0x000000404d00780c */ /* 0x040fe20003f44270 */
[----:B------:R-:W-:Y:S01]  /*2cc0*/  USHF.R.S32.HI UR7, URZ, 0x1f, UR11 ;  /* 0x0000001f3f077899 */ /* 0x000fe2000801140b */
[----:B-1----:R-:W-:Y:S01]  /*2cd0*/  FSEL R36, R36, -INF , P1 ;  /* 0xff80000024247808 */ /* 0x002fe20000800000 */
[--C-:B------:R-:W-:Y:S01]  /*2ce0*/  FFMA.FTZ R12, R12, R15, -R14.reuse ;  /* 0x0000000f0c0c7223 */ /* 0x100fe2000001080e */
[----:B------:R-:W-:Y:S01]  /*2cf0*/  FMNMX.FTZ R7, R38, R7, !PT ;  /* 0x0000000726077209 */ /* 0x000fe20007810000 */
[----:B------:R-:W-:Y:S01]  /*2d00*/  ULEA.HI UR7, UR7, UR11, URZ, 0x7 ;  /* 0x0000000b07077291 */ /* 0x000fe2000f8f383f */
[C---:B------:R-:W-:Y:S01]  /*2d10*/  ISETP.GT.AND P1, PT, R77.reuse, 0x41, PT ;  /* 0x000000414d00780c */ /* 0x040fe20003f24270 */
[----:B------:R-:W1:Y:S01]  /*2d20*/  MUFU.TANH R82, R82 ;  /* 0x0000005200527308 */ /* 0x000e620000002400 */
[----:B--2---:R-:W-:Y:S01]  /*2d30*/  FSEL R42, R42, -INF , P2 ;  /* 0xff8000002a2a7808 */ /* 0x004fe20001000000 */
[----:B------:R-:W-:Y:S01]  /*2d40*/  USHF.R.S32.HI UR7, URZ, 0x7, UR7 ;  /* 0x000000073f077899 */ /* 0x000fe20008011407 */
[----:B------:R-:W-:Y:S01]  /*2d50*/  FMNMX.FTZ R7, R36, R7, !PT ;  /* 0x0000000724077209 */ /* 0x000fe20007810000 */
[--C-:B------:R-:W-:Y:S01]  /*2d60*/  FFMA.FTZ R8, R8, R15, -R14.reuse ;  /* 0x0000000f08087223 */ /* 0x100fe2000001080e */
[C---:B------:R-:W-:Y:S01]  /*2d70*/  ISETP.GT.AND P2, PT, R77.reuse, 0x48, PT ;  /* 0x000000484d00780c */ /* 0x040fe20003f44270 */
[----:B------:R-:W-:Y:S01]  /*2d80*/  UISETP.LT.AND UP0, UPT, URZ, UR7, UPT ;  /* 0x000000073f00728c */ /* 0x000fe2000bf01270 */
[----:B---3--:R-:W-:Y:S01]  /*2d90*/  FSEL R40, R40, -INF , P1 ;  /* 0xff80000028287808 */ /* 0x008fe20000800000 */
[----:B------:R-:W2:Y:S01]  /*2da0*/  MUFU.TANH R56, R56 ;  /* 0x0000003800387308 */ /* 0x000ea20000002400 */
[----:B------:R-:W-:Y:S01]  /*2db0*/  FMNMX.FTZ R7, R42, R7, !PT ;  /* 0x000000072a077209 */ /* 0x000fe20007810000 */
[----:B------:R-:W-:Y:S01]  /*2dc0*/  USEL UR23, URZ, UR7, !UP0 ;  /* 0x000000073f177287 */ /* 0x000fe2000c000000 */
[----:B------:R-:W-:Y:S01]  /*2dd0*/  ISETP.GT.AND P1, PT, R77, 0x49, PT ;  /* 0x000000494d00780c */ /* 0x000fe20003f24270 */
[----:B------:R-:W-:Y:S01]  /*2de0*/  FFMA.FTZ R2, R2, R15, -R14 ;  /* 0x0000000f02027223 */ /* 0x000fe2000001080e */
[----:B----4-:R-:W-:Y:S01]  /*2df0*/  FSEL R80, R75, -INF , P2 ;  /* 0xff8000004b507808 */ /* 0x010fe20001000000 */
[----:B------:R-:W-:Y:S01]  /*2e00*/  UISETP.GE.AND UP0, UPT, UR25, UR23, UPT ;  /* 0x000000171900728c */ /* 0x000fe2000bf06270 */
[----:B------:R-:W-:Y:S01]  /*2e10*/  FMNMX.FTZ R7, R40, R7, !PT ;  /* 0x0000000728077209 */ /* 0x000fe20007810000 */
[----:B------:R-:W3:Y:S01]  /*2e20*/  MUFU.TANH R61, R61 ;  /* 0x0000003d003d7308 */ /* 0x000ee20000002400 */
[----:B------:R-:W-:Y:S01]  /*2e30*/  ISETP.GT.AND P2, PT, R77, 0x50, PT ;  /* 0x000000504d00780c */ /* 0x000fe20003f44270 */
[----:B------:R-:W-:Y:S01]  /*2e40*/  UPRMT UR6, UR43, 0x654, UR6 ;  /* 0x000006542b067896 */ /* 0x000fe20008000006 */
[----:B0-----:R-:W-:-:S02]  /*2e50*/  FSEL R84, R79, -INF , P1 ;  /* 0xff8000004f547808 */ /* 0x001fc40000800000 */
[----:B------:R-:W-:Y:S02]  /*2e60*/  FMNMX.FTZ R7, R80, R7, !PT ;  /* 0x0000000750077209 */ /* 0x000fe40007810000 */
[C---:B------:R-:W-:Y:S01]  /*2e70*/  ISETP.GT.AND P1, PT, R77.reuse, 0x51, PT ;  /* 0x000000514d00780c */ /* 0x040fe20003f24270 */
[----:B------:R-:W0:Y:S01]  /*2e80*/  MUFU.TANH R58, R58 ;  /* 0x0000003a003a7308 */ /* 0x000e220000002400 */
[----:B-1----:R-:W-:Y:S02]  /*2e90*/  FSEL R86, R82, -INF , P2 ;  /* 0xff80000052567808 */ /* 0x002fe40001000000 */
[----:B------:R-:W-:Y:S01]  /*2ea0*/  FMNMX.FTZ R7, R84, R7, !PT ;  /* 0x0000000754077209 */ /* 0x000fe20007810000 */
[----:B------:R-:W-:Y:S01]  /*2eb0*/  SYNCS.ARRIVE.TRANS64.RED.A1T0 RZ, [UR6], RZ ;  /* 0x000000ffffff79a7 */ /* 0x000fe20008100406 */
[----:B------:R-:W-:Y:S02]  /*2ec0*/  ISETP.GT.AND P2, PT, R77, 0x58, PT ;  /* 0x000000584d00780c */ /* 0x000fe40003f44270 */
[----:B--2---:R-:W-:Y:S01]  /*2ed0*/  FSEL R82, R56, -INF , P1 ;  /* 0xff80000038527808 */ /* 0x004fe20000800000 */
[----:B------:R-:W1:Y:S01]  /*2ee0*/  MUFU.TANH R64, R64 ;  /* 0x0000004000407308 */ /* 0x000e620000002400 */
[----:B------:R-:W-:Y:S01]  /*2ef0*/  FMNMX.FTZ R7, R86, R7, !PT ;  /* 0x0000000756077209 */ /* 0x000fe20007810000 */
[----:B------:R-:W-:Y:S01]  /*2f00*/  FFMA.FTZ R56, R59, R15, -R14 ;  /* 0x0000000f3b387223 */ /* 0x000fe2000001080e */
[----:B------:R-:W-:-:S02]  /*2f10*/  ISETP.GT.AND P1, PT, R77, 0x59, PT ;  /* 0x000000594d00780c */ /* 0x000fc40003f24270 */
[----:B---3--:R-:W-:Y:S02]  /*2f20*/  FSEL R88, R61, -INF , P2 ;  /* 0xff8000003d587808 */ /* 0x008fe40001000000 */
[----:B------:R-:W-:Y:S01]  /*2f30*/  FMNMX.FTZ R7, R82, R7, !PT ;  /* 0x0000000752077209 */ /* 0x000fe20007810000 */
[----:B------:R-:W2:Y:S01]  /*2f40*/  MUFU.TANH R62, R62 ;  /* 0x0000003e003e7308 */ /* 0x000ea20000002400 */
[C---:B------:R-:W-:Y:S02]  /*2f50*/  ISETP.GT.AND P2, PT, R77.reuse, 0x60, PT ;  /* 0x000000604d00780c */ /* 0x040fe40003f44270 */
[----:B0-----:R-:W-:Y:S02]  /*2f60*/  FSEL R58, R58, -INF , P1 ;  /* 0xff8000003a3a7808 */ /* 0x001fe40000800000 */
[----:B------:R-:W-:Y:S02]  /*2f70*/  FMNMX.FTZ R7, R88, R7, !PT ;  /* 0x0000000758077209 */ /* 0x000fe40007810000 */
[----:B------:R-:W-:Y:S01]  /*2f80*/  ISETP.GT.AND P1, PT, R77, 0x61, PT ;  /* 0x000000614d00780c */ /* 0x000fe20003f24270 */
[----:B------:R-:W0:Y:S01]  /*2f90*/  MUFU.TANH R68, R68 ;  /* 0x0000004400447308 */ /* 0x000e220000002400 */
[----:B-1----:R-:W-:-:S02]  /*2fa0*/  FSEL R64, R64, -INF , P2 ;  /* 0xff80000040407808 */ /* 0x002fc40001000000 */
[----:B------:R-:W-:Y:S02]  /*2fb0*/  FMNMX.FTZ R7, R58, R7, !PT ;  /* 0x000000073a077209 */ /* 0x000fe40007810000 */
[----:B------:R-:W-:Y:S02]  /*2fc0*/  ISETP.GT.AND P2, PT, R77, 0x68, PT ;  /* 0x000000684d00780c */ /* 0x000fe40003f44270 */
[----:B------:R-:W-:Y:S01]  /*2fd0*/  FMNMX.FTZ R7, R64, R7, !PT ;  /* 0x0000000740077209 */ /* 0x000fe20007810000 */
[----:B------:R-:W1:Y:S01]  /*2fe0*/  MUFU.TANH R65, R65 ;  /* 0x0000004100417308 */ /* 0x000e620000002400 */
[----:B--2---:R-:W-:Y:S01]  /*2ff0*/  FSEL R90, R62, -INF , P1 ;  /* 0xff8000003e5a7808 */ /* 0x004fe20000800000 */
[----:B------:R-:W-:Y:S01]  /*3000*/  FFMA.FTZ R62, R55, R15, -R14 ;  /* 0x0000000f373e7223 */ /* 0x000fe2000001080e */
[----:B------:R-:W-:Y:S02]  /*3010*/  ISETP.GT.AND P1, PT, R77, 0x69, PT ;  /* 0x000000694d00780c */ /* 0x000fe40003f24270 */
[----:B------:R-:W-:-:S03]  /*3020*/  FMNMX.FTZ R7, R90, R7, !PT ;  /* 0x000000075a077209 */ /* 0x000fc60007810000 */
[----:B------:R-:W2:Y:S01]  /*3030*/  MUFU.TANH R69, R69 ;  /* 0x0000004500457308 */ /* 0x000ea20000002400 */
[----:B0-----:R-:W-:Y:S01]  /*3040*/  FSEL R96, R68, -INF , P2 ;  /* 0xff80000044607808 */ /* 0x001fe20001000000 */
[----:B------:R-:W-:Y:S01]  /*3050*/  FFMA.FTZ R68, R51, R15, -R14 ;  /* 0x0000000f33447223 */ /* 0x000fe2000001080e */
[----:B------:R-:W-:Y:S02]  /*3060*/  ISETP.GT.AND P2, PT, R77, 0x70, PT ;  /* 0x000000704d00780c */ /* 0x000fe40003f44270 */
[----:B------:R-:W-:-:S03]  /*3070*/  FMNMX.FTZ R7, R96, R7, !PT ;  /* 0x0000000760077209 */ /* 0x000fc60007810000 */
[----:B------:R-:W0:Y:S01]  /*3080*/  MUFU.TANH R71, R71 ;  /* 0x0000004700477308 */ /* 0x000e220000002400 */
[----:B-1----:R-:W-:Y:S02]  /*3090*/  FSEL R98, R65, -INF , P1 ;  /* 0xff80000041627808 */ /* 0x002fe40000800000 */
[----:B------:R-:W-:Y:S02]  /*30a0*/  ISETP.GT.AND P1, PT, R77, 0x71, PT ;  /* 0x000000714d00780c */ /* 0x000fe40003f24270 */
[----:B------:R-:W-:-:S03]  /*30b0*/  FMNMX.FTZ R7, R98, R7, !PT ;  /* 0x0000000762077209 */ /* 0x000fc60007810000 */
[----:B------:R-:W1:Y:S01]  /*30c0*/  MUFU.TANH R73, R73 ;  /* 0x0000004900497308 */ /* 0x000e620000002400 */
[----:B--2---:R-:W-:Y:S02]  /*30d0*/  FSEL R104, R69, -INF , P2 ;  /* 0xff80000045687808 */ /* 0x004fe40001000000 */
[----:B------:R-:W-:Y:S02]  /*30e0*/  ISETP.GT.AND P2, PT, R77, 0x78, PT ;  /* 0x000000784d00780c */ /* 0x000fe40003f44270 */
[----:B------:R-:W-:-:S03]  /*30f0*/  FMNMX.FTZ R7, R104, R7, !PT ;  /* 0x0000000768077209 */ /* 0x000fc60007810000 */
[----:B------:R-:W2:Y:S01]  /*3100*/  MUFU.TANH R74, R74 ;  /* 0x0000004a004a7308 */ /* 0x000ea20000002400 */
[----:B0-----:R-:W-:Y:S02]  /*3110*/  FSEL R106, R71, -INF , P1 ;  /* 0xff800000476a7808 */ /* 0x001fe40000800000 */
[----:B------:R-:W-:Y:S02]  /*3120*/  ISETP.GT.AND P1, PT, R77, 0x79, PT ;  /* 0x000000794d00780c */ /* 0x000fe40003f24270 */
[----:B------:R-:W-:-:S03]  /*3130*/  FMNMX.FTZ R7, R106, R7, !PT ;  /* 0x000000076a077209 */ /* 0x000fc60007810000 */
[----:B------:R-:W-:Y:S01]  /*3140*/  MUFU.EX2 R149, R149 ;  /* 0x0000009500957308 */ /* 0x000fe20000000800 */
[----:B-1----:R-:W-:-:S04]  /*3150*/  FSEL R108, R73, -INF , P2 ;  /* 0xff800000496c7808 */ /* 0x002fc80001000000 */
[----:B------:R-:W-:-:S03]  /*3160*/  FMNMX.FTZ R7, R108, R7, !PT ;  /* 0x000000076c077209 */ /* 0x000fc60007810000 */
[----:B------:R-:W0:Y:S01]  /*3170*/  MUFU.EX2 R20, R20 ;  /* 0x0000001400147308 */ /* 0x000e220000000800 */
[----:B--2---:R-:W-:Y:S01]  /*3180*/  FSEL R110, R74, -INF , P1 ;  /* 0xff8000004a6e7808 */ /* 0x004fe20000800000 */
[----:B------:R-:W-:-:S03]  /*3190*/  FFMA.FTZ R74, R45, R15, -R14 ;  /* 0x0000000f2d4a7223 */ /* 0x000fc6000001080e */
[----:B------:R-:W-:-:S03]  /*31a0*/  FMNMX.FTZ R7, R110, R7, !PT ;  /* 0x000000076e077209 */ /* 0x000fc60007810000 */
[----:B------:R-:W-:Y:S02]  /*31b0*/  MUFU.EX2 R151, R151 ;  /* 0x0000009700977308 */ /* 0x000fe40000000800 */
[----:B------:R-:W1:Y:S06]  /*31c0*/  SHFL.BFLY PT, R24, R7, 0x2, 0x1f ;  /* 0x0c401f0007187f89 */ /* 0x000e6c00000e0000 */
[----:B------:R-:W-:Y:S01]  /*31d0*/  MUFU.EX2 R26, R26 ;  /* 0x0000001a001a7308 */ /* 0x000fe20000000800 */
[----:B0-----:R-:W-:Y:S01]  /*31e0*/  FADD.FTZ R4, R149, R20 ;  /* 0x0000001495047221 */ /* 0x001fe20000010000 */
[----:B------:R-:W-:-:S06]  /*31f0*/  F2FP.BF16.F32.PACK_AB R149, R20, R149 ;  /* 0x000000951495723e */ /* 0x000fcc00000010ff */
[----:B------:R-:W-:Y:S08]  /*3200*/  MUFU.EX2 R145, R145 ;  /* 0x0000009100917308 */ /* 0x000ff00000000800 */
[----:B------:R-:W-:Y:S01]  /*3210*/  MUFU.EX2 R28, R28 ;  /* 0x0000001c001c7308 */ /* 0x000fe20000000800 */
[----:B-1----:R-:W-:-:S05]  /*3220*/  FMNMX.FTZ R11, R7, R24, !PT ;  /* 0x00000018070b7209 */ /* 0x002fca0007810000 */
[----:B------:R-:W0:Y:S02]  /*3230*/  SHFL.BFLY PT, R24, R11, 0x1, 0x1f ;  /* 0x0c201f000b187f89 */ /* 0x000e2400000e0000 */
[----:B------:R-:W-:Y:S08]  /*3240*/  MUFU.EX2 R147, R147 ;  /* 0x0000009300937308 */ /* 0x000ff00000000800 */
[----:B------:R-:W-:Y:S08]  /*3250*/  MUFU.EX2 R30, R30 ;  /* 0x0000001e001e7308 */ /* 0x000ff00000000800 */
[----:B------:R-:W-:Y:S01]  /*3260*/  MUFU.EX2 R141, R141 ;  /* 0x0000008d008d7308 */ /* 0x000fe20000000800 */
        /* <DEDUP_REMOVED lines=10> */
[-CC-:B------:R-:W-:Y:S01]  /*3310*/  FFMA.FTZ R5, R48, R15.reuse, -R7.reuse ;  /* 0x0000000f30057223 */ /* 0x180fe20000010807 */
        /* <DEDUP_REMOVED lines=9> */
[-CC-:B------:R-:W-:Y:S01]  /*33b0*/  FFMA.FTZ R136, R34, R15.reuse, -R7.reuse ;  /* 0x0000000f22887223 */ /* 0x180fe20000010807 */
        /* <DEDUP_REMOVED lines=15> */
[-C--:B------:R-:W-:Y:S01]  /*34b0*/  FFMA.FTZ R98, R98, R15.reuse, -R7 ;  /* 0x0000000f62627223 */ /* 0x080fe20000010807 */
[----:B------:R-:W2:Y:S01]  /*34c0*/  MUFU.EX2 R5, R5 ;  /* 0x0000000500057308 */ /* 0x000ea20000000800 */
[----:B0-----:R-:W-:Y:S01]  /*34d0*/  FADD.FTZ R33, R148, R3 ;  /* 0x0000000394217221 */ /* 0x001fe20000010000 */
[-CC-:B------:R-:W-:Y:S01]  /*34e0*/  FFMA.FTZ R104, R104, R15.reuse, -R7.reuse ;  /* 0x0000000f68687223 */ /* 0x180fe20000010807 */
[-CC-:B------:R-:W-:Y:S01]  /*34f0*/  FFMA.FTZ R106, R106, R15.reuse, -R7.reuse ;  /* 0x0000000f6a6a7223 */ /* 0x180fe20000010807 */
[-CC-:B------:R-:W-:Y:S01]  /*3500*/  FFMA.FTZ R108, R108, R15.reuse, -R7.reuse ;  /* 0x0000000f6c6c7223 */ /* 0x180fe20000010807 */
[----:B------:R-:W-:Y:S01]  /*3510*/  FFMA.FTZ R110, R110, R15, -R7 ;  /* 0x0000000f6e6e7223 */ /* 0x000fe20000010807 */
[----:B------:R-:W-:-:S02]  /*3520*/  F2FP.BF16.F32.PACK_AB R148, R3, R148 ;  /* 0x000000940394723e */ /* 0x000fc400000010ff */
[----:B------:R-:W0:Y:S01]  /*3530*/  MUFU.EX2 R144, R144 ;  /* 0x0000009000907308 */ /* 0x000e220000000800 */
[----:B-1----:R-:W-:Y:S01]  /*3540*/  FADD.FTZ R10, R150, R33 ;  /* 0x00000021960a7221 */ /* 0x002fe20000010000 */
[----:B------:R-:W-:Y:S01]  /*3550*/  FADD.FTZ R33, R151, R4 ;  /* 0x0000000497217221 */ /* 0x000fe20000010000 */
[----:B------:R-:W-:-:S03]  /*3560*/  F2FP.BF16.F32.PACK_AB R151, R26, R151 ;  /* 0x000000971a97723e */ /* 0x000fc600000010ff */
[----:B------:R-:W-:Y:S01]  /*3570*/  FADD.FTZ R0, R26, R33 ;  /* 0x000000211a007221 */ /* 0x000fe20000010000 */
[----:B------:R-:W-:Y:S01]  /*3580*/  FFMA.FTZ R33, R82, R15, -R7 ;  /* 0x0000000f52217223 */ /* 0x000fe20000010807 */
[----:B------:R-:W1:Y:S01]  /*3590*/  MUFU.EX2 R9, R9 ;  /* 0x0000000900097308 */ /* 0x000e620000000800 */
[C---:B--2---:R-:W-:Y:S01]  /*35a0*/  FADD.FTZ R35, R5.reuse, R10 ;  /* 0x0000000a05237221 */ /* 0x044fe20000010000 */
[----:B------:R-:W-:-:S06]  /*35b0*/  F2FP.BF16.F32.PACK_AB R150, R5, R150 ;  /* 0x000000960596723e */ /* 0x000fcc00000010ff */
[----:B------:R-:W2:Y:S01]  /*35c0*/  MUFU.EX2 R146, R146 ;  /* 0x0000009200927308 */ /* 0x000ea20000000800 */
[----:B0-----:R-:W-:Y:S01]  /*35d0*/  FADD.FTZ R4, R144, R35 ;  /* 0x0000002390047221 */ /* 0x001fe20000010000 */
[----:B------:R-:W-:Y:S01]  /*35e0*/  FADD.FTZ R35, R145, R0 ;  /* 0x0000000091237221 */ /* 0x000fe20000010000 */
[----:B------:R-:W-:-:S03]  /*35f0*/  F2FP.BF16.F32.PACK_AB R145, R28, R145 ;  /* 0x000000911c91723e */ /* 0x000fc600000010ff */
[----:B------:R-:W-:Y:S02]  /*3600*/  FADD.FTZ R0, R28, R35 ;  /* 0x000000231c007221 */ /* 0x000fe40000010000 */
[----:B------:R-:W0:Y:S01]  /*3610*/  MUFU.EX2 R11, R11 ;  /* 0x0000000b000b7308 */ /* 0x000e220000000800 */
[----:B-1----:R-:W-:Y:S01]  /*3620*/  FADD.FTZ R37, R9, R4 ;  /* 0x0000000409257221 */ /* 0x002fe20000010000 */
[----:B------:R-:W-:Y:S01]  /*3630*/  FADD.FTZ R35, R147, R0 ;  /* 0x0000000093237221 */ /* 0x000fe20000010000 */
[----:B------:R-:W-:Y:S02]  /*3640*/  F2FP.BF16.F32.PACK_AB R144, R9, R144 ;  /* 0x000000900990723e */ /* 0x000fe400000010ff */
[C---:B------:R-:W-:Y:S01]  /*3650*/  F2FP.BF16.F32.PACK_AB R147, R30.reuse, R147 ;  /* 0x000000931e93723e */ /* 0x040fe200000010ff */
[----:B------:R-:W-:Y:S02]  /*3660*/  FADD.FTZ R0, R30, R35 ;  /* 0x000000231e007221 */ /* 0x000fe40000010000 */
[----:B------:R-:W1:Y:S01]  /*3670*/  MUFU.EX2 R140, R140 ;  /* 0x0000008c008c7308 */ /* 0x000e620000000800 */
[----:B--2---:R-:W-:-:S07]  /*3680*/  FADD.FTZ R4, R146, R37 ;  /* 0x0000002592047221 */ /* 0x004fce0000010000 */
[----:B------:R-:W2:Y:S01]  /*3690*/  MUFU.EX2 R13, R13 ;  /* 0x0000000d000d7308 */ /* 0x000ea20000000800 */
[C---:B0-----:R-:W-:Y:S01]  /*36a0*/  FADD.FTZ R37, R11.reuse, R4 ;  /* 0x000000040b257221 */ /* 0x041fe20000010000 */
[----:B------:R-:W-:-:S06]  /*36b0*/  F2FP.BF16.F32.PACK_AB R146, R11, R146 ;  /* 0x000000920b92723e */ /* 0x000fcc00000010ff */
        /* <DEDUP_REMOVED lines=56> */
[----:B------:R-:W-:Y:S02]  /*3a40*/  F2FP.BF16.F32.PACK_AB R135, R92, R135 ;  /* 0x000000875c87723e */ /* 0x000fe400000010ff */
[----:B------:R-:W-:-:S04]  /*3a50*/  CS2R R92, SRZ ;  /* 0x00000000005c7805 */ /* 0x000fc8000001ff00 */
        /* <DEDUP_REMOVED lines=9> */
[----:B------:R-:W-:Y:S02]  /*3af0*/  F2FP.BF16.F32.PACK_AB R129, R94, R129 ;  /* 0x000000815e81723e */ /* 0x000fe400000010ff */
[----:B------:R-:W-:-:S04]  /*3b00*/  CS2R R94, SRZ ;  /* 0x00000000005e7805 */ /* 0x000fc8000001ff00 */
[----:B------:R-:W1:Y:S01]  /*3b10*/  MUFU.EX2 R35, R58 ;  /* 0x0000003a00237308 */ /* 0x000e620000000800 */
[----:B--2---:R-:W-:-:S07]  /*3b20*/  FADD.FTZ R4, R88, R5 ;  /* 0x0000000558047221 */ /* 0x004fce0000010000 */
[----:B------:R-:W2:Y:S01]  /*3b30*/  MUFU.EX2 R100, R100 ;  /* 0x0000006400647308 */ /* 0x000ea20000000800 */
[----:B0-----:R-:W-:-:S07]  /*3b40*/  FADD.FTZ R9, R131, R0 ;  /* 0x0000000083097221 */ /* 0x001fce0000010000 */
[----:B------:R-:W0:Y:S01]  /*3b50*/  MUFU.EX2 R64, R64 ;  /* 0x0000004000407308 */ /* 0x000e220000000800 */
[C---:B-1----:R-:W-:Y:S01]  /*3b60*/  FADD.FTZ R11, R35.reuse, R4 ;  /* 0x00000004230b7221 */ /* 0x042fe20000010000 */
[----:B------:R-:W-:Y:S02]  /*3b70*/  F2FP.BF16.F32.PACK_AB R130, R35, R88 ;  /* 0x000000582382723e */ /* 0x000fe400000010ff */
[----:B------:R-:W-:-:S04]  /*3b80*/  CS2R R88, SRZ ;  /* 0x0000000000587805 */ /* 0x000fc8000001ff00 */
[----:B------:R-:W1:Y:S01]  /*3b90*/  MUFU.EX2 R125, R125 ;  /* 0x0000007d007d7308 */ /* 0x000e620000000800 */
[C---:B--2---:R-:W-:Y:S01]  /*3ba0*/  FADD.FTZ R0, R100.reuse, R9 ;  /* 0x0000000964007221 */ /* 0x044fe20000010000 */
[----:B------:R-:W-:Y:S02]  /*3bb0*/  F2FP.BF16.F32.PACK_AB R131, R100, R131 ;  /* 0x000000836483723e */ /* 0x000fe400000010ff */
[----:B------:R-:W-:-:S04]  /*3bc0*/  CS2R R100, SRZ ;  /* 0x0000000000647805 */ /* 0x000fc8000001ff00 */
[----:B------:R2:W3:Y:S01]  /*3bd0*/  MUFU.EX2 R7, R90 ;  /* 0x0000005a00077308 */ /* 0x0004e20000000800 */
[----:B0-----:R-:W-:-:S07]  /*3be0*/  FADD.FTZ R4, R64, R11 ;  /* 0x0000000b40047221 */ /* 0x001fce0000010000 */
[----:B------:R-:W0:Y:S01]  /*3bf0*/  MUFU.EX2 R102, R102 ;  /* 0x0000006600667308 */ /* 0x000e220000000800 */
[----:B-1----:R-:W-:Y:S01]  /*3c00*/  FADD.FTZ R11, R125, R0 ;  /* 0x000000007d0b7221 */ /* 0x002fe20000010000 */
[----:B--2---:R-:W-:-:S06]  /*3c10*/  CS2R R90, SRZ ;  /* 0x00000000005a7805 */ /* 0x004fcc000001ff00 */
[----:B------:R-:W1:Y:S01]  /*3c20*/  MUFU.EX2 R96, R96 ;  /* 0x0000006000607308 */ /* 0x000e620000000800 */
[C---:B---3--:R-:W-:Y:S01]  /*3c30*/  FADD.FTZ R9, R7.reuse, R4 ;  /* 0x0000000407097221 */ /* 0x048fe20000010000 */
[----:B------:R-:W-:-:S06]  /*3c40*/  F2FP.BF16.F32.PACK_AB R124, R7, R64 ;  /* 0x00000040077c723e */ /* 0x000fcc00000010ff */
[----:B------:R-:W2:Y:S01]  /*3c50*/  MUFU.EX2 R127, R127 ;  /* 0x0000007f007f7308 */ /* 0x000ea20000000800 */
[C---:B0-----:R-:W-:Y:S01]  /*3c60*/  FADD.FTZ R0, R102.reuse, R11 ;  /* 0x0000000b66007221 */ /* 0x041fe20000010000 */
[----:B------:R-:W-:Y:S02]  /*3c70*/  F2FP.BF16.F32.PACK_AB R125, R102, R125 ;  /* 0x0000007d667d723e */ /* 0x000fe400000010ff */
[----:B------:R-:W-:-:S04]  /*3c80*/  CS2R R102, SRZ ;  /* 0x0000000000667805 */ /* 0x000fc8000001ff00 */
[----:B------:R0:W3:Y:S01]  /*3c90*/  MUFU.EX2 R3, R98 ;  /* 0x0000006200037308 */ /* 0x0000e20000000800 */
[----:B-1----:R-:W-:-:S07]  /*3ca0*/  FADD.FTZ R4, R96, R9 ;  /* 0x0000000960047221 */ /* 0x002fce0000010000 */
[----:B------:R-:W1:Y:S01]  /*3cb0*/  MUFU.EX2 R12, R12 ;  /* 0x0000000c000c7308 */ /* 0x000e620000000800 */
[----:B--2---:R-:W-:Y:S01]  /*3cc0*/  FADD.FTZ R11, R127, R0 ;  /* 0x000000007f0b7221 */ /* 0x004fe20000010000 */
[----:B0-----:R-:W-:-:S06]  /*3cd0*/  CS2R R98, SRZ ;  /* 0x0000000000627805 */ /* 0x001fcc000001ff00 */
[----:B------:R-:W0:Y:S01]  /*3ce0*/  MUFU.EX2 R121, R121 ;  /* 0x0000007900797308 */ /* 0x000e220000000800 */
[C---:B---3--:R-:W-:Y:S01]  /*3cf0*/  FADD.FTZ R13, R3.reuse, R4 ;  /* 0x00000004030d7221 */ /* 0x048fe20000010000 */
[----:B------:R-:W-:Y:S02]  /*3d00*/  F2FP.BF16.F32.PACK_AB R126, R3, R96 ;  /* 0x00000060037e723e */ /* 0x000fe400000010ff */
[----:B------:R-:W-:-:S04]  /*3d10*/  CS2R R96, SRZ ;  /* 0x0000000000607805 */ /* 0x000fc8000001ff00 */
[----:B------:R-:W2:Y:S01]  /*3d20*/  MUFU.EX2 R104, R104 ;  /* 0x0000006800687308 */ /* 0x000ea20000000800 */
[C---:B-1----:R-:W-:Y:S01]  /*3d30*/  FADD.FTZ R0, R12.reuse, R11 ;  /* 0x0000000b0c007221 */ /* 0x042fe20000010000 */
[----:B------:R-:W-:-:S06]  /*3d40*/  F2FP.BF16.F32.PACK_AB R127, R12, R127 ;  /* 0x0000007f0c7f723e */ /* 0x000fcc00000010ff */
[----:B------:R-:W1:Y:S01]  /*3d50*/  MUFU.EX2 R8, R8 ;  /* 0x0000000800087308 */ /* 0x000e620000000800 */
[----:B0-----:R-:W-:-:S07]  /*3d60*/  FADD.FTZ R3, R121, R0 ;  /* 0x0000000079037221 */ /* 0x001fce0000010000 */
[----:B------:R0:W3:Y:S01]  /*3d70*/  MUFU.EX2 R5, R106 ;  /* 0x0000006a00057308 */ /* 0x0000e20000000800 */
[----:B--2---:R-:W-:-:S07]  /*3d80*/  FADD.FTZ R10, R104, R13 ;  /* 0x0000000d680a7221 */ /* 0x004fce0000010000 */
[----:B------:R-:W2:Y:S01]  /*3d90*/  MUFU.EX2 R123, R123 ;  /* 0x0000007b007b7308 */ /* 0x000ea20000000800 */
[C---:B-1----:R-:W-:Y:S01]  /*3da0*/  FADD.FTZ R0, R8.reuse, R3 ;  /* 0x0000000308007221 */ /* 0x042fe20000010000 */
[----:B------:R-:W-:Y:S02]  /*3db0*/  F2FP.BF16.F32.PACK_AB R121, R8, R121 ;  /* 0x000000790879723e */ /* 0x000fe400000010ff */
[----:B0-----:R-:W-:-:S04]  /*3dc0*/  CS2R R106, SRZ ;  /* 0x00000000006a7805 */ /* 0x001fc8000001ff00 */
[----:B------:R-:W0:Y:S01]  /*3dd0*/  MUFU.EX2 R108, R108 ;  /* 0x0000006c006c7308 */ /* 0x000e220000000800 */
[C---:B---3--:R-:W-:Y:S01]  /*3de0*/  FADD.FTZ R7, R5.reuse, R10 ;  /* 0x0000000a05077221 */ /* 0x048fe20000010000 */
[----:B------:R-:W-:Y:S02]  /*3df0*/  F2FP.BF16.F32.PACK_AB R120, R5, R104 ;  /* 0x000000680578723e */ /* 0x000fe400000010ff */
[----:B------:R-:W-:-:S04]  /*3e00*/  CS2R R104, SRZ ;  /* 0x0000000000687805 */ /* 0x000fc8000001ff00 */
[----:B------:R1:W3:Y:S01]  /*3e10*/  MUFU.EX2 R9, R110 ;  /* 0x0000006e00097308 */ /* 0x0002e20000000800 */
[----:B--2---:R-:W-:-:S07]  /*3e20*/  FADD.FTZ R3, R123, R0 ;  /* 0x000000007b037221 */ /* 0x004fce0000010000 */
[----:B------:R2:W4:Y:S01]  /*3e30*/  MUFU.EX2 R4, R2 ;  /* 0x0000000200047308 */ /* 0x0005220000000800 */
[----:B0-----:R-:W-:Y:S01]  /*3e40*/  FADD.FTZ R10, R108, R7 ;  /* 0x000000076c0a7221 */ /* 0x001fe20000010000 */
[----:B-1----:R-:W-:Y:S02]  /*3e50*/  CS2R R110, SRZ ;  /* 0x00000000006e7805 */ /* 0x002fe4000001ff00 */
[C---:B---3--:R-:W-:Y:S01]  /*3e60*/  F2FP.BF16.F32.PACK_AB R122, R9.reuse, R108 ;  /* 0x0000006c097a723e */ /* 0x048fe200000010ff */
[----:B--2---:R-:W-:Y:S01]  /*3e70*/  FADD.FTZ R2, R9, R10 ;  /* 0x0000000a09027221 */ /* 0x004fe20000010000 */
[----:B------:R-:W-:Y:S01]  /*3e80*/  CS2R R108, SRZ ;  /* 0x00000000006c7805 */ /* 0x000fe2000001ff00 */
[C---:B----4-:R-:W-:Y:S01]  /*3e90*/  FADD.FTZ R0, R4.reuse, R3 ;  /* 0x0000000304007221 */ /* 0x050fe20000010000 */
[----:B------:R-:W-:Y:S01]  /*3ea0*/  F2FP.BF16.F32.PACK_AB R123, R4, R123 ;  /* 0x0000007b047b723e */ /* 0x000fe200000010ff */
[----:B------:R-:W-:Y:S06]  /*3eb0*/  @!P1 BRA `(.L_x_2124) ;  /* 0x0000002c00bc9947 */ /* 0x000fec0003800000 */
[----:B------:R-:W-:Y:S01]  /*3ec0*/  IMAD.MOV.U32 R4, RZ, RZ, R6 ;  /* 0x000000ffff047224 */ /* 0x000fe200078e0006 */
[----:B------:R-:W-:Y:S01]  /*3ed0*/  UMOV UR26, UR37 ;  /* 0x00000025001a7c82 */ /* 0x000fe20008000000 */
[----:B------:R-:W-:Y:S01]  /*3ee0*/  IMAD.MOV.U32 R3, RZ, RZ, R24 ;  /* 0x000000ffff037224 */ /* 0x000fe200078e0018 */
[----:B------:R-:W-:Y:S01]  /*3ef0*/  UMOV UR24, UR38 ;  /* 0x0000002600187c82 */ /* 0x000fe20008000000 */
[----:B------:R-:W-:Y:S01]  /*3f00*/  IMAD.MOV.U32 R119, RZ, RZ, RZ ;  /* 0x000000ffff777224 */ /* 0x000fe200078e00ff */
[----:B------:R-:W-:Y:S01]  /*3f10*/  ULDC UR21, c[0x0][0x288] ;  /* 0x0000a20000157ab9 */ /* 0x000fe20000000800 */
[----:B------:R-:W-:-:S05]  /*3f20*/  ULDC UR22, c[0x0][0x9d8] ;  /* 0x0002760000167ab9 */ /* 0x000fca0000000800 */
.L_x_2135:
[----:B------:R-:W-:Y:S01]  /*3f30*/  ISETP.NE.AND P2, PT, RZ, UR44, PT ;  /* 0x0000002cff007c0c */ /* 0x000fe2000bf45270 */
[----:B------:R-:W-:-:S04]  /*3f40*/  UISETP.NE.AND UP0, UPT, UR24, 0x1, UPT ;  /* 0x000000011800788c */ /* 0x000fc8000bf05270 */
[----:B------:R-:W-:-:S04]  /*3f50*/  USEL UR37, URZ, 0x1, UP0 ;  /* 0x000000013f257887 */ /* 0x000fc80008000000 */
[----:B------:R-:W-:-:S04]  /*3f60*/  ULOP3.LUT UR37, UR26, UR37, URZ, 0x3c, !UPT ;  /* 0x000000251a257292 */ /* 0x000fc8000f8e3c3f */
[----:B------:R-:W-:Y:S08]  /*3f70*/  @P2 BRA `(.L_x_2125) ;  /* 0x0000000000382947 */ /* 0x000ff00003800000 */
[----:B------:R-:W-:Y:S05]  /*3f80*/  @!P0 BRA `(.L_x_2126) ;  /* 0x0000000000048947 */ /* 0x000fea0003800000 */
[----:B------:R-:W-:Y:S01]  /*3f90*/  BPT.TRAP 0x1 ;  /* 0x000000040000795c */ /* 0x000fe20000300000 */
.L_x_2126:
        /* <DEDUP_REMOVED lines=9> */
.L_x_2127:
[----:B-1----:R-:W-:Y:S05]  /*4030*/  @P1 BRA `(.L_x_2125) ;  /* 0x0000000000081947 */ /* 0x002fea0003800000 */
[----:B------:R-:W1:Y:S02]  /*4040*/  SYNCS.PHASECHK.TRANS64.TRYWAIT P1, [UR6+0x16830], R5 ;  /* 0x01683005ff0075a7 */ /* 0x000e640008020146 */
[----:B-1----:R-:W-:Y:S05]  /*4050*/  @!P1 BRA `(.L_x_2128) ;  /* 0x000000b400949947 */ /* 0x002fea0003800000 */
.L_x_2125:
        /* <DEDUP_REMOVED lines=28> */
.L_x_2130:
[----:B------:R-:W-:Y:S01]  /*4220*/  ULEA UR6, UR24, UR45, 0x3 ;  /* 0x0000002d18067291 */ /* 0x000fe2000f8e183f */
[----:B------:R-:W-:-:S04]  /*4230*/  MOV R5, UR26 ;  /* 0x0000001a00057c02 */ /* 0x000fc80008000f00 */
[----:B------:R-:W-:-:S04]  /*4240*/  SHF.L.U32 R5, R5, 0x1f, RZ ;  /* 0x0000001f05057819 */ /* 0x000fc800000006ff */
[----:B------:R0:W1:Y:S01]  /*4250*/  SYNCS.PHASECHK.TRANS64.TRYWAIT P1, [UR6+0x16850], R5 ;  /* 0x01685005ff0075a7 */ /* 0x0000620008020146 */
[----:B------:R-:W-:Y:S05]  /*4260*/  @!P0 BRA `(.L_x_2131) ;  /* 0x0000000000048947 */ /* 0x000fea0003800000 */
[----:B------:R-:W-:Y:S01]  /*4270*/  BPT.TRAP 0x1 ;  /* 0x000000040000795c */ /* 0x000fe20000300000 */
.L_x_2131:
[----:B-1----:R-:W-:Y:S05]  /*4280*/  @P1 BRA `(.L_x_2129) ;  /* 0x0000000000081947 */ /* 0x002fea0003800000 */
[----:B------:R-:W1:Y:S02]  /*4290*/  SYNCS.PHASECHK.TRANS64.TRYWAIT P1, [UR6+0x16850], R5 ;  /* 0x01685005ff0075a7 */ /* 0x000e640008020146 */
[----:B-1----:R-:W-:Y:S05]  /*42a0*/  @!P1 BRA `(.L_x_2132) ;  /* 0x000000b400189947 */ /* 0x002fea0003800000 */
.L_x_2129:
        /* <DEDUP_REMOVED lines=51> */
.L_x_2133:
[----:B------:R-:W-:Y:S01]  /*45e0*/  UISETP.NE.AND UP0, UPT, UR48, URZ, UPT ;  /* 0x0000003f3000728c */ /* 0x000fe2000bf05270 */
[----:B------:R-:W-:Y:S02]  /*45f0*/  VIADD R123, R17, UR40 ;  /* 0x00000028117b7c36 */ /* 0x000fe40008000000 */
[----:B------:R-:W-:Y:S01]  /*4600*/  FMUL.FTZ R138, R28, UR22 ;  /* 0x000000161c8a7c20 */ /* 0x000fe20008410000 */
[----:B------:R-:W-:Y:S01]  /*4610*/  FMUL.FTZ R7, R30, UR22 ;  /* 0x000000161e077c20 */ /* 0x000fe20008410000 */
[----:B------:R-:W-:Y:S01]  /*4620*/  FMUL.FTZ R20, R46, UR22 ;  /* 0x000000162e147c20 */ /* 0x000fe20008410000 */
[----:B------:R-:W1:Y:S01]  /*4630*/  LDC R30, c[0x0][0x2f0] ;  /* 0x0000bc00ff1e7b82 */ /* 0x000e620000000800 */
[----:B------:R-:W-:Y:S01]  /*4640*/  PLOP3.LUT P1, PT, PT, PT, UP0, 0x80, 0x0 ;  /* 0x000000000000781c */ /* 0x000fe20003f2f008 */
[----:B------:R-:W-:Y:S01]  /*4650*/  FMUL.FTZ R134, R24, UR22 ;  /* 0x0000001618867c20 */ /* 0x000fe20008410000 */
[----:B------:R-:W-:Y:S01]  /*4660*/  PLOP3.LUT P2, PT, PT, PT, UP0, 0x80, 0x0 ;  /* 0x000000000000781c */ /* 0x000fe20003f4f008 */
[----:B------:R-:W-:Y:S01]  /*4670*/  FMUL.FTZ R136, R25, UR22 ;  /* 0x0000001619887c20 */ /* 0x000fe20008410000 */
[----:B------:R-:W-:Y:S01]  /*4680*/  FMUL.FTZ R132, R29, UR22 ;  /* 0x000000161d847c20 */ /* 0x000fe20008410000 */
[----:B------:R-:W-:Y:S01]  /*4690*/  @UP0 ULDC UR6, c[0x0][0x44c] ;  /* 0x0001130000060ab9 */ /* 0x000fe20000000800 */
[----:B------:R-:W-:Y:S01]  /*46a0*/  MUFU.TANH R138, R138 ;  /* 0x0000008a008a7308 */ /* 0x000fe20000002400 */
[----:B------:R-:W-:Y:S01]  /*46b0*/  FMUL.FTZ R128, R33, UR22 ;  /* 0x0000001621807c20 */ /* 0x000fe20008410000 */
[----:B------:R-:W-:Y:S01]  /*46c0*/  FMUL.FTZ R130, R32, UR22 ;  /* 0x0000001620827c20 */ /* 0x000fe20008410000 */
[----:B------:R-:W-:Y:S01]  /*46d0*/  FMUL.FTZ R126, R36, UR22 ;  /* 0x00000016247e7c20 */ /* 0x000fe20008410000 */
[----:B------:R-:W-:Y:S01]  /*46e0*/  FMUL.FTZ R8, R31, UR22 ;  /* 0x000000161f087c20 */ /* 0x000fe20008410000 */
[----:B------:R-:W-:Y:S01]  /*46f0*/  FMUL.FTZ R124, R37, UR22 ;  /* 0x00000016257c7c20 */ /* 0x000fe20008410000 */
[----:B------:R-:W-:Y:S01]  /*4700*/  FMUL.FTZ R120, R40, UR22 ;  /* 0x0000001628787c20 */ /* 0x000fe20008410000 */
[----:B------:R-:W-:Y:S01]  /*4710*/  @P1 IMAD.HI.U32 R28, R123, UR6, RZ ;  /* 0x000000067b1c1c27 */ /* 0x000fe2000f8e00ff */
[----:B------:R-:W-:Y:S01]  /*4720*/  @UP0 ULDC UR6, c[0x0][0x450] ;  /* 0x0001140000060ab9 */ /* 0x000fe20000000800 */
[----:B------:R-:W2:Y:S02]  /*4730*/  MUFU.TANH R134, R134 ;  /* 0x0000008600867308 */ /* 0x000ea40000002400 */
[----:B------:R-:W-:Y:S01]  /*4740*/  FMUL.FTZ R15, R41, UR22 ;  /* 0x00000016290f7c20 */ /* 0x000fe20008410000 */
[----:B------:R-:W-:Y:S01]  /*4750*/  FMUL.FTZ R24, R44, UR22 ;  /* 0x000000162c187c20 */ /* 0x000fe20008410000 */
[----:B------:R-:W-:Y:S01]  /*4760*/  @P2 SHF.R.U32.HI R123, RZ, UR6, R28 ;  /* 0x00000006ff7b2c19 */ /* 0x000fe2000801161c */
[----:B------:R-:W-:Y:S01]  /*4770*/  UMOV UR6, 0xffffff80 ;  /* 0xffffff8000067882 */ /* 0x000fe20000000000 */
[----:B------:R-:W-:Y:S01]  /*4780*/  FMUL.FTZ R9, R34, UR22 ;  /* 0x0000001622097c20 */ /* 0x000fe20008410000 */
[----:B------:R-:W-:Y:S01]  /*4790*/  UIMAD UR6, UR25, UR6, 0x1 ;  /* 0x00000001190674a4 */ /* 0x000fe2000f8e0206 */
[----:B------:R-:W-:Y:S01]  /*47a0*/  FMUL.FTZ R34, R45, UR22 ;  /* 0x000000162d227c20 */ /* 0x000fe20008410000 */
[----:B------:R-:W3:Y:S01]  /*47b0*/  SHFL.IDX PT, R46, R123, RZ, 0x1c1f ;  /* 0x001c1fff7b2e7589 */ /* 0x000ee200000e0000 */
[----:B------:R-:W4:Y:S01]  /*47c0*/  MUFU.TANH R136, R136 ;  /* 0x0000008800887308 */ /* 0x000f220000002400 */
[----:B------:R-:W-:Y:S01]  /*47d0*/  FMUL.FTZ R36, R48, UR22 ;  /* 0x0000001630247c20 */ /* 0x000fe20008410000 */
[----:B------:R-:W-:Y:S01]  /*47e0*/  FMUL.FTZ R32, R49, UR22 ;  /* 0x0000001631207c20 */ /* 0x000fe20008410000 */
[----:B------:R-:W-:-:S02]  /*47f0*/  IMAD.U32 R121, RZ, RZ, UR6 ;  /* 0x00000006ff797e24 */ /* 0x000fc4000f8e00ff */
[----:B------:R-:W-:Y:S01]  /*4800*/  FMUL.FTZ R11, R38, UR22 ;  /* 0x00000016260b7c20 */ /* 0x000fe20008410000 */
[----:B------:R-:W-:Y:S01]  /*4810*/  FMUL.FTZ R38, R52, UR22 ;  /* 0x0000001634267c20 */ /* 0x000fe20008410000 */
[----:B------:R-:W-:Y:S01]  /*4820*/  FMUL.FTZ R40, R53, UR22 ;  /* 0x0000001635287c20 */ /* 0x000fe20008410000 */
[----:B------:R-:W-:Y:S01]  /*4830*/  IMAD R121, R16, -0x2, R121 ;  /* 0xfffffffe10797824 */ /* 0x000fe200078e0279 */
[----:B------:R-:W5:Y:S01]  /*4840*/  MUFU.TANH R132, R132 ;  /* 0x0000008400847308 */ /* 0x000f620000002400 */
[----:B------:R-:W-:Y:S01]  /*4850*/  FMUL.FTZ R25, R50, UR22 ;  /* 0x0000001632197c20 */ /* 0x000fe20008410000 */
[----:B------:R-:W-:Y:S01]  /*4860*/  FMUL.FTZ R13, R42, UR22 ;  /* 0x000000162a0d7c20 */ /* 0x000fe20008410000 */
[----:B-1----:R-:W-:Y:S02]  /*4870*/  IMAD R121, R30, UR47, R121 ;  /* 0x0000002f1e797c24 */ /* 0x002fe4000f8e0279 */
        /* <DEDUP_REMOVED lines=11> */
[----:B---3--:R-:W-:Y:S01]  /*4930*/  IADD3 R33, R46, -UR21, R121 ;  /* 0x800000152e217c10 */ /* 0x008fe2000fffe079 */
[----:B------:R-:W3:Y:S01]  /*4940*/  MUFU.TANH R128, R128 ;  /* 0x0000008000807308 */ /* 0x000ee20000002400 */
[----:B------:R-:W-:Y:S01]  /*4950*/  FMUL.FTZ R46, R61, UR22 ;  /* 0x000000163d2e7c20 */ /* 0x000fe20008410000 */
[----:B------:R-:W-:Y:S01]  /*4960*/  FMUL.FTZ R72, R72, UR22 ;  /* 0x0000001648487c20 */ /* 0x000fe20008410000 */
[----:B------:R-:W-:Y:S01]  /*4970*/  ISETP.GT.AND P1, PT, R33, RZ, PT ;  /* 0x000000ff2100720c */ /* 0x000fe20003f24270 */
[----:B------:R-:W-:Y:S01]  /*4980*/  FMUL.FTZ R73, R73, UR22 ;  /* 0x0000001649497c20 */ /* 0x000fe20008410000 */
[C---:B------:R-:W-:Y:S01]  /*4990*/  ISETP.GT.AND P2, PT, R33.reuse, 0x1, PT ;  /* 0x000000012100780c */ /* 0x040fe20003f44270 */
[----:B------:R-:W-:Y:S01]  /*49a0*/  FMUL.FTZ R76, R76, UR22 ;  /* 0x000000164c4c7c20 */ /* 0x000fe20008410000 */
[----:B--2---:R-:W-:Y:S01]  /*49b0*/  FSEL R134, R134, -INF , P1 ;  /* 0xff80000086867808 */ /* 0x004fe20000800000 */
[----:B------:R-:W2:Y:S01]  /*49c0*/  MUFU.TANH R126, R126 ;  /* 0x0000007e007e7308 */ /* 0x000ea20000002400 */
[----:B------:R-:W-:Y:S01]  /*49d0*/  ISETP.GT.AND P1, PT, R33, 0x8, PT ;  /* 0x000000082100780c */ /* 0x000fe20003f24270 */
[----:B------:R-:W-:Y:S01]  /*49e0*/  FMUL.FTZ R77, R77, UR22 ;  /* 0x000000164d4d7c20 */ /* 0x000fe20008410000 */
[----:B----4-:R-:W-:Y:S01]  /*49f0*/  FSEL R136, R136, -INF , P2 ;  /* 0xff80000088887808 */ /* 0x010fe20001000000 */
[----:B------:R-:W-:Y:S01]  /*4a00*/  FMUL.FTZ R80, R80, UR22 ;  /* 0x0000001650507c20 */ /* 0x000fe20008410000 */
[----:B------:R-:W-:Y:S01]  /*4a10*/  FMNMX.FTZ R31, R134, R3, !PT ;  /* 0x00000003861f7209 */ /* 0x000fe20007810000 */
[----:B------:R-:W-:Y:S01]  /*4a20*/  FMUL.FTZ R81, R81, UR22 ;  /* 0x0000001651517c20 */ /* 0x000fe20008410000 */
[----:B------:R-:W-:Y:S01]  /*4a30*/  ISETP.GT.AND P2, PT, R33, 0x9, PT ;  /* 0x000000092100780c */ /* 0x000fe20003f44270 */
[----:B------:R-:W4:Y:S01]  /*4a40*/  MUFU.TANH R124, R124 ;  /* 0x0000007c007c7308 */ /* 0x000f220000002400 */
[----:B------:R-:W-:Y:S01]  /*4a50*/  FSEL R138, R138, -INF , P1 ;  /* 0xff8000008a8a7808 */ /* 0x000fe20000800000 */
[----:B------:R-:W-:Y:S01]  /*4a60*/  FMUL.FTZ R84, R84, UR22 ;  /* 0x0000001654547c20 */ /* 0x000fe20008410000 */
[----:B------:R-:W-:Y:S01]  /*4a70*/  FMNMX.FTZ R31, R136, R31, !PT ;  /* 0x0000001f881f7209 */ /* 0x000fe20007810000 */
[----:B------:R-:W-:Y:S01]  /*4a80*/  FMUL.FTZ R85, R85, UR22 ;  /* 0x0000001655557c20 */ /* 0x000fe20008410000 */
[----:B------:R-:W-:Y:S01]  /*4a90*/  ISETP.GT.AND P1, PT, R33, 0x10, PT ;  /* 0x000000102100780c */ /* 0x000fe20003f24270 */
[----:B------:R-:W-:Y:S01]  /*4aa0*/  FMUL.FTZ R10, R35, UR22 ;  /* 0x00000016230a7c20 */ /* 0x000fe20008410000 */
[----:B-----5:R-:W-:Y:S01]  /*4ab0*/  FSEL R132, R132, -INF , P2 ;  /* 0xff80000084847808 */ /* 0x020fe20001000000 */
[----:B------:R-:W5:Y:S01]  /*4ac0*/  MUFU.TANH R120, R120 ;  /* 0x0000007800787308 */ /* 0x000f620000002400 */
[----:B------:R-:W-:Y:S01]  /*4ad0*/  FMNMX.FTZ R31, R138, R31, !PT ;  /* 0x0000001f8a1f7209 */ /* 0x000fe20007810000 */
[----:B------:R-:W-:Y:S01]  /*4ae0*/  FMUL.FTZ R35, R66, UR22 ;  /* 0x0000001642237c20 */ /* 0x000fe20008410000 */
[C---:B------:R-:W-:Y:S01]  /*4af0*/  ISETP.GT.AND P2, PT, R33.reuse, 0x11, PT ;  /* 0x000000112100780c */ /* 0x040fe20003f44270 */
[----:B------:R-:W5:Y:S01]  /*4b00*/  SHFL.IDX PT, R66, R123, 0x1, 0x1c1f ;  /* 0x003c1f007b427f89 */ /* 0x000f6200000e0000 */
[----:B-1----:R-:W-:Y:S01]  /*4b10*/  FSEL R130, R130, -INF , P1 ;  /* 0xff80000082827808 */ /* 0x002fe20000800000 */
[----:B0-----:R-:W-:Y:S01]  /*4b20*/  FMUL.FTZ R5, R26, UR22 ;  /* 0x000000161a057c20 */ /* 0x001fe20008410000 */
[----:B------:R-:W-:Y:S01]  /*4b30*/  FMNMX.FTZ R31, R132, R31, !PT ;  /* 0x0000001f841f7209 */ /* 0x000fe20007810000 */
[----:B------:R-:W0:Y:S01]  /*4b40*/  MUFU.TANH R15, R15 ;  /* 0x0000000f000f7308 */ /* 0x000e220000002400 */
[----:B------:R-:W-:Y:S01]  /*4b50*/  ISETP.GT.AND P1, PT, R33, 0x18, PT ;  /* 0x000000182100780c */ /* 0x000fe20003f24270 */
[----:B------:R-:W-:Y:S01]  /*4b60*/  FMUL.FTZ R12, R39, UR22 ;  /* 0x00000016270c7c20 */ /* 0x000fe20008410000 */
[----:B---3--:R-:W-:Y:S01]  /*4b70*/  FSEL R128, R128, -INF , P2 ;  /* 0xff80000080807808 */ /* 0x008fe20001000000 */
[----:B------:R-:W-:Y:S01]  /*4b80*/  FMUL.FTZ R28, R55, UR22 ;  /* 0x00000016371c7c20 */ /* 0x000fe20008410000 */
[----:B------:R-:W-:Y:S01]  /*4b90*/  FMNMX.FTZ R31, R130, R31, !PT ;  /* 0x0000001f821f7209 */ /* 0x000fe20007810000 */
[----:B------:R-:W-:Y:S01]  /*4ba0*/  FMUL.FTZ R39, R70, UR22 ;  /* 0x0000001646277c20 */ /* 0x000fe20008410000 */
[----:B------:R-:W-:Y:S01]  /*4bb0*/  ISETP.GT.AND P2, PT, R33, 0x19, PT ;  /* 0x000000192100780c */ /* 0x000fe20003f44270 */
[----:B------:R-:W1:Y:S01]  /*4bc0*/  MUFU.TANH R24, R24 ;  /* 0x0000001800187308 */ /* 0x000e620000002400 */
[----:B--2---:R-:W-:Y:S01]  /*4bd0*/  FSEL R126, R126, -INF , P1 ;  /* 0xff8000007e7e7808 */ /* 0x004fe20000800000 */
[----:B------:R-:W-:Y:S01]  /*4be0*/  FMUL.FTZ R14, R43, UR22 ;  /* 0x000000162b0e7c20 */ /* 0x000fe20008410000 */
[----:B------:R-:W-:Y:S01]  /*4bf0*/  FMNMX.FTZ R31, R128, R31, !PT ;  /* 0x0000001f801f7209 */ /* 0x000fe20007810000 */
[----:B------:R-:W-:Y:S01]  /*4c00*/  FMUL.FTZ R43, R74, UR22 ;  /* 0x000000164a2b7c20 */ /* 0x000fe20008410000 */
[----:B------:R-:W-:Y:S01]  /*4c10*/  ISETP.GT.AND P1, PT, R33, 0x20, PT ;  /* 0x000000202100780c */ /* 0x000fe20003f24270 */
[----:B------:R-:W-:Y:S01]  /*4c20*/  FMUL.FTZ R21, R47, UR22 ;  /* 0x000000162f157c20 */ /* 0x000fe20008410000 */
[----:B----4-:R-:W-:Y:S01]  /*4c30*/  FSEL R124, R124, -INF , P2 ;  /* 0xff8000007c7c7808 */ /* 0x010fe20001000000 */
[----:B------:R-:W2:Y:S01]  /*4c40*/  MUFU.TANH R34, R34 ;  /* 0x0000002200227308 */ /* 0x000ea20000002400 */
[----:B------:R-:W-:Y:S01]  /*4c50*/  FMNMX.FTZ R31, R126, R31, !PT ;  /* 0x0000001f7e1f7209 */ /* 0x000fe20007810000 */
[----:B------:R-:W-:Y:S01]  /*4c60*/  FMUL.FTZ R47, R78, UR22 ;  /* 0x000000164e2f7c20 */ /* 0x000fe20008410000 */
[----:B------:R-:W-:Y:S01]  /*4c70*/  ISETP.GT.AND P2, PT, R33, 0x21, PT ;  /* 0x000000212100780c */ /* 0x000fe20003f44270 */
[----:B------:R-:W-:Y:S01]  /*4c80*/  FMUL.FTZ R26, R51, UR22 ;  /* 0x00000016331a7c20 */ /* 0x000fe20008410000 */
[----:B-----5:R-:W-:Y:S01]  /*4c90*/  FSEL R120, R120, -INF , P1 ;  /* 0xff80000078787808 */ /* 0x020fe20000800000 */
[----:B------:R-:W-:Y:S01]  /*4ca0*/  FMUL.FTZ R51, R82, UR22 ;  /* 0x0000001652337c20 */ /* 0x000fe20008410000 */
[----:B------:R-:W-:Y:S01]  /*4cb0*/  FMNMX.FTZ R31, R124, R31, !PT ;  /* 0x0000001f7c1f7209 */ /* 0x000fe20007810000 */
[----:B------:R-:W3:Y:S01]  /*4cc0*/  MUFU.TANH R36, R36 ;  /* 0x0000002400247308 */ /* 0x000ee20000002400 */
[----:B------:R-:W-:Y:S01]  /*4cd0*/  ISETP.GT.AND P1, PT, R33, 0x28, PT ;  /* 0x000000282100780c */ /* 0x000fe20003f24270 */
[----:B------:R-:W-:Y:S01]  /*4ce0*/  FMUL.FTZ R30, R59, UR22 ;  /* 0x000000163b1e7c20 */ /* 0x000fe20008410000 */
[----:B0-----:R-:W-:Y:S01]  /*4cf0*/  FSEL R52, R15, -INF , P2 ;  /* 0xff8000000f347808 */ /* 0x001fe20001000000 */
[----:B------:R-:W-:Y:S01]  /*4d00*/  FMUL.FTZ R59, R86, UR22 ;  /* 0x00000016563b7c20 */ /* 0x000fe20008410000 */
[----:B------:R-:W-:Y:S01]  /*4d10*/  FMNMX.FTZ R31, R120, R31, !PT ;  /* 0x0000001f781f7209 */ /* 0x000fe20007810000 */
[----:B------:R-:W-:Y:S01]  /*4d20*/  FMUL.FTZ R37, R67, UR22 ;  /* 0x0000001643257c20 */ /* 0x000fe20008410000 */
[----:B------:R-:W-:Y:S01]  /*4d30*/  ISETP.GT.AND P2, PT, R33, 0x29, PT ;  /* 0x000000292100780c */ /* 0x000fe20003f44270 */
[----:B------:R-:W0:Y:S01]  /*4d40*/  MUFU.TANH R32, R32 ;  /* 0x0000002000207308 */ /* 0x000e220000002400 */
[----:B-1----:R-:W-:Y:S01]  /*4d50*/  FSEL R50, R24, -INF , P1 ;  /* 0xff80000018327808 */ /* 0x002fe20000800000 */
[----:B------:R-:W-:Y:S01]  /*4d60*/  FMUL.FTZ R41, R71, UR22 ;  /* 0x0000001647297c20 */ /* 0x000fe20008410000 */
[----:B------:R-:W-:Y:S01]  /*4d70*/  FMNMX.FTZ R31, R52, R31, !PT ;  /* 0x0000001f341f7209 */ /* 0x000fe20007810000 */
[----:B------:R-:W-:Y:S01]  /*4d80*/  FMUL.FTZ R45, R75, UR22 ;  /* 0x000000164b2d7c20 */ /* 0x000fe20008410000 */
[----:B------:R-:W-:Y:S01]  /*4d90*/  ISETP.GT.AND P1, PT, R33, 0x30, PT ;  /* 0x000000302100780c */ /* 0x000fe20003f24270 */
[----:B------:R-:W-:Y:S01]  /*4da0*/  FMUL.FTZ R49, R79, UR22 ;  /* 0x000000164f317c20 */ /* 0x000fe20008410000 */
[----:B--2---:R-:W-:Y:S01]  /*4db0*/  FSEL R34, R34, -INF , P2 ;  /* 0xff80000022227808 */ /* 0x004fe20001000000 */
[----:B------:R-:W1:Y:S01]  /*4dc0*/  MUFU.TANH R38, R38 ;  /* 0x0000002600267308 */ /* 0x000e620000002400 */
[----:B------:R-:W-:Y:S01]  /*4dd0*/  FMNMX.FTZ R31, R50, R31, !PT ;  /* 0x0000001f321f7209 */ /* 0x000fe20007810000 */
[----:B------:R-:W-:Y:S01]  /*4de0*/  FMUL.FTZ R53, R83, UR22 ;  /* 0x0000001653357c20 */ /* 0x000fe20008410000 */
[----:B------:R-:W-:Y:S01]  /*4df0*/  ISETP.GT.AND P2, PT, R33, 0x31, PT ;  /* 0x000000312100780c */ /* 0x000fe20003f44270 */
[----:B------:R-:W-:Y:S01]  /*4e00*/  FMUL.FTZ R61, R87, UR22 ;  /* 0x00000016573d7c20 */ /* 0x000fe20008410000 */
[----:B---3--:R-:W-:Y:S01]  /*4e10*/  FSEL R36, R36, -INF , P1 ;  /* 0xff80000024247808 */ /* 0x008fe20000800000 */
[----:B------:R-:W-:Y:S01]  /*4e20*/  ULEA UR6, UR38, UR45, 0x3 ;  /* 0x0000002d26067291 */ /* 0x000fe2000f8e183f */
[----:B------:R-:W-:Y:S01]  /*4e30*/  FMNMX.FTZ R31, R34, R31, !PT ;  /* 0x0000001f221f7209 */ /* 0x000fe20007810000 */
[----:B------:R-:W2:Y:S01]  /*4e40*/  MUFU.TANH R40, R40 ;  /* 0x0000002800287308 */ /* 0x000ea20000002400 */
[----:B------:R-:W-:Y:S01]  /*4e50*/  ISETP.GT.AND P1, PT, R33, 0x38, PT ;  /* 0x000000382100780c */ /* 0x000fe20003f24270 */
[----:B------:R-:W-:Y:S01]  /*4e60*/  UIADD3 UR6, UR6, 0x16840, URZ ;  /* 0x0001684006067890 */ /* 0x000fe2000fffe03f */
[----:B0-----:R-:W-:-:S02]  /*4e70*/  FSEL R32, R32, -INF , P2 ;  /* 0xff80000020207808 */ /* 0x001fc40001000000 */
[----:B------:R-:W-:Y:S01]  /*4e80*/  FMNMX.FTZ R31, R36, R31, !PT ;  /* 0x0000001f241f7209 */ /* 0x000fe20007810000 */
[----:B------:R-:W-:Y:S01]  /*4e90*/  UPRMT UR6, UR43, 0x654, UR6 ;  /* 0x000006542b067896 */ /* 0x000fe20008000006 */
[C---:B------:R-:W-:Y:S01]  /*4ea0*/  ISETP.GT.AND P2, PT, R33.reuse, 0x39, PT ;  /* 0x000000392100780c */ /* 0x040fe20003f44270 */
[----:B------:R-:W0:Y:S01]  /*4eb0*/  MUFU.TANH R42, R42 ;  /* 0x0000002a002a7308 */ /* 0x000e220000002400 */
[----:B-1----:R-:W-:Y:S02]  /*4ec0*/  FSEL R38, R38, -INF , P1 ;  /* 0xff80000026267808 */ /* 0x002fe40000800000 */
[----:B------:R-:W-:Y:S02]  /*4ed0*/  FMNMX.FTZ R31, R32, R31, !PT ;  /* 0x0000001f201f7209 */ /* 0x000fe40007810000 */
[C---:B------:R-:W-:Y:S02]  /*4ee0*/  ISETP.GT.AND P1, PT, R33.reuse, 0x40, PT ;  /* 0x000000402100780c */ /* 0x040fe40003f24270 */
[----:B------:R-:W-:Y:S01]  /*4ef0*/  FMNMX.FTZ R31, R38, R31, !PT ;  /* 0x0000001f261f7209 */ /* 0x000fe20007810000 */
[----:B------:R-:W1:Y:S01]  /*4f00*/  MUFU.TANH R44, R44 ;  /* 0x0000002c002c7308 */ /* 0x000e620000002400 */
[----:B--2---:R-:W-:Y:S01]  /*4f10*/  FSEL R40, R40, -INF , P2 ;  /* 0xff80000028287808 */ /* 0x004fe20001000000 */
[----:B------:R-:W-:Y:S01]  /*4f20*/  SYNCS.ARRIVE.TRANS64.RED.A1T0 RZ, [UR6], RZ ;  /* 0x000000ffffff79a7 */ /* 0x000fe20008100406 */
[----:B------:R-:W-:-:S02]  /*4f30*/  ISETP.GT.AND P2, PT, R33, 0x41, PT ;  /* 0x000000412100780c */ /* 0x000fc40003f44270 */
[----:B------:R-:W-:-:S03]  /*4f40*/  FMNMX.FTZ R31, R40, R31, !PT ;  /* 0x0000001f281f7209 */ /* 0x000fc60007810000 */
[----:B------:R-:W2:Y:S01]  /*4f50*/  MUFU.TANH R48, R48 ;  /* 0x0000003000307308 */ /* 0x000ea20000002400 */
[----:B0-----:R-:W-:Y:S02]  /*4f60*/  FSEL R42, R42, -INF , P1 ;  /* 0xff8000002a2a7808 */ /* 0x001fe40000800000 */
        /* <DEDUP_REMOVED lines=41> */
[----:B------:R-:W-:Y:S01]  /*5200*/  FMNMX.FTZ R15, R72, R31, !PT ;  /* 0x0000001f480f7209 */ /* 0x000fe20007810000 */
[----:B------:R-:W-:Y:S02]  /*5210*/  FMUL.FTZ R31, R62, UR22 ;  /* 0x000000163e1f7c20 */ /* 0x000fe40008410000 */
[----:B------:R-:W1:Y:S01]  /*5220*/  MUFU.TANH R81, R81 ;  /* 0x0000005100517308 */ /* 0x000e620000002400 */
[----:B--2---:R-:W-:Y:S02]  /*5230*/  FSEL R76, R77, -INF , P2 ;  /* 0xff8000004d4c7808 */ /* 0x004fe40001000000 */
        /* <DEDUP_REMOVED lines=8> */
[----:B------:R-:W-:Y:S01]  /*52c0*/  ISETP.GT.AND P2, PT, R33, 0x79, PT ;  /* 0x000000792100780c */ /* 0x000fe20003f44270 */
[----:B------:R-:W-:Y:S01]  /*52d0*/  FMUL.FTZ R33, R63, UR22 ;  /* 0x000000163f217c20 */ /* 0x000fe20008410000 */
[----:B------:R-:W-:Y:S02]  /*52e0*/  FMNMX.FTZ R15, R80, R15, !PT ;  /* 0x0000000f500f7209 */ /* 0x000fe40007810000 */
[----:B------:R-:W-:Y:S01]  /*52f0*/  IADD3 R63, R66, -UR21, R121 ;  /* 0x80000015423f7c10 */ /* 0x000fe2000fffe079 */
[----:B------:R-:W1:Y:S01]  /*5300*/  MUFU.TANH R5, R5 ;  /* 0x0000000500057308 */ /* 0x000e620000002400 */
[----:B--2---:R-:W-:Y:S02]  /*5310*/  FSEL R84, R84, -INF , P1 ;  /* 0xff80000054547808 */ /* 0x004fe40000800000 */
[----:B------:R-:W-:-:S02]  /*5320*/  ISETP.GT.AND P3, PT, R63, 0x1, PT ;  /* 0x000000013f00780c */ /* 0x000fc40003f64270 */
[----:B------:R-:W-:-:S03]  /*5330*/  FMNMX.FTZ R15, R84, R15, !PT ;  /* 0x0000000f540f7209 */ /* 0x000fc60007810000 */
[----:B------:R-:W2:Y:S01]  /*5340*/  MUFU.TANH R6, R6 ;  /* 0x0000000600067308 */ /* 0x000ea20000002400 */
[----:B0-----:R-:W-:Y:S02]  /*5350*/  FSEL R122, R85, -INF , P2 ;  /* 0xff800000557a7808 */ /* 0x001fe40001000000 */
[----:B------:R-:W-:Y:S02]  /*5360*/  ISETP.GT.AND P2, PT, R63, RZ, PT ;  /* 0x000000ff3f00720c */ /* 0x000fe40003f44270 */
[----:B------:R-:W-:-:S03]  /*5370*/  FMNMX.FTZ R15, R122, R15, !PT ;  /* 0x0000000f7a0f7209 */ /* 0x000fc60007810000 */
[----:B------:R-:W0:Y:S01]  /*5380*/  MUFU.TANH R7, R7 ;  /* 0x0000000700077308 */ /* 0x000e220000002400 */
[----:B-1----:R-:W-:Y:S01]  /*5390*/  FSEL R5, R5, -INF , P2 ;  /* 0xff80000005057808 */ /* 0x002fe20001000000 */
[----:B------:R-:W1:Y:S01]  /*53a0*/  SHFL.BFLY PT, R24, R15, 0x2, 0x1f ;  /* 0x0c401f000f187f89 */ /* 0x000e6200000e0000 */
[----:B------:R-:W-:Y:S02]  /*53b0*/  ISETP.GT.AND P2, PT, R63, 0x8, PT ;  /* 0x000000083f00780c */ /* 0x000fe40003f44270 */
[----:B------:R-:W-:-:S03]  /*53c0*/  FMNMX.FTZ R65, R5, R4, !PT ;  /* 0x0000000405417209 */ /* 0x000fc60007810000 */
[----:B------:R-:W3:Y:S01]  /*53d0*/  MUFU.TANH R8, R8 ;  /* 0x0000000800087308 */ /* 0x000ee20000002400 */
        /* <DEDUP_REMOVED lines=8> */
[----:B---3--:R-:W-:Y:S02]  /*5460*/  FSEL R8, R8, -INF , P3 ;  /* 0xff80000008087808 */ /* 0x008fe40001800000 */
[----:B-1----:R-:W-:Y:S02]  /*5470*/  FMNMX.FTZ R24, R15, R24, !PT ;  /* 0x000000180f187209 */ /* 0x002fe40007810000 */
[----:B------:R-:W1:Y:S01]  /*5480*/  LDC R15, c[0x0][0x988] ;  /* 0x00026200ff0f7b82 */ /* 0x000e620000000800 */
[----:B------:R-:W-:Y:S02]  /*5490*/  ISETP.GT.AND P3, PT, R63, 0x11, PT ;  /* 0x000000113f00780c */ /* 0x000fe40003f64270 */
[----:B------:R-:W3:Y:S01]  /*54a0*/  MUFU.TANH R11, R11 ;  /* 0x0000000b000b7308 */ /* 0x000ee20000002400 */
[----:B------:R-:W4:Y:S01]  /*54b0*/  SHFL.BFLY PT, R55, R24, 0x1, 0x1f ;  /* 0x0c201f0018377f89 */ /* 0x000f2200000e0000 */
[----:B--2---:R-:W-:-:S02]  /*54c0*/  FSEL R74, R9, -INF , P2 ;  /* 0xff800000094a7808 */ /* 0x004fc40001000000 */
[----:B------:R-:W-:Y:S02]  /*54d0*/  FMNMX.FTZ R65, R8, R65, !PT ;  /* 0x0000004108417209 */ /* 0x000fe40007810000 */
[C---:B------:R-:W-:Y:S02]  /*54e0*/  ISETP.GT.AND P2, PT, R63.reuse, 0x18, PT ;  /* 0x000000183f00780c */ /* 0x040fe40003f44270 */
[----:B------:R-:W2:Y:S01]  /*54f0*/  MUFU.TANH R12, R12 ;  /* 0x0000000c000c7308 */ /* 0x000ea20000002400 */
[----:B0-----:R-:W-:Y:S02]  /*5500*/  FSEL R10, R10, -INF , P3 ;  /* 0xff8000000a0a7808 */ /* 0x001fe40001800000 */
[----:B------:R-:W-:Y:S02]  /*5510*/  FMNMX.FTZ R65, R74, R65, !PT ;  /* 0x000000414a417209 */ /* 0x000fe40007810000 */
[----:B------:R-:W-:Y:S02]  /*5520*/  ISETP.GT.AND P3, PT, R63, 0x19, PT ;  /* 0x000000193f00780c */ /* 0x000fe40003f64270 */
[----:B------:R-:W-:Y:S01]  /*5530*/  FMNMX.FTZ R65, R10, R65, !PT ;  /* 0x000000410a417209 */ /* 0x000fe20007810000 */
[----:B------:R-:W0:Y:S01]  /*5540*/  MUFU.TANH R13, R13 ;  /* 0x0000000d000d7308 */ /* 0x000e220000002400 */
[----:B---3--:R-:W-:-:S02]  /*5550*/  FSEL R78, R11, -INF , P2 ;  /* 0xff8000000b4e7808 */ /* 0x008fc40001000000 */
[----:B------:R-:W-:Y:S02]  /*5560*/  ISETP.GT.AND P2, PT, R63, 0x20, PT ;  /* 0x000000203f00780c */ /* 0x000fe40003f44270 */
[----:B------:R-:W-:-:S03]  /*5570*/  FMNMX.FTZ R65, R78, R65, !PT ;  /* 0x000000414e417209 */ /* 0x000fc60007810000 */
[----:B------:R-:W3:Y:S01]  /*5580*/  MUFU.TANH R14, R14 ;  /* 0x0000000e000e7308 */ /* 0x000ee20000002400 */
[----:B--2---:R-:W-:Y:S02]  /*5590*/  FSEL R12, R12, -INF , P3 ;  /* 0xff8000000c0c7808 */ /* 0x004fe40001800000 */
[----:B----4-:R-:W-:Y:S02]  /*55a0*/  FMNMX.FTZ R24, R24, R55, !PT ;  /* 0x0000003718187209 */ /* 0x010fe40007810000 */
[----:B------:R-:W-:Y:S02]  /*55b0*/  ISETP.GT.AND P3, PT, R63, 0x21, PT ;  /* 0x000000213f00780c */ /* 0x000fe40003f64270 */
[----:B------:R-:W-:Y:S01]  /*55c0*/  FMNMX.FTZ R65, R12, R65, !PT ;  /* 0x000000410c417209 */ /* 0x000fe20007810000 */
[----:B------:R-:W2:Y:S01]  /*55d0*/  MUFU.TANH R20, R20 ;  /* 0x0000001400147308 */ /* 0x000ea20000002400 */
[----:B0-----:R-:W-:Y:S01]  /*55e0*/  FSEL R82, R13, -INF , P2 ;  /* 0xff8000000d527808 */ /* 0x001fe20001000000 */
[----:B-1----:R-:W-:Y:S01]  /*55f0*/  FMUL.FTZ R55, R24, R15 ;  /* 0x0000000f18377220 */ /* 0x002fe20000410000 */
[----:B------:R-:W-:-:S02]  /*5600*/  ISETP.GT.AND P2, PT, R63, 0x28, PT ;  /* 0x000000283f00780c */ /* 0x000fc40003f44270 */
[----:B------:R-:W-:Y:S02]  /*5610*/  FMNMX.FTZ R65, R82, R65, !PT ;  /* 0x0000004152417209 */ /* 0x000fe40007810000 */
[----:B------:R-:W-:Y:S01]  /*5620*/  FSETP.NEU.FTZ.AND P1, PT, R24, -INF , PT ;  /* 0xff8000001800780b */ /* 0x000fe20003f3d000 */
[----:B------:R-:W0:Y:S01]  /*5630*/  MUFU.TANH R21, R21 ;  /* 0x0000001500157308 */ /* 0x000e220000002400 */
[----:B---3--:R-:W-:Y:S02]  /*5640*/  FSEL R14, R14, -INF , P3 ;  /* 0xff8000000e0e7808 */ /* 0x008fe40001800000 */
[----:B------:R-:W-:Y:S02]  /*5650*/  ISETP.GT.AND P3, PT, R63, 0x29, PT ;  /* 0x000000293f00780c */ /* 0x000fe40003f64270 */
[----:B------:R-:W-:Y:S02]  /*5660*/  FMNMX.FTZ R65, R14, R65, !PT ;  /* 0x000000410e417209 */ /* 0x000fe40007810000 */
[----:B------:R-:W-:Y:S01]  /*5670*/  FSEL R55, R55, RZ, P1 ;  /* 0x000000ff37377208 */ /* 0x000fe20000800000 */
[----:B------:R-:W1:Y:S01]  /*5680*/  MUFU.TANH R25, R25 ;  /* 0x0000001900197308 */ /* 0x000e620000002400 */
[----:B--2---:R-:W-:-:S02]  /*5690*/  FSEL R20, R20, -INF , P2 ;  /* 0xff80000014147808 */ /* 0x004fc40001000000 */
[----:B------:R-:W-:Y:S01]  /*56a0*/  ISETP.GT.AND P2, PT, R63, 0x30, PT ;  /* 0x000000303f00780c */ /* 0x000fe20003f44270 */
[--C-:B------:R-:W-:Y:S01]  /*56b0*/  FFMA.FTZ R11, R124, R15, -R55.reuse ;  /* 0x0000000f7c0b7223 */ /* 0x100fe20000010837 */
[----:B------:R-:W-:Y:S01]  /*56c0*/  FMNMX.FTZ R65, R20, R65, !PT ;  /* 0x0000004114417209 */ /* 0x000fe20007810000 */
[-CC-:B------:R-:W-:Y:S01]  /*56d0*/  FFMA.FTZ R140, R120, R15.reuse, -R55.reuse ;  /* 0x0000000f788c7223 */ /* 0x180fe20000010837 */
[-CC-:B------:R-:W-:Y:S01]  /*56e0*/  FFMA.FTZ R13, R52, R15.reuse, -R55.reuse ;  /* 0x0000000f340d7223 */ /* 0x180fe20000010837 */
[----:B------:R-:W2:Y:S01]  /*56f0*/  MUFU.TANH R26, R26 ;  /* 0x0000001a001a7308 */ /* 0x000ea20000002400 */
[----:B0-----:R-:W-:Y:S01]  /*5700*/  FSEL R86, R21, -INF , P3 ;  /* 0xff80000015567808 */ /* 0x001fe20001800000 */
[-CC-:B------:R-:W-:Y:S01]  /*5710*/  FFMA.FTZ R142, R50, R15.reuse, -R55.reuse ;  /* 0x0000000f328e7223 */ /* 0x180fe20000010837 */
[----:B------:R-:W-:Y:S01]  /*5720*/  ISETP.GT.AND P3, PT, R63, 0x31, PT ;  /* 0x000000313f00780c */ /* 0x000fe20003f64270 */
[--C-:B------:R-:W-:Y:S01]  /*5730*/  FFMA.FTZ R21, R34, R15, -R55.reuse ;  /* 0x0000000f22157223 */ /* 0x100fe20000010837 */
[----:B------:R-:W-:Y:S01]  /*5740*/  FMNMX.FTZ R65, R86, R65, !PT ;  /* 0x0000004156417209 */ /* 0x000fe20007810000 */
[-CC-:B------:R-:W-:Y:S01]  /*5750*/  FFMA.FTZ R146, R126, R15.reuse, -R55.reuse ;  /* 0x0000000f7e927223 */ /* 0x180fe20000010837 */
[-CC-:B------:R-:W-:Y:S01]  /*5760*/  FFMA.FTZ R7, R132, R15.reuse, -R55.reuse ;  /* 0x0000000f84077223 */ /* 0x180fe20000010837 */
[----:B------:R-:W0:Y:S01]  /*5770*/  MUFU.TANH R27, R27 ;  /* 0x0000001b001b7308 */ /* 0x000e220000002400 */
[----:B-1----:R-:W-:Y:S01]  /*5780*/  FSEL R124, R25, -INF , P2 ;  /* 0xff800000197c7808 */ /* 0x002fe20001000000 */
[-CC-:B------:R-:W-:Y:S01]  /*5790*/  FFMA.FTZ R132, R42, R15.reuse, -R55.reuse ;  /* 0x0000000f2a847223 */ /* 0x180fe20000010837 */
[C---:B------:R-:W-:Y:S01]  /*57a0*/  ISETP.GT.AND P2, PT, R63.reuse, 0x38, PT ;  /* 0x000000383f00780c */ /* 0x040fe20003f44270 */
[--C-:B------:R-:W-:Y:S01]  /*57b0*/  FFMA.FTZ R148, R136, R15, -R55.reuse ;  /* 0x0000000f88947223 */ /* 0x100fe20000010837 */
[----:B------:R-:W-:Y:S01]  /*57c0*/  FMNMX.FTZ R65, R124, R65, !PT ;  /* 0x000000417c417209 */ /* 0x000fe20007810000 */
[-CC-:B------:R-:W-:Y:S01]  /*57d0*/  FFMA.FTZ R136, R36, R15.reuse, -R55.reuse ;  /* 0x0000000f24887223 */ /* 0x180fe20000010837 */
[-CC-:B------:R-:W-:Y:S01]  /*57e0*/  FFMA.FTZ R57, R134, R15.reuse, -R55.reuse ;  /* 0x0000000f86397223 */ /* 0x180fe20000010837 */
[----:B------:R-:W1:Y:S01]  /*57f0*/  MUFU.TANH R28, R28 ;  /* 0x0000001c001c7308 */ /* 0x000e620000002400 */
[----:B--2---:R-:W-:Y:S01]  /*5800*/  FSEL R26, R26, -INF , P3 ;  /* 0xff8000001a1a7808 */ /* 0x004fe20001800000 */
[-CC-:B------:R-:W-:Y:S01]  /*5810*/  FFMA.FTZ R134, R48, R15.reuse, -R55.reuse ;  /* 0x0000000f30867223 */ /* 0x180fe20000010837 */
[----:B------:R-:W-:Y:S01]  /*5820*/  ISETP.GT.AND P3, PT, R63, 0x39, PT ;  /* 0x000000393f00780c */ /* 0x000fe20003f64270 */
[--C-:B------:R-:W-:Y:S01]  /*5830*/  FFMA.FTZ R9, R128, R15, -R55.reuse ;  /* 0x0000000f80097223 */ /* 0x100fe20000010837 */
[----:B------:R-:W-:Y:S01]  /*5840*/  FMNMX.FTZ R65, R26, R65, !PT ;  /* 0x000000411a417209 */ /* 0x000fe20007810000 */
[-CC-:B------:R-:W-:Y:S01]  /*5850*/  FFMA.FTZ R128, R54, R15.reuse, -R55.reuse ;  /* 0x0000000f36807223 */ /* 0x180fe20000010837 */
[----:B------:R-:W-:Y:S01]  /*5860*/  FSEL R48, R24, RZ, P1 ;  /* 0x000000ff18307208 */ /* 0x000fe20000800000 */
[----:B------:R-:W2:Y:S01]  /*5870*/  MUFU.TANH R29, R29 ;  /* 0x0000001d001d7308 */ /* 0x000ea20000002400 */
[----:B0-----:R-:W-:Y:S01]  /*5880*/  FSEL R120, R27, -INF , P2 ;  /* 0xff8000001b787808 */ /* 0x001fe20001000000 */
[----:B------:R-:W-:Y:S01]  /*5890*/  FFMA.FTZ R27, R40, R15, -R55 ;  /* 0x0000000f281b7223 */ /* 0x000fe20000010837 */
[C---:B------:R-:W-:Y:S01]  /*58a0*/  ISETP.GT.AND P2, PT, R63.reuse, 0x40, PT ;  /* 0x000000403f00780c */ /* 0x040fe20003f44270 */
[----:B------:R-:W-:Y:S01]  /*58b0*/  FADD.FTZ R48, -R48, R3 ;  /* 0x0000000330307221 */ /* 0x000fe20000010100 */
[----:B------:R-:W-:Y:S01]  /*58c0*/  FMNMX.FTZ R65, R120, R65, !PT ;  /* 0x0000004178417209 */ /* 0x000fe20007810000 */
[-CC-:B------:R-:W-:Y:S01]  /*58d0*/  FFMA.FTZ R150, R138, R15.reuse, -R55.reuse ;  /* 0x0000000f8a967223 */ /* 0x180fe20000010837 */
[-CC-:B------:R-:W-:Y:S01]  /*58e0*/  FFMA.FTZ R144, R130, R15.reuse, -R55.reuse ;  /* 0x0000000f82907223 */ /* 0x180fe20000010837 */
[----:B------:R-:W0:Y:S01]  /*58f0*/  MUFU.TANH R30, R30 ;  /* 0x0000001e001e7308 */ /* 0x000e220000002400 */
[----:B-1----:R-:W-:Y:S01]  /*5900*/  FSEL R28, R28, -INF , P3 ;  /* 0xff8000001c1c7808 */ /* 0x002fe20001800000 */
[-C--:B------:R-:W-:Y:S01]  /*5910*/  FMUL.FTZ R48, R48, R15.reuse ;  /* 0x0000000f30307220 */ /* 0x080fe20000410000 */
[----:B------:R-:W-:Y:S01]  /*5920*/  ISETP.GT.AND P3, PT, R63, 0x41, PT ;  /* 0x000000413f00780c */ /* 0x000fe20003f64270 */
        /* <DEDUP_REMOVED lines=8> */
[----:B------:R-:W-:Y:S01]  /*59b0*/  FFMA.FTZ R122, R122, R15, -R55 ;  /* 0x0000000f7a7a7223 */ /* 0x000fe20000010837 */
[----:B------:R-:W-:-:S03]  /*59c0*/  FMNMX.FTZ R65, R52, R65, !PT ;  /* 0x0000004134417209 */ /* 0x000fc60007810000 */
[----:B------:R-:W2:Y:S01]  /*59d0*/  MUFU.TANH R33, R33 ;  /* 0x0000002100217308 */ /* 0x000ea20000002400 */
[----:B0-----:R-:W-:Y:S02]  /*59e0*/  FSEL R30, R30, -INF , P3 ;  /* 0xff8000001e1e7808 */ /* 0x001fe40001800000 */
[----:B------:R-:W-:Y:S02]  /*59f0*/  ISETP.GT.AND P3, PT, R63, 0x49, PT ;  /* 0x000000493f00780c */ /* 0x000fe40003f64270 */
[----:B------:R-:W-:-:S03]  /*5a00*/  FMNMX.FTZ R65, R30, R65, !PT ;  /* 0x000000411e417209 */ /* 0x000fc60007810000 */
[----:B------:R-:W0:Y:S01]  /*5a10*/  MUFU.TANH R35, R35 ;  /* 0x0000002300237308 */ /* 0x000e220000002400 */
[----:B-1----:R-:W-:Y:S01]  /*5a20*/  FSEL R50, R31, -INF , P2 ;  /* 0xff8000001f327808 */ /* 0x002fe20001000000 */
[----:B------:R-:W-:Y:S01]  /*5a30*/  FFMA.FTZ R31, R62, R15, -R55 ;  /* 0x0000000f3e1f7223 */ /* 0x000fe20000010837 */
[----:B------:R-:W-:Y:S02]  /*5a40*/  ISETP.GT.AND P2, PT, R63, 0x50, PT ;  /* 0x000000503f00780c */ /* 0x000fe40003f44270 */
[----:B------:R-:W-:-:S03]  /*5a50*/  FMNMX.FTZ R65, R50, R65, !PT ;  /* 0x0000004132417209 */ /* 0x000fc60007810000 */
[----:B------:R-:W1:Y:S01]  /*5a60*/  MUFU.TANH R37, R37 ;  /* 0x0000002500257308 */ /* 0x000e620000002400 */
[----:B--2---:R-:W-:Y:S01]  /*5a70*/  FSEL R34, R33, -INF , P3 ;  /* 0xff80000021227808 */ /* 0x004fe20001800000 */
[----:B------:R-:W-:Y:S01]  /*5a80*/  FFMA.FTZ R33, R64, R15, -R55 ;  /* 0x0000000f40217223 */ /* 0x000fe20000010837 */
[----:B------:R-:W-:Y:S02]  /*5a90*/  ISETP.GT.AND P3, PT, R63, 0x51, PT ;  /* 0x000000513f00780c */ /* 0x000fe40003f64270 */
[----:B------:R-:W-:-:S03]  /*5aa0*/  FMNMX.FTZ R25, R34, R65, !PT ;  /* 0x0000004122197209 */ /* 0x000fc60007810000 */
[----:B------:R-:W2:Y:S01]  /*5ab0*/  MUFU.TANH R39, R39 ;  /* 0x0000002700277308 */ /* 0x000ea20000002400 */
[----:B0-----:R-:W-:Y:S01]  /*5ac0*/  FSEL R126, R35, -INF , P2 ;  /* 0xff800000237e7808 */ /* 0x001fe20001000000 */
[--C-:B------:R-:W-:Y:S01]  /*5ad0*/  FFMA.FTZ R35, R76, R15, -R55.reuse ;  /* 0x0000000f4c237223 */ /* 0x100fe20000010837 */
[----:B------:R-:W-:Y:S02]  /*5ae0*/  ISETP.GT.AND P2, PT, R63, 0x58, PT ;  /* 0x000000583f00780c */ /* 0x000fe40003f44270 */
[----:B------:R-:W-:Y:S01]  /*5af0*/  FMNMX.FTZ R6, R126, R25, !PT ;  /* 0x000000197e067209 */ /* 0x000fe20007810000 */
[-CC-:B------:R-:W-:Y:S01]  /*5b00*/  FFMA.FTZ R25, R32, R15.reuse, -R55.reuse ;  /* 0x0000000f20197223 */ /* 0x180fe20000010837 */
[-CC-:B------:R-:W-:Y:S01]  /*5b10*/  FFMA.FTZ R32, R72, R15.reuse, -R55.reuse ;  /* 0x0000000f48207223 */ /* 0x180fe20000010837 */
[----:B------:R-:W0:Y:S01]  /*5b20*/  MUFU.TANH R41, R41 ;  /* 0x0000002900297308 */ /* 0x000e220000002400 */
[----:B-1----:R-:W-:Y:S01]  /*5b30*/  FSEL R65, R37, -INF , P3 ;  /* 0xff80000025417808 */ /* 0x002fe20001800000 */
[----:B------:R-:W-:Y:S01]  /*5b40*/  FFMA.FTZ R37, R60, R15, -R55 ;  /* 0x0000000f3c257223 */ /* 0x000fe20000010837 */
[----:B------:R-:W-:-:S02]  /*5b50*/  ISETP.GT.AND P3, PT, R63, 0x59, PT ;  /* 0x000000593f00780c */ /* 0x000fc40003f64270 */
        /* <DEDUP_REMOVED lines=39> */
[----:B------:R-:W-:Y:S01]  /*5dd0*/  MUFU.EX2 R148, R148 ;  /* 0x0000009400947308 */ /* 0x000fe20000000800 */
[----:B--2---:R-:W-:-:S04]  /*5de0*/  FSEL R44, R61, -INF , P3 ;  /* 0xff8000003d2c7808 */ /* 0x004fc80001800000 */
[----:B------:R-:W-:-:S03]  /*5df0*/  FMNMX.FTZ R29, R44, R29, !PT ;  /* 0x0000001d2c1d7209 */ /* 0x000fc60007810000 */
[----:B------:R-:W-:Y:S02]  /*5e00*/  MUFU.EX2 R150, R150 ;  /* 0x0000009600967308 */ /* 0x000fe40000000800 */
[----:B------:R-:W0:Y:S06]  /*5e10*/  SHFL.BFLY PT, R6, R29, 0x2, 0x1f ;  /* 0x0c401f001d067f89 */ /* 0x000e2c00000e0000 */
        /* <DEDUP_REMOVED lines=8> */
[----:B0-----:R-:W-:-:S07]  /*5ea0*/  FMNMX.FTZ R6, R36, R29, !PT ;  /* 0x0000001d24067209 */ /* 0x001fce0007810000 */
[----:B------:R-:W-:Y:S01]  /*5eb0*/  MUFU.EX2 R13, R13 ;  /* 0x0000000d000d7308 */ /* 0x000fe20000000800 */
[-C--:B------:R-:W-:Y:S01]  /*5ec0*/  FFMA.FTZ R29, R84, R15.reuse, -R55 ;  /* 0x0000000f541d7223 */ /* 0x080fe20000010837 */
[C---:B------:R-:W-:Y:S01]  /*5ed0*/  FSETP.NEU.FTZ.AND P2, PT, R6.reuse, -INF , PT ;  /* 0xff8000000600780b */ /* 0x040fe20003f5d000 */
[----:B------:R-:W-:-:S03]  /*5ee0*/  FMUL.FTZ R49, R6, R15 ;  /* 0x0000000f06317220 */ /* 0x000fc60000410000 */
[----:B------:R-:W-:Y:S02]  /*5ef0*/  FSEL R3, R6, RZ, P2 ;  /* 0x000000ff06037208 */ /* 0x000fe40001000000 */
[----:B------:R-:W-:Y:S01]  /*5f00*/  MUFU.EX2 R142, R142 ;  /* 0x0000008e008e7308 */ /* 0x000fe20000000800 */
[----:B------:R-:W-:Y:S02]  /*5f10*/  FSEL R49, R49, RZ, P2 ;  /* 0x000000ff31317208 */ /* 0x000fe40001000000 */
[----:B------:R-:W-:-:S03]  /*5f20*/  FADD.FTZ R54, -R3, R4 ;  /* 0x0000000403367221 */ /* 0x000fc60000010100 */
[-CC-:B------:R-:W-:Y:S01]  /*5f30*/  FFMA.FTZ R46, R5, R15.reuse, -R49.reuse ;  /* 0x0000000f052e7223 */ /* 0x180fe20000010831 */
[-CC-:B------:R-:W-:Y:S01]  /*5f40*/  FFMA.FTZ R149, R66, R15.reuse, -R49.reuse ;  /* 0x0000000f42957223 */ /* 0x180fe20000010831 */
[-C--:B------:R-:W-:Y:S01]  /*5f50*/  FMUL.FTZ R3, R54, R15.reuse ;  /* 0x0000000f36037220 */ /* 0x080fe20000410000 */
        /* <DEDUP_REMOVED lines=16> */
[----:B------:R-:W1:Y:S01]  /*6060*/  MUFU.EX2 R3, R3 ;  /* 0x0000000300037308 */ /* 0x000e620000000800 */
[----:B0-----:R-:W-:Y:S01]  /*6070*/  FFMA.FTZ R5, R4, R2, R57 ;  /* 0x0000000204057223 */ /* 0x001fe20000010039 */
        /* <DEDUP_REMOVED lines=15> */
[----:B-1----:R-:W-:Y:S01]  /*6170*/  FFMA.FTZ R0, R3, R0, R46 ;  /* 0x0000000003007223 */ /* 0x002fe2000001002e */
[----:B------:R-:W-:Y:S01]  /*6180*/  FADD.FTZ R2, R144, R53 ;  /* 0x0000003590027221 */ /* 0x000fe20000010000 */
[-CC-:B------:R-:W-:Y:S01]  /*6190*/  FFMA.FTZ R127, R47, R15.reuse, -R49.reuse ;  /* 0x0000000f2f7f7223 */ /* 0x180fe20000010831 */
[-CC-:B------:R-:W-:Y:S01]  /*61a0*/  FFMA.FTZ R40, R40, R15.reuse, -R49.reuse ;  /* 0x0000000f28287223 */ /* 0x180fe20000010831 */
[-CC-:B------:R-:W-:Y:S01]  /*61b0*/  FFMA.FTZ R121, R51, R15.reuse, -R49.reuse ;  /* 0x0000000f33797223 */ /* 0x180fe20000010831 */
[----:B------:R-:W-:Y:S01]  /*61c0*/  FADD.FTZ R53, R9, R2 ;  /* 0x0000000209357221 */ /* 0x000fe20000010000 */
[-C--:B------:R-:W-:Y:S01]  /*61d0*/  FFMA.FTZ R42, R42, R15.reuse, -R49 ;  /* 0x0000000f2a2a7223 */ /* 0x080fe20000010831 */
[----:B------:R-:W1:Y:S01]  /*61e0*/  MUFU.EX2 R8, R8 ;  /* 0x0000000800087308 */ /* 0x000e620000000800 */
[----:B0-----:R-:W-:Y:S01]  /*61f0*/  FADD.FTZ R0, R149, R0 ;  /* 0x0000000095007221 */ /* 0x001fe20000010000 */
[----:B------:R-:W-:Y:S01]  /*6200*/  FADD.FTZ R2, R146, R53 ;  /* 0x0000003592027221 */ /* 0x000fe20000010000 */
[-CC-:B------:R-:W-:Y:S01]  /*6210*/  FFMA.FTZ R123, R59, R15.reuse, -R49.reuse ;  /* 0x0000000f3b7b7223 */ /* 0x180fe20000010831 */
[----:B------:R-:W-:-:S02]  /*6220*/  FFMA.FTZ R44, R44, R15, -R49 ;  /* 0x0000000f2c2c7223 */ /* 0x000fc40000010831 */
[----:B------:R-:W-:Y:S02]  /*6230*/  FADD.FTZ R53, R11, R2 ;  /* 0x000000020b357221 */ /* 0x000fe40000010000 */
[----:B------:R-:W0:Y:S01]  /*6240*/  MUFU.EX2 R145, R145 ;  /* 0x0000009100917308 */ /* 0x000e220000000800 */
[----:B--2---:R-:W-:Y:S01]  /*6250*/  FADD.FTZ R5, R151, R0 ;  /* 0x0000000097057221 */ /* 0x004fe20000010000 */
[----:B------:R-:W-:-:S04]  /*6260*/  FADD.FTZ R2, R140, R53 ;  /* 0x000000358c027221 */ /* 0x000fc80000010000 */
[----:B------:R-:W-:Y:S02]  /*6270*/  FADD.FTZ R53, R13, R2 ;  /* 0x000000020d357221 */ /* 0x000fe40000010000 */
[----:B------:R-:W2:Y:S01]  /*6280*/  MUFU.EX2 R10, R10 ;  /* 0x0000000a000a7308 */ /* 0x000ea20000000800 */
[----:B-1----:R-:W-:Y:S01]  /*6290*/  FADD.FTZ R0, R8, R5 ;  /* 0x0000000508007221 */ /* 0x002fe20000010000 */
[----:B------:R-:W-:-:S06]  /*62a0*/  FADD.FTZ R2, R142, R53 ;  /* 0x000000358e027221 */ /* 0x000fcc0000010000 */
        /* <DEDUP_REMOVED lines=94> */
[----:B-1----:R-:W-:-:S03]  /*6890*/  FADD.FTZ R2, R122, R5 ;  /* 0x000000057a027221 */ /* 0x002fc60000010000 */
[----:B0-----:R-:W-:Y:S01]  /*68a0*/  FADD.FTZ R0, R44, R0 ;  /* 0x000000002c007221 */ /* 0x001fe20000010000 */
[----:B------:R-:W-:Y:S06]  /*68b0*/  @!P0 BRA `(.L_x_2134) ;  /* 0x0000000000048947 */ /* 0x000fec0003800000 */
[----:B------:R-:W-:Y:S01]  /*68c0*/  BPT.TRAP 0x1 ;  /* 0x000000040000795c */ /* 0x000fe20000300000 */
.L_x_2134:
[----:B------:R-:W-:Y:S01]  /*68d0*/  UISETP.GT.AND UP0, UPT, UR25, UR23, UPT ;  /* 0x000000171900728c */ /* 0x000fe2000bf04270 */
[-C--:B------:R-:W-:Y:S01]  /*68e0*/  FMUL.FTZ R88, R88, R4.reuse ;  /* 0x0000000458587220 */ /* 0x080fe20000410000 */
[----:B------:R-:W-:Y:S01]  /*68f0*/  ULEA UR6, UR24, UR45, 0x3 ;  /* 0x0000002d18067291 */ /* 0x000fe2000f8e183f */
[-C--:B------:R-:W-:Y:S01]  /*6900*/  FMUL.FTZ R89, R89, R4.reuse ;  /* 0x0000000459597220 */ /* 0x080fe20000410000 */
[----:B------:R-:W-:Y:S01]  /*6910*/  UIADD3 UR7, UR25, -0x1, URZ ;  /* 0xffffffff19077890 */ /* 0x000fe2000fffe03f */
[-C--:B------:R-:W-:Y:S01]  /*6920*/  FMUL.FTZ R92, R92, R4.reuse ;  /* 0x000000045c5c7220 */ /* 0x080fe20000410000 */
[----:B------:R-:W-:Y:S01]  /*6930*/  UIADD3 UR6, UR6, 0x16860, URZ ;  /* 0x0001686006067890 */ /* 0x000fe2000fffe03f */
[----:B------:R-:W-:Y:S01]  /*6940*/  PLOP3.LUT P1, PT, PT, PT, UP0, 0x80, 0x0 ;  /* 0x000000000000781c */ /* 0x000fe20003f2f008 */
[----:B------:R-:W-:Y:S01]  /*6950*/  UMOV UR26, UR37 ;  /* 0x00000025001a7c82 */ /* 0x000fe20008000000 */
[----:B------:R-:W-:Y:S01]  /*6960*/  UMOV UR24, UR38 ;  /* 0x0000002600187c82 */ /* 0x000fe20008000000 */
[----:B------:R-:W-:Y:S01]  /*6970*/  UPRMT UR6, UR43, 0x654, UR6 ;  /* 0x000006542b067896 */ /* 0x000fe20008000006 */
[-C--:B------:R-:W-:Y:S01]  /*6980*/  FMUL.FTZ R93, R93, R4.reuse ;  /* 0x000000045d5d7220 */ /* 0x080fe20000410000 */
[----:B------:R-:W-:Y:S01]  /*6990*/  UMOV UR25, UR7 ;  /* 0x0000000700197c82 */ /* 0x000fe20008000000 */
        /* <DEDUP_REMOVED lines=64> */
[----:B------:R-:W-:-:S05]  /*6da0*/  UMOV UR25, UR7 ;  /* 0x0000000700197c82 */ /* 0x000fca0008000000 */
.L_x_2124:
[----:B------:R-:W-:-:S13]  /*6db0*/  ISETP.LE.AND P1, PT, RZ, UR25, PT ;  /* 0x00000019ff007c0c */ /* 0x000fda000bf23270 */
[----:B------:R-:W-:Y:S05]  /*6dc0*/  @!P1 BRA `(.L_x_2136) ;  /* 0x00000024004c9947 */ /* 0x000fea0003800000 */
[----:B------:R-:W-:Y:S01]  /*6dd0*/  MOV R4, R6 ;  /* 0x0000000600047202 */ /* 0x000fe20000000f00 */
[----:B------:R-:W-:Y:S01]  /*6de0*/  IMAD.MOV.U32 R3, RZ, RZ, R24 ;  /* 0x000000ffff037224 */ /* 0x000fe200078e0018 */
[----:B------:R-:W-:Y:S01]  /*6df0*/  UMOV UR22, UR37 ;  /* 0x0000002500167c82 */ /* 0x000fe20008000000 */
[----:B------:R-:W-:Y:S01]  /*6e00*/  UMOV UR21, UR38 ;  /* 0x0000002600157c82 */ /* 0x000fe20008000000 */
[----:B------:R-:W-:-:S05]  /*6e10*/  ULDC UR23, c[0x0][0x9d8] ;  /* 0x0002760000177ab9 */ /* 0x000fca0000000800 */
.L_x_2147:
[----:B------:R-:W-:Y:S01]  /*6e20*/  ISETP.NE.AND P2, PT, RZ, UR44, PT ;  /* 0x0000002cff007c0c */ /* 0x000fe2000bf45270 */
[----:B------:R-:W-:-:S04]  /*6e30*/  UISETP.NE.AND UP0, UPT, UR21, 0x1, UPT ;  /* 0x000000011500788c */ /* 0x000fc8000bf05270 */
[----:B------:R-:W-:-:S04]  /*6e40*/  USEL UR37, URZ, 0x1, UP0 ;  /* 0x000000013f257887 */ /* 0x000fc80008000000 */
[----:B------:R-:W-:-:S04]  /*6e50*/  ULOP3.LUT UR37, UR22, UR37, URZ, 0x3c, !UPT ;  /* 0x0000002516257292 */ /* 0x000fc8000f8e3c3f */
[----:B------:R-:W-:Y:S08]  /*6e60*/  @P2 BRA `(.L_x_2137) ;  /* 0x0000000000382947 */ /* 0x000ff00003800000 */
[----:B------:R-:W-:Y:S05]  /*6e70*/  @!P0 BRA `(.L_x_2138) ;  /* 0x0000000000048947 */ /* 0x000fea0003800000 */
[----:B------:R-:W-:Y:S01]  /*6e80*/  BPT.TRAP 0x1 ;  /* 0x000000040000795c */ /* 0x000fe20000300000 */
.L_x_2138:
        /* <DEDUP_REMOVED lines=9> */
.L_x_2139:
[----:B-1----:R-:W-:Y:S05]  /*6f20*/  @P1 BRA `(.L_x_2137) ;  /* 0x0000000000081947 */ /* 0x002fea0003800000 */
[----:B------:R-:W1:Y:S02]  /*6f30*/  SYNCS.PHASECHK.TRANS64.TRYWAIT P1, [UR6+0x16830], R5 ;  /* 0x01683005ff0075a7 */ /* 0x000e640008020146 */
[----:B-1----:R-:W-:Y:S05]  /*6f40*/  @!P1 BRA `(.L_x_2140) ;  /* 0x0000008800089947 */ /* 0x002fea0003800000 */
.L_x_2137:
        /* <DEDUP_REMOVED lines=28> */
.L_x_2142:
[----:B------:R-:W-:Y:S01]  /*7110*/  ULEA UR6, UR21, UR45, 0x3 ;  /* 0x0000002d15067291 */ /* 0x000fe2000f8e183f */
[----:B------:R-:W-:-:S05]  /*7120*/  IMAD.U32 R5, RZ, RZ, UR22 ;  /* 0x00000016ff057e24 */ /* 0x000fca000f8e00ff */
[----:B------:R-:W-:-:S04]  /*7130*/  SHF.L.U32 R5, R5, 0x1f, RZ ;  /* 0x0000001f05057819 */ /* 0x000fc800000006ff */
[----:B------:R0:W1:Y:S01]  /*7140*/  SYNCS.PHASECHK.TRANS64.TRYWAIT P1, [UR6+0x16850], R5 ;  /* 0x01685005ff0075a7 */ /* 0x0000620008020146 */
[----:B------:R-:W-:Y:S05]  /*7150*/  @!P0 BRA `(.L_x_2143) ;  /* 0x0000000000048947 */ /* 0x000fea0003800000 */
[----:B------:R-:W-:Y:S01]  /*7160*/  BPT.TRAP 0x1 ;  /* 0x000000040000795c */ /* 0x000fe20000300000 */
.L_x_2143:
[----:B-1----:R-:W-:Y:S05]  /*7170*/  @P1 BRA `(.L_x_2141) ;  /* 0x0000000000081947 */ /* 0x002fea0003800000 */
[----:B------:R-:W1:Y:S02]  /*7180*/  SYNCS.PHASECHK.TRANS64.TRYWAIT P1, [UR6+0x16850], R5 ;  /* 0x01685005ff0075a7 */ /* 0x000e640008020146 */
[----:B-1----:R-:W-:Y:S05]  /*7190*/  @!P1 BRA `(.L_x_2144) ;  /* 0x00000084008c9947 */ /* 0x002fea0003800000 */
.L_x_2141:
        /* <DEDUP_REMOVED lines=51> */
.L_x_2145:
        /* <DEDUP_REMOVED lines=199> */
[----:B-1----:R-:W-:Y:S02]  /*8140*/  FMNMX.FTZ R29, R7, R6, !PT ;  /* 0x00000006071d7209 */ /* 0x002fe40007810000 */
[----:B--2---:R-:W-:-:S03]  /*8150*/  FMNMX.FTZ R31, R27, R24, !PT ;  /* 0x000000181b1f7209 */ /* 0x004fc60007810000 */
        /* <DEDUP_REMOVED lines=11> */
[-C--:B------:R-:W-:Y:S01]  /*8210*/  FMUL.FTZ R3, R4, R15.reuse ;  /* 0x0000000f04037220 */ /* 0x080fe20000410000 */
[-CC-:B------:R-:W-:Y:S01]  /*8220*/  FFMA.FTZ R53, R10, R15.reuse, -R67.reuse ;  /* 0x0000000f0a357223 */ /* 0x180fe20000010843 */
        /* <DEDUP_REMOVED lines=24> */
[-C--:B------:R-:W-:Y:S01]  /*83b0*/  FFMA.FTZ R34, R128, R15.reuse, -R25 ;  /* 0x0000000f80227223 */ /* 0x080fe20000010819 */
[-C--:B------:R-:W-:Y:S01]  /*83c0*/  FFMA.FTZ R20, R130, R15.reuse, -R67 ;  /* 0x0000000f82147223 */ /* 0x080fe20000010843 */
[-C--:B------:R-:W-:Y:S01]  /*83d0*/  FFMA.FTZ R143, R44, R15.reuse, -R25 ;  /* 0x0000000f2c8f7223 */ /* 0x080fe20000010819 */
[-C--:B------:R-:W-:Y:S01]  /*83e0*/  FFMA.FTZ R47, R132, R15.reuse, -R67 ;  /* 0x0000000f842f7223 */ /* 0x080fe20000010843 */
[-C--:B------:R-:W-:Y:S01]  /*83f0*/  FFMA.FTZ R38, R46, R15.reuse, -R25 ;  /* 0x0000000f2e267223 */ /* 0x080fe20000010819 */
        /* <DEDUP_REMOVED lines=164> */
.L_x_2146:
[----:B------:R-:W-:Y:S01]  /*8e40*/  ULEA UR6, UR21, UR45, 0x3 ;  /* 0x0000002d15067291 */ /* 0x000fe2000f8e183f */
[----:B------:R-:W-:Y:S01]  /*8e50*/  ISETP.LT.AND P1, PT, RZ, UR25, PT ;  /* 0x00000019ff007c0c */ /* 0x000fe2000bf21270 */
[----:B------:R-:W-:Y:S01]  /*8e60*/  UIADD3 UR7, UR25, -0x1, URZ ;  /* 0xffffffff19077890 */ /* 0x000fe2000fffe03f */
[----:B------:R-:W-:Y:S01]  /*8e70*/  F2FP.BF16.F32.PACK_AB R120, R9, R4 ;  /* 0x000000040978723e */ /* 0x000fe200000010ff */
[----:B------:R-:W-:Y:S01]  /*8e80*/  UIADD3 UR6, UR6, 0x16860, URZ ;  /* 0x0001686006067890 */ /* 0x000fe2000fffe03f */
[-C--:B------:R-:W-:Y:S01]  /*8e90*/  FMUL.FTZ R90, R90, R3.reuse ;  /* 0x000000035a5a7220 */ /* 0x080fe20000410000 */
        /* <DEDUP_REMOVED lines=68> */
[----:B------:R-:W-:Y:S01]  /*92e0*/  MOV R4, R6 ;  /* 0x0000000600047202 */ /* 0x000fe20000000f00 */
[----:B------:R-:W-:Y:S06]  /*92f0*/  @P1 BRA `(.L_x_2147) ;  /* 0xffffffd800c81947 */ /* 0x000fec000383ffff */
.L_x_2136:
[----:B------:R-:W-:Y:S06]  /*9300*/  BAR.ARV 0x8, 0x200 ;  /* 0x0208000000007b1d */ /* 0x000fec0000002000 */
[----:B------:R-:W-:Y:S05]  /*9310*/  @!P0 BRA `(.L_x_2148) ;  /* 0x0000000000048947 */ /* 0x000fea0003800000 */
[----:B------:R-:W-:Y:S01]  /*9320*/  BPT.TRAP 0x1 ;  /* 0x000000040000795c */ /* 0x000fe20000300000 */
.L_x_2148:
[----:B------:R-:W-:Y:S01]  /*9330*/  ULEA UR5, UR38, UR45, 0x3 ;  /* 0x0000002d26057291 */ /* 0x000fe2000f8e183f */
[----:B------:R-:W-:-:S05]  /*9340*/  IMAD.U32 R3, RZ, RZ, UR37 ;  /* 0x00000025ff037e24 */ /* 0x000fca000f8e00ff */
[----:B------:R-:W-:-:S04]  /*9350*/  SHF.L.U32 R3, R3, 0x1f, RZ ;  /* 0x0000001f03037819 */ /* 0x000fc800000006ff */
[----:B------:R0:W1:Y:S01]  /*9360*/  SYNCS.PHASECHK.TRANS64.TRYWAIT P1, [UR5+0x16850], R3 ;  /* 0x01685003ff0075a7 */ /* 0x0000620008020145 */
[----:B------:R-:W-:Y:S05]  /*9370*/  @!P0 BRA `(.L_x_2149) ;  /* 0x0000000000048947 */ /* 0x000fea0003800000 */
[----:B------:R-:W-:Y:S01]  /*9380*/  BPT.TRAP 0x1 ;  /* 0x000000040000795c */ /* 0x000fe20000300000 */
.L_x_2149:
[----:B-1----:R-:W-:Y:S05]  /*9390*/  @P1 BRA `(.L_x_2150) ;  /* 0x0000000000081947 */ /* 0x002fea0003800000 */
[----:B------:R-:W1:Y:S02]  /*93a0*/  SYNCS.PHASECHK.TRANS64.TRYWAIT P1, [UR5+0x16850], R3 ;  /* 0x01685003ff0075a7 */ /* 0x000e640008020145 */
[----:B-1----:R-:W-:Y:S05]  /*93b0*/  @!P1 BRA `(.L_x_2151) ;  /* 0x00000064001c9947 */ /* 0x002fea0003800000 */
.L_x_2150:
        /* <DEDUP_REMOVED lines=17> */
[----:B------:R-:W-:-:S03]  /*94d0*/  MOV R0, 0xff800000 ;  /* 0xff80000000007802 */ /* 0x000fc60000000f00 */
        /* <DEDUP_REMOVED lines=53> */
.L_x_2152:
        /* <DEDUP_REMOVED lines=42> */
.L_x_2116:
        /* <DEDUP_REMOVED lines=9> */
[----:B------:R-:W0:Y:S01]  /*9b60*/  LDC R32, c[0x0][0xbe8] ;  /* 0x0002fa00ff207b82 */ /* 0x000e220000000800 */
[----:B------:R-:W1:Y:S01]  /*9b70*/  S2R R5, SR_SWINHI ;  /* 0x0000000000057919 */ /* 0x000e620000002f00 */
[----:B------:R-:W-:Y:S01]  /*9b80*/  USHF.R.S32.HI UR12, URZ, 0x1f, UR42 ;  /* 0x0000001f3f0c7899 */ /* 0x000fe2000801142a */
[----:B------:R-:W-:Y:S01]  /*9b90*/  VIADD R37, R17, UR40 ;  /* 0x0000002811257c36 */ /* 0x000fe20008000000 */
[----:B------:R-:W-:Y:S01]  /*9ba0*/  ULDC.64 UR8, c[0x0][0xb90] ;  /* 0x0002e40000087ab9 */ /* 0x000fe20000000a00 */
[----:B------:R-:W-:Y:S01]  /*9bb0*/  USHF.R.S32.HI UR13, URZ, 0x1f, UR41 ;  /* 0x0000001f3f0d7899 */ /* 0x000fe20008011429 */
[----:B------:R-:W-:Y:S01]  /*9bc0*/  F2FP.BF16.F32.PACK_AB R112, R113, R112 ;  /* 0x000000707170723e */ /* 0x000fe200000010ff */
[----:B------:R-:W-:Y:S01]  /*9bd0*/  UIMAD UR5, UR12, UR8, URZ ;  /* 0x000000080c0572a4 */ /* 0x000fe2000f8e023f */
[----:B------:R-:W-:Y:S01]  /*9be0*/  MOV R28, R37 ;  /* 0x00000025001c7202 */ /* 0x000fe20000000f00 */
        /* <DEDUP_REMOVED lines=13> */
[----:B------:R-:W-:Y:S01]  /*9cc0*/  F2FP.BF16.F32.PACK_AB R115, R119, R118 ;  /* 0x000000767773723e */ /* 0x000fe200000010ff */
[----:B------:R-:W-:Y:S01]  /*9cd0*/  ULDC UR5, c[0x0][0xa88] ;  /* 0x0002a20000057ab9 */ /* 0x000fe20000000800 */
[----:B------:R-:W-:Y:S01]  /*9ce0*/  BAR.SYNC.DEFER_BLOCKING 0x1, 0x180 ;  /* 0x0046000000007b1d */ /* 0x000fe20000010000 */
[----:B0-----:R-:W-:Y:S01]  /*9cf0*/  ISETP.NE.AND P1, PT, R32, 0x1, PT ;  /* 0x000000012000780c */ /* 0x001fe20003f25270 */
[----:B------:R-:W-:-:S04]  /*9d00*/  IMAD.U32 R34, RZ, RZ, UR8 ;  /* 0x00000008ff227e24 */ /* 0x000fc8000f8e00ff */
[----:B------:R-:W-:Y:S01]  /*9d10*/  ULDC.64 UR8, c[0x0][0xae8] ;  /* 0x0002ba0000087ab9 */ /* 0x000fe20000000a00 */
[----:B------:R-:W-:Y:S01]  /*9d20*/  ULDC.64 UR10, c[0x0][0xaf0] ;  /* 0x0002bc00000a7ab9 */ /* 0x000fe20000000a00 */
[----:B------:R-:W-:Y:S02]  /*9d30*/  MOV R2, R26 ;  /* 0x0000001a00027202 */ /* 0x000fe40000000f00 */
[----:B-1----:R-:W-:Y:S01]  /*9d40*/  MOV R3, R5 ;  /* 0x0000000500037202 */ /* 0x002fe20000000f00 */
[----:B------:R-:W-:-:S03]  /*9d50*/  IMAD R5, R22, 0x40, R19 ;  /* 0x0000004016057824 */ /* 0x000fc600078e0213 */
[----:B------:R-:W0:Y:S01]  /*9d60*/  @P1 LDC R20, c[0x0][0xbec] ;  /* 0x0002fb00ff141b82 */ /* 0x000e220000000800 */
[----:B------:R-:W-:-:S04]  /*9d70*/  IMAD.WIDE R10, R155, 0x2, R2 ;  /* 0x000000029b0a7825 */ /* 0x000fc800078e0202 */
[----:B------:R-:W-:Y:S01]  /*9d80*/  IMAD.WIDE R2, R5, 0x2, R2 ;  /* 0x0000000205027825 */ /* 0x000fe200078e0202 */
[C---:B------:R-:W-:Y:S02]  /*9d90*/  LOP3.LUT R4, R10.reuse, 0x380, RZ, 0xc0, !PT ;  /* 0x000003800a047812 */ /* 0x040fe400078ec0ff */
[----:B------:R-:W1:Y:S01]  /*9da0*/  @P1 LDC R35, c[0x0][0xbf0] ;  /* 0x0002fc00ff231b82 */ /* 0x000e620000000800 */
[----:B------:R-:W-:Y:S02]  /*9db0*/  IADD3 R33, P0, R10, 0x60, RZ ;  /* 0x000000600a217810 */ /* 0x000fe40007f1e0ff */
[----:B------:R-:W-:Y:S02]  /*9dc0*/  SHF.R.U64 R5, R4, 0x3, RZ ;  /* 0x0000000304057819 */ /* 0x000fe400000012ff */
[----:B------:R-:W-:Y:S01]  /*9dd0*/  LOP3.LUT R4, R33, 0x380, RZ, 0xc0, !PT ;  /* 0x0000038021047812 */ /* 0x000fe200078ec0ff */
[----:B------:R-:W-:Y:S01]  /*9de0*/  IMAD.X R9, RZ, RZ, R11, P0 ;  /* 0x000000ffff097224 */ /* 0x000fe200000e060b */
[----:B------:R-:W-:-:S02]  /*9df0*/  IADD3 R31, P2, R10, 0x40, RZ ;  /* 0x000000400a1f7810 */ /* 0x000fc40007f5e0ff */
[----:B------:R-:W-:Y:S02]  /*9e00*/  SHF.R.U64 R4, R4, 0x3, RZ ;  /* 0x0000000304047819 */ /* 0x000fe400000012ff */
[----:B------:R-:W-:Y:S01]  /*9e10*/  IADD3 R29, P3, R10, 0x20, RZ ;  /* 0x000000200a1d7810 */ /* 0x000fe20007f7e0ff */
[----:B------:R-:W-:Y:S01]  /*9e20*/  IMAD.X R7, RZ, RZ, R11, P2 ;  /* 0x000000ffff077224 */ /* 0x000fe200010e060b */
[----:B------:R-:W-:Y:S02]  /*9e30*/  LOP3.LUT R6, R31, 0x380, RZ, 0xc0, !PT ;  /* 0x000003801f067812 */ /* 0x000fe400078ec0ff */
[----:B------:R-:W-:Y:S01]  /*9e40*/  LOP3.LUT R8, R4, R33, RZ, 0x3c, !PT ;  /* 0x0000002104087212 */ /* 0x000fe200078e3cff */
[----:B0-----:R-:W-:Y:S01]  /*9e50*/  @P1 IMAD.HI.U32 R20, R37, R20, RZ ;  /* 0x0000001425141227 */ /* 0x001fe200078e00ff */
[----:B------:R-:W-:Y:S02]  /*9e60*/  SHF.R.U64 R6, R6, 0x3, RZ ;  /* 0x0000000306067819 */ /* 0x000fe400000012ff */
[----:B------:R-:W-:-:S02]  /*9e70*/  LOP3.LUT R4, R29, 0x380, RZ, 0xc0, !PT ;  /* 0x000003801d047812 */ /* 0x000fc400078ec0ff */
[----:B------:R-:W-:Y:S02]  /*9e80*/  LOP3.LUT R6, R6, R31, RZ, 0x3c, !PT ;  /* 0x0000001f06067212 */ /* 0x000fe400078e3cff */
[----:B------:R-:W-:Y:S02]  /*9e90*/  SHF.R.U64 R4, R4, 0x3, RZ ;  /* 0x0000000304047819 */ /* 0x000fe400000012ff */
[----:B------:R-:W-:Y:S02]  /*9ea0*/  IADD3 R31, P2, R2, 0x3000, RZ ;  /* 0x00003000021f7810 */ /* 0x000fe40007f5e0ff */
[----:B------:R-:W-:Y:S02]  /*9eb0*/  LOP3.LUT R4, R4, R29, RZ, 0x3c, !PT ;  /* 0x0000001d04047212 */ /* 0x000fe400078e3cff */
[----:B------:R-:W-:Y:S01]  /*9ec0*/  LOP3.LUT R29, R31, 0x380, RZ, 0xc0, !PT ;  /* 0x000003801f1d7812 */ /* 0x000fe200078ec0ff */
[----:B------:R-:W-:Y:S01]  /*9ed0*/  IMAD.X R21, RZ, RZ, R3, P2 ;  /* 0x000000ffff157224 */ /* 0x000fe200010e0603 */
[----:B-1----:R-:W-:-:S02]  /*9ee0*/  @P1 SHF.R.U32.HI R28, RZ, R35, R20 ;  /* 0x00000023ff1c1219 */ /* 0x002fc40000011614 */
[----:B------:R-:W-:Y:S02]  /*9ef0*/  SHF.R.U64 R20, R29, 0x3, RZ ;  /* 0x000000031d147819 */ /* 0x000fe400000012ff */
[----:B------:R-:W-:Y:S01]  /*9f00*/  LOP3.LUT R10, R5, R10, RZ, 0x3c, !PT ;  /* 0x0000000a050a7212 */ /* 0x000fe200078e3cff */
[--C-:B------:R-:W-:Y:S01]  /*9f10*/  IMAD.MOV R29, RZ, RZ, -R28.reuse ;  /* 0x000000ffff1d7224 */ /* 0x100fe200078e0a1c */
[----:B------:R-:W-:Y:S01]  /*9f20*/  LOP3.LUT R20, R20, R31, RZ, 0x3c, !PT ;  /* 0x0000001f14147212 */ /* 0x000fe200078e3cff */
[----:B------:R-:W-:Y:S01]  /*9f30*/  IMAD.X R5, RZ, RZ, R11, P3 ;  /* 0x000000ffff057224 */ /* 0x000fe200018e060b */
[----:B------:R-:W-:Y:S01]  /*9f40*/  MOV R31, R10 ;  /* 0x0000000a001f7202 */ /* 0x000fe20000000f00 */
[----:B------:R-:W-:Y:S01]  /*9f50*/  IMAD R29, R32, R29, R37 ;  /* 0x0000001d201d7224 */ /* 0x000fe200078e0225 */
[----:B------:R-:W-:Y:S02]  /*9f60*/  SHF.R.S32.HI R11, RZ, 0x1f, R28 ;  /* 0x0000001fff0b7819 */ /* 0x000fe4000001141c */
[----:B------:R-:W-:-:S02]  /*9f70*/  IADD3 R10, P0, R28, UR6, RZ ;  /* 0x000000061c0a7c10 */ /* 0x000fc4000ff1e0ff */
[----:B------:R-:W-:Y:S02]  /*9f80*/  IADD3 R33, P3, R2, 0x1800, RZ ;  /* 0x0000180002217810 */ /* 0x000fe40007f7e0ff */
[----:B------:R-:W-:Y:S02]  /*9f90*/  SHF.R.S32.HI R30, RZ, 0x1f, R29 ;  /* 0x0000001fff1e7819 */ /* 0x000fe4000001141d */
[----:B------:R-:W-:Y:S01]  /*9fa0*/  IADD3.X R11, R11, UR7, R34, P0, !PT ;  /* 0x000000070b0b7c10 */ /* 0x000fe200087fe422 */
[----:B------:R-:W-:Y:S01]  /*9fb0*/  ULDC.64 UR6, c[0x0][0xb88] ;  /* 0x0002e20000067ab9 */ /* 0x000fe20000000a00 */
[----:B------:R-:W-:Y:S02]  /*9fc0*/  LOP3.LUT R24, R33, 0x380, RZ, 0xc0, !PT ;  /* 0x0000038021187812 */ /* 0x000fe400078ec0ff */
[----:B------:R-:W-:Y:S01]  /*9fd0*/  MOV R28, R8 ;  /* 0x00000008001c7202 */ /* 0x000fe20000000f00 */
[----:B------:R-:W-:Y:S01]  /*9fe0*/  IMAD R8, R30, UR6, RZ ;  /* 0x000000061e087c24 */ /* 0x000fe2000f8e02ff */
[----:B------:R-:W-:Y:S01]  /*9ff0*/  MOV R30, R6 ;  /* 0x00000006001e7202 */ /* 0x000fe20000000f00 */
[----:B------:R-:W-:Y:S01]  /*a000*/  IMAD.WIDE.U32 R6, R29, UR6, R10 ;  /* 0x000000061d067c25 */ /* 0x000fe2000f8e000a */
[----:B------:R-:W-:-:S02]  /*a010*/  SHF.R.U64 R24, R24, 0x3, RZ ;  /* 0x0000000318187819 */ /* 0x000fc400000012ff */
[----:B------:R-:W-:Y:S01]  /*a020*/  LOP3.LUT P0, RZ, R152, 0x3, RZ, 0xc0, !PT ;  /* 0x0000000398ff7812 */ /* 0x000fe2000780c0ff */
[----:B------:R-:W-:Y:S01]  /*a030*/  IMAD R29, R29, UR7, R8 ;  /* 0x000000071d1d7c24 */ /* 0x000fe2000f8e0208 */
[----:B------:R-:W-:Y:S01]  /*a040*/  LOP3.LUT R24, R24, R33, RZ, 0x3c, !PT ;  /* 0x0000002118187212 */ /* 0x000fe200078e3cff */
[----:B------:R-:W-:Y:S01]  /*a050*/  VIADD R10, R154, UR40 ;  /* 0x000000289a0a7c36 */ /* 0x000fe20008000000 */
[----:B------:R-:W-:Y:S01]  /*a060*/  ULDC.64 UR6, c[0x0][0xb50] ;  /* 0x0002d40000067ab9 */ /* 0x000fe20000000a00 */
[----:B------:R-:W-:Y:S01]  /*a070*/  IMAD R33, R32, UR5, RZ ;  /* 0x0000000520217c24 */ /* 0x000fe2000f8e02ff */
[----:B------:R-:W-:Y:S01]  /*a080*/  LEA R34, P5, R6, UR6, 0x2 ;  /* 0x0000000606227c11 */ /* 0x000fe2000f8a10ff */
[----:B------:R-:W-:Y:S01]  /*a090*/  IMAD.IADD R7, R7, 0x1, R29 ;  /* 0x0000000107077824 */ /* 0x000fe200078e021d */
[----:B------:R-:W-:Y:S01]  /*a0a0*/  MOV R29, R4 ;  /* 0x00000004001d7202 */ /* 0x000fe20000000f00 */
        /* <DEDUP_REMOVED lines=11> */
[----:B------:R1:W2:Y:S01]  /*a160*/  SHFL.IDX PT, R39, R35, 0x1, 0x1c1f ;  /* 0x003c1f0023277f89 */ /* 0x0002a200000e0000 */
[----:B------:R-:W-:-:S02]  /*a170*/  F2FP.BF16.F32.PACK_AB R8, R97, R96 ;  /* 0x000000606108723e */ /* 0x000fc400000010ff */
[----:B------:R-:W-:Y:S01]  /*a180*/  F2FP.BF16.F32.PACK_AB R9, R99, R98 ;  /* 0x000000626309723e */ /* 0x000fe200000010ff */
[----:B------:R3:W-:Y:S01]  /*a190*/  STSM.16.M88.4 [R31], R4 ;  /* 0x000000041f007844 */ /* 0x0007e20000000200 */
[----:B------:R-:W-:Y:S02]  /*a1a0*/  F2FP.BF16.F32.PACK_AB R10, R101, R100 ;  /* 0x00000064650a723e */ /* 0x000fe400000010ff */
[----:B------:R-:W-:Y:S02]  /*a1b0*/  F2FP.BF16.F32.PACK_AB R11, R103, R102 ;  /* 0x00000066670b723e */ /* 0x000fe400000010ff */
[----:B-1----:R-:W-:Y:S02]  /*a1c0*/  LOP3.LUT R35, R2, 0x380, RZ, 0xc0, !PT ;  /* 0x0000038002237812 */ /* 0x002fe400078ec0ff */
[----:B------:R-:W-:Y:S01]  /*a1d0*/  IADD3.X R25, RZ, R3, RZ, P3, !PT ;  /* 0x00000003ff197210 */ /* 0x000fe20001ffe4ff */
        /* <DEDUP_REMOVED lines=8> */
[----:B--2---:R2:W-:Y:S04]  /*a260*/  @!P0 ST.E desc[UR50][R38.64], R0 ;  /* 0x0000000026008985 */ /* 0x0045e8000c101932 */
[----:B---3--:R-:W3:Y:S04]  /*a270*/  LD.E.128 R4, desc[UR50][R34.64] ;  /* 0x0000003222047980 */ /* 0x008ee8000c101d00 */
[----:B-1----:R-:W4:Y:S01]  /*a280*/  LD.E.128 R8, desc[UR50][R24.64] ;  /* 0x0000003218087980 */ /* 0x002f22000c101d00 */
[----:B0-----:R-:W0:Y:S03]  /*a290*/  @P1 LDC R27, c[0x0][0xbf0] ;  /* 0x0002fc00ff1b1b82 */ /* 0x001e260000000800 */
[----:B------:R1:W4:Y:S01]  /*a2a0*/  LD.E.128 R28, desc[UR50][R20.64] ;  /* 0x00000032141c7980 */ /* 0x000322000c101d00 */
[----:B------:R-:W-:Y:S01]  /*a2b0*/  IADD3 R15, P0, R2, 0x4800, RZ ;  /* 0x00004800020f7810 */ /* 0x000fe20007f1e0ff */
[----:B--2---:R-:W-:Y:S01]  /*a2c0*/  IMAD R0, R18, 0x30, R22 ;  /* 0x0000003012007824 */ /* 0x004fe200078e0216 */
[----:B------:R-:W-:-:S02]  /*a2d0*/  UIMAD UR5, UR12, UR8, URZ ;  /* 0x000000080c0572a4 */ /* 0x000fc4000f8e023f */
[----:B------:R-:W-:Y:S01]  /*a2e0*/  UIMAD.WIDE.U32 UR6, UR42, UR8, URZ ;  /* 0x000000082a0672a5 */ /* 0x000fe2000f8e003f */
[----:B------:R-:W-:Y:S01]  /*a2f0*/  IMAD.X R13, RZ, RZ, R3, P0 ;  /* 0x000000ffff0d7224 */ /* 0x000fe200000e0603 */
[----:B------:R-:W-:Y:S01]  /*a300*/  LOP3.LUT R2, R15, 0x380, RZ, 0xc0, !PT ;  /* 0x000003800f027812 */ /* 0x000fe200078ec0ff */
[----:B------:R-:W2:Y:S01]  /*a310*/  @P1 LDC R3, c[0x0][0xbec] ;  /* 0x0002fb00ff031b82 */ /* 0x000ea20000000800 */
[----:B-1----:R-:W-:Y:S01]  /*a320*/  VIADD R20, R0, UR40 ;  /* 0x0000002800147c36 */ /* 0x002fe20008000000 */
        /* <DEDUP_REMOVED lines=9> */
[----:B--2---:R-:W-:Y:S01]  /*a3c0*/  @P1 IMAD.HI.U32 R0, R20, R3, RZ ;  /* 0x0000000314001227 */ /* 0x004fe200078e00ff */
[----:B------:R-:W-:-:S02]  /*a3d0*/  IADD3 R34, R22, UR40, RZ ;  /* 0x0000002816227c10 */ /* 0x000fc4000fffe0ff */
[----:B------:R-:W5:Y:S01]  /*a3e0*/  LD.E.128 R12, desc[UR50][R12.64] ;  /* 0x000000320c0c7980 */ /* 0x000f62000c101d00 */
[----:B------:R-:W-:Y:S02]  /*a3f0*/  UIADD3 UR5, UR7, UR5, URZ ;  /* 0x0000000507057290 */ /* 0x000fe4000fffe03f */
[----:B------:R-:W-:Y:S01]  /*a400*/  IMAD.U32 R3, RZ, RZ, UR7 ;  /* 0x00000007ff037e24 */ /* 0x000fe2000f8e00ff */
[----:B0-----:R-:W-:Y:S01]  /*a410*/  @P1 SHF.R.U32.HI R21, RZ, R27, R0 ;  /* 0x0000001bff151219 */ /* 0x001fe20000011600 */
[----:B------:R-:W-:Y:S01]  /*a420*/  IMAD.U32 R2, RZ, RZ, UR6 ;  /* 0x00000006ff027e24 */ /* 0x000fe2000f8e00ff */
[----:B------:R-:W-:Y:S01]  /*a430*/  ULDC.64 UR6, c[0x0][0xad8] ;  /* 0x0002b60000067ab9 */ /* 0x000fe20000000a00 */
[----:B------:R-:W-:Y:S01]  /*a440*/  @!PT LDS RZ, [RZ] ;  /* 0x00000000fffff984 */ /* 0x000fe20000000800 */
[----:B------:R-:W-:Y:S01]  /*a450*/  @!PT LDS RZ, [RZ] ;  /* 0x00000000fffff984 */ /* 0x000fe20000000800 */
[----:B------:R-:W-:Y:S01]  /*a460*/  @!PT LDS RZ, [RZ] ;  /* 0x00000000fffff984 */ /* 0x000fe20000000800 */
[----:B------:R-:W-:Y:S01]  /*a470*/  @!PT LDS RZ, [RZ] ;  /* 0x00000000fffff984 */ /* 0x000fe20000000800 */
[----:B------:R0:W-:Y:S06]  /*a480*/  MEMBAR.ALL.CTA ;  /* 0x0000000000007992 */ /* 0x0001ec0000008000 */
[----:B0-----:R-:W0:Y:S01]  /*a490*/  FENCE.VIEW.ASYNC.S ;  /* 0x00000000000073c6 */ /* 0x001e220000000000 */
[----:B------:R-:W-:Y:S01]  /*a4a0*/  SHF.R.S32.HI R0, RZ, 0x1f, R21 ;  /* 0x0000001fff007819 */ /* 0x000fe20000011415 */
[----:B------:R-:W-:Y:S01]  /*a4b0*/  IMAD.U32 R3, RZ, RZ, UR5 ;  /* 0x00000005ff037e24 */ /* 0x000fe2000f8e00ff */
[----:B------:R-:W-:Y:S01]  /*a4c0*/  IADD3 R25, -R21, RZ, RZ ;  /* 0x000000ff15197210 */ /* 0x000fe20007ffe1ff */
[----:B------:R-:W-:Y:S01]  /*a4d0*/  ULDC UR5, c[0x0][0xac8] ;  /* 0x0002b20000057ab9 */ /* 0x000fe20000000800 */
[----:B------:R-:W-:-:S02]  /*a4e0*/  VIADD R26, R26, 0x16820 ;  /* 0x000168201a1a7836 */ /* 0x000fc40000000000 */
[----:B------:R-:W-:Y:S02]  /*a4f0*/  IMAD R0, R0, UR8, RZ ;  /* 0x0000000800007c24 */ /* 0x000fe4000f8e02ff */
[----:B------:R-:W-:Y:S01]  /*a500*/  IMAD R25, R32, R25, R20 ;  /* 0x0000001920197224 */ /* 0x000fe200078e0214 */
[----:B------:R-:W-:Y:S01]  /*a510*/  PRMT R26, RZ, 0x654, R26 ;  /* 0x00000654ff1a7816 */ /* 0x000fe2000000001a */
[C---:B------:R-:W-:Y:S02]  /*a520*/  IMAD R27, R21.reuse, UR9, R0 ;  /* 0x00000009151b7c24 */ /* 0x040fe4000f8e0200 */
[----:B------:R-:W-:Y:S01]  /*a530*/  IMAD.WIDE.U32 R2, R21, UR8, R2 ;  /* 0x0000000815027c25 */ /* 0x000fe2000f8e0002 */
[----:B------:R-:W-:-:S03]  /*a540*/  SHF.R.S32.HI R0, RZ, 0x1f, R25 ;  /* 0x0000001fff007819 */ /* 0x000fc60000011419 */
[----:B------:R-:W-:Y:S02]  /*a550*/  IMAD.IADD R3, R3, 0x1, R27 ;  /* 0x0000000103037824 */ /* 0x000fe400078e021b */
[----:B------:R-:W-:Y:S02]  /*a560*/  IMAD R0, R0, UR6, RZ ;  /* 0x0000000600007c24 */ /* 0x000fe4000f8e02ff */
[C---:B------:R-:W-:Y:S01]  /*a570*/  IMAD.WIDE.U32 R2, R25.reuse, UR6, R2 ;  /* 0x0000000619027c25 */ /* 0x040fe2000f8e0002 */
[----:B0-----:R0:W-:Y:S03]  /*a580*/  SYNCS.ARRIVE.TRANS64.RED.A1T0 RZ, [R26+URZ], RZ ;  /* 0x000000ff1aff79a7 */ /* 0x0011e6000810043f */
        /* <DEDUP_REMOVED lines=11> */
[----:B------:R-:W2:Y:S01]  /*a640*/  SHFL.IDX PT, R36, R27, 0x2, 0x181f ;  /* 0x00581f001b247f89 */ /* 0x000ea200000e0000 */
[-C--:B------:R-:W-:Y:S01]  /*a650*/  ISETP.GE.OR P2, PT, R0, R33.reuse, P0 ;  /* 0x000000210000720c */ /* 0x080fe20000746670 */
[----:B------:R-:W-:Y:S01]  /*a660*/  VIADD R0, R34, 0x90 ;  /* 0x0000009022007836 */ /* 0x000fe20000000000 */
[-C--:B------:R-:W-:Y:S01]  /*a670*/  ISETP.GE.OR P3, PT, R2, R33.reuse, P0 ;  /* 0x000000210200720c */ /* 0x080fe20000766670 */
[----:B------:R-:W2:Y:S03]  /*a680*/  SHFL.IDX PT, R3, R32, RZ, 0x181f ;  /* 0x00181fff20037589 */ /* 0x000ea600000e0000 */
[----:B------:R-:W-:Y:S01]  /*a690*/  ISETP.GE.OR P0, PT, R0, R33, P0 ;  /* 0x000000210000720c */ /* 0x000fe20000706670 */
[----:B------:R-:W2:Y:S04]  /*a6a0*/  SHFL.IDX PT, R21, R32, 0x1, 0x181f ;  /* 0x00381f0020157f89 */ /* 0x000ea800000e0000 */
[----:B------:R-:W2:Y:S01]  /*a6b0*/  SHFL.IDX PT, R25, R32, 0x2, 0x181f ;  /* 0x00581f0020197f89 */ /* 0x000ea200000e0000 */
[----:B-1----:R-:W-:-:S03]  /*a6c0*/  @!P1 LEA R2, P4, R19, R20, 0x1 ;  /* 0x0000001413029211 */ /* 0x002fc600078808ff */
[----:B0-----:R0:W1:Y:S01]  /*a6d0*/  SHFL.IDX PT, R26, R27, 0x3, 0x181f ;  /* 0x00781f001b1a7f89 */ /* 0x00106200000e0000 */
[----:B--2---:R-:W-:-:S03]  /*a6e0*/  @!P2 LEA R20, P5, R19, R24, 0x1 ;  /* 0x000000181314a211 */ /* 0x004fc600078a08ff */
[----:B------:R-:W2:Y:S01]  /*a6f0*/  SHFL.IDX PT, R32, R32, 0x3, 0x181f ;  /* 0x00781f0020207f89 */ /* 0x000ea200000e0000 */
[C---:B------:R-:W-:Y:S02]  /*a700*/  @!P3 LEA R24, P6, R19.reuse, R36, 0x1 ;  /* 0x000000241318b211 */ /* 0x040fe400078c08ff */
        /* <DEDUP_REMOVED lines=11> */
.L_x_2154:
[----:B------:R-:W0:Y:S01]  /*a7c0*/  LDC R8, c[0x0][0xbe8] ;  /* 0x0002fa00ff087b82 */ /* 0x000e220000000800 */
[----:B------:R-:W-:Y:S01]  /*a7d0*/  ISETP.GE.AND P0, PT, R157, 0xc0, PT ;  /* 0x000000c09d00780c */ /* 0x000fe20003f06270 */
[----:B------:R-:W-:Y:S01]  /*a7e0*/  USHF.R.S32.HI UR8, URZ, 0x1f, UR42 ;  /* 0x0000001f3f087899 */ /* 0x000fe2000801142a */
[----:B------:R-:W-:Y:S01]  /*a7f0*/  BSSY B1, `(.L_x_2156) ;  /* 0x000002f000017945 */ /* 0x000fe20003800000 */
[----:B------:R-:W-:Y:S01]  /*a800*/  USHF.R.S32.HI UR9, URZ, 0x1f, UR41 ;  /* 0x0000001f3f097899 */ /* 0x000fe20008011429 */
[----:B------:R-:W-:Y:S01]  /*a810*/  IMAD R6, R18, 0x30, R22 ;  /* 0x0000003012067824 */ /* 0x000fe200078e0216 */
[----:B0-----:R-:W-:-:S13]  /*a820*/  ISETP.NE.AND P1, PT, R8, 0x1, PT ;  /* 0x000000010800780c */ /* 0x001fda0003f25270 */
[----:B------:R-:W0:Y:S08]  /*a830*/  @P1 LDC R9, c[0x0][0xbec] ;  /* 0x0002fb00ff091b82 */ /* 0x000e300000000800 */
[----:B------:R-:W1:Y:S01]  /*a840*/  @P1 LDC R11, c[0x0][0xbf0] ;  /* 0x0002fc00ff0b1b82 */ /* 0x000e620000000800 */
        /* <DEDUP_REMOVED lines=11> */
[----:B------:R-:W-:Y:S01]  /*a900*/  MOV R2, R4 ;  /* 0x0000000400027202 */ /* 0x000fe20000000f00 */
        /* <DEDUP_REMOVED lines=29> */
.L_x_2157:
[----:B------:R-:W-:Y:S05]  /*aae0*/  BSYNC B1 ;  /* 0x0000000000017941 */ /* 0x000fea0003800000 */
.L_x_2156:
[----:B------:R-:W-:Y:S01]  /*aaf0*/  ULDC.64 UR10, c[0x0][0xae8] ;  /* 0x0002ba00000a7ab9 */ /* 0x000fe20000000a00 */
[----:B------:R-:W-:Y:S01]  /*ab00*/  VIADD R6, R6, UR40 ;  /* 0x0000002806067c36 */ /* 0x000fe20008000000 */
[----:B------:R-:W-:Y:S02]  /*ab10*/  UIMAD UR5, UR8, UR10, URZ ;  /* 0x0000000a080572a4 */ /* 0x000fe4000f8e023f */
[----:B------:R-:W-:Y:S01]  /*ab20*/  UIMAD.WIDE.U32 UR6, UR42, UR10, URZ ;  /* 0x0000000a2a0672a5 */ /* 0x000fe2000f8e003f */
[----:B0-----:R-:W-:Y:S01]  /*ab30*/  @P1 IMAD.HI.U32 R0, R6, R9, RZ ;  /* 0x0000000906001227 */ /* 0x001fe200078e00ff */
[----:B------:R-:W-:Y:S01]  /*ab40*/  UIMAD UR5, UR42, UR11, UR5 ;  /* 0x0000000b2a0572a4 */ /* 0x000fe2000f8e0205 */
[----:B--2---:R-:W-:Y:S02]  /*ab50*/  MOV R5, R6 ;  /* 0x0000000600057202 */ /* 0x004fe40000000f00 */
[----:B------:R-:W-:Y:S01]  /*ab60*/  ULDC.64 UR10, c[0x0][0xaf0] ;  /* 0x0002bc00000a7ab9 */ /* 0x000fe20000000a00 */
[----:B------:R-:W-:Y:S01]  /*ab70*/  UIADD3 UR7, UR7, UR5, URZ ;  /* 0x0000000507077290 */ /* 0x000fe2000fffe03f */
[----:B-1----:R-:W-:Y:S01]  /*ab80*/  @P1 SHF.R.U32.HI R5, RZ, R11, R0 ;  /* 0x0000000bff051219 */ /* 0x002fe20000011600 */
[----:B------:R-:W-:Y:S01]  /*ab90*/  UIMAD UR5, UR9, UR10, URZ ;  /* 0x0000000a090572a4 */ /* 0x000fe2000f8e023f */
[----:B------:R-:W-:Y:S01]  /*aba0*/  IADD3 R11, R22, UR40, RZ ;  /* 0x00000028160b7c10 */ /* 0x000fe2000fffe0ff */
[----:B------:R-:W-:Y:S01]  /*abb0*/  UIMAD.WIDE.U32 UR6, UR41, UR10, UR6 ;  /* 0x0000000a290672a5 */ /* 0x000fe2000f8e0006 */
[--C-:B------:R-:W-:Y:S01]  /*abc0*/  SHF.R.S32.HI R0, RZ, 0x1f, R5.reuse ;  /* 0x0000001fff007819 */ /* 0x100fe20000011405 */
[----:B------:R-:W-:Y:S01]  /*abd0*/  UIMAD UR5, UR41, UR11, UR5 ;  /* 0x0000000b290572a4 */ /* 0x000fe2000f8e0205 */
[----:B------:R-:W-:Y:S01]  /*abe0*/  IMAD.MOV R7, RZ, RZ, -R5 ;  /* 0x000000ffff077224 */ /* 0x000fe200078e0a05 */
[----:B------:R-:W-:-:S02]  /*abf0*/  ULDC.64 UR8, c[0x0][0xae0] ;  /* 0x0002b80000087ab9 */ /* 0x000fc40000000a00 */
[----:B------:R-:W-:Y:S01]  /*ac00*/  UIADD3 UR5, UR7, UR5, URZ ;  /* 0x0000000507057290 */ /* 0x000fe2000fffe03f */
[----:B------:R-:W-:Y:S02]  /*ac10*/  IMAD R7, R8, R7, R6 ;  /* 0x0000000708077224 */ /* 0x000fe400078e0206 */
[----:B------:R-:W-:Y:S02]  /*ac20*/  IMAD R0, R0, UR8, RZ ;  /* 0x0000000800007c24 */ /* 0x000fe4000f8e02ff */
[----:B------:R-:W-:Y:S02]  /*ac30*/  IMAD.U32 R3, RZ, RZ, UR7 ;  /* 0x00000007ff037e24 */ /* 0x000fe4000f8e00ff */
        /* <DEDUP_REMOVED lines=13> */
[C---:B------:R-:W-:Y:S01]  /*ad10*/  LEA R12, P0, R2.reuse, UR6, 0x1 ;  /* 0x00000006020c7c11 */ /* 0x040fe2000f8008ff */
[----:B------:R-:W-:Y:S01]  /*ad20*/  ULDC UR6, c[0x0][0xa88] ;  /* 0x0002a20000067ab9 */ /* 0x000fe20000000800 */
[----:B------:R-:W-:Y:S02]  /*ad30*/  VIADD R3, R11, 0x30 ;  /* 0x000000300b037836 */ /* 0x000fe40000000000 */
[----:B------:R-:W-:Y:S01]  /*ad40*/  LEA.HI.X R13, R2, UR7, R5, 0x1, P0 ;  /* 0x00000007020d7c11 */ /* 0x000fe200080f0c05 */
[----:B------:R-:W0:Y:S01]  /*ad50*/  SHFL.IDX PT, R4, R12, 0x1, 0x181f ;  /* 0x00381f000c047f89 */ /* 0x000e2200000e0000 */
[----:B------:R-:W-:Y:S01]  /*ad60*/  IMAD R14, R8, UR6, RZ ;  /* 0x00000006080e7c24 */ /* 0x000fe2000f8e02ff */
[----:B------:R-:W-:Y:S01]  /*ad70*/  ISETP.GE.AND P0, PT, R19, UR5, PT ;  /* 0x0000000513007c0c */ /* 0x000fe2000bf06270 */
[C---:B------:R-:W-:Y:S01]  /*ad80*/  VIADD R8, R11.reuse, 0x60 ;  /* 0x000000600b087836 */ /* 0x040fe20000000000 */
[----:B------:R-:W1:Y:S02]  /*ad90*/  SHFL.IDX PT, R2, R12, RZ, 0x181f ;  /* 0x00181fff0c027589 */ /* 0x000e6400000e0000 */
        /* <DEDUP_REMOVED lines=23> */
.L_x_2155:
[----:B------:R-:W-:Y:S05]  /*af10*/  BSYNC B0 ;  /* 0x0000000000007941 */ /* 0x000fea0003800000 */
.L_x_2153:
[----:B------:R-:W-:Y:S02]  /*af20*/  ULDC UR5, c[0x0][0xc38] ;  /* 0x00030e0000057ab9 */ /* 0x000fe40000000800 */
[----:B------:R-:W-:-:S06]  /*af30*/  UISETP.GE.AND UP0, UPT, UR4, UR5, UPT ;  /* 0x000000050400728c */ /* 0x000fcc000bf06270 */
[----:B------:R-:W-:-:S13]  /*af40*/  PLOP3.LUT P0, PT, PT, PT, UP0, 0x80, 0x0 ;  /* 0x000000000000781c */ /* 0x000fda0003f0f008 */
[----:B------:R-:W-:Y:S05]  /*af50*/  @!P0 BRA `(.L_x_2158) ;  /* 0xffffff5c00548947 */ /* 0x000fea000383ffff */
[----:B------:R-:W-:Y:S05]  /*af60*/  EXIT ;  /* 0x000000000000794d */ /* 0x000fea0003800000 */
.L_x_2112:
[----:B------:R-:W-:-:S08]  /*af70*/  NOP ;  /* 0x0000000000007918 */ /* 0x000fd00000000000 */
[----:B------:R-:W0:-:S00]  /*af80*/  USETMAXREG.DEALLOC.CTAPOOL 0x20 ;  /* 0x00000020000079c8 */ /* 0x000e0000080e0500 */
[----:B0-----:R-:W-:-:S06]  /*af90*/  LOP3.LUT R0, R0, 0x3, RZ, 0xc0, !PT ;  /* 0x0000000300007812 */ /* 0x001fcc00078ec0ff */
[----:B-1----:R-:W0:Y:S01]  /*afa0*/  S2UR UR5, SR_CTAID.X ;  /* 0x00000000000579c3 */ /* 0x002e220000002500 */
[----:B------:R-:W-:Y:S01]  /*afb0*/  LOP3.LUT R26, R26, 0xffffffdf, RZ, 0xc0, !PT ;  /* 0xffffffdf1a1a7812 */ /* 0x000fe200078ec0ff */
[----:B------:R-:W-:Y:S01]  /*afc0*/  STL [R1+0x10], RZ ;  /* 0x000010ff01007387 */ /* 0x000fe20000100800 */
[----:B------:R-:W-:Y:S01]  /*afd0*/  IMAD.MOV.U32 R25, RZ, RZ, 0x1 ;  /* 0x00000001ff197424 */ /* 0x000fe200078e00ff */
[----:B------:R-:W-:Y:S02]  /*afe0*/  MOV R22, RZ ;  /* 0x000000ff00167202 */ /* 0x000fe40000000f00 */
[----:B------:R1:W2:Y:S02]  /*aff0*/  SHFL.IDX PT, R2, R0, RZ, 0x1f ;  /* 0x00001fff00027589 */ /* 0x0002a400000e0000 */
[----:B-1----:R-:W0:Y:S01]  /*b000*/  LDC R0, c[0x0][0xc38] ;  /* 0x00030e00ff007b82 */ /* 0x002e220000000800 */
[----:B--2---:R-:W-:-:S13]  /*b010*/  ISETP.NE.AND P0, PT, R2, RZ, PT ;  /* 0x000000ff0200720c */ /* 0x004fda0003f05270 */
[----:B------:R-:W-:Y:S01]  /*b020*/  @P0 LOP3.LUT R26, R26, 0x20, RZ, 0xfc, !PT ;  /* 0x000000201a1a0812 */ /* 0x000fe200078efcff */
[----:B------:R-:W-:Y:S06]  /*b030*/  @P0 BAR.ARV 0x4, 0x200 ;  /* 0x0108000000000b1d */ /* 0x000fec0000002000 */
[----:B0-----:R-:W-:-:S13]  /*b040*/  ISETP.LE.AND P0, PT, R0, UR5, PT ;  /* 0x0000000500007c0c */ /* 0x001fda000bf03270 */
[----:B------:R-:W-:Y:S05]  /*b050*/  @P0 BRA `(.L_x_2159) ;  /* 0x0000004000800947 */ /* 0x000fea0003800000 */
[----:B------:R-:W0:Y:S01]  /*b060*/  S2R R7, SR_TID.X ;  /* 0x0000000000077919 */ /* 0x000e220000002100 */
[----:B------:R-:W1:Y:S01]  /*b070*/  S2UR UR7, SR_CgaCtaId ;  /* 0x00000000000779c3 */ /* 0x000e620000008800 */
[----:B------:R-:W-:Y:S01]  /*b080*/  ULDC.64 UR36, c[0x0][0x2f0] ;  /* 0x0000bc0000247ab9 */ /* 0x000fe20000000a00 */
[----:B------:R-:W-:Y:S01]  /*b090*/  UMOV UR6, 0x400 ;  /* 0x0000040000067882 */ /* 0x000fe20000000000 */
[----:B------:R-:W-:Y:S01]  /*b0a0*/  ULDC.64 UR8, c[0x0][0x418] ;  /* 0x0001060000087ab9 */ /* 0x000fe20000000a00 */
[----:B------:R-:W-:Y:S01]  /*b0b0*/  LOP3.LUT R26, R26, 0xfffffffe, RZ, 0xc0, !PT ;  /* 0xfffffffe1a1a7812 */ /* 0x000fe200078ec0ff */
[----:B------:R-:W-:Y:S01]  /*b0c0*/  UISETP.NE.U32.AND UP0, UPT, UR8, URZ, UPT ;  /* 0x0000003f0800728c */ /* 0x000fe2000bf05070 */
[----:B------:R-:W-:Y:S01]  /*b0d0*/  IMAD.MOV.U32 R25, RZ, RZ, 0x1 ;  /* 0x00000001ff197424 */ /* 0x000fe200078e00ff */
[----:B------:R-:W-:Y:S01]  /*b0e0*/  ULDC UR4, c[0x0][0x424] ;  /* 0x0001090000047ab9 */ /* 0x000fe20000000800 */
[----:B------:R-:W-:Y:S01]  /*b0f0*/  ULDC UR8, c[0x0][0x2b8] ;  /* 0x0000ae0000087ab9 */ /* 0x000fe20000000800 */
[----:B------:R-:W-:Y:S01]  /*b100*/  UISETP.NE.AND.EX UP0, UPT, UR9, URZ, UPT, UP0 ;  /* 0x0000003f0900728c */ /* 0x000fe2000bf05300 */
[----:B------:R-:W-:Y:S01]  /*b110*/  MOV R22, RZ ;  /* 0x000000ff00167202 */ /* 0x000fe20000000f00 */
[----:B------:R-:W-:Y:S01]  /*b120*/  ULDC UR38, c[0x0][0x288] ;  /* 0x0000a20000267ab9 */ /* 0x000fe20000000800 */
[----:B------:R-:W-:-:S02]  /*b130*/  ULOP3.LUT UR45, UR39, 0x2, URZ, 0xfc, !UPT ;  /* 0x00000002272d7892 */ /* 0x000fc4000f8efc3f */
[----:B------:R-:W-:Y:S01]  /*b140*/  USEL UR4, UR4, 0x1, UP0 ;  /* 0x0000000104047887 */ /* 0x000fe20008000000 */
[----:B------:R-:W-:-:S03]  /*b150*/  ULDC UR46, c[0x0][0xc] ;  /* 0x00000300002e7ab9 */ /* 0x000fc60000000800 */
[----:B------:R-:W-:-:S04]  /*b160*/  UIMAD UR36, UR4, UR36, URZ ;  /* 0x00000024042472a4 */ /* 0x000fc8000f8e023f */
[----:B------:R-:W-:Y:S02]  /*b170*/  UIADD3 UR4, UR36, 0x7f, URZ ;  /* 0x0000007f24047890 */ /* 0x000fe4000fffe03f */
[----:B-1----:R-:W-:-:S06]  /*b180*/  ULEA UR6, UR7, UR6, 0x18 ;  /* 0x0000000607067291 */ /* 0x002fcc000f8ec03f */
[----:B------:R-:W-:Y:S01]  /*b190*/  IMAD.U32 R16, RZ, RZ, UR6 ;  /* 0x00000006ff107e24 */ /* 0x000fe2000f8e00ff */
[C---:B0-----:R-:W-:Y:S01]  /*b1a0*/  LOP3.LUT R6, R7.reuse, 0x7f, RZ, 0xc0, !PT ;  /* 0x0000007f07067812 */ /* 0x041fe200078ec0ff */
[----:B------:R-:W-:-:S05]  /*b1b0*/  IMAD.SHL.U32 R0, R7, 0x8, RZ ;  /* 0x0000000807007824 */ /* 0x000fca00078e00ff */
[C---:B------:R-:W-:Y:S02]  /*b1c0*/  LOP3.LUT R2, R0.reuse, 0x1f8, RZ, 0xc0, !PT ;  /* 0x000001f800027812 */ /* 0x040fe400078ec0ff */
[----:B------:R-:W-:Y:S02]  /*b1d0*/  LOP3.LUT R5, R0, 0x38, RZ, 0xc0, !PT ;  /* 0x0000003800057812 */ /* 0x000fe400078ec0ff */
[----:B------:R-:W-:Y:S01]  /*b1e0*/  LOP3.LUT R3, R2, 0x38, R7, 0x78, !PT ;  /* 0x0000003802037812 */ /* 0x000fe200078e7807 */
[----:B------:R-:W-:Y:S01]  /*b1f0*/  IMAD.U32 R2, RZ, RZ, UR5 ;  /* 0x00000005ff027e24 */ /* 0x000fe2000f8e00ff */
[----:B------:R-:W-:Y:S01]  /*b200*/  ISETP.GE.AND P1, PT, R5, UR37, PT ;  /* 0x0000002505007c0c */ /* 0x000fe2000bf26270 */
[----:B------:R-:W-:Y:S01]  /*b210*/  USHF.R.S32.HI UR5, URZ, 0x1f, UR4 ;  /* 0x0000001f3f057899 */ /* 0x000fe20008011404 */
[----:B------:R-:W-:Y:S01]  /*b220*/  LOP3.LUT R4, R3, 0x200, R0, 0xf8, !PT ;  /* 0x0000020003047812 */ /* 0x000fe200078ef800 */
[----:B------:R-:W-:Y:S01]  /*b230*/  IMAD.SHL.U32 R0, R7, 0x10, RZ ;  /* 0x0000001007007824 */ /* 0x000fe200078e00ff */
[----:B------:R0:W-:Y:S01]  /*b240*/  STL [R1+0xc], R2 ;  /* 0x00000c0201007387 */ /* 0x0001e20000100800 */
[----:B------:R-:W-:Y:S01]  /*b250*/  ISETP.GE.AND P0, PT, R5, UR37, PT ;  /* 0x0000002505007c0c */ /* 0x000fe2000bf06270 */
[----:B------:R-:W-:-:S02]  /*b260*/  ULEA.HI UR5, UR5, UR4, URZ, 0x7 ;  /* 0x0000000405057291 */ /* 0x000fc4000f8f383f */
[----:B------:R-:W-:Y:S01]  /*b270*/  LOP3.LUT R0, R0, 0x70, RZ, 0xc0, !PT ;  /* 0x0000007000007812 */ /* 0x000fe200078ec0ff */
[----:B------:R1:W-:Y:S01]  /*b280*/  STL [R1+0x10], RZ ;  /* 0x000010ff01007387 */ /* 0x0003e20000100800 */
[----:B------:R-:W-:Y:S01]  /*b290*/  ULDC UR37, c[0x0][0x448] ;  /* 0x0001120000257ab9 */ /* 0x000fe20000000800 */
[----:B------:R-:W-:Y:S02]  /*b2a0*/  USHF.R.S32.HI UR40, URZ, 0x7, UR5 ;  /* 0x000000073f287899 */ /* 0x000fe40008011405 */
[----:B------:R-:W-:Y:S01]  /*b2b0*/  @P1 LOP3.LUT R26, R26, 0x1, RZ, 0xfc, !PT ;  /* 0x000000011a1a1812 */ /* 0x000fe200078efcff */
[----:B------:R-:W-:Y:S01]  /*b2c0*/  UIMAD UR37, UR37, UR38, URZ ;  /* 0x00000026252572a4 */ /* 0x000fe2000f8e023f */
[----:B0-----:R-:W-:Y:S01]  /*b2d0*/  SHF.R.U32.HI R2, RZ, 0x3, R6 ;  /* 0x00000003ff027819 */ /* 0x001fe20000011606 */
[----:B------:R-:W-:Y:S01]  /*b2e0*/  UIADD3 UR38, UR36, 0x80, -UR38 ;  /* 0x0000008024267890 */ /* 0x000fe2000fffe826 */
        /* <DEDUP_REMOVED lines=8> */
.L_x_2208:
        /* <DEDUP_REMOVED lines=23> */
.L_x_2160:
[----:B------:R-:W-:Y:S01]  /*b4e0*/  ULDC UR8, c[0x0][0xc54] ;  /* 0x0003150000087ab9 */ /* 0x000fe20000000800 */
[----:B------:R-:W-:Y:S01]  /*b4f0*/  UMOV UR6, UR7 ;  /* 0x0000000700067c82 */ /* 0x000fe20008000000 */
[----:B------:R-:W-:-:S11]  /*b500*/  UISETP.NE.AND UP0, UPT, UR8, 0x1, UPT ;  /* 0x000000010800788c */ /* 0x000fd6000bf05270 */
[----:B------:R-:W-:Y:S02]  /*b510*/  @UP0 ULDC.64 UR10, c[0x0][0xc58] ;  /* 0x00031600000a0ab9 */ /* 0x000fe40000000a00 */
[----:B------:R-:W-:-:S04]  /*b520*/  UIMAD.WIDE.U32 UR4, UR7, UR10, URZ ;  /* 0x0000000a070472a5 */ /* 0x000fc8000f8e003f */
[----:B------:R-:W-:-:S04]  /*b530*/  @UP0 USHF.R.U32.HI UR6, URZ, UR11, UR5 ;  /* 0x0000000b3f060299 */ /* 0x000fc80008011605 */
[----:B------:R-:W-:-:S12]  /*b540*/  UIMAD UR4, UR6, UR8, URZ ;  /* 0x00000008060472a4 */ /* 0x000fd8000f8e023f */
.L_x_2161:
        /* <DEDUP_REMOVED lines=23> */
[----:B------:R-:W-:Y:S01]  /*b6c0*/  UISETP.NE.AND UP2, UPT, UR5, 0x1, UPT ;  /* 0x000000010500788c */ /* 0x000fe2000bf45270 */
[----:B------:R-:W-:Y:S01]  /*b6d0*/  BSSY B7, `(.L_x_2162) ;  /* 0x000039c000077945 */ /* 0x000fe20003800000 */
[----:B------:R-:W-:Y:S02]  /*b6e0*/  UIADD3 UR43, UR43, UR4, URZ ;  /* 0x000000042b2b7290 */ /* 0x000fe4000fffe03f */
[----:B------:R-:W-:Y:S02]  /*b6f0*/  UP2UR UR47, UPR, URZ, 0x4 ;  /* 0x000000043f2f7883 */ /* 0x000fe40008000000 */
[----:B------:R-:W-:-:S04]  /*b700*/  UIMAD UR6, UR43, 0xc0, URZ ;  /* 0x000000c02b0678a4 */ /* 0x000fc8000f8e023f */
[----:B------:R-:W-:Y:S01]  /*b710*/  UIADD3 UR6, UR6, 0xbf, URZ ;  /* 0x000000bf06067890 */ /* 0x000fe2000fffe03f */
[----:B------:R-:W-:Y:S01]  /*b720*/  @UP2 ULDC UR4, c[0x0][0x44c] ;  /* 0x0001130000042ab9 */ /* 0x000fe20000000800 */
[----:B------:R-:W-:Y:S02]  /*b730*/  @UP2 ULDC UR7, c[0x0][0x450] ;  /* 0x0001140000072ab9 */ /* 0x000fe40000000800 */
[----:B------:R-:W-:-:S04]  /*b740*/  UIMAD.WIDE.U32 UR4, UR6, UR4, URZ ;  /* 0x00000004060472a5 */ /* 0x000fc8000f8e003f */
[----:B------:R-:W-:-:S04]  /*b750*/  @UP2 USHF.R.U32.HI UR6, URZ, UR7, UR5 ;  /* 0x000000073f062299 */ /* 0x000fc80008011605 */
[----:B------:R-:W-:-:S04]  /*b760*/  UIADD3 UR6, UR38, UR6, URZ ;  /* 0x0000000626067290 */ /* 0x000fc8000fffe03f */
[----:B------:R-:W-:-:S04]  /*b770*/  USHF.R.S32.HI UR4, URZ, 0x1f, UR6 ;  /* 0x0000001f3f047899 */ /* 0x000fc80008011406 */
[----:B------:R-:W-:-:S04]  /*b780*/  ULEA.HI UR4, UR4, UR6, URZ, 0x7 ;  /* 0x0000000604047291 */ /* 0x000fc8000f8f383f */
[----:B------:R-:W-:-:S04]  /*b790*/  USHF.R.S32.HI UR4, URZ, 0x7, UR4 ;  /* 0x000000073f047899 */ /* 0x000fc80008011404 */
[----:B------:R-:W-:-:S04]  /*b7a0*/  UISETP.LT.AND UP0, UPT, UR40, UR4, UPT ;  /* 0x000000042800728c */ /* 0x000fc8000bf01270 */
[----:B------:R-:W-:-:S06]  /*b7b0*/  USEL UR44, UR40, UR4, UP0 ;  /* 0x00000004282c7287 */ /* 0x000fcc0008000000 */
[----:B------:R-:W-:Y:S01]  /*b7c0*/  ISETP.LT.AND P0, PT, RZ, UR44, PT ;  /* 0x0000002cff007c0c */ /* 0x000fe2000bf01270 */
[----:B--2---:R0:W-:-:S12]  /*b7d0*/  STL [R1+0x4], R18 ;  /* 0x0000041201007387 */ /* 0x0041d80000100800 */
        /* <DEDUP_REMOVED lines=19> */
.L_x_2163:
        /* <DEDUP_REMOVED lines=8> */
[----:B------:R-:W-:Y:S01]  /*b990*/  MOV R4, UR6 ;  /* 0x0000000600047c02 */ /* 0x000fe20008000f00 */
[----:B------:R-:W-:Y:S01]  /*b9a0*/  IMAD.U32 R5, RZ, RZ, UR7 ;  /* 0x00000007ff057e24 */ /* 0x000fe2000f8e00ff */
        /* <DEDUP_REMOVED lines=10> */
.L_x_2166:
[----:B------:R-:W-:Y:S05]  /*ba50*/  BSYNC B6 ;  /* 0x0000000000067941 */ /* 0x000fea0003800000 */
.L_x_2165:
        /* <DEDUP_REMOVED lines=9> */
[----:B------:R-:W-:Y:S01]  /*baf0*/  IMAD.U32 R4, RZ, RZ, UR6 ;  /* 0x00000006ff047e24 */ /* 0x000fe2000f8e00ff */
[----:B------:R-:W-:Y:S01]  /*bb00*/  MOV R6, UR8 ;  /* 0x0000000800067c02 */ /* 0x000fe20008000f00 */
[----:B------:R-:W-:Y:S01]  /*bb10*/  IMAD.U32 R5, RZ, RZ, UR7 ;  /* 0x00000007ff057e24 */ /* 0x000fe2000f8e00ff */
[----:B------:R-:W-:Y:S01]  /*bb20*/  MOV R13, RZ ;  /* 0x000000ff000d7202 */ /* 0x000fe20000000f00 */
[----:B------:R-:W-:Y:S02]  /*bb30*/  IMAD.U32 R7, RZ, RZ, UR9 ;  /* 0x00000009ff077e24 */ /* 0x000fe4000f8e00ff */
[----:B------:R-:W-:-:S02]  /*bb40*/  IMAD.U32 R10, RZ, RZ, UR4 ;  /* 0x00000004ff0a7e24 */ /* 0x000fc4000f8e00ff */
[----:B------:R-:W-:Y:S02]  /*bb50*/  IMAD.U32 R11, RZ, RZ, UR5 ;  /* 0x00000005ff0b7e24 */ /* 0x000fe4000f8e00ff */
[----:B------:R-:W-:Y:S02]  /*bb60*/  IMAD.MOV.U32 R8, RZ, RZ, 0x70 ;  /* 0x00000070ff087424 */ /* 0x000fe400078e00ff */
[----:B-1----:R-:W-:-:S07]  /*bb70*/  IMAD.MOV.U32 R12, RZ, RZ, 0x1 ;  /* 0x00000001ff0c7424 */ /* 0x002fce00078e00ff */
[----:B------:R-:W-:-:S07]  /*bb80*/  LEPC R20, `(.L_x_2169) ;  /* 0x000000001014794e */ /* 0x000fce0000000000 */
[----:B0-2---:R-:W-:Y:S05]  /*bb90*/  CALL.ABS.NOINC R2 ;  /* 0x0000000002007343 */ /* 0x005fea0003c00000 */
.L_x_2169:
[----:B------:R0:W1:Y:S01]  /*bba0*/  LDC.64 R2, c[0x4][R17] ;  /* 0x0100000011027b82 */ /* 0x0000620000000a00 */
[----:B------:R-:W-:Y:S01]  /*bbb0*/  ULDC.64 UR6, c[0x4][0x88] ;  /* 0x0100220000067ab9 */ /* 0x000fe20000000a00 */
[----:B------:R-:W-:Y:S01]  /*bbc0*/  ULDC.64 UR8, c[0x4][0x90] ;  /* 0x0100240000087ab9 */ /* 0x000fe20000000a00 */
[----:B------:R-:W-:Y:S01]  /*bbd0*/  ULDC.64 UR4, c[0x4][0x18] ;  /* 0x0100060000047ab9 */ /* 0x000fe20000000a00 */
        /* <DEDUP_REMOVED lines=11> */
.L_x_2168:
[----:B------:R-:W-:Y:S05]  /*bc90*/  BSYNC B6 ;  /* 0x0000000000067941 */ /* 0x000fea0003800000 */
.L_x_2167:
        /* <DEDUP_REMOVED lines=9> */
[----:B------:R-:W-:Y:S01]  /*bd30*/  MOV R3, UR5 ;  /* 0x0000000500037c02 */ /* 0x000fe20008000f00 */
[----:B------:R-:W-:-:S04]  /*bd40*/  ULDC UR4, c[0x0][0xc48] ;  /* 0x0003120000047ab9 */ /* 0x000fc80000000800 */
[----:B------:R2:W5:Y:S01]  /*bd50*/  @P0 LDG.E R29, desc[UR50][R2.64] ;  /* 0x00000032021d0981 */ /* 0x000562000c1e1900 */
[----:B------:R-:W-:Y:S01]  /*bd60*/  UMOV UR5, 0xffffffff ;  /* 0xffffffff00057882 */ /* 0x000fe20000000000 */
[----:B------:R-:W-:Y:S02]  /*bd70*/  IMAD.U32 R19, RZ, RZ, UR4 ;  /* 0x00000004ff137e24 */ /* 0x000fe4000f8e00ff */
[----:B------:R-:W-:Y:S05]  /*bd80*/  BRA.DIV UR5, `(.L_x_2170) ;  /* 0x0000003a05c07947 */ /* 0x000fea000b800000 */
.L_x_2224:
        /* <DEDUP_REMOVED lines=19> */
[----:B----4-:R-:W-:Y:S01]  /*bec0*/  @P1 IMAD.HI.U32 R2, R0, R3, RZ ;  /* 0x0000000300021227 */ /* 0x010fe200078e00ff */
[----:B------:R-:W-:-:S04]  /*bed0*/  MOV R7, R0 ;  /* 0x0000000000077202 */ /* 0x000fc80000000f00 */
[----:B0-----:R-:W-:Y:S01]  /*bee0*/  @P1 SHF.R.U32.HI R7, RZ, R9, R2 ;  /* 0x00000009ff071219 */ /* 0x001fe20000011602 */
[----:B------:R-:W-:Y:S02]  /*bef0*/  IMAD R2, RZ, RZ, -UR42 ;  /* 0x8000002aff027e24 */ /* 0x000fe4000f8e02ff */
[----:B------:R-:W3:Y:S01]  /*bf00*/  @!P0 LDC.64 R4, c[0x0][0x428] ;  /* 0x00010a00ff048b82 */ /* 0x000ee20000000a00 */
[--C-:B------:R-:W-:Y:S01]  /*bf10*/  @!P0 SHF.R.S32.HI R3, RZ, 0x1f, R7.reuse ;  /* 0x0000001fff038819 */ /* 0x100fe20000011407 */
[----:B------:R-:W-:Y:S02]  /*bf20*/  IMAD R19, R19, R2, UR41 ;  /* 0x0000002913137e24 */ /* 0x000fe4000f8e0202 */
[----:B------:R-:W-:Y:S02]  /*bf30*/  @!P0 IMAD.MOV.U32 R2, RZ, RZ, R7 ;  /* 0x000000ffff028224 */ /* 0x000fe400078e0007 */
[-C--:B---3--:R-:W-:Y:S02]  /*bf40*/  @!P0 IMAD R6, R6, R4.reuse, RZ ;  /* 0x0000000406068224 */ /* 0x088fe400078e02ff */
[----:B------:R-:W-:-:S04]  /*bf50*/  @!P0 IMAD.WIDE.U32 R2, R29, R4, R2 ;  /* 0x000000041d028225 */ /* 0x000fc800078e0002 */
[----:B------:R-:W-:Y:S02]  /*bf60*/  @!P0 IMAD R6, R29, R5, R6 ;  /* 0x000000051d068224 */ /* 0x000fe400078e0206 */
[----:B------:R-:W0:Y:S01]  /*bf70*/  @!P0 LDC.64 R4, c[0x0][0x418] ;  /* 0x00010600ff048b82 */ /* 0x000e220000000a00 */
[----:B------:R-:W-:Y:S02]  /*bf80*/  IMAD.U32 R9, RZ, RZ, UR45 ;  /* 0x0000002dff097e24 */ /* 0x000fe4000f8e00ff */
[----:B------:R-:W-:-:S03]  /*bf90*/  @!P0 IMAD.IADD R6, R3, 0x1, R6 ;  /* 0x0000000103068824 */ /* 0x000fc600078e0206 */
[----:B------:R-:W-:Y:S02]  /*bfa0*/  ISETP.NE.AND P2, PT, R9, 0x3, PT ;  /* 0x000000030900780c */ /* 0x000fe40003f45270 */
[----:B------:R-:W-:Y:S01]  /*bfb0*/  IADD3 R3, -R7, RZ, RZ ;  /* 0x000000ff07037210 */ /* 0x000fe20007ffe1ff */
[----:B------:R-:W-:Y:S01]  /*bfc0*/  IMAD.U32 R23, RZ, RZ, UR4 ;  /* 0x00000004ff177e24 */ /* 0x000fe2000f8e00ff */
[----:B------:R-:W-:Y:S02]  /*bfd0*/  LOP3.LUT R26, R26, 0xfffffffb, RZ, 0xc0, !PT ;  /* 0xfffffffb1a1a7812 */ /* 0x000fe400078ec0ff */
[----:B------:R-:W-:Y:S02]  /*bfe0*/  SHF.R.S32.HI R28, RZ, 0x1f, R19 ;  /* 0x0000001fff1c7819 */ /* 0x000fe40000011413 */
[----:B0-----:R-:W-:-:S04]  /*bff0*/  @!P0 LEA R4, P1, R2, R4, 0x2 ;  /* 0x0000000402048211 */ /* 0x001fc800078210ff */
[----:B------:R-:W-:Y:S01]  /*c000*/  @!P0 LEA.HI.X R5, R2, R5, R6, 0x2, P1 ;  /* 0x0000000502058211 */ /* 0x000fe200008f1406 */
[----:B------:R-:W-:Y:S01]  /*c010*/  IMAD.MOV.U32 R6, RZ, RZ, RZ ;  /* 0x000000ffff067224 */ /* 0x000fe200078e00ff */
[----:B------:R-:W-:-:S05]  /*c020*/  @P2 LOP3.LUT R26, R26, 0x4, RZ, 0xfc, !PT ;  /* 0x000000041a1a2812 */ /* 0x000fca00078efcff */
[----:B------:R0:W5:Y:S02]  /*c030*/  @!P0 LDG.E R6, desc[UR50][R4.64] ;  /* 0x0000003204068981 */ /* 0x000164000c1e1900 */
[----:B0-----:R-:W-:Y:S01]  /*c040*/  IMAD R5, R10, R3, R0 ;  /* 0x000000030a057224 */ /* 0x001fe200078e0200 */
[----:B------:R-:W-:Y:S06]  /*c050*/  @!P2 BRA `(.L_x_2171) ;  /* 0x000000000004a947 */ /* 0x000fec0003800000 */
[----:B------:R-:W-:Y:S01]  /*c060*/  BPT.TRAP 0x1 ;  /* 0x000000040000795c */ /* 0x000fe20000300000 */
.L_x_2171:
        /* <DEDUP_REMOVED lines=25> */
.L_x_2225:
[----:B------:R-:W-:Y:S05]  /*c200*/  BSYNC B0 ;  /* 0x0000000000007941 */ /* 0x000fea0003800000 */
.L_x_2172:
        /* <DEDUP_REMOVED lines=16> */
[----:B-1----:R-:W-:Y:S01]  /*c310*/  LOP3.LUT R9, R9, 0x7f, RZ, 0xc0, !PT ;  /* 0x0000007f09097812 */ /* 0x002fe200078ec0ff */
[----:B------:R-:W-:Y:S02]  /*c320*/  ULDC.64 UR4, c[0x0][0x2e8] ;  /* 0x0000ba0000047ab9 */ /* 0x000fe40000000a00 */
[----:B------:R-:W-:Y:S01]  /*c330*/  IMAD.IADD R5, R3, 0x1, R4 ;  /* 0x0000000103057824 */ /* 0x000fe200078e0204 */
[----:B------:R-:W-:Y:S02]  /*c340*/  SHF.R.U32.HI R10, RZ, 0x3, R9 ;  /* 0x00000003ff0a7819 */ /* 0x000fe40000011609 */
[----:B------:R-:W0:Y:S01]  /*c350*/  S2R R9, SR_TID.X ;  /* 0x0000000000097919 */ /* 0x000e220000002100 */
[----:B------:R-:W-:Y:S01]  /*c360*/  LEA R4, P0, R2, UR4, 0x1 ;  /* 0x0000000402047c11 */ /* 0x000fe2000f8008ff */
[----:B------:R-:W-:Y:S01]  /*c370*/  UMOV UR4, 0xffffffff ;  /* 0xffffffff00047882 */ /* 0x000fe20000000000 */
[----:B------:R-:W-:-:S02]  /*c380*/  IADD3 R7, -R10, UR36, -R8 ;  /* 0x000000240a077c10 */ /* 0x000fc4000fffe908 */
[----:B------:R-:W-:Y:S02]  /*c390*/  LEA.HI.X R5, R2, UR5, R5, 0x1, P0 ;  /* 0x0000000502057c11 */ /* 0x000fe400080f0c05 */
[----:B------:R-:W-:Y:S01]  /*c3a0*/  ISETP.GE.AND P0, PT, R7, 0x1, PT ;  /* 0x000000010700780c */ /* 0x000fe20003f06270 */
[C---:B0-----:R-:W-:Y:S02]  /*c3b0*/  IMAD.SHL.U32 R10, R9.reuse, 0x8, RZ ;  /* 0x00000008090a7824 */ /* 0x041fe400078e00ff */
[----:B------:R-:W-:-:S03]  /*c3c0*/  IMAD.SHL.U32 R11, R9, 0x8, RZ ;  /* 0x00000008090b7824 */ /* 0x000fc600078e00ff */
[----:B------:R-:W-:-:S04]  /*c3d0*/  LOP3.LUT R10, R10, 0x1f8, RZ, 0xc0, !PT ;  /* 0x000001f80a0a7812 */ /* 0x000fc800078ec0ff */
[----:B------:R-:W-:Y:S02]  /*c3e0*/  LOP3.LUT R10, R10, 0x38, R9, 0x78, !PT ;  /* 0x000000380a0a7812 */ /* 0x000fe400078e7809 */
[----:B------:R-:W-:Y:S02]  /*c3f0*/  SHF.L.U32 R9, R9, 0x3, RZ ;  /* 0x0000000309097819 */ /* 0x000fe400000006ff */
        /* <DEDUP_REMOVED lines=75> */
.L_x_2243:
        /* <DEDUP_REMOVED lines=10> */
.L_x_2175:
        /* <DEDUP_REMOVED lines=11> */
.L_x_2176:
[----:B------:R0:W-:Y:S02]  /*ca00*/  SYNCS.ARRIVE.TRANS64.A1T0 RZ, [R0+URZ+0x16830], RZ ;  /* 0x016830ff00ff79a7 */ /* 0x0001e4000810003f */
[----:B------:R-:W-:Y:S05]  /*ca10*/  WARPSYNC.ALL ;  /* 0x0000000000007948 */ /* 0x000fea0003800000 */
[----:B------:R-:W-:Y:S01]  /*ca20*/  BSSY B6, `(.L_x_2177) ;  /* 0x0000015000067945 */ /* 0x000fe20003800000 */
[----:B0-----:R-:W-:Y:S01]  /*ca30*/  IADD3 R0, R16, 0x8400, RZ ;  /* 0x0000840010007810 */ /* 0x001fe20007ffe0ff */
[----:B------:R-:W-:Y:S03]  /*ca40*/  BAR.SYNC.DEFER_BLOCKING 0x8, 0x200 ;  /* 0x0208000000007b1d */ /* 0x000fe60000010000 */
        /* <DEDUP_REMOVED lines=9> */
[----:B------:R-:W-:Y:S02]  /*cae0*/  IMAD.U32 R5, RZ, RZ, UR7 ;  /* 0x00000007ff057e24 */ /* 0x000fe4000f8e00ff */
[----:B------:R-:W-:Y:S02]  /*caf0*/  IMAD.U32 R6, RZ, RZ, UR8 ;  /* 0x00000008ff067e24 */ /* 0x000fe4000f8e00ff */
[----:B------:R-:W-:-:S02]  /*cb00*/  IMAD.U32 R7, RZ, RZ, UR9 ;  /* 0x00000009ff077e24 */ /* 0x000fc4000f8e00ff */
[----:B------:R-:W-:Y:S02]  /*cb10*/  IMAD.U32 R10, RZ, RZ, UR4 ;  /* 0x00000004ff0a7e24 */ /* 0x000fe4000f8e00ff */
[----:B------:R-:W-:Y:S02]  /*cb20*/  IMAD.MOV.U32 R8, RZ, RZ, 0x70 ;  /* 0x00000070ff087424 */ /* 0x000fe400078e00ff */
[----:B------:R-:W-:Y:S02]  /*cb30*/  IMAD.MOV.U32 R12, RZ, RZ, 0x1 ;  /* 0x00000001ff0c7424 */ /* 0x000fe400078e00ff */
[----:B------:R-:W-:-:S07]  /*cb40*/  IMAD.MOV.U32 R13, RZ, RZ, RZ ;  /* 0x000000ffff0d7224 */ /* 0x000fce00078e00ff */
[----:B------:R-:W-:-:S07]  /*cb50*/  LEPC R20, `(.L_x_2178) ;  /* 0x000000001014794e */ /* 0x000fce0000000000 */
[----:B0-----:R-:W-:Y:S05]  /*cb60*/  CALL.ABS.NOINC R2 ;  /* 0x0000000002007343 */ /* 0x001fea0003c00000 */
.L_x_2178:
[----:B------:R-:W-:Y:S05]  /*cb70*/  BSYNC B6 ;  /* 0x0000000000067941 */ /* 0x000fea0003800000 */
.L_x_2177:
[----:B------:R0:W5:Y:S01]  /*cb80*/  LDL R9, [R1+0x8] ;  /* 0x0000080001097983 */ /* 0x0001620000100800 */
[----:B------:R-:W-:Y:S01]  /*cb90*/  UISETP.NE.AND UP0, UPT, UR47, URZ, UPT ;  /* 0x0000003f2f00728c */ /* 0x000fe2000bf05270 */
[----:B------:R-:W-:Y:S01]  /*cba0*/  R2UR UR7, R28 ;  /* 0x000000001c0772ca */ /* 0x000fe200000e0000 */
[----:B------:R-:W-:Y:S01]  /*cbb0*/  IMAD.U32 R6, RZ, RZ, UR43 ;  /* 0x0000002bff067e24 */ /* 0x000fe2000f8e00ff */
[----:B------:R-:W1:Y:S01]  /*cbc0*/  S2R R20, SR_TID.X ;  /* 0x0000000000147919 */ /* 0x000e620000002100 */
[C---:B------:R-:W-:Y:S01]  /*cbd0*/  R2UR UR10, R19.reuse ;  /* 0x00000000130a72ca */ /* 0x040fe200000e0000 */
[----:B------:R-:W-:Y:S01]  /*cbe0*/  ULDC.64 UR8, c[0x0][0x2d8] ;  /* 0x0000b60000087ab9 */ /* 0x000fe20000000a00 */
[----:B------:R-:W-:Y:S01]  /*cbf0*/  PLOP3.LUT P0, PT, PT, PT, UP0, 0x80, 0x0 ;  /* 0x000000000000781c */ /* 0x000fe20003f0f008 */
[----:B------:R-:W2:Y:S01]  /*cc00*/  S2R R2, SR_TID.X ;  /* 0x0000000000027919 */ /* 0x000ea20000002100 */
[----:B------:R-:W-:Y:S01]  /*cc10*/  R2UR UR4, R19 ;  /* 0x00000000130472ca */ /* 0x000fe200000e0000 */
        /* <DEDUP_REMOVED lines=11> */
[----:B------:R-:W-:-:S04]  /*ccd0*/  IMAD R6, R6, 0xc0, R2 ;  /* 0x000000c006067824 */ /* 0x000fc800078e0202 */
[----:B------:R-:W-:Y:S01]  /*cce0*/  @P0 IMAD.HI.U32 R0, R6, UR5, RZ ;  /* 0x0000000506000c27 */ /* 0x000fe2000f8e00ff */
[----:B------:R-:W-:Y:S01]  /*ccf0*/  PLOP3.LUT P0, PT, PT, PT, UP0, 0x80, 0x0 ;  /* 0x000000000000781c */ /* 0x000fe20003f0f008 */
[----:B------:R-:W-:Y:S02]  /*cd00*/  UIMAD UR7, UR10, UR9, UR7 ;  /* 0x000000090a0772a4 */ /* 0x000fe4000f8e0207 */
[----:B------:R-:W-:Y:S01]  /*cd10*/  UIMAD.WIDE.U32 UR4, UR4, UR8, URZ ;  /* 0x00000008040472a5 */ /* 0x000fe2000f8e003f */
[----:B------:R-:W-:Y:S01]  /*cd20*/  MOV R2, R6 ;  /* 0x0000000600027202 */ /* 0x000fe20000000f00 */
        /* <DEDUP_REMOVED lines=30> */
[----:B------:R-:W-:Y:S01]  /*cf10*/  @UP0 ULDC UR13, c[0x0][0x450] ;  /* 0x00011400000d0ab9 */ /* 0x000fe20000000800 */
[----:B------:R-:W-:Y:S01]  /*cf20*/  MOV R2, R6 ;  /* 0x0000000600027202 */ /* 0x000fe20000000f00 */
[----:B------:R-:W1:Y:S10]  /*cf30*/  S2R R21, SR_TID.X ;  /* 0x0000000000157919 */ /* 0x000e740000002100 */
        /* <DEDUP_REMOVED lines=22> */
[----:B------:R-:W-:-:S03]  /*d0a0*/  IMAD.U32 R6, RZ, RZ, UR43 ;  /* 0x0000002bff067e24 */ /* 0x000fc6000f8e00ff */
[----:B------:R-:W1:Y:S01]  /*d0b0*/  SHFL.IDX PT, R2, R4, RZ, 0x181f ;  /* 0x00181fff04027589 */ /* 0x000e6200000e0000 */
[----:B------:R-:W-:-:S03]  /*d0c0*/  IMAD R6, R6, 0xc0, R8 ;  /* 0x000000c006067824 */ /* 0x000fc600078e0208 */
[----:B------:R-:W-:Y:S01]  /*d0d0*/  SHFL.IDX PT, R14, R5, RZ, 0x181f ;  /* 0x00181fff050e7589 */ /* 0x000fe200000e0000 */
[C---:B------:R-:W-:Y:S01]  /*d0e0*/  VIADD R8, R6.reuse, 0x80 ;  /* 0x0000008006087836 */ /* 0x040fe20000000000 */
[----:B------:R-:W-:-:S13]  /*d0f0*/  ISETP.GE.AND P1, PT, R6, UR37, PT ;  /* 0x0000002506007c0c */ /* 0x000fda000bf26270 */
[----:B0-----:R-:W-:-:S04]  /*d100*/  @!P1 LEA R3, P0, R10, R3, 0x1 ;  /* 0x000000030a039211 */ /* 0x001fc800078008ff */
[----:B-1----:R-:W-:-:S04]  /*d110*/  @!P1 IADD3.X R2, RZ, R2, RZ, P0, !PT ;  /* 0x00000002ff029210 */ /* 0x002fc800007fe4ff */
        /* <DEDUP_REMOVED lines=60> */
[----:B0-----:R-:W-:-:S04]  /*d4e0*/  @!P1 LEA R3, P0, R10, R3, 0x1 ;  /* 0x000000030a039211 */ /* 0x001fc800078008ff */
[----:B-1----:R-:W-:-:S04]  /*d4f0*/  @!P1 IADD3.X R2, RZ, R2, RZ, P0, !PT ;  /* 0x00000002ff029210 */ /* 0x002fc800007fe4ff */
        /* <DEDUP_REMOVED lines=19> */
[----:B0-----:R-:W-:-:S04]  /*d630*/  @!P1 LEA R2, P0, R10, R2, 0x1 ;  /* 0x000000020a029211 */ /* 0x001fc800078008ff */
[----:B------:R-:W-:Y:S02]  /*d640*/  @!P1 IADD3.X R3, RZ, R0, RZ, P0, !PT ;  /* 0x00000000ff039210 */ /* 0x000fe400007fe4ff */
        /* <DEDUP_REMOVED lines=9> */
.L_x_2268:
        /* <DEDUP_REMOVED lines=10> */
.L_x_2180:
        /* <DEDUP_REMOVED lines=14> */
[----:B------:R0:W-:Y:S01]  /*d860*/  SYNCS.ARRIVE.TRANS64.A1T0 RZ, [R16+URZ+0x16800], RZ ;  /* 0x016800ff10ff79a7 */ /* 0x0001e2000810003f */
[----:B------:R-:W-:Y:S01]  /*d870*/  BSSY B0, `(.L_x_2181) ;  /* 0x0000003000007945 */ /* 0x000fe20003800000 */
[----:B------:R-:W1:Y:S03]  /*d880*/  SYNCS.PHASECHK.TRANS64.TRYWAIT P0, [R16+URZ+0x16820], R3 ;  /* 0x01682003100075a7 */ /* 0x000e66000800017f */
[----:B01----:R-:W-:Y:S05]  /*d890*/  @!P0 BRA `(.L_x_2182) ;  /* 0x0000003800b48947 */ /* 0x003fea0003800000 */
.L_x_2269:
[----:B------:R-:W-:Y:S05]  /*d8a0*/  BSYNC B0 ;  /* 0x0000000000007941 */ /* 0x000fea0003800000 */
.L_x_2181:
[----:B------:R-:W-:-:S06]  /*d8b0*/  UISETP.GE.AND UP0, UPT, UR44, 0x2, UPT ;  /* 0x000000022c00788c */ /* 0x000fcc000bf06270 */
[----:B------:R-:W-:-:S13]  /*d8c0*/  PLOP3.LUT P0, PT, PT, PT, UP0, 0x80, 0x0 ;  /* 0x000000000000781c */ /* 0x000fda0003f0f008 */
[----:B------:R-:W-:Y:S05]  /*d8d0*/  @!P0 BRA `(.L_x_2183) ;  /* 0x0000001000108947 */ /* 0x000fea0003800000 */
[----:B------:R-:W-:Y:S01]  /*d8e0*/  UIADD3 UR4, UR44, -0x2, URZ ;  /* 0xfffffffe2c047890 */ /* 0x000fe2000fffe03f */
[----:B------:R-:W-:Y:S01]  /*d8f0*/  BSSY B0, `(.L_x_2183) ;  /* 0x0000102000007945 */ /* 0x000fe20003800000 */
[----:B------:R-:W-:Y:S02]  /*d900*/  IMAD.MOV.U32 R20, RZ, RZ, R25 ;  /* 0x000000ffff147224 */ /* 0x000fe400078e0019 */
[----:B------:R-:W-:Y:S02]  /*d910*/  IMAD.MOV.U32 R6, RZ, RZ, R22 ;  /* 0x000000ffff067224 */ /* 0x000fe400078e0016 */
[----:B------:R-:W-:Y:S02]  /*d920*/  IMAD.MOV.U32 R27, RZ, RZ, R23 ;  /* 0x000000ffff1b7224 */ /* 0x000fe400078e0017 */
[----:B------:R-:W-:-:S07]  /*d930*/  IMAD.U32 R7, RZ, RZ, UR4 ;  /* 0x00000004ff077e24 */ /* 0x000fce000f8e00ff */
.L_x_2196:
        /* <DEDUP_REMOVED lines=10> */
[----:B------:R-:W-:Y:S02]  /*d9e0*/  LOP3.LUT R5, R5, 0x70, RZ, 0xc0, !PT ;  /* 0x0000007005057812 */ /* 0x000fe400078ec0ff */
[----:B------:R-:W-:Y:S01]  /*d9f0*/  LEA R3, R7, R3, 0x7 ;  /* 0x0000000307037211 */ /* 0x000fe200078e38ff */
        /* <DEDUP_REMOVED lines=22> */
[----:B------:R-:W-:Y:S02]  /*db60*/  SEL R25, RZ, 0x1, P0 ;  /* 0x00000001ff197807 */ /* 0x000fe40000000000 */
[----:B------:R-:W-:Y:S02]  /*db70*/  SEL R22, R22, RZ, P0 ;  /* 0x000000ff16167207 */ /* 0x000fe40000000000 */
[----:B------:R-:W-:Y:S02]  /*db80*/  MOV R23, R7 ;  /* 0x0000000700177202 */ /* 0x000fe40000000f00 */
[----:B------:R-:W-:Y:S02]  /*db90*/  LOP3.LUT R25, R20, R25, RZ, 0x3c, !PT ;  /* 0x0000001914197212 */ /* 0x000fe400078e3cff */
[----:B--2---:R-:W-:Y:S01]  /*dba0*/  SHF.R.S32.HI R24, RZ, 0x1f, R4 ;  /* 0x0000001fff187819 */ /* 0x004fe20000011404 */
[----:B------:R-:W-:Y:S06]  /*dbb0*/  @!P1 BRA `(.L_x_2184) ;  /* 0x0000000000049947 */ /* 0x000fec0003800000 */
[----:B------:R-:W-:Y:S01]  /*dbc0*/  BPT.TRAP 0x1 ;  /* 0x000000040000795c */ /* 0x000fe20000300000 */
.L_x_2184:
[----:B------:R-:W-:Y:S01]  /*dbd0*/  IMAD R5, R22, 0x8, R16 ;  /* 0x0000000816057824 */ /* 0x000fe200078e0210 */
[----:B------:R-:W-:Y:S01]  /*dbe0*/  SHF.L.U32 R2, R25, 0x1f, RZ ;  /* 0x0000001f19027819 */ /* 0x000fe200000006ff */
[----:B------:R-:W-:Y:S03]  /*dbf0*/  BSSY B1, `(.L_x_2185) ;  /* 0x0000003000017945 */ /* 0x000fe60003800000 */
[----:B------:R-:W0:Y:S02]  /*dc00*/  SYNCS.PHASECHK.TRANS64.TRYWAIT P0, [R5+URZ+0x16840], R2 ;  /* 0x01684002050075a7 */ /* 0x000e24000800017f */
[----:B0-----:R-:W-:Y:S05]  /*dc10*/  @!P0 BRA `(.L_x_2186) ;  /* 0x0000003400e88947 */ /* 0x001fea0003800000 */
.L_x_2270:
[----:B------:R-:W-:Y:S05]  /*dc20*/  BSYNC B1 ;  /* 0x0000000000017941 */ /* 0x000fea0003800000 */
.L_x_2185:
        /* <DEDUP_REMOVED lines=14> */
[----:B------:R-:W-:Y:S01]  /*dd10*/  IMAD R7, R28, UR4, RZ ;  /* 0x000000041c077c24 */ /* 0x000fe2000f8e02ff */
[----:B-1----:R-:W-:Y:S01]  /*dd20*/  SHF.L.U32 R9, R12, 0x3, RZ ;  /* 0x000000030c097819 */ /* 0x002fe200000006ff */
[----:B------:R-:W-:-:S03]  /*dd30*/  IMAD.WIDE.U32 R2, R19, UR4, R2 ;  /* 0x0000000413027c25 */ /* 0x000fc6000f8e0002 */
[----:B------:R-:W-:Y:S01]  /*dd40*/  LOP3.LUT R9, R9, 0x1f8, RZ, 0xc0, !PT ;  /* 0x000001f809097812 */ /* 0x000fe200078ec0ff */
[----:B------:R-:W-:Y:S01]  /*dd50*/  IMAD R7, R19, UR5, R7 ;  /* 0x0000000513077c24 */ /* 0x000fe2000f8e0207 */
[----:B------:R-:W-:Y:S01]  /*dd60*/  ULDC.64 UR4, c[0x0][0x2e8] ;  /* 0x0000ba0000047ab9 */ /* 0x000fe20000000a00 */
        /* <DEDUP_REMOVED lines=52> */
.L_x_2288:
[----:B-1----:R-:W-:-:S04]  /*e0b0*/  IADD3 R2, P0, R2, R7, RZ ;  /* 0x0000000702027210 */ /* 0x002fc80007f1e0ff */
[----:B------:R-:W-:Y:S02]  /*e0c0*/  IADD3.X R3, RZ, R10, RZ, P0, !PT ;  /* 0x0000000aff037210 */ /* 0x000fe400007fe4ff */
[----:B------:R-:W-:-:S03]  /*e0d0*/  PLOP3.LUT P0, PT, PT, PT, PT, 0x80, 0x0 ;  /* 0x000000000000781c */ /* 0x000fc60003f0f070 */
[----:B------:R-:W-:Y:S01]  /*e0e0*/  @!PT LDS RZ, [RZ] ;  /* 0x00000000fffff984 */ /* 0x000fe20000000800 */
[----:B------:R-:W-:Y:S01]  /*e0f0*/  @!PT LDS RZ, [RZ] ;  /* 0x00000000fffff984 */ /* 0x000fe20000000800 */
[----:B------:R-:W-:Y:S01]  /*e100*/  @!PT LDS RZ, [RZ] ;  /* 0x00000000fffff984 */ /* 0x000fe20000000800 */
[----:B------:R1:W-:Y:S01]  /*e110*/  LDGSTS.E.BYPASS.LTC128B.128 [R9+0x11c00], desc[UR50][R2.64], !P1 ;  /* 0x11c0000002097fae */ /* 0x0003e2000c901d72 */
[----:B------:R-:W-:-:S09]  /*e120*/  NOP ;  /* 0x0000000000007918 */ /* 0x000fd20000000000 */
.L_x_2188:
        /* <DEDUP_REMOVED lines=11> */
.L_x_2189:
[----:B------:R1:W-:Y:S01]  /*e1e0*/  SYNCS.ARRIVE.TRANS64.A1T0 RZ, [R5+URZ+0x16830], RZ ;  /* 0x016830ff05ff79a7 */ /* 0x0003e2000810003f */
[----:B------:R-:W-:Y:S05]  /*e1f0*/  @!P2 BRA `(.L_x_2190) ;  /* 0x000000000004a947 */ /* 0x000fea0003800000 */
[----:B------:R-:W-:Y:S01]  /*e200*/  BPT.TRAP 0x1 ;  /* 0x000000040000795c */ /* 0x000fe20000300000 */
.L_x_2190:
[----:B------:R-:W-:Y:S01]  /*e210*/  SHF.L.U32 R2, R20, 0x1f, RZ ;  /* 0x0000001f14027819 */ /* 0x000fe200000006ff */
[----:B-1----:R-:W-:Y:S01]  /*e220*/  IMAD R5, R6, 0x8, R16 ;  /* 0x0000000806057824 */ /* 0x002fe200078e0210 */
[----:B------:R-:W-:Y:S03]  /*e230*/  BSSY B1, `(.L_x_2191) ;  /* 0x0000003000017945 */ /* 0x000fe60003800000 */
[----:B------:R-:W1:Y:S02]  /*e240*/  SYNCS.PHASECHK.TRANS64.TRYWAIT P0, [R5+URZ+0x16860], R2 ;  /* 0x01686002050075a7 */ /* 0x000e64000800017f */
[----:B-1----:R-:W-:Y:S05]  /*e250*/  @!P0 BRA `(.L_x_2192) ;  /* 0x0000003800a88947 */ /* 0x002fea0003800000 */
.L_x_2289:
[----:B------:R-:W-:Y:S05]  /*e260*/  BSYNC B1 ;  /* 0x0000000000017941 */ /* 0x000fea0003800000 */
.L_x_2191:
        /* <DEDUP_REMOVED lines=11> */
[----:B------:R-:W-:Y:S02]  /*e320*/  SHF.R.U32.HI R3, RZ, 0x3, R3 ;  /* 0x00000003ff037819 */ /* 0x000fe40000011603 */
[----:B------:R-:W-:-:S03]  /*e330*/  LEA R6, R6, R8, 0xd ;  /* 0x0000000806067211 */ /* 0x000fc600078e68ff */
        /* <DEDUP_REMOVED lines=24> */
[----:B0-----:R-:W-:-:S04]  /*e4c0*/  IADD3 R2, P0, R2, R7, RZ ;  /* 0x0000000702027210 */ /* 0x001fc80007f1e0ff */
[----:B-1----:R-:W-:Y:S02]  /*e4d0*/  IADD3.X R3, RZ, R3, RZ, P0, !PT ;  /* 0x00000003ff037210 */ /* 0x002fe400007fe4ff */
        /* <DEDUP_REMOVED lines=22> */
.L_x_2307:
        /* <DEDUP_REMOVED lines=11> */
[----:B------:R-:W-:-:S03]  /*e6f0*/  ULDC.64 UR4, c[0x0][0x338] ;  /* 0x0000ce0000047ab9 */ /* 0x000fc60000000a00 */
[----:B------:R-:W-:Y:S02]  /*e700*/  IMAD.IADD R3, R3, 0x1, R21 ;  /* 0x0000000103037824 */ /* 0x000fe400078e0215 */
[----:B------:R-:W-:Y:S02]  /*e710*/  IMAD R7, R24, UR4, RZ ;  /* 0x0000000418077c24 */ /* 0x000fe4000f8e02ff */
[----:B------:R-:W-:-:S04]  /*e720*/  IMAD.WIDE.U32 R2, R4, UR4, R2 ;  /* 0x0000000404027c25 */ /* 0x000fc8000f8e0002 */
[----:B------:R-:W-:Y:S01]  /*e730*/  IMAD R7, R4, UR5, R7 ;  /* 0x0000000504077c24 */ /* 0x000fe2000f8e0207 */
[----:B------:R-:W-:Y:S01]  /*e740*/  ULDC.64 UR4, c[0x0][0x330] ;  /* 0x0000cc0000047ab9 */ /* 0x000fe20000000a00 */
[----:B------:R-:W-:Y:S01]  /*e750*/  NOP ;  /* 0x0000000000007918 */ /* 0x000fe20000000000 */
[----:B------:R-:W-:Y:S02]  /*e760*/  IMAD R0, R28, UR4, RZ ;  /* 0x000000041c007c24 */ /* 0x000fe4000f8e02ff */
[----:B------:R-:W-:Y:S02]  /*e770*/  IADD3 R3, R3, R7, RZ ;  /* 0x0000000703037210 */ /* 0x000fe40007ffe0ff */
[C---:B------:R-:W-:Y:S02]  /*e780*/  IMAD R7, R19.reuse, UR5, R0 ;  /* 0x0000000513077c24 */ /* 0x040fe4000f8e0200 */
[----:B------:R-:W-:Y:S01]  /*e790*/  IMAD.WIDE.U32 R2, R19, UR4, R2 ;  /* 0x0000000413027c25 */ /* 0x000fe2000f8e0002 */
[----:B------:R-:W-:-:S03]  /*e7a0*/  ULDC.64 UR4, c[0x0][0x318] ;  /* 0x0000c60000047ab9 */ /* 0x000fc60000000a00 */
[----:B------:R-:W-:Y:S01]  /*e7b0*/  IMAD.IADD R3, R7, 0x1, R3 ;  /* 0x0000000107037824 */ /* 0x000fe200078e0203 */
[----:B0-----:R-:W-:-:S04]  /*e7c0*/  LEA R17, P0, R2, UR4, 0x1 ;  /* 0x0000000402117c11 */ /* 0x001fc8000f8008ff */
[----:B------:R-:W-:Y:S02]  /*e7d0*/  LEA.HI.X R18, R2, UR5, R3, 0x1, P0 ;  /* 0x0000000502127c11 */ /* 0x000fe400080f0c03 */
[----:B------:R-:W-:-:S13]  /*e7e0*/  PLOP3.LUT P0, PT, PT, PT, PT, 0x80, 0x0 ;  /* 0x000000000000781c */ /* 0x000fda0003f0f070 */
.L_x_2194:
        /* <DEDUP_REMOVED lines=11> */
.L_x_2195:
        /* <DEDUP_REMOVED lines=8> */
.L_x_2183:
        /* <DEDUP_REMOVED lines=18> */
.L_x_2198:
[----:B------:R-:W-:Y:S05]  /*ea40*/  BSYNC B0 ;  /* 0x0000000000007941 */ /* 0x000fea0003800000 */
.L_x_2197:
[----:B-1----:R-:W-:-:S05]  /*ea50*/  IMAD.U32 R0, RZ, RZ, UR45 ;  /* 0x0000002dff007e24 */ /* 0x002fca000f8e00ff */
[----:B------:R-:W-:-:S13]  /*ea60*/  ISETP.NE.AND P0, PT, R0, 0x3, PT ;  /* 0x000000030000780c */ /* 0x000fda0003f05270 */
[----:B------:R-:W-:Y:S05]  /*ea70*/  @!P0 BRA `(.L_x_2199) ;  /* 0x0000000000048947 */ /* 0x000fea0003800000 */
[----:B------:R-:W-:Y:S01]  /*ea80*/  BPT.TRAP 0x1 ;  /* 0x000000040000795c */ /* 0x000fe20000300000 */
.L_x_2199:
[----:B------:R-:W-:Y:S01]  /*ea90*/  IMAD R4, R22, 0x8, R16 ;  /* 0x0000000816047824 */ /* 0x000fe200078e0210 */
[----:B0-----:R-:W-:Y:S01]  /*eaa0*/  SHF.L.U32 R3, R25, 0x1f, RZ ;  /* 0x0000001f19037819 */ /* 0x001fe200000006ff */
[----:B------:R-:W-:Y:S03]  /*eab0*/  BSSY B0, `(.L_x_2200) ;  /* 0x0000003000007945 */ /* 0x000fe60003800000 */
[----:B------:R-:W0:Y:S02]  /*eac0*/  SYNCS.PHASECHK.TRANS64.TRYWAIT P0, [R4+URZ+0x16860], R3 ;  /* 0x01686003040075a7 */ /* 0x000e24000800017f */
[----:B0-----:R-:W-:Y:S05]  /*ead0*/  @!P0 BRA `(.L_x_2201) ;  /* 0x0000003800e48947 */ /* 0x001fea0003800000 */
.L_x_2308:
[----:B------:R-:W-:Y:S05]  /*eae0*/  BSYNC B0 ;  /* 0x0000000000007941 */ /* 0x000fea0003800000 */
.L_x_2200:
        /* <DEDUP_REMOVED lines=10> */
[----:B------:R-:W-:Y:S02]  /*eb90*/  LOP3.LUT R2, R2, 0x38, R8, 0x78, !PT ;  /* 0x0000003802027812 */ /* 0x000fe400078e7808 */
[----:B------:R-:W-:Y:S02]  /*eba0*/  IADD3 R5, -R7, R5, RZ ;  /* 0x0000000507057210 */ /* 0x000fe40007ffe1ff */
        /* <DEDUP_REMOVED lines=19> */
[----:B------:R-:W0:Y:S02]  /*ece0*/  SHFL.IDX PT, R14, R17, 0x3, 0x181f ;  /* 0x00781f00110e7f89 */ /* 0x000e2400000e0000 */
[----:B------:R-:W-:Y:S02]  /*ecf0*/  IADD3.X R3, RZ, R7, RZ, P0, !PT ;  /* 0x00000007ff037210 */ /* 0x000fe400007fe4ff */
        /* <DEDUP_REMOVED lines=31> */
.L_x_2326:
[----:B0-----:R-:W-:-:S04]  /*eef0*/  IADD3 R2, P0, R14, R6, RZ ;  /* 0x000000060e027210 */ /* 0x001fc80007f1e0ff */
[----:B------:R-:W-:Y:S02]  /*ef00*/  IADD3.X R3, RZ, R7, RZ, P0, !PT ;  /* 0x00000007ff037210 */ /* 0x000fe400007fe4ff */
[----:B------:R-:W-:-:S13]  /*ef10*/  ISETP.LT.OR P0, PT, R5, 0x71, P2 ;  /* 0x000000710500780c */ /* 0x000fda0001701670 */
[----:B------:R-:W-:Y:S01]  /*ef20*/  @!PT LDS RZ, [RZ] ;  /* 0x00000000fffff984 */ /* 0x000fe20000000800 */
[----:B------:R-:W-:Y:S01]  /*ef30*/  @!PT LDS RZ, [RZ] ;  /* 0x00000000fffff984 */ /* 0x000fe20000000800 */
[----:B------:R-:W-:Y:S01]  /*ef40*/  @!PT LDS RZ, [RZ] ;  /* 0x00000000fffff984 */ /* 0x000fe20000000800 */
[----:B------:R0:W-:Y:S01]  /*ef50*/  LDGSTS.E.BYPASS.LTC128B.128 [R0+0x3c00], desc[UR50][R2.64], !P0 ;  /* 0x03c0000002007fae */ /* 0x0001e2000c101d72 */
[----:B------:R-:W-:Y:S01]  /*ef60*/  PLOP3.LUT P0, PT, PT, PT, PT, 0x80, 0x0 ;  /* 0x000000000000781c */ /* 0x000fe20003f0f070 */
[----:B------:R-:W-:-:S12]  /*ef70*/  NOP ;  /* 0x0000000000007918 */ /* 0x000fd80000000000 */
.L_x_2203:
        /* <DEDUP_REMOVED lines=11> */
.L_x_2204:
[----:B------:R0:W-:Y:S01]  /*f030*/  SYNCS.ARRIVE.TRANS64.A1T0 RZ, [R4+URZ+0x16850], RZ ;  /* 0x016850ff04ff79a7 */ /* 0x0001e2000810003f */
[----:B------:R-:W-:-:S05]  /*f040*/  VIADD R22, R22, 0x1 ;  /* 0x0000000116167836 */ /* 0x000fca0000000000 */
[----:B------:R-:W-:-:S04]  /*f050*/  ISETP.NE.AND P0, PT, R22, 0x2, PT ;  /* 0x000000021600780c */ /* 0x000fc80003f05270 */
[----:B------:R-:W-:Y:S02]  /*f060*/  SEL R0, RZ, 0x1, P0 ;  /* 0x00000001ff007807 */ /* 0x000fe40000000000 */
[----:B------:R-:W-:Y:S02]  /*f070*/  SEL R22, R22, RZ, P0 ;  /* 0x000000ff16167207 */ /* 0x000fe40000000000 */
[----:B0-----:R-:W-:-:S07]  /*f080*/  LOP3.LUT R25, R25, R0, RZ, 0x3c, !PT ;  /* 0x0000000019197212 */ /* 0x001fce00078e3cff */
.L_x_2164:
[----:B------:R-:W-:Y:S05]  /*f090*/  BSYNC B7 ;  /* 0x0000000000077941 */ /* 0x000fea0003800000 */
.L_x_2162:
        /* <DEDUP_REMOVED lines=13> */
.L_x_2205:
[----:B------:R-:W-:-:S03]  /*f170*/  UMOV UR4, 0xffffffff ;  /* 0xffffffff00047882 */ /* 0x000fc60000000000 */
[----:B------:R-:W-:Y:S05]  /*f180*/  BRA.DIV UR4, `(.L_x_2207) ;  /* 0x0000003e04907947 */ /* 0x000fea000b800000 */
[----:B-----5:R2:W3:Y:S02]  /*f190*/  SHFL.IDX PT, R14, R2, RZ, 0x1f ;  /* 0x00001fff020e7589 */ /* 0x0204e400000e0000 */
.L_x_2329:
        /* <DEDUP_REMOVED lines=8> */
.L_x_2206:
[----:B-1----:R-:W4:Y:S01]  /*f220*/  LDL R0, [R1+0xc] ;  /* 0x00000c0001007983 */ /* 0x002f220000100800 */
[----:B------:R-:W-:Y:S02]  /*f230*/  ULDC UR4, c[0x0][0xc38] ;  /* 0x00030e0000047ab9 */ /* 0x000fe40000000800 */
[----:B----4-:R-:W-:-:S13]  /*f240*/  ISETP.GE.AND P0, PT, R0, UR4, PT ;  /* 0x0000000400007c0c */ /* 0x010fda000bf06270 */
[----:B------:R-:W-:Y:S05]  /*f250*/  @!P0 BRA `(.L_x_2208) ;  /* 0xffffffc000448947 */ /* 0x000fea000383ffff */
.L_x_2159:
[----:B------:R-:W4:Y:S01]  /*f260*/  LDL.LU R0, [R1+0x10] ;  /* 0x0000100001007983 */ /* 0x000f220000300800 */
[----:B------:R-:W-:Y:S01]  /*f270*/  BSSY B0, `(.L_x_2209) ;  /* 0x000000b000007945 */ /* 0x000fe20003800000 */
[----:B------:R-:W1:Y:S01]  /*f280*/  S2R R5, SR_CgaCtaId ;  /* 0x0000000000057919 */ /* 0x000e620000008800 */
[----:B----4-:R-:W-:-:S05]  /*f290*/  VIADD R0, R0, 0x1 ;  /* 0x0000000100007836 */ /* 0x010fca0000000000 */
[----:B--23--:R-:W-:-:S04]  /*f2a0*/  LEA.HI R2, R0, R0, RZ, 0x1 ;  /* 0x0000000000027211 */ /* 0x00cfc800078f08ff */
[----:B------:R-:W-:Y:S02]  /*f2b0*/  LOP3.LUT R3, R2, 0xfffffffe, RZ, 0xc0, !PT ;  /* 0xfffffffe02037812 */ /* 0x000fe400078ec0ff */
[----:B------:R-:W-:-:S03]  /*f2c0*/  MOV R2, 0x400 ;  /* 0x0000040000027802 */ /* 0x000fc60000000f00 */
[----:B------:R-:W-:Y:S01]  /*f2d0*/  IMAD.IADD R0, R0, 0x1, -R3 ;  /* 0x0000000100007824 */ /* 0x000fe200078e0a03 */
[----:B-1----:R-:W-:-:S04]  /*f2e0*/  LEA R5, R5, R2, 0x18 ;  /* 0x0000000205057211 */ /* 0x002fc800078ec0ff */
[----:B------:R-:W-:-:S04]  /*f2f0*/  SHF.L.U32 R0, R0, 0x1f, RZ ;  /* 0x0000001f00007819 */ /* 0x000fc800000006ff */
[----:B------:R-:W1:Y:S02]  /*f300*/  SYNCS.PHASECHK.TRANS64.TRYWAIT P0, [R5+URZ+0x16820], R0 ;  /* 0x01682000050075a7 */ /* 0x000e64000800017f */
[----:B-1----:R-:W-:Y:S05]  /*f310*/  @!P0 BRA `(.L_x_2210) ;  /* 0x0000003c00548947 */ /* 0x002fea0003800000 */
.L_x_2330:
[----:B------:R-:W-:Y:S05]  /*f320*/  BSYNC B0 ;  /* 0x0000000000007941 */ /* 0x000fea0003800000 */
.L_x_2209:
[----:B------:R-:W-:-:S03]  /*f330*/  UMOV UR4, 0xffffffff ;  /* 0xffffffff00047882 */ /* 0x000fc60000000000 */
[----:B------:R-:W-:Y:S05]  /*f340*/  BRA.DIV UR4, `(.L_x_2211) ;  /* 0x0000003e045c7947 */ /* 0x000fea000b800000 */
[----:B-1----:R-:W1:Y:S02]  /*f350*/  S2R R0, SR_TID.X ;  /* 0x0000000000007919 */ /* 0x002e640000002100 */
[----:B-1----:R-:W-:-:S04]  /*f360*/  SHF.R.U32.HI R0, RZ, 0x5, R0 ;  /* 0x00000005ff007819 */ /* 0x002fc80000011600 */
[----:B------:R-:W-:-:S05]  /*f370*/  LOP3.LUT R0, R0, 0x3, RZ, 0xc0, !PT ;  /* 0x0000000300007812 */ /* 0x000fca00078ec0ff */
[----:B------:R1:W2:Y:S02]  /*f380*/  SHFL.IDX PT, R14, R0, RZ, 0x1f ;  /* 0x00001fff000e7589 */ /* 0x0002a400000e0000 */
.L_x_2333:
[----:B--2---:R-:W-:Y:S01]  /*f390*/  ISETP.NE.AND P0, PT, R14, RZ, PT ;  /* 0x000000ff0e00720c */ /* 0x004fe20003f05270 */
[----:B------:R-:W-:-:S12]  /*f3a0*/  BSSY B0, `(.L_x_2212) ;  /* 0x0000024000007945 */ /* 0x000fd80003800000 */
[----:B------:R-:W-:Y:S05]  /*f3b0*/  @P0 BRA `(.L_x_2213) ;  /* 0x0000000000880947 */ /* 0x000fea0003800000 */
[----:B------:R-:W-:-:S03]  /*f3c0*/  UMOV UR4, 0xffffffff ;  /* 0xffffffff00047882 */ /* 0x000fc60000000000 */
[----:B------:R-:W-:Y:S05]  /*f3d0*/  BRA.DIV UR4, `(.L_x_2214) ;  /* 0x0000003e046c7947 */ /* 0x000fea000b800000 */
[----:B------:R-:W-:-:S13]  /*f3e0*/  ELECT P6, URZ, PT ;  /* 0x00000000003f782f */ /* 0x000fda00038c0000 */
.L_x_2336:
[----:B------:R-:W-:Y:S05]  /*f3f0*/  @!P6 BRA `(.L_x_2213) ;  /* 0x000000000078e947 */ /* 0x000fea0003800000 */
[----:B------:R-:W-:-:S06]  /*f400*/  ULOP3.LUT UR4, UR39, 0x2, URZ, 0xfc, !UPT ;  /* 0x0000000227047892 */ /* 0x000fcc000f8efc3f */
[----:B-1----:R-:W-:-:S04]  /*f410*/  MOV R0, UR4 ;  /* 0x0000000400007c02 */ /* 0x002fc80008000f00 */
[----:B------:R-:W-:-:S13]  /*f420*/  ISETP.NE.AND P0, PT, R0, 0x3, PT ;  /* 0x000000030000780c */ /* 0x000fda0003f05270 */
[----:B------:R-:W-:Y:S05]  /*f430*/  @!P0 BRA `(.L_x_2215) ;  /* 0x0000000000048947 */ /* 0x000fea0003800000 */
[----:B------:R-:W-:Y:S01]  /*f440*/  BPT.TRAP 0x1 ;  /* 0x000000040000795c */ /* 0x000fe20000300000 */
.L_x_2215:
[C---:B------:R-:W-:Y:S01]  /*f450*/  IMAD R3, R22.reuse, 0x8, R5 ;  /* 0x0000000816037824 */ /* 0x040fe200078e0205 */
[----:B------:R-:W-:Y:S01]  /*f460*/  SHF.L.U32 R2, R25, 0x1f, RZ ;  /* 0x0000001f19027819 */ /* 0x000fe200000006ff */
[----:B------:R-:W-:-:S03]  /*f470*/  VIADD R22, R22, 0x1 ;  /* 0x0000000116167836 */ /* 0x000fc60000000000 */
[----:B------:R-:W1:Y:S02]  /*f480*/  SYNCS.PHASECHK.TRANS64.TRYWAIT P1, [R3+URZ+0x16840], R2 ;  /* 0x01684002030075a7 */ /* 0x000e64000802017f */
[----:B------:R-:W-:-:S04]  /*f490*/  ISETP.NE.AND P2, PT, R22, 0x2, PT ;  /* 0x000000021600780c */ /* 0x000fc80003f45270 */
[----:B------:R-:W-:Y:S01]  /*f4a0*/  SEL R0, RZ, 0x1, P2 ;  /* 0x00000001ff007807 */ /* 0x000fe20001000000 */
[----:B-1----:R-:W-:Y:S08]  /*f4b0*/  @!P1 BRA `(.L_x_2216) ;  /* 0x0000003c00549947 */ /* 0x002ff00003800000 */
.L_x_2337:
[----:B------:R-:W-:Y:S02]  /*f4c0*/  SEL R22, R22, RZ, P2 ;  /* 0x000000ff16167207 */ /* 0x000fe40001000000 */
[----:B------:R-:W-:Y:S01]  /*f4d0*/  LOP3.LUT R0, R25, R0, RZ, 0x3c, !PT ;  /* 0x0000000019007212 */ /* 0x000fe200078e3cff */
[----:B------:R-:W-:Y:S06]  /*f4e0*/  @!P0 BRA `(.L_x_2217) ;  /* 0x0000000000048947 */ /* 0x000fec0003800000 */
[----:B------:R-:W-:Y:S01]  /*f4f0*/  BPT.TRAP 0x1 ;  /* 0x000000040000795c */ /* 0x000fe20000300000 */
.L_x_2217:
[----:B------:R-:W-:Y:S01]  /*f500*/  IMAD R5, R22, 0x8, R5 ;  /* 0x0000000816057824 */ /* 0x000fe200078e0205 */
[----:B------:R-:W-:-:S04]  /*f510*/  SHF.L.U32 R0, R0, 0x1f, RZ ;  /* 0x0000001f00007819 */ /* 0x000fc800000006ff */
[----:B------:R-:W2:Y:S02]  /*f520*/  SYNCS.PHASECHK.TRANS64.TRYWAIT P1, [R5+URZ+0x16840], R0 ;  /* 0x01684000050075a7 */ /* 0x000ea4000802017f */
[----:B--2---:R-:W-:Y:S05]  /*f530*/  @!P1 BRA `(.L_x_2218) ;  /* 0x0000003c00489947 */ /* 0x004fea0003800000 */
.L_x_2338:
[----:B------:R-:W-:Y:S05]  /*f540*/  @!P0 BRA `(.L_x_2219) ;  /* 0x0000000000048947 */ /* 0x000fea0003800000 */
[----:B------:R-:W-:Y:S01]  /*f550*/  BPT.TRAP 0x1 ;  /* 0x000000040000795c */ /* 0x000fe20000300000 */
.L_x_2219:
[----:B------:R-:W3:Y:S02]  /*f560*/  SYNCS.PHASECHK.TRANS64.TRYWAIT P1, [R3+URZ+0x16860], R2 ;  /* 0x01686002030075a7 */ /* 0x000ee4000802017f */
[----:B---3--:R-:W-:Y:S05]  /*f570*/  @!P1 BRA `(.L_x_2220) ;  /* 0x0000003c004c9947 */ /* 0x008fea0003800000 */
.L_x_2339:
[----:B------:R-:W-:Y:S05]  /*f580*/  @!P0 BRA `(.L_x_2221) ;  /* 0x0000000000048947 */ /* 0x000fea0003800000 */
[----:B------:R-:W-:Y:S01]  /*f590*/  BPT.TRAP 0x1 ;  /* 0x000000040000795c */ /* 0x000fe20000300000 */
.L_x_2221:
[----:B----4-:R4:W0:Y:S02]  /*f5a0*/  SYNCS.PHASECHK.TRANS64.TRYWAIT P0, [R5+URZ+0x16860], R0 ;  /* 0x01686000050075a7 */ /* 0x010824000800017f */
[----:B0-----:R-:W-:Y:S05]  /*f5b0*/  @!P0 NANOSLEEP.SYNCS 0x989680 ;  /* 0x009896800000895d */ /* 0x001fea0003900000 */
[----:B------:R-:W0:Y:S02]  /*f5c0*/  @!P0 SYNCS.PHASECHK.TRANS64 P0, [R5+URZ+0x16860], R0 ;  /* 0x01686000050085a7 */ /* 0x000e24000800007f */
[----:B0-----:R-:W-:Y:S05]  /*f5d0*/  @!P0 BRA `(.L_x_2221) ;  /* 0xfffffffc00f08947 */ /* 0x001fea000383ffff */
.L_x_2213:
[----:B------:R-:W-:Y:S05]  /*f5e0*/  BSYNC B0 ;  /* 0x0000000000007941 */ /* 0x000fea0003800000 */
.L_x_2212:
[----:B------:R-:W-:Y:S05]  /*f5f0*/  EXIT ;  /* 0x000000000000794d */ /* 0x000fea0003800000 */
.L_x_2118:
[----:B0-----:R-:W-:-:S04]  /*f600*/  IMAD.U32 R3, RZ, RZ, UR45 ;  /* 0x0000002dff037e24 */ /* 0x001fc8000f8e00ff */
[----:B------:R0:W1:Y:S03]  /*f610*/  SYNCS.PHASECHK.TRANS64.TRYWAIT P1, [R3+URZ+0x16800], R0 ;  /* 0x01680000030075a7 */ /* 0x000066000802017f */
[----:B-1----:R-:W-:Y:S05]  /*f620*/  @!P1 NANOSLEEP.SYNCS 0x989680 ;  /* 0x009896800000995d */ /* 0x002fea0003900000 */
[----:B------:R-:W1:Y:S02]  /*f630*/  @!P1 SYNCS.PHASECHK.TRANS64 P1, [R3+URZ+0x16800], R0 ;  /* 0x01680000030095a7 */ /* 0x000e64000802007f */
[----:B-1----:R-:W-:Y:S05]  /*f640*/  @!P1 BRA `(.L_x_2118) ;  /* 0xfffffffc00ec9947 */ /* 0x002fea000383ffff */
[----:B------:R-:W-:Y:S05]  /*f650*/  BRA `(.L_x_2222) ;  /* 0xffffff1c00b07947 */ /* 0x000fea000383ffff */
.L_x_2122:
[----:B-1----:R1:W2:Y:S02]  /*f660*/  SYNCS.PHASECHK.TRANS64.TRYWAIT P1, [R0+URZ+0x16830], R3 ;  /* 0x01683003000075a7 */ /* 0x0022a4000802017f */
[----:B--2---:R-:W-:Y:S05]  /*f670*/  @!P1 NANOSLEEP.SYNCS 0x989680 ;  /* 0x009896800000995d */ /* 0x004fea0003900000 */
[----:B------:R-:W2:Y:S02]  /*f680*/  @!P1 SYNCS.PHASECHK.TRANS64 P1, [R0+URZ+0x16830], R3 ;  /* 0x01683003000095a7 */ /* 0x000ea4000802007f */
[----:B--2---:R-:W-:Y:S05]  /*f690*/  @!P1 BRA `(.L_x_2122) ;  /* 0xfffffffc00f09947 */ /* 0x004fea000383ffff */
[----:B------:R-:W-:Y:S05]  /*f6a0*/  BRA `(.L_x_2121) ;  /* 0xffffff1c00cc7947 */ /* 0x000fea000383ffff */
.L_x_2128:
[----:B-1----:R-:W-:-:S04]  /*f6b0*/  IMAD.U32 R6, RZ, RZ, UR6 ;  /* 0x00000006ff067e24 */ /* 0x002fc8000f8e00ff */
[----:B------:R1:W2:Y:S03]  /*f6c0*/  SYNCS.PHASECHK.TRANS64.TRYWAIT P1, [R6+URZ+0x16830], R5 ;  /* 0x01683005060075a7 */ /* 0x0002a6000802017f */
[----:B--2---:R-:W-:Y:S05]  /*f6d0*/  @!P1 NANOSLEEP.SYNCS 0x989680 ;  /* 0x009896800000995d */ /* 0x004fea0003900000 */
[----:B------:R-:W2:Y:S02]  /*f6e0*/  @!P1 SYNCS.PHASECHK.TRANS64 P1, [R6+URZ+0x16830], R5 ;  /* 0x01683005060095a7 */ /* 0x000ea4000802007f */
[----:B--2---:R-:W-:Y:S05]  /*f6f0*/  @!P1 BRA `(.L_x_2128) ;  /* 0xfffffffc00ec9947 */ /* 0x004fea000383ffff */
[----:B------:R-:W-:Y:S05]  /*f700*/  BRA `(.L_x_2125) ;  /* 0xffffff4800547947 */ /* 0x000fea000383ffff */
.L_x_2132:
[----:B-1----:R-:W-:-:S04]  /*f710*/  MOV R6, UR6 ;  /* 0x0000000600067c02 */ /* 0x002fc80008000f00 */
[----:B------:R1:W2:Y:S03]  /*f720*/  SYNCS.PHASECHK.TRANS64.TRYWAIT P1, [R6+URZ+0x16850], R5 ;  /* 0x01685005060075a7 */ /* 0x0002a6000802017f */
[----:B--2---:R-:W-:Y:S05]  /*f730*/  @!P1 NANOSLEEP.SYNCS 0x989680 ;  /* 0x009896800000995d */ /* 0x004fea0003900000 */
[----:B------:R-:W2:Y:S02]  /*f740*/  @!P1 SYNCS.PHASECHK.TRANS64 P1, [R6+URZ+0x16850], R5 ;  /* 0x01685005060095a7 */ /* 0x000ea4000802007f */
[----:B--2---:R-:W-:Y:S05]  /*f750*/  @!P1 BRA `(.L_x_2132) ;  /* 0xfffffffc00ec9947 */ /* 0x004fea000383ffff */
[----:B------:R-:W-:Y:S05]  /*f760*/  BRA `(.L_x_2129) ;  /* 0xffffff4800d07947 */ /* 0x000fea000383ffff */
.L_x_2140:
[----:B-1----:R-:W-:-:S04]  /*f770*/  IMAD.U32 R6, RZ, RZ, UR6 ;  /* 0x00000006ff067e24 */ /* 0x002fc8000f8e00ff */
[----:B------:R1:W2:Y:S03]  /*f780*/  SYNCS.PHASECHK.TRANS64.TRYWAIT P1, [R6+URZ+0x16830], R5 ;  /* 0x01683005060075a7 */ /* 0x0002a6000802017f */
[----:B--2---:R-:W-:Y:S05]  /*f790*/  @!P1 NANOSLEEP.SYNCS 0x989680 ;  /* 0x009896800000995d */ /* 0x004fea0003900000 */
[----:B------:R-:W2:Y:S02]  /*f7a0*/  @!P1 SYNCS.PHASECHK.TRANS64 P1, [R6+URZ+0x16830], R5 ;  /* 0x01683005060095a7 */ /* 0x000ea4000802007f */
[----:B--2---:R-:W-:Y:S05]  /*f7b0*/  @!P1 BRA `(.L_x_2140) ;  /* 0xfffffffc00ec9947 */ /* 0x004fea000383ffff */
[----:B------:R-:W-:Y:S05]  /*f7c0*/  BRA `(.L_x_2137) ;  /* 0xffffff7400e07947 */ /* 0x000fea000383ffff */
.L_x_2144:
[----:B-1----:R-:W-:-:S04]  /*f7d0*/  IMAD.U32 R6, RZ, RZ, UR6 ;  /* 0x00000006ff067e24 */ /* 0x002fc8000f8e00ff */
[----:B------:R1:W2:Y:S03]  /*f7e0*/  SYNCS.PHASECHK.TRANS64.TRYWAIT P1, [R6+URZ+0x16850], R5 ;  /* 0x01685005060075a7 */ /* 0x0002a6000802017f */
[----:B--2---:R-:W-:Y:S05]  /*f7f0*/  @!P1 NANOSLEEP.SYNCS 0x989680 ;  /* 0x009896800000995d */ /* 0x004fea0003900000 */
[----:B------:R-:W2:Y:S02]  /*f800*/  @!P1 SYNCS.PHASECHK.TRANS64 P1, [R6+URZ+0x16850], R5 ;  /* 0x01685005060095a7 */ /* 0x000ea4000802007f */
[----:B--2---:R-:W-:Y:S05]  /*f810*/  @!P1 BRA `(.L_x_2144) ;  /* 0xfffffffc00ec9947 */ /* 0x004fea000383ffff */
[----:B------:R-:W-:Y:S05]  /*f820*/  BRA `(.L_x_2141) ;  /* 0xffffff78005c7947 */ /* 0x000fea000383ffff */
.L_x_2151:
[----:B-1----:R-:W-:-:S04]  /*f830*/  IMAD.U32 R4, RZ, RZ, UR5 ;  /* 0x00000005ff047e24 */ /* 0x002fc8000f8e00ff */
[----:B------:R1:W2:Y:S03]  /*f840*/  SYNCS.PHASECHK.TRANS64.TRYWAIT P1, [R4+URZ+0x16850], R3 ;  /* 0x01685003040075a7 */ /* 0x0002a6000802017f */
[----:B--2---:R-:W-:Y:S05]  /*f850*/  @!P1 NANOSLEEP.SYNCS 0x989680 ;  /* 0x009896800000995d */ /* 0x004fea0003900000 */
[----:B------:R-:W2:Y:S02]  /*f860*/  @!P1 SYNCS.PHASECHK.TRANS64 P1, [R4+URZ+0x16850], R3 ;  /* 0x01685003040095a7 */ /* 0x000ea4000802007f */
[----:B--2---:R-:W-:Y:S05]  /*f870*/  @!P1 BRA `(.L_x_2151) ;  /* 0xfffffffc00ec9947 */ /* 0x004fea000383ffff */
[----:B------:R-:W-:Y:S05]  /*f880*/  BRA `(.L_x_2150) ;  /* 0xffffff9800cc7947 */ /* 0x000fea000383ffff */
.L_x_2170:
[----:B------:R-:W3:Y:S01]  /*f890*/  S2R R17, SR_TID.X ;  /* 0x0000000000117919 */ /* 0x000ee20000002100 */
[----:B------:R-:W-:Y:S01]  /*f8a0*/  IMAD.MOV.U32 R12, RZ, RZ, RZ ;  /* 0x000000ffff0c7224 */ /* 0x000fe200078e00ff */
[----:B------:R-:W-:Y:S01]  /*f8b0*/  MOV R11, 0x1f ;  /* 0x0000001f000b7802 */ /* 0x000fe20000000f00 */
[----:B------:R-:W-:Y:S01]  /*f8c0*/  IMAD.MOV.U32 R15, RZ, RZ, -0x1 ;  /* 0xffffffffff0f7424 */ /* 0x000fe200078e00ff */
[----:B---3--:R-:W-:-:S04]  /*f8d0*/  SHF.R.U32.HI R17, RZ, 0x5, R17 ;  /* 0x00000005ff117819 */ /* 0x008fc80000011611 */
[----:B------:R-:W-:-:S05]  /*f8e0*/  LOP3.LUT R17, R17, 0x3, RZ, 0xc0, !PT ;  /* 0x0000000311117812 */ /* 0x000fca00078ec0ff */
[----:B------:R-:W-:-:S07]  /*f8f0*/  IMAD.MOV.U32 R13, RZ, RZ, R17 ;  /* 0x000000ffff0d7224 */ /* 0x000fce00078e0011 */
[----:B012--5:R-:W-:Y:S05]  /*f900*/  WARPSYNC.COLLECTIVE R15, `(.L_x_2223) ;  /* 0x000000000f087348 */ /* 0x027fea0003c00000 */
[----:B------:R3:W4:Y:S02]  /*f910*/  SHFL.IDX P6, R14, R13, R12, R11 ;  /* 0x0000000c0d0e7389 */ /* 0x00072400000c000b */
[----:B012345:R-:W-:Y:S01]  /*f920*/  ENDCOLLECTIVE ;  /* 0x000000000000791b */ /* 0x03ffe20003800000 */
.L_x_2223:
[----:B------:R-:W-:Y:S05]  /*f930*/  BRA `(.L_x_2224) ;  /* 0xffffffc400147947 */ /* 0x000fea000383ffff */
.L_x_2173:
[----:B0-----:R0:W1:Y:S02]  /*f940*/  SYNCS.PHASECHK.TRANS64.TRYWAIT P0, [R0+URZ+0x16840], R2 ;  /* 0x01684002000075a7 */ /* 0x001064000800017f */
[----:B-1----:R-:W-:Y:S05]  /*f950*/  @!P0 NANOSLEEP.SYNCS 0x989680 ;  /* 0x009896800000895d */ /* 0x002fea0003900000 */
[----:B------:R-:W1:Y:S02]  /*f960*/  @!P0 SYNCS.PHASECHK.TRANS64 P0, [R0+URZ+0x16840], R2 ;  /* 0x01684002000085a7 */ /* 0x000e64000800007f */
[----:B-1----:R-:W-:Y:S05]  /*f970*/  @!P0 BRA `(.L_x_2173) ;  /* 0xfffffffc00f08947 */ /* 0x002fea000383ffff */
[----:B------:R-:W-:Y:S05]  /*f980*/  BRA `(.L_x_2225) ;  /* 0xffffffc8001c7947 */ /* 0x000fea000383ffff */
.L_x_2174:
        /* <DEDUP_REMOVED lines=8> */
.L_x_2227:
[----:B------:R-:W-:Y:S05]  /*fa10*/  BSYNC B0 ;  /* 0x0000000000007941 */ /* 0x000fea0003800000 */
.L_x_2226:
[----:B------:R-:W-:Y:S01]  /*fa20*/  IMAD.MOV.U32 R13, RZ, RZ, R4 ;  /* 0x000000ffff0d7224 */ /* 0x000fe200078e0004 */
[----:B------:R-:W-:Y:S01]  /*fa30*/  MOV R2, R14 ;  /* 0x0000000e00027202 */ /* 0x000fe20000000f00 */
[----:B------:R-:W-:Y:S02]  /*fa40*/  IMAD.MOV.U32 R12, RZ, RZ, RZ ;  /* 0x000000ffff0c7224 */ /* 0x000fe400078e00ff */
[----:B------:R-:W-:Y:S02]  /*fa50*/  IMAD.MOV.U32 R11, RZ, RZ, 0x181f ;  /* 0x0000181fff0b7424 */ /* 0x000fe400078e00ff */
[----:B------:R-:W-:Y:S02]  /*fa60*/  IMAD.MOV.U32 R15, RZ, RZ, -0x1 ;  /* 0xffffffffff0f7424 */ /* 0x000fe400078e00ff */
[----:B------:R-:W-:-:S07]  /*fa70*/  @P0 IMAD R8, R6, 0x2, R16 ;  /* 0x0000000206080824 */ /* 0x000fce00078e0210 */
[----:B------:R-:W-:Y:S05]  /*fa80*/  WARPSYNC.COLLECTIVE R15, `(.L_x_2228) ;  /* 0x000000000f087348 */ /* 0x000fea0003c00000 */
[----:B------:R0:W1:Y:S02]  /*fa90*/  SHFL.IDX P6, R14, R13, R12, R11 ;  /* 0x0000000c0d0e7389 */ /* 0x00006400000c000b */
[----:B01----:R-:W-:Y:S01]  /*faa0*/  ENDCOLLECTIVE ;  /* 0x000000000000791b */ /* 0x003fe20003800000 */
.L_x_2228:
[----:B------:R-:W-:Y:S02]  /*fab0*/  IMAD.MOV.U32 R13, RZ, RZ, R5 ;  /* 0x000000ffff0d7224 */ /* 0x000fe400078e0005 */
[----:B------:R-:W-:Y:S02]  /*fac0*/  IMAD.MOV.U32 R12, RZ, RZ, 0x1 ;  /* 0x00000001ff0c7424 */ /* 0x000fe400078e00ff */
[----:B------:R-:W-:-:S07]  /*fad0*/  IMAD.MOV.U32 R3, RZ, RZ, R14 ;  /* 0x000000ffff037224 */ /* 0x000fce00078e000e */
[----:B------:R-:W-:Y:S05]  /*fae0*/  WARPSYNC.COLLECTIVE R15, `(.L_x_2229) ;  /* 0x000000000f087348 */ /* 0x000fea0003c00000 */
[----:B------:R0:W1:Y:S02]  /*faf0*/  SHFL.IDX P6, R14, R13, R12, R11 ;  /* 0x0000000c0d0e7389 */ /* 0x00006400000c000b */
[----:B01----:R-:W-:Y:S01]  /*fb00*/  ENDCOLLECTIVE ;  /* 0x000000000000791b */ /* 0x003fe20003800000 */
.L_x_2229:
[----:B------:R-:W-:-:S04]  /*fb10*/  @P0 LEA R3, P1, R9, R3, 0x1 ;  /* 0x0000000309030211 */ /* 0x000fc800078208ff */
[----:B------:R-:W-:Y:S02]  /*fb20*/  @P0 IADD3.X R2, RZ, R2, RZ, P1, !PT ;  /* 0x00000002ff020210 */ /* 0x000fe40000ffe4ff */
[----:B------:R-:W-:Y:S02]  /*fb30*/  ISETP.GE.AND P1, PT, R7, 0x11, PT ;  /* 0x000000110700780c */ /* 0x000fe40003f26270 */
        /* <DEDUP_REMOVED lines=12> */
.L_x_2230:
[----:B------:R-:W-:Y:S02]  /*fc00*/  @P1 IMAD R8, R6, 0x2, R16 ;  /* 0x0000000206081824 */ /* 0x000fe400078e0210 */
[----:B------:R-:W-:Y:S02]  /*fc10*/  IMAD.MOV.U32 R13, RZ, RZ, R5 ;  /* 0x000000ffff0d7224 */ /* 0x000fe400078e0005 */
[----:B------:R-:W-:Y:S01]  /*fc20*/  IMAD.MOV.U32 R12, RZ, RZ, 0x2 ;  /* 0x00000002ff0c7424 */ /* 0x000fe200078e00ff */
[----:B------:R-:W-:-:S07]  /*fc30*/  MOV R3, R14 ;  /* 0x0000000e00037202 */ /* 0x000fce0000000f00 */
[----:B------:R-:W-:Y:S05]  /*fc40*/  WARPSYNC.COLLECTIVE R15, `(.L_x_2231) ;  /* 0x000000000f087348 */ /* 0x000fea0003c00000 */
[----:B------:R0:W1:Y:S02]  /*fc50*/  SHFL.IDX P6, R14, R13, R12, R11 ;  /* 0x0000000c0d0e7389 */ /* 0x00006400000c000b */
[----:B01----:R-:W-:Y:S01]  /*fc60*/  ENDCOLLECTIVE ;  /* 0x000000000000791b */ /* 0x003fe20003800000 */
.L_x_2231:
        /* <DEDUP_REMOVED lines=15> */
.L_x_2232:
[----:B------:R-:W-:Y:S02]  /*fd60*/  @P1 IMAD R8, R6, 0x2, R16 ;  /* 0x0000000206081824 */ /* 0x000fe400078e0210 */
[----:B------:R-:W-:Y:S02]  /*fd70*/  IMAD.MOV.U32 R13, RZ, RZ, R5 ;  /* 0x000000ffff0d7224 */ /* 0x000fe400078e0005 */
[----:B------:R-:W-:Y:S02]  /*fd80*/  IMAD.MOV.U32 R12, RZ, RZ, 0x3 ;  /* 0x00000003ff0c7424 */ /* 0x000fe400078e00ff */
[----:B------:R-:W-:-:S07]  /*fd90*/  IMAD.MOV.U32 R3, RZ, RZ, R14 ;  /* 0x000000ffff037224 */ /* 0x000fce00078e000e */
[----:B------:R-:W-:Y:S05]  /*fda0*/  WARPSYNC.COLLECTIVE R15, `(.L_x_2233) ;  /* 0x000000000f087348 */ /* 0x000fea0003c00000 */
[----:B------:R0:W1:Y:S02]  /*fdb0*/  SHFL.IDX P6, R14, R13, R12, R11 ;  /* 0x0000000c0d0e7389 */ /* 0x00006400000c000b */
[----:B01----:R-:W-:Y:S01]  /*fdc0*/  ENDCOLLECTIVE ;  /* 0x000000000000791b */ /* 0x003fe20003800000 */
.L_x_2233:
        /* <DEDUP_REMOVED lines=15> */
.L_x_2234:
[----:B------:R-:W-:Y:S02]  /*fec0*/  @P1 IMAD R8, R6, 0x2, R16 ;  /* 0x0000000206081824 */ /* 0x000fe400078e0210 */
[----:B------:R-:W-:Y:S01]  /*fed0*/  IMAD.MOV.U32 R13, RZ, RZ, R5 ;  /* 0x000000ffff0d7224 */ /* 0x000fe200078e0005 */
[----:B------:R-:W-:Y:S01]  /*fee0*/  MOV R12, 0x4 ;  /* 0x00000004000c7802 */ /* 0x000fe20000000f00 */
[----:B------:R-:W-:-:S07]  /*fef0*/  IMAD.MOV.U32 R3, RZ, RZ, R14 ;  /* 0x000000ffff037224 */ /* 0x000fce00078e000e */
[----:B------:R-:W-:Y:S05]  /*ff00*/  WARPSYNC.COLLECTIVE R15, `(.L_x_2235) ;  /* 0x000000000f087348 */ /* 0x000fea0003c00000 */
[----:B------:R0:W1:Y:S02]  /*ff10*/  SHFL.IDX P6, R14, R13, R12, R11 ;  /* 0x0000000c0d0e7389 */ /* 0x00006400000c000b */
[----:B01----:R-:W-:Y:S01]  /*ff20*/  ENDCOLLECTIVE ;  /* 0x000000000000791b */ /* 0x003fe20003800000 */
.L_x_2235:
        /* <DEDUP_REMOVED lines=15> */
.L_x_2236:
[----:B------:R-:W-:Y:S01]  /*10020*/  @P1 IMAD R8, R6, 0x2, R16 ;  /* 0x0000000206081824 */ /* 0x000fe200078e0210 */
[----:B------:R-:W-:Y:S01]  /*10030*/  MOV R13, R5 ;  /* 0x00000005000d7202 */ /* 0x000fe20000000f00 */
[----:B------:R-:W-:Y:S02]  /*10040*/  IMAD.MOV.U32 R12, RZ, RZ, 0x5 ;  /* 0x00000005ff0c7424 */ /* 0x000fe400078e00ff */
[----:B------:R-:W-:-:S07]  /*10050*/  IMAD.MOV.U32 R3, RZ, RZ, R14 ;  /* 0x000000ffff037224 */ /* 0x000fce00078e000e */
[----:B------:R-:W-:Y:S05]  /*10060*/  WARPSYNC.COLLECTIVE R15, `(.L_x_2237) ;  /* 0x000000000f087348 */ /* 0x000fea0003c00000 */
[----:B------:R0:W1:Y:S02]  /*10070*/  SHFL.IDX P6, R14, R13, R12, R11 ;  /* 0x0000000c0d0e7389 */ /* 0x00006400000c000b */
[----:B01----:R-:W-:Y:S01]  /*10080*/  ENDCOLLECTIVE ;  /* 0x000000000000791b */ /* 0x003fe20003800000 */
.L_x_2237:
        /* <DEDUP_REMOVED lines=15> */
.L_x_2238:
[----:B------:R-:W-:Y:S01]  /*10180*/  @P1 LEA R8, R6, R16, 0x1 ;  /* 0x0000001006081211 */ /* 0x000fe200078e08ff */
[----:B------:R-:W-:Y:S02]  /*10190*/  IMAD.MOV.U32 R13, RZ, RZ, R5 ;  /* 0x000000ffff0d7224 */ /* 0x000fe400078e0005 */
[----:B------:R-:W-:Y:S02]  /*101a0*/  IMAD.MOV.U32 R12, RZ, RZ, 0x6 ;  /* 0x00000006ff0c7424 */ /* 0x000fe400078e00ff */
[----:B------:R-:W-:-:S07]  /*101b0*/  IMAD.MOV.U32 R3, RZ, RZ, R14 ;  /* 0x000000ffff037224 */ /* 0x000fce00078e000e */
[----:B------:R-:W-:Y:S05]  /*101c0*/  WARPSYNC.COLLECTIVE R15, `(.L_x_2239) ;  /* 0x000000000f087348 */ /* 0x000fea0003c00000 */
[----:B------:R0:W1:Y:S02]  /*101d0*/  SHFL.IDX P6, R14, R13, R12, R11 ;  /* 0x0000000c0d0e7389 */ /* 0x00006400000c000b */
[----:B01----:R-:W-:Y:S01]  /*101e0*/  ENDCOLLECTIVE ;  /* 0x000000000000791b */ /* 0x003fe20003800000 */
.L_x_2239:
        /* <DEDUP_REMOVED lines=15> */
.L_x_2240:
[----:B------:R-:W-:Y:S02]  /*102e0*/  @P1 IMAD R8, R6, 0x2, R16 ;  /* 0x0000000206081824 */ /* 0x000fe400078e0210 */
[----:B------:R-:W-:Y:S02]  /*102f0*/  IMAD.MOV.U32 R13, RZ, RZ, R5 ;  /* 0x000000ffff0d7224 */ /* 0x000fe400078e0005 */
[----:B------:R-:W-:Y:S02]  /*10300*/  IMAD.MOV.U32 R12, RZ, RZ, 0x7 ;  /* 0x00000007ff0c7424 */ /* 0x000fe400078e00ff */
[----:B------:R-:W-:-:S07]  /*10310*/  IMAD.MOV.U32 R3, RZ, RZ, R14 ;  /* 0x000000ffff037224 */ /* 0x000fce00078e000e */
[----:B------:R-:W-:Y:S05]  /*10320*/  WARPSYNC.COLLECTIVE R15, `(.L_x_2241) ;  /* 0x000000000f087348 */ /* 0x000fea0003c00000 */
[----:B------:R0:W1:Y:S02]  /*10330*/  SHFL.IDX P6, R14, R13, R12, R11 ;  /* 0x0000000c0d0e7389 */ /* 0x00006400000c000b */
[----:B01----:R-:W-:Y:S01]  /*10340*/  ENDCOLLECTIVE ;  /* 0x000000000000791b */ /* 0x003fe20003800000 */
.L_x_2241:
[----:B------:R-:W-:-:S04]  /*10350*/  @P1 LEA R3, P0, R9, R3, 0x1 ;  /* 0x0000000309031211 */ /* 0x000fc800078008ff */
[----:B------:R-:W-:-:S04]  /*10360*/  @P1 IADD3.X R2, RZ, R2, RZ, P0, !PT ;  /* 0x00000002ff021210 */ /* 0x000fc800007fe4ff */
        /* <DEDUP_REMOVED lines=12> */
.L_x_2242:
[----:B------:R-:W-:Y:S05]  /*10430*/  BRA `(.L_x_2243) ;  /* 0xffffffc4001c7947 */ /* 0x000fea000383ffff */
.L_x_2179:
[----:B------:R-:W-:Y:S01]  /*10440*/  MOV R13, R4 ;  /* 0x00000004000d7202 */ /* 0x000fe20000000f00 */
[----:B------:R-:W-:Y:S02]  /*10450*/  IMAD.MOV.U32 R12, RZ, RZ, RZ ;  /* 0x000000ffff0c7224 */ /* 0x000fe400078e00ff */
[----:B------:R-:W-:Y:S02]  /*10460*/  IMAD.MOV.U32 R11, RZ, RZ, 0x181f ;  /* 0x0000181fff0b7424 */ /* 0x000fe400078e00ff */
[----:B------:R-:W-:Y:S02]  /*10470*/  IMAD.MOV.U32 R15, RZ, RZ, -0x1 ;  /* 0xffffffffff0f7424 */ /* 0x000fe400078e00ff */
[----:B------:R-:W-:-:S07]  /*10480*/  IMAD.U32 R6, RZ, RZ, UR43 ;  /* 0x0000002bff067e24 */ /* 0x000fce000f8e00ff */
[----:B-----5:R-:W-:Y:S05]  /*10490*/  WARPSYNC.COLLECTIVE R15, `(.L_x_2244) ;  /* 0x000000000f087348 */ /* 0x020fea0003c00000 */
[----:B------:R0:W1:Y:S02]  /*104a0*/  SHFL.IDX P6, R14, R13, R12, R11 ;  /* 0x0000000c0d0e7389 */ /* 0x00006400000c000b */
[----:B01---5:R-:W-:Y:S01]  /*104b0*/  ENDCOLLECTIVE ;  /* 0x000000000000791b */ /* 0x023fe20003800000 */
.L_x_2244:
[----:B------:R-:W-:-:S05]  /*104c0*/  IMAD R6, R6, 0xc0, R8 ;  /* 0x000000c006067824 */ /* 0x000fca00078e0208 */
[----:B------:R-:W-:Y:S01]  /*104d0*/  ISETP.GE.AND P1, PT, R6, UR37, PT ;  /* 0x0000002506007c0c */ /* 0x000fe2000bf26270 */
[----:B------:R-:W-:Y:S02]  /*104e0*/  IMAD.MOV.U32 R13, RZ, RZ, R0 ;  /* 0x000000ffff0d7224 */ /* 0x000fe400078e0000 */
[----:B------:R-:W-:-:S10]  /*104f0*/  IMAD.MOV.U32 R2, RZ, RZ, R14 ;  /* 0x000000ffff027224 */ /* 0x000fd400078e000e */
[----:B------:R-:W-:Y:S05]  /*10500*/  WARPSYNC.COLLECTIVE R15, `(.L_x_2245) ;  /* 0x000000000f087348 */ /* 0x000fea0003c00000 */
[----:B------:R0:W1:Y:S02]  /*10510*/  SHFL.IDX P6, R14, R13, R12, R11 ;  /* 0x0000000c0d0e7389 */ /* 0x00006400000c000b */
[----:B01----:R-:W-:Y:S01]  /*10520*/  ENDCOLLECTIVE ;  /* 0x000000000000791b */ /* 0x003fe20003800000 */
.L_x_2245:
[----:B------:R-:W-:Y:S02]  /*10530*/  IMAD.MOV.U32 R13, RZ, RZ, R4 ;  /* 0x000000ffff0d7224 */ /* 0x000fe400078e0004 */
[----:B------:R-:W-:Y:S01]  /*10540*/  IMAD.MOV.U32 R12, RZ, RZ, 0x1 ;  /* 0x00000001ff0c7424 */ /* 0x000fe200078e00ff */
[----:B------:R-:W-:-:S07]  /*10550*/  MOV R3, R14 ;  /* 0x0000000e00037202 */ /* 0x000fce0000000f00 */
[----:B------:R-:W-:Y:S05]  /*10560*/  WARPSYNC.COLLECTIVE R15, `(.L_x_2246) ;  /* 0x000000000f087348 */ /* 0x000fea0003c00000 */
[----:B------:R0:W1:Y:S02]  /*10570*/  SHFL.IDX P6, R14, R13, R12, R11 ;  /* 0x0000000c0d0e7389 */ /* 0x00006400000c000b */
[----:B01----:R-:W-:Y:S01]  /*10580*/  ENDCOLLECTIVE ;  /* 0x000000000000791b */ /* 0x003fe20003800000 */
.L_x_2246:
        /* <DEDUP_REMOVED lines=11> */
[----:B------:R-:W-:Y:S02]  /*10640*/  ISETP.GE.AND P1, PT, R2, UR37, PT ;  /* 0x0000002502007c0c */ /* 0x000fe4000bf26270 */
[----:B------:R-:W-:-:S11]  /*10650*/  MOV R2, R14 ;  /* 0x0000000e00027202 */ /* 0x000fd60000000f00 */
[----:B------:R-:W-:Y:S05]  /*10660*/  WARPSYNC.COLLECTIVE R15, `(.L_x_2247) ;  /* 0x000000000f087348 */ /* 0x000fea0003c00000 */
[----:B------:R0:W1:Y:S02]  /*10670*/  SHFL.IDX P6, R14, R13, R12, R11 ;  /* 0x0000000c0d0e7389 */ /* 0x00006400000c000b */
[----:B01----:R-:W-:Y:S01]  /*10680*/  ENDCOLLECTIVE ;  /* 0x000000000000791b */ /* 0x003fe20003800000 */
.L_x_2247:
[----:B------:R-:W-:Y:S01]  /*10690*/  IMAD.MOV.U32 R13, RZ, RZ, R4 ;  /* 0x000000ffff0d7224 */ /* 0x000fe200078e0004 */
[----:B------:R-:W-:Y:S01]  /*106a0*/  MOV R12, 0x2 ;  /* 0x00000002000c7802 */ /* 0x000fe20000000f00 */
[----:B------:R-:W-:-:S07]  /*106b0*/  IMAD.MOV.U32 R3, RZ, RZ, R14 ;  /* 0x000000ffff037224 */ /* 0x000fce00078e000e */
[----:B------:R-:W-:Y:S05]  /*106c0*/  WARPSYNC.COLLECTIVE R15, `(.L_x_2248) ;  /* 0x000000000f087348 */ /* 0x000fea0003c00000 */
[----:B------:R0:W1:Y:S02]  /*106d0*/  SHFL.IDX P6, R14, R13, R12, R11 ;  /* 0x0000000c0d0e7389 */ /* 0x00006400000c000b */
[----:B01----:R-:W-:Y:S01]  /*106e0*/  ENDCOLLECTIVE ;  /* 0x000000000000791b */ /* 0x003fe20003800000 */
.L_x_2248:
        /* <DEDUP_REMOVED lines=16> */
.L_x_2249:
[----:B------:R-:W-:Y:S01]  /*107f0*/  MOV R13, R4 ;  /* 0x00000004000d7202 */ /* 0x000fe20000000f00 */
[----:B------:R-:W-:Y:S02]  /*10800*/  IMAD.MOV.U32 R12, RZ, RZ, 0x3 ;  /* 0x00000003ff0c7424 */ /* 0x000fe400078e00ff */
[----:B------:R-:W-:-:S07]  /*10810*/  IMAD.MOV.U32 R3, RZ, RZ, R14 ;  /* 0x000000ffff037224 */ /* 0x000fce00078e000e */
[----:B------:R-:W-:Y:S05]  /*10820*/  WARPSYNC.COLLECTIVE R15, `(.L_x_2250) ;  /* 0x000000000f087348 */ /* 0x000fea0003c00000 */
[----:B------:R0:W1:Y:S02]  /*10830*/  SHFL.IDX P6, R14, R13, R12, R11 ;  /* 0x0000000c0d0e7389 */ /* 0x00006400000c000b */
[----:B01----:R-:W-:Y:S01]  /*10840*/  ENDCOLLECTIVE ;  /* 0x000000000000791b */ /* 0x003fe20003800000 */
.L_x_2250:
        /* <DEDUP_REMOVED lines=16> */
.L_x_2251:
[----:B------:R-:W-:Y:S02]  /*10950*/  IMAD.MOV.U32 R13, RZ, RZ, R4 ;  /* 0x000000ffff0d7224 */ /* 0x000fe400078e0004 */
[----:B------:R-:W-:Y:S02]  /*10960*/  IMAD.MOV.U32 R12, RZ, RZ, 0x4 ;  /* 0x00000004ff0c7424 */ /* 0x000fe400078e00ff */
[----:B------:R-:W-:-:S07]  /*10970*/  IMAD.MOV.U32 R3, RZ, RZ, R14 ;  /* 0x000000ffff037224 */ /* 0x000fce00078e000e */
[----:B------:R-:W-:Y:S05]  /*10980*/  WARPSYNC.COLLECTIVE R15, `(.L_x_2252) ;  /* 0x000000000f087348 */ /* 0x000fea0003c00000 */
[----:B------:R0:W1:Y:S02]  /*10990*/  SHFL.IDX P6, R14, R13, R12, R11 ;  /* 0x0000000c0d0e7389 */ /* 0x00006400000c000b */
[----:B01----:R-:W-:Y:S01]  /*109a0*/  ENDCOLLECTIVE ;  /* 0x000000000000791b */ /* 0x003fe20003800000 */
.L_x_2252:
        /* <DEDUP_REMOVED lines=11> */
[----:B------:R-:W-:Y:S01]  /*10a60*/  ISETP.GE.AND P1, PT, R2, UR37, PT ;  /* 0x0000002502007c0c */ /* 0x000fe2000bf26270 */
[----:B------:R-:W-:-:S12]  /*10a70*/  IMAD.MOV.U32 R2, RZ, RZ, R14 ;  /* 0x000000ffff027224 */ /* 0x000fd800078e000e */
[----:B------:R-:W-:Y:S05]  /*10a80*/  WARPSYNC.COLLECTIVE R15, `(.L_x_2253) ;  /* 0x000000000f087348 */ /* 0x000fea0003c00000 */
[----:B------:R0:W1:Y:S02]  /*10a90*/  SHFL.IDX P6, R14, R13, R12, R11 ;  /* 0x0000000c0d0e7389 */ /* 0x00006400000c000b */
[----:B01----:R-:W-:Y:S01]  /*10aa0*/  ENDCOLLECTIVE ;  /* 0x000000000000791b */ /* 0x003fe20003800000 */
.L_x_2253:
[----:B------:R-:W-:Y:S02]  /*10ab0*/  IMAD.MOV.U32 R13, RZ, RZ, R4 ;  /* 0x000000ffff0d7224 */ /* 0x000fe400078e0004 */
[----:B------:R-:W-:Y:S02]  /*10ac0*/  IMAD.MOV.U32 R12, RZ, RZ, 0x5 ;  /* 0x00000005ff0c7424 */ /* 0x000fe400078e00ff */
[----:B------:R-:W-:-:S07]  /*10ad0*/  IMAD.MOV.U32 R3, RZ, RZ, R14 ;  /* 0x000000ffff037224 */ /* 0x000fce00078e000e */
[----:B------:R-:W-:Y:S05]  /*10ae0*/  WARPSYNC.COLLECTIVE R15, `(.L_x_2254) ;  /* 0x000000000f087348 */ /* 0x000fea0003c00000 */
[----:B------:R0:W1:Y:S02]  /*10af0*/  SHFL.IDX P6, R14, R13, R12, R11 ;  /* 0x0000000c0d0e7389 */ /* 0x00006400000c000b */
[----:B01----:R-:W-:Y:S01]  /*10b00*/  ENDCOLLECTIVE ;  /* 0x000000000000791b */ /* 0x003fe20003800000 */
.L_x_2254:
        /* <DEDUP_REMOVED lines=16> */
.L_x_2255:
[----:B------:R-:W-:Y:S02]  /*10c10*/  IMAD.MOV.U32 R13, RZ, RZ, R4 ;  /* 0x000000ffff0d7224 */ /* 0x000fe400078e0004 */
[----:B------:R-:W-:Y:S01]  /*10c20*/  IMAD.MOV.U32 R12, RZ, RZ, 0x6 ;  /* 0x00000006ff0c7424 */ /* 0x000fe200078e00ff */
[----:B------:R-:W-:-:S07]  /*10c30*/  MOV R3, R14 ;  /* 0x0000000e00037202 */ /* 0x000fce0000000f00 */
[----:B------:R-:W-:Y:S05]  /*10c40*/  WARPSYNC.COLLECTIVE R15, `(.L_x_2256) ;  /* 0x000000000f087348 */ /* 0x000fea0003c00000 */
[----:B------:R0:W1:Y:S02]  /*10c50*/  SHFL.IDX P6, R14, R13, R12, R11 ;  /* 0x0000000c0d0e7389 */ /* 0x00006400000c000b */
[----:B01----:R-:W-:Y:S01]  /*10c60*/  ENDCOLLECTIVE ;  /* 0x000000000000791b */ /* 0x003fe20003800000 */
.L_x_2256:
        /* <DEDUP_REMOVED lines=16> */
.L_x_2257:
[----:B------:R-:W-:Y:S02]  /*10d70*/  IMAD.MOV.U32 R13, RZ, RZ, R4 ;  /* 0x000000ffff0d7224 */ /* 0x000fe400078e0004 */
[----:B------:R-:W-:Y:S02]  /*10d80*/  IMAD.MOV.U32 R12, RZ, RZ, 0x7 ;  /* 0x00000007ff0c7424 */ /* 0x000fe400078e00ff */
[----:B------:R-:W-:-:S07]  /*10d90*/  IMAD.MOV.U32 R3, RZ, RZ, R14 ;  /* 0x000000ffff037224 */ /* 0x000fce00078e000e */
[----:B------:R-:W-:Y:S05]  /*10da0*/  WARPSYNC.COLLECTIVE R15, `(.L_x_2258) ;  /* 0x000000000f087348 */ /* 0x000fea0003c00000 */
[----:B------:R0:W1:Y:S02]  /*10db0*/  SHFL.IDX P6, R14, R13, R12, R11 ;  /* 0x0000000c0d0e7389 */ /* 0x00006400000c000b */
[----:B01----:R-:W-:Y:S01]  /*10dc0*/  ENDCOLLECTIVE ;  /* 0x000000000000791b */ /* 0x003fe20003800000 */
.L_x_2258:
[----:B------:R-:W-:-:S05]  /*10dd0*/  @!P1 LEA R3, P0, R10, R3, 0x1 ;  /* 0x000000030a039211 */ /* 0x000fca00078008ff */
[----:B------:R-:W-:-:S05]  /*10de0*/  @!P1 IMAD.X R2, RZ, RZ, R2, P0 ;  /* 0x000000ffff029224 */ /* 0x000fca00000e0602 */
[----:B------:R-:W-:Y:S02]  /*10df0*/  @!P1 LOP3.LUT R3, R3, R2, RZ, 0x3c, !PT ;  /* 0x0000000203039212 */ /* 0x000fe400078e3cff */
[----:B------:R-:W-:Y:S02]  /*10e00*/  MOV R13, R0 ;  /* 0x00000000000d7202 */ /* 0x000fe40000000f00 */
[----:B------:R-:W-:-:S04]  /*10e10*/  @!P1 LOP3.LUT R2, R3, R2, RZ, 0x3c, !PT ;  /* 0x0000000203029212 */ /* 0x000fc800078e3cff */
[----:B------:R-:W-:Y:S01]  /*10e20*/  @!P1 LOP3.LUT R3, R3, R2, RZ, 0x3c, !PT ;  /* 0x0000000203039212 */ /* 0x000fe200078e3cff */
[----:B------:R-:W-:-:S07]  /*10e30*/  IMAD.MOV.U32 R4, RZ, RZ, R14 ;  /* 0x000000ffff047224 */ /* 0x000fce00078e000e */
[----:B------:R-:W-:Y:S05]  /*10e40*/  WARPSYNC.COLLECTIVE R15, `(.L_x_2259) ;  /* 0x000000000f087348 */ /* 0x000fea0003c00000 */
[----:B------:R0:W1:Y:S02]  /*10e50*/  SHFL.IDX P6, R14, R13, R12, R11 ;  /* 0x0000000c0d0e7389 */ /* 0x00006400000c000b */
[----:B01----:R-:W-:Y:S01]  /*10e60*/  ENDCOLLECTIVE ;  /* 0x000000000000791b */ /* 0x003fe20003800000 */
.L_x_2259:
[----:B------:R-:W-:Y:S01]  /*10e70*/  @!PT LDS RZ, [RZ] ;  /* 0x00000000fffff984 */ /* 0x000fe20000000800 */
[----:B------:R-:W-:Y:S01]  /*10e80*/  @!PT LDS RZ, [RZ] ;  /* 0x00000000fffff984 */ /* 0x000fe20000000800 */
[----:B------:R-:W-:Y:S01]  /*10e90*/  @!PT LDS RZ, [RZ] ;  /* 0x00000000fffff984 */ /* 0x000fe20000000800 */
[----:B------:R0:W-:Y:S01]  /*10ea0*/  @!P1 LDGSTS.E.BYPASS.LTC128B.128 [R9+0xb400], desc[UR50][R2.64], !P5 ;  /* 0x0b40000002099fae */ /* 0x0001e2000e901d72 */
[----:B------:R-:W-:Y:S01]  /*10eb0*/  IMAD.MOV.U32 R13, RZ, RZ, R7 ;  /* 0x000000ffff0d7224 */ /* 0x000fe200078e0007 */
[----:B------:R-:W-:Y:S01]  /*10ec0*/  MOV R12, RZ ;  /* 0x000000ff000c7202 */ /* 0x000fe20000000f00 */
[----:B0-----:R-:W-:-:S05]  /*10ed0*/  VIADD R2, R6, 0x70 ;  /* 0x0000007006027836 */ /* 0x001fca0000000000 */
[----:B------:R-:W-:Y:S01]  /*10ee0*/  ISETP.GE.AND P1, PT, R2, UR37, PT ;  /* 0x0000002502007c0c */ /* 0x000fe2000bf26270 */
[----:B------:R-:W-:-:S12]  /*10ef0*/  IMAD.MOV.U32 R0, RZ, RZ, R14 ;  /* 0x000000ffff007224 */ /* 0x000fd800078e000e */
[----:B------:R-:W-:Y:S05]  /*10f00*/  WARPSYNC.COLLECTIVE R15, `(.L_x_2260) ;  /* 0x000000000f087348 */ /* 0x000fea0003c00000 */
[----:B------:R0:W1:Y:S02]  /*10f10*/  SHFL.IDX P6, R14, R13, R12, R11 ;  /* 0x0000000c0d0e7389 */ /* 0x00006400000c000b */
[----:B01----:R-:W-:Y:S01]  /*10f20*/  ENDCOLLECTIVE ;  /* 0x000000000000791b */ /* 0x003fe20003800000 */
.L_x_2260:
        /* <DEDUP_REMOVED lines=13> */
.L_x_2261:
[----:B------:R-:W-:Y:S01]  /*11000*/  IMAD.MOV.U32 R13, RZ, RZ, R7 ;  /* 0x000000ffff0d7224 */ /* 0x000fe200078e0007 */
[----:B------:R-:W-:Y:S02]  /*11010*/  MOV R12, 0x1 ;  /* 0x00000001000c7802 */ /* 0x000fe40000000f00 */
[----:B------:R-:W-:-:S13]  /*11020*/  @!P1 LEA R2, P0, R10, R14, 0x1 ;  /* 0x0000000e0a029211 */ /* 0x000fda00078008ff */
[----:B------:R-:W-:Y:S05]  /*11030*/  WARPSYNC.COLLECTIVE R15, `(.L_x_2262) ;  /* 0x000000000f087348 */ /* 0x000fea0003c00000 */
[----:B------:R0:W1:Y:S02]  /*11040*/  SHFL.IDX P6, R14, R13, R12, R11 ;  /* 0x0000000c0d0e7389 */ /* 0x00006400000c000b */
[----:B01----:R-:W-:Y:S01]  /*11050*/  ENDCOLLECTIVE ;  /* 0x000000000000791b */ /* 0x003fe20003800000 */
.L_x_2262:
        /* <DEDUP_REMOVED lines=12> */
.L_x_2263:
[----:B------:R-:W-:Y:S01]  /*11120*/  IMAD.MOV.U32 R13, RZ, RZ, R7 ;  /* 0x000000ffff0d7224 */ /* 0x000fe200078e0007 */
[----:B------:R-:W-:Y:S01]  /*11130*/  MOV R12, 0x2 ;  /* 0x00000002000c7802 */ /* 0x000fe20000000f00 */
[----:B------:R-:W-:-:S07]  /*11140*/  IMAD.MOV.U32 R2, RZ, RZ, R14 ;  /* 0x000000ffff027224 */ /* 0x000fce00078e000e */
[----:B------:R-:W-:Y:S05]  /*11150*/  WARPSYNC.COLLECTIVE R15, `(.L_x_2264) ;  /* 0x000000000f087348 */ /* 0x000fea0003c00000 */
[----:B------:R0:W1:Y:S02]  /*11160*/  SHFL.IDX P6, R14, R13, R12, R11 ;  /* 0x0000000c0d0e7389 */ /* 0x00006400000c000b */
[----:B01----:R-:W-:Y:S01]  /*11170*/  ENDCOLLECTIVE ;  /* 0x000000000000791b */ /* 0x003fe20003800000 */
.L_x_2264:
        /* <DEDUP_REMOVED lines=11> */
.L_x_2265:
[----:B------:R-:W-:-:S05]  /*11230*/  VIADD R3, R6, 0xa0 ;  /* 0x000000a006037836 */ /* 0x000fca0000000000 */
[----:B------:R-:W-:Y:S02]  /*11240*/  ISETP.GE.AND P1, PT, R3, UR37, PT ;  /* 0x0000002503007c0c */ /* 0x000fe4000bf26270 */
[----:B------:R-:W-:Y:S01]  /*11250*/  MOV R13, R7 ;  /* 0x00000007000d7202 */ /* 0x000fe20000000f00 */
[----:B------:R-:W-:Y:S02]  /*11260*/  IMAD.MOV.U32 R12, RZ, RZ, 0x3 ;  /* 0x00000003ff0c7424 */ /* 0x000fe400078e00ff */
[----:B------:R-:W-:-:S08]  /*11270*/  IMAD.MOV.U32 R2, RZ, RZ, R14 ;  /* 0x000000ffff027224 */ /* 0x000fd000078e000e */
[----:B------:R-:W-:Y:S05]  /*11280*/  WARPSYNC.COLLECTIVE R15, `(.L_x_2266) ;  /* 0x000000000f087348 */ /* 0x000fea0003c00000 */
[----:B------:R0:W1:Y:S02]  /*11290*/  SHFL.IDX P6, R14, R13, R12, R11 ;  /* 0x0000000c0d0e7389 */ /* 0x00006400000c000b */
[----:B01----:R-:W-:Y:S01]  /*112a0*/  ENDCOLLECTIVE ;  /* 0x000000000000791b */ /* 0x003fe20003800000 */
.L_x_2266:
        /* <DEDUP_REMOVED lines=11> */
.L_x_2267:
[----:B------:R-:W-:Y:S05]  /*11360*/  BRA `(.L_x_2268) ;  /* 0xffffffc000dc7947 */ /* 0x000fea000383ffff */
.L_x_2182:
[----:B0-----:R0:W1:Y:S02]  /*11370*/  SYNCS.PHASECHK.TRANS64.TRYWAIT P0, [R16+URZ+0x16820], R3 ;  /* 0x01682003100075a7 */ /* 0x001064000800017f */
[----:B-1----:R-:W-:Y:S05]  /*11380*/  @!P0 NANOSLEEP.SYNCS 0x989680 ;  /* 0x009896800000895d */ /* 0x002fea0003900000 */
[----:B------:R-:W1:Y:S02]  /*11390*/  @!P0 SYNCS.PHASECHK.TRANS64 P0, [R16+URZ+0x16820], R3 ;  /* 0x01682003100085a7 */ /* 0x000e64000800007f */
[----:B-1----:R-:W-:Y:S05]  /*113a0*/  @!P0 BRA `(.L_x_2182) ;  /* 0xfffffffc00f08947 */ /* 0x002fea000383ffff */
[----:B------:R-:W-:Y:S05]  /*113b0*/  BRA `(.L_x_2269) ;  /* 0xffffffc400387947 */ /* 0x000fea000383ffff */
.L_x_2186:
[----:B0-----:R0:W1:Y:S02]  /*113c0*/  SYNCS.PHASECHK.TRANS64.TRYWAIT P0, [R5+URZ+0x16840], R2 ;  /* 0x01684002050075a7 */ /* 0x001064000800017f */
[----:B-1----:R-:W-:Y:S05]  /*113d0*/  @!P0 NANOSLEEP.SYNCS 0x989680 ;  /* 0x009896800000895d */ /* 0x002fea0003900000 */
[----:B------:R-:W1:Y:S02]  /*113e0*/  @!P0 SYNCS.PHASECHK.TRANS64 P0, [R5+URZ+0x16840], R2 ;  /* 0x01684002050085a7 */ /* 0x000e64000800007f */
[----:B-1----:R-:W-:Y:S05]  /*113f0*/  @!P0 BRA `(.L_x_2186) ;  /* 0xfffffffc00f08947 */ /* 0x002fea000383ffff */
[----:B------:R-:W-:Y:S05]  /*11400*/  BRA `(.L_x_2270) ;  /* 0xffffffc800047947 */ /* 0x000fea000383ffff */
.L_x_2187:
        /* <DEDUP_REMOVED lines=8> */
.L_x_2272:
[----:B------:R-:W-:Y:S05]  /*11490*/  BSYNC B1 ;  /* 0x0000000000017941 */ /* 0x000fea0003800000 */
.L_x_2271:
        /* <DEDUP_REMOVED lines=10> */
.L_x_2273:
[----:B------:R-:W-:Y:S01]  /*11540*/  MOV R13, R10 ;  /* 0x0000000a000d7202 */ /* 0x000fe20000000f00 */
[----:B------:R-:W-:Y:S01]  /*11550*/  IMAD.MOV.U32 R12, RZ, RZ, 0x1 ;  /* 0x00000001ff0c7424 */ /* 0x000fe200078e00ff */
[----:B------:R-:W-:Y:S01]  /*11560*/  SHF.L.U32 R7, R7, 0x3, RZ ;  /* 0x0000000307077819 */ /* 0x000fe200000006ff */
[----:B------:R-:W-:-:S03]  /*11570*/  IMAD.MOV.U32 R2, RZ, RZ, R14 ;  /* 0x000000ffff027224 */ /* 0x000fc600078e000e */
[----:B------:R-:W-:-:S07]  /*11580*/  LOP3.LUT R7, R7, 0x38, RZ, 0xc0, !PT ;  /* 0x0000003807077812 */ /* 0x000fce00078ec0ff */
[----:B------:R-:W-:Y:S05]  /*11590*/  WARPSYNC.COLLECTIVE R15, `(.L_x_2274) ;  /* 0x000000000f087348 */ /* 0x000fea0003c00000 */
[----:B------:R0:W1:Y:S02]  /*115a0*/  SHFL.IDX P6, R14, R13, R12, R11 ;  /* 0x0000000c0d0e7389 */ /* 0x00006400000c000b */
[----:B01----:R-:W-:Y:S01]  /*115b0*/  ENDCOLLECTIVE ;  /* 0x000000000000791b */ /* 0x003fe20003800000 */
.L_x_2274:
        /* <DEDUP_REMOVED lines=12> */
.L_x_2275:
[----:B------:R-:W-:Y:S01]  /*11680*/  MOV R13, R10 ;  /* 0x0000000a000d7202 */ /* 0x000fe20000000f00 */
[----:B------:R-:W-:Y:S02]  /*11690*/  IMAD.MOV.U32 R12, RZ, RZ, 0x2 ;  /* 0x00000002ff0c7424 */ /* 0x000fe400078e00ff */
[----:B------:R-:W-:-:S07]  /*116a0*/  IMAD.MOV.U32 R2, RZ, RZ, R14 ;  /* 0x000000ffff027224 */ /* 0x000fce00078e000e */
[----:B------:R-:W-:Y:S05]  /*116b0*/  WARPSYNC.COLLECTIVE R15, `(.L_x_2276) ;  /* 0x000000000f087348 */ /* 0x000fea0003c00000 */
[----:B------:R0:W1:Y:S02]  /*116c0*/  SHFL.IDX P6, R14, R13, R12, R11 ;  /* 0x0000000c0d0e7389 */ /* 0x00006400000c000b */
[----:B01----:R-:W-:Y:S01]  /*116d0*/  ENDCOLLECTIVE ;  /* 0x000000000000791b */ /* 0x003fe20003800000 */
.L_x_2276:
        /* <DEDUP_REMOVED lines=11> */
.L_x_2277:
[----:B------:R-:W-:Y:S01]  /*11790*/  MOV R13, R10 ;  /* 0x0000000a000d7202 */ /* 0x000fe20000000f00 */
[----:B------:R-:W-:Y:S02]  /*117a0*/  IMAD.MOV.U32 R12, RZ, RZ, 0x3 ;  /* 0x00000003ff0c7424 */ /* 0x000fe400078e00ff */
[----:B------:R-:W-:-:S07]  /*117b0*/  IMAD.MOV.U32 R2, RZ, RZ, R14 ;  /* 0x000000ffff027224 */ /* 0x000fce00078e000e */
[----:B------:R-:W-:Y:S05]  /*117c0*/  WARPSYNC.COLLECTIVE R15, `(.L_x_2278) ;  /* 0x000000000f087348 */ /* 0x000fea0003c00000 */
[----:B------:R0:W1:Y:S02]  /*117d0*/  SHFL.IDX P6, R14, R13, R12, R11 ;  /* 0x0000000c0d0e7389 */ /* 0x00006400000c000b */
[----:B01----:R-:W-:Y:S01]  /*117e0*/  ENDCOLLECTIVE ;  /* 0x000000000000791b */ /* 0x003fe20003800000 */
.L_x_2278:
        /* <DEDUP_REMOVED lines=11> */
.L_x_2279:
[----:B------:R-:W-:Y:S01]  /*118a0*/  MOV R13, R10 ;  /* 0x0000000a000d7202 */ /* 0x000fe20000000f00 */
[----:B------:R-:W-:Y:S02]  /*118b0*/  IMAD.MOV.U32 R12, RZ, RZ, 0x4 ;  /* 0x00000004ff0c7424 */ /* 0x000fe400078e00ff */
[----:B------:R-:W-:-:S07]  /*118c0*/  IMAD.MOV.U32 R2, RZ, RZ, R14 ;  /* 0x000000ffff027224 */ /* 0x000fce00078e000e */
[----:B------:R-:W-:Y:S05]  /*118d0*/  WARPSYNC.COLLECTIVE R15, `(.L_x_2280) ;  /* 0x000000000f087348 */ /* 0x000fea0003c00000 */
[----:B------:R0:W1:Y:S02]  /*118e0*/  SHFL.IDX P6, R14, R13, R12, R11 ;  /* 0x0000000c0d0e7389 */ /* 0x00006400000c000b */
[----:B01----:R-:W-:Y:S01]  /*118f0*/  ENDCOLLECTIVE ;  /* 0x000000000000791b */ /* 0x003fe20003800000 */
.L_x_2280:
        /* <DEDUP_REMOVED lines=11> */
.L_x_2281:
[----:B------:R-:W-:Y:S01]  /*119b0*/  MOV R13, R10 ;  /* 0x0000000a000d7202 */ /* 0x000fe20000000f00 */
[----:B------:R-:W-:Y:S02]  /*119c0*/  IMAD.MOV.U32 R12, RZ, RZ, 0x5 ;  /* 0x00000005ff0c7424 */ /* 0x000fe400078e00ff */
[----:B------:R-:W-:-:S07]  /*119d0*/  IMAD.MOV.U32 R2, RZ, RZ, R14 ;  /* 0x000000ffff027224 */ /* 0x000fce00078e000e */
[----:B------:R-:W-:Y:S05]  /*119e0*/  WARPSYNC.COLLECTIVE R15, `(.L_x_2282) ;  /* 0x000000000f087348 */ /* 0x000fea0003c00000 */
[----:B------:R0:W1:Y:S02]  /*119f0*/  SHFL.IDX P6, R14, R13, R12, R11 ;  /* 0x0000000c0d0e7389 */ /* 0x00006400000c000b */
[----:B01----:R-:W-:Y:S01]  /*11a00*/  ENDCOLLECTIVE ;  /* 0x000000000000791b */ /* 0x003fe20003800000 */
.L_x_2282:
        /* <DEDUP_REMOVED lines=11> */
.L_x_2283:
[----:B------:R-:W-:Y:S01]  /*11ac0*/  MOV R13, R10 ;  /* 0x0000000a000d7202 */ /* 0x000fe20000000f00 */
[----:B------:R-:W-:Y:S02]  /*11ad0*/  IMAD.MOV.U32 R12, RZ, RZ, 0x6 ;  /* 0x00000006ff0c7424 */ /* 0x000fe400078e00ff */
[----:B------:R-:W-:-:S07]  /*11ae0*/  IMAD.MOV.U32 R2, RZ, RZ, R14 ;  /* 0x000000ffff027224 */ /* 0x000fce00078e000e */
[----:B------:R-:W-:Y:S05]  /*11af0*/  WARPSYNC.COLLECTIVE R15, `(.L_x_2284) ;  /* 0x000000000f087348 */ /* 0x000fea0003c00000 */
[----:B------:R0:W1:Y:S02]  /*11b00*/  SHFL.IDX P6, R14, R13, R12, R11 ;  /* 0x0000000c0d0e7389 */ /* 0x00006400000c000b */
[----:B01----:R-:W-:Y:S01]  /*11b10*/  ENDCOLLECTIVE ;  /* 0x000000000000791b */ /* 0x003fe20003800000 */
.L_x_2284:
        /* <DEDUP_REMOVED lines=11> */
.L_x_2285:
[----:B------:R-:W-:Y:S01]  /*11bd0*/  MOV R13, R10 ;  /* 0x0000000a000d7202 */ /* 0x000fe20000000f00 */
[----:B------:R-:W-:Y:S02]  /*11be0*/  IMAD.MOV.U32 R12, RZ, RZ, 0x7 ;  /* 0x00000007ff0c7424 */ /* 0x000fe400078e00ff */
[----:B------:R-:W-:-:S07]  /*11bf0*/  IMAD.MOV.U32 R2, RZ, RZ, R14 ;  /* 0x000000ffff027224 */ /* 0x000fce00078e000e */
[----:B------:R-:W-:Y:S05]  /*11c00*/  WARPSYNC.COLLECTIVE R15, `(.L_x_2286) ;  /* 0x000000000f087348 */ /* 0x000fea0003c00000 */
[----:B------:R0:W1:Y:S02]  /*11c10*/  SHFL.IDX P6, R14, R13, R12, R11 ;  /* 0x0000000c0d0e7389 */ /* 0x00006400000c000b */
[----:B01----:R-:W-:Y:S01]  /*11c20*/  ENDCOLLECTIVE ;  /* 0x000000000000791b */ /* 0x003fe20003800000 */
.L_x_2286:
        /* <DEDUP_REMOVED lines=11> */
.L_x_2287:
[----:B------:R-:W-:Y:S01]  /*11ce0*/  IMAD.MOV.U32 R2, RZ, RZ, R14 ;  /* 0x000000ffff027224 */ /* 0x000fe200078e000e */
[----:B------:R-:W-:Y:S06]  /*11cf0*/  BRA `(.L_x_2288) ;  /* 0xffffffc000ec7947 */ /* 0x000fec000383ffff */
.L_x_2192:
[----:B-1----:R1:W2:Y:S02]  /*11d00*/  SYNCS.PHASECHK.TRANS64.TRYWAIT P0, [R5+URZ+0x16860], R2 ;  /* 0x01686002050075a7 */ /* 0x0022a4000800017f */
[----:B--2---:R-:W-:Y:S05]  /*11d10*/  @!P0 NANOSLEEP.SYNCS 0x989680 ;  /* 0x009896800000895d */ /* 0x004fea0003900000 */
[----:B------:R-:W2:Y:S02]  /*11d20*/  @!P0 SYNCS.PHASECHK.TRANS64 P0, [R5+URZ+0x16860], R2 ;  /* 0x01686002050085a7 */ /* 0x000ea4000800007f */
[----:B--2---:R-:W-:Y:S05]  /*11d30*/  @!P0 BRA `(.L_x_2192) ;  /* 0xfffffffc00f08947 */ /* 0x004fea000383ffff */
[----:B------:R-:W-:Y:S05]  /*11d40*/  BRA `(.L_x_2289) ;  /* 0xffffffc400447947 */ /* 0x000fea000383ffff */
.L_x_2193:
        /* <DEDUP_REMOVED lines=8> */
.L_x_2291:
[----:B------:R-:W-:Y:S05]  /*11dd0*/  BSYNC B1 ;  /* 0x0000000000017941 */ /* 0x000fea0003800000 */
.L_x_2290:
[----:B------:R-:W-:Y:S01]  /*11de0*/  IMAD.MOV.U32 R13, RZ, RZ, R17 ;  /* 0x000000ffff0d7224 */ /* 0x000fe200078e0011 */
[----:B------:R-:W-:Y:S01]  /*11df0*/  MOV R11, 0x181f ;  /* 0x0000181f000b7802 */ /* 0x000fe20000000f00 */
[----:B------:R-:W-:Y:S02]  /*11e00*/  IMAD.MOV.U32 R12, RZ, RZ, RZ ;  /* 0x000000ffff0c7224 */ /* 0x000fe400078e00ff */
[----:B------:R-:W-:Y:S02]  /*11e10*/  IMAD.MOV.U32 R15, RZ, RZ, -0x1 ;  /* 0xffffffffff0f7424 */ /* 0x000fe400078e00ff */
[----:B------:R-:W-:Y:S02]  /*11e20*/  IMAD.MOV.U32 R3, RZ, RZ, R14 ;  /* 0x000000ffff037224 */ /* 0x000fe400078e000e */
[----:B------:R-:W-:-:S07]  /*11e30*/  IMAD R6, R6, 0x2, R16 ;  /* 0x0000000206067824 */ /* 0x000fce00078e0210 */
[----:B------:R-:W-:Y:S05]  /*11e40*/  WARPSYNC.COLLECTIVE R15, `(.L_x_2292) ;  /* 0x000000000f087348 */ /* 0x000fea0003c00000 */
[----:B------:R0:W1:Y:S02]  /*11e50*/  SHFL.IDX P6, R14, R13, R12, R11 ;  /* 0x0000000c0d0e7389 */ /* 0x00006400000c000b */
[----:B01----:R-:W-:Y:S01]  /*11e60*/  ENDCOLLECTIVE ;  /* 0x000000000000791b */ /* 0x003fe20003800000 */
.L_x_2292:
[----:B------:R-:W-:Y:S01]  /*11e70*/  IMAD.MOV.U32 R13, RZ, RZ, R18 ;  /* 0x000000ffff0d7224 */ /* 0x000fe200078e0012 */
[----:B------:R-:W-:Y:S01]  /*11e80*/  MOV R12, 0x1 ;  /* 0x00000001000c7802 */ /* 0x000fe20000000f00 */
[----:B------:R-:W-:-:S07]  /*11e90*/  IMAD.MOV.U32 R2, RZ, RZ, R14 ;  /* 0x000000ffff027224 */ /* 0x000fce00078e000e */
[----:B------:R-:W-:Y:S05]  /*11ea0*/  WARPSYNC.COLLECTIVE R15, `(.L_x_2293) ;  /* 0x000000000f087348 */ /* 0x000fea0003c00000 */
[----:B------:R0:W1:Y:S02]  /*11eb0*/  SHFL.IDX P6, R14, R13, R12, R11 ;  /* 0x0000000c0d0e7389 */ /* 0x00006400000c000b */
[----:B01----:R-:W-:Y:S01]  /*11ec0*/  ENDCOLLECTIVE ;  /* 0x000000000000791b */ /* 0x003fe20003800000 */
.L_x_2293:
        /* <DEDUP_REMOVED lines=12> */
.L_x_2294:
[----:B------:R-:W-:Y:S01]  /*11f90*/  IMAD.MOV.U32 R13, RZ, RZ, R18 ;  /* 0x000000ffff0d7224 */ /* 0x000fe200078e0012 */
[----:B------:R-:W-:Y:S01]  /*11fa0*/  MOV R12, 0x2 ;  /* 0x00000002000c7802 */ /* 0x000fe20000000f00 */
[----:B------:R-:W-:-:S07]  /*11fb0*/  IMAD.MOV.U32 R2, RZ, RZ, R14 ;  /* 0x000000ffff027224 */ /* 0x000fce00078e000e */
[----:B------:R-:W-:Y:S05]  /*11fc0*/  WARPSYNC.COLLECTIVE R15, `(.L_x_2295) ;  /* 0x000000000f087348 */ /* 0x000fea0003c00000 */
[----:B------:R0:W1:Y:S02]  /*11fd0*/  SHFL.IDX P6, R14, R13, R12, R11 ;  /* 0x0000000c0d0e7389 */ /* 0x00006400000c000b */
[----:B01----:R-:W-:Y:S01]  /*11fe0*/  ENDCOLLECTIVE ;  /* 0x000000000000791b */ /* 0x003fe20003800000 */
.L_x_2295:
        /* <DEDUP_REMOVED lines=12> */
.L_x_2296:
[----:B------:R-:W-:Y:S01]  /*120b0*/  IMAD.MOV.U32 R13, RZ, RZ, R18 ;  /* 0x000000ffff0d7224 */ /* 0x000fe200078e0012 */
[----:B------:R-:W-:Y:S01]  /*120c0*/  MOV R12, 0x3 ;  /* 0x00000003000c7802 */ /* 0x000fe20000000f00 */
[----:B------:R-:W-:-:S07]  /*120d0*/  IMAD.MOV.U32 R2, RZ, RZ, R14 ;  /* 0x000000ffff027224 */ /* 0x000fce00078e000e */
[----:B------:R-:W-:Y:S05]  /*120e0*/  WARPSYNC.COLLECTIVE R15, `(.L_x_2297) ;  /* 0x000000000f087348 */ /* 0x000fea0003c00000 */
[----:B------:R0:W1:Y:S02]  /*120f0*/  SHFL.IDX P6, R14, R13, R12, R11 ;  /* 0x0000000c0d0e7389 */ /* 0x00006400000c000b */
[----:B01----:R-:W-:Y:S01]  /*12100*/  ENDCOLLECTIVE ;  /* 0x000000000000791b */ /* 0x003fe20003800000 */
.L_x_2297:
        /* <DEDUP_REMOVED lines=12> */
.L_x_2298:
[----:B------:R-:W-:Y:S01]  /*121d0*/  IMAD.MOV.U32 R13, RZ, RZ, R18 ;  /* 0x000000ffff0d7224 */ /* 0x000fe200078e0012 */
[----:B------:R-:W-:Y:S01]  /*121e0*/  MOV R12, 0x4 ;  /* 0x00000004000c7802 */ /* 0x000fe20000000f00 */
[----:B------:R-:W-:-:S07]  /*121f0*/  IMAD.MOV.U32 R2, RZ, RZ, R14 ;  /* 0x000000ffff027224 */ /* 0x000fce00078e000e */
[----:B------:R-:W-:Y:S05]  /*12200*/  WARPSYNC.COLLECTIVE R15, `(.L_x_2299) ;  /* 0x000000000f087348 */ /* 0x000fea0003c00000 */
[----:B------:R0:W1:Y:S02]  /*12210*/  SHFL.IDX P6, R14, R13, R12, R11 ;  /* 0x0000000c0d0e7389 */ /* 0x00006400000c000b */
[----:B01----:R-:W-:Y:S01]  /*12220*/  ENDCOLLECTIVE ;  /* 0x000000000000791b */ /* 0x003fe20003800000 */
.L_x_2299:
        /* <DEDUP_REMOVED lines=12> */
.L_x_2300:
[----:B------:R-:W-:Y:S01]  /*122f0*/  IMAD.MOV.U32 R13, RZ, RZ, R18 ;  /* 0x000000ffff0d7224 */ /* 0x000fe200078e0012 */
[----:B------:R-:W-:Y:S01]  /*12300*/  MOV R12, 0x5 ;  /* 0x00000005000c7802 */ /* 0x000fe20000000f00 */
[----:B------:R-:W-:-:S07]  /*12310*/  IMAD.MOV.U32 R2, RZ, RZ, R14 ;  /* 0x000000ffff027224 */ /* 0x000fce00078e000e */
[----:B------:R-:W-:Y:S05]  /*12320*/  WARPSYNC.COLLECTIVE R15, `(.L_x_2301) ;  /* 0x000000000f087348 */ /* 0x000fea0003c00000 */
[----:B------:R0:W1:Y:S02]  /*12330*/  SHFL.IDX P6, R14, R13, R12, R11 ;  /* 0x0000000c0d0e7389 */ /* 0x00006400000c000b */
[----:B01----:R-:W-:Y:S01]  /*12340*/  ENDCOLLECTIVE ;  /* 0x000000000000791b */ /* 0x003fe20003800000 */
.L_x_2301:
        /* <DEDUP_REMOVED lines=12> */
.L_x_2302:
[----:B------:R-:W-:Y:S01]  /*12410*/  IMAD.MOV.U32 R13, RZ, RZ, R18 ;  /* 0x000000ffff0d7224 */ /* 0x000fe200078e0012 */
[----:B------:R-:W-:Y:S01]  /*12420*/  MOV R12, 0x6 ;  /* 0x00000006000c7802 */ /* 0x000fe20000000f00 */
[----:B------:R-:W-:-:S07]  /*12430*/  IMAD.MOV.U32 R2, RZ, RZ, R14 ;  /* 0x000000ffff027224 */ /* 0x000fce00078e000e */
[----:B------:R-:W-:Y:S05]  /*12440*/  WARPSYNC.COLLECTIVE R15, `(.L_x_2303) ;  /* 0x000000000f087348 */ /* 0x000fea0003c00000 */
[----:B------:R0:W1:Y:S02]  /*12450*/  SHFL.IDX P6, R14, R13, R12, R11 ;  /* 0x0000000c0d0e7389 */ /* 0x00006400000c000b */
[----:B01----:R-:W-:Y:S01]  /*12460*/  ENDCOLLECTIVE ;  /* 0x000000000000791b */ /* 0x003fe20003800000 */
.L_x_2303:
        /* <DEDUP_REMOVED lines=12> */
.L_x_2304:
[----:B------:R-:W-:Y:S01]  /*12530*/  IMAD.MOV.U32 R13, RZ, RZ, R18 ;  /* 0x000000ffff0d7224 */ /* 0x000fe200078e0012 */
[----:B------:R-:W-:Y:S01]  /*12540*/  MOV R12, 0x7 ;  /* 0x00000007000c7802 */ /* 0x000fe20000000f00 */
[----:B------:R-:W-:-:S07]  /*12550*/  IMAD.MOV.U32 R2, RZ, RZ, R14 ;  /* 0x000000ffff027224 */ /* 0x000fce00078e000e */
[----:B------:R-:W-:Y:S05]  /*12560*/  WARPSYNC.COLLECTIVE R15, `(.L_x_2305) ;  /* 0x000000000f087348 */ /* 0x000fea0003c00000 */
[----:B------:R0:W1:Y:S02]  /*12570*/  SHFL.IDX P6, R14, R13, R12, R11 ;  /* 0x0000000c0d0e7389 */ /* 0x00006400000c000b */
[----:B01----:R-:W-:Y:S01]  /*12580*/  ENDCOLLECTIVE ;  /* 0x000000000000791b */ /* 0x003fe20003800000 */
.L_x_2305:
        /* <DEDUP_REMOVED lines=12> */
.L_x_2306:
[----:B------:R-:W-:Y:S01]  /*12650*/  IMAD.MOV.U32 R2, RZ, RZ, R14 ;  /* 0x000000ffff027224 */ /* 0x000fe200078e000e */
[----:B------:R-:W-:Y:S06]  /*12660*/  BRA `(.L_x_2307) ;  /* 0xffffffbc00f47947 */ /* 0x000fec000383ffff */
.L_x_2201:
[----:B0-----:R0:W1:Y:S02]  /*12670*/  SYNCS.PHASECHK.TRANS64.TRYWAIT P0, [R4+URZ+0x16860], R3 ;  /* 0x01686003040075a7 */ /* 0x001064000800017f */
[----:B-1----:R-:W-:Y:S05]  /*12680*/  @!P0 NANOSLEEP.SYNCS 0x989680 ;  /* 0x009896800000895d */ /* 0x002fea0003900000 */
[----:B------:R-:W1:Y:S02]  /*12690*/  @!P0 SYNCS.PHASECHK.TRANS64 P0, [R4+URZ+0x16860], R3 ;  /* 0x01686003040085a7 */ /* 0x000e64000800007f */
[----:B-1----:R-:W-:Y:S05]  /*126a0*/  @!P0 BRA `(.L_x_2201) ;  /* 0xfffffffc00f08947 */ /* 0x002fea000383ffff */
[----:B------:R-:W-:Y:S05]  /*126b0*/  BRA `(.L_x_2308) ;  /* 0xffffffc400087947 */ /* 0x000fea000383ffff */
.L_x_2202:
        /* <DEDUP_REMOVED lines=8> */
.L_x_2310:
[----:B------:R-:W-:Y:S05]  /*12740*/  BSYNC B0 ;  /* 0x0000000000007941 */ /* 0x000fea0003800000 */
.L_x_2309:
        /* <DEDUP_REMOVED lines=10> */
.L_x_2311:
[----:B------:R-:W-:Y:S01]  /*127f0*/  IMAD.MOV.U32 R13, RZ, RZ, R18 ;  /* 0x000000ffff0d7224 */ /* 0x000fe200078e0012 */
[----:B------:R-:W-:Y:S02]  /*12800*/  MOV R12, 0x1 ;  /* 0x00000001000c7802 */ /* 0x000fe40000000f00 */
[----:B------:R-:W-:-:S04]  /*12810*/  SHF.L.U32 R2, R2, 0x3, RZ ;  /* 0x0000000302027819 */ /* 0x000fc800000006ff */
[----:B------:R-:W-:-:S05]  /*12820*/  LOP3.LUT R2, R2, 0x38, RZ, 0xc0, !PT ;  /* 0x0000003802027812 */ /* 0x000fca00078ec0ff */
[----:B------:R-:W-:-:S05]  /*12830*/  IMAD.SHL.U32 R6, R2, 0x2, RZ ;  /* 0x0000000202067824 */ /* 0x000fca00078e00ff */
[----:B------:R-:W-:-:S13]  /*12840*/  IADD3 R2, P0, R14, R6, RZ ;  /* 0x000000060e027210 */ /* 0x000fda0007f1e0ff */
[----:B------:R-:W-:Y:S05]  /*12850*/  WARPSYNC.COLLECTIVE R15, `(.L_x_2312) ;  /* 0x000000000f087348 */ /* 0x000fea0003c00000 */
[----:B------:R0:W1:Y:S02]  /*12860*/  SHFL.IDX P6, R14, R13, R12, R11 ;  /* 0x0000000c0d0e7389 */ /* 0x00006400000c000b */
[----:B01----:R-:W-:Y:S01]  /*12870*/  ENDCOLLECTIVE ;  /* 0x000000000000791b */ /* 0x003fe20003800000 */
.L_x_2312:
        /* <DEDUP_REMOVED lines=11> */
.L_x_2313:
[----:B------:R-:W-:Y:S02]  /*12930*/  IMAD.MOV.U32 R13, RZ, RZ, R18 ;  /* 0x000000ffff0d7224 */ /* 0x000fe400078e0012 */
[----:B------:R-:W-:Y:S01]  /*12940*/  IMAD.MOV.U32 R12, RZ, RZ, 0x2 ;  /* 0x00000002ff0c7424 */ /* 0x000fe200078e00ff */
[----:B------:R-:W-:-:S13]  /*12950*/  IADD3 R2, P0, R14, R6, RZ ;  /* 0x000000060e027210 */ /* 0x000fda0007f1e0ff */
[----:B------:R-:W-:Y:S05]  /*12960*/  WARPSYNC.COLLECTIVE R15, `(.L_x_2314) ;  /* 0x000000000f087348 */ /* 0x000fea0003c00000 */
[----:B------:R0:W1:Y:S02]  /*12970*/  SHFL.IDX P6, R14, R13, R12, R11 ;  /* 0x0000000c0d0e7389 */ /* 0x00006400000c000b */
[----:B01----:R-:W-:Y:S01]  /*12980*/  ENDCOLLECTIVE ;  /* 0x000000000000791b */ /* 0x003fe20003800000 */
.L_x_2314:
[----:B------:R-:W-:Y:S01]  /*12990*/  IMAD.X R3, RZ, RZ, R7, P0 ;  /* 0x000000ffff037224 */ /* 0x000fe200000e0607 */
[----:B------:R-:W-:Y:S01]  /*129a0*/  ISETP.LT.OR P0, PT, R5, 0x11, P2 ;  /* 0x000000110500780c */ /* 0x000fe20001701670 */
[----:B------:R-:W-:-:S12]  /*129b0*/  IMAD.MOV.U32 R13, RZ, RZ, R17 ;  /* 0x000000ffff0d7224 */ /* 0x000fd800078e0011 */
[----:B------:R-:W-:Y:S01]  /*129c0*/  @!PT LDS RZ, [RZ] ;  /* 0x00000000fffff984 */ /* 0x000fe20000000800 */
[----:B------:R-:W-:Y:S01]  /*129d0*/  @!PT LDS RZ, [RZ] ;  /* 0x00000000fffff984 */ /* 0x000fe20000000800 */
[----:B------:R-:W-:Y:S01]  /*129e0*/  @!PT LDS RZ, [RZ] ;  /* 0x00000000fffff984 */ /* 0x000fe20000000800 */
[----:B------:R0:W-:Y:S01]  /*129f0*/  LDGSTS.E.BYPASS.LTC128B.128 [R0+0xc00], desc[UR50][R2.64], !P0 ;  /* 0x00c0000002007fae */ /* 0x0001e2000c101d72 */
[----:B------:R-:W-:-:S07]  /*12a00*/  MOV R8, R14 ;  /* 0x0000000e00087202 */ /* 0x000fce0000000f00 */
[----:B0-----:R-:W-:Y:S05]  /*12a10*/  WARPSYNC.COLLECTIVE R15, `(.L_x_2315) ;  /* 0x000000000f087348 */ /* 0x001fea0003c00000 */
[----:B------:R1:W2:Y:S02]  /*12a20*/  SHFL.IDX P6, R14, R13, R12, R11 ;  /* 0x0000000c0d0e7389 */ /* 0x0002a400000c000b */
[----:B012---:R-:W-:Y:S01]  /*12a30*/  ENDCOLLECTIVE ;  /* 0x000000000000791b */ /* 0x007fe20003800000 */
.L_x_2315:
[----:B------:R-:W-:Y:S01]  /*12a40*/  IMAD.MOV.U32 R13, RZ, RZ, R18 ;  /* 0x000000ffff0d7224 */ /* 0x000fe200078e0012 */
[----:B------:R-:W-:Y:S01]  /*12a50*/  MOV R12, 0x3 ;  /* 0x00000003000c7802 */ /* 0x000fe20000000f00 */
[----:B------:R-:W-:-:S07]  /*12a60*/  IMAD.MOV.U32 R9, RZ, RZ, R14 ;  /* 0x000000ffff097224 */ /* 0x000fce00078e000e */
[----:B------:R-:W-:Y:S05]  /*12a70*/  WARPSYNC.COLLECTIVE R15, `(.L_x_2316) ;  /* 0x000000000f087348 */ /* 0x000fea0003c00000 */
[----:B------:R0:W1:Y:S02]  /*12a80*/  SHFL.IDX P6, R14, R13, R12, R11 ;  /* 0x0000000c0d0e7389 */ /* 0x00006400000c000b */
[----:B01----:R-:W-:Y:S01]  /*12a90*/  ENDCOLLECTIVE ;  /* 0x000000000000791b */ /* 0x003fe20003800000 */
.L_x_2316:
        /* <DEDUP_REMOVED lines=12> */
.L_x_2317:
[----:B------:R-:W-:Y:S01]  /*12b60*/  IMAD.MOV.U32 R13, RZ, RZ, R18 ;  /* 0x000000ffff0d7224 */ /* 0x000fe200078e0012 */
[----:B------:R-:W-:Y:S02]  /*12b70*/  MOV R12, 0x4 ;  /* 0x00000004000c7802 */ /* 0x000fe40000000f00 */
[----:B------:R-:W-:-:S13]  /*12b80*/  IADD3 R2, P0, R14, R6, RZ ;  /* 0x000000060e027210 */ /* 0x000fda0007f1e0ff */
[----:B------:R-:W-:Y:S05]  /*12b90*/  WARPSYNC.COLLECTIVE R15, `(.L_x_2318) ;  /* 0x000000000f087348 */ /* 0x000fea0003c00000 */
[----:B------:R0:W1:Y:S02]  /*12ba0*/  SHFL.IDX P6, R14, R13, R12, R11 ;  /* 0x0000000c0d0e7389 */ /* 0x00006400000c000b */
[----:B01----:R-:W-:Y:S01]  /*12bb0*/  ENDCOLLECTIVE ;  /* 0x000000000000791b */ /* 0x003fe20003800000 */
.L_x_2318:
        /* <DEDUP_REMOVED lines=11> */
.L_x_2319:
[----:B------:R-:W-:Y:S01]  /*12c70*/  MOV R13, R18 ;  /* 0x00000012000d7202 */ /* 0x000fe20000000f00 */
[----:B------:R-:W-:Y:S02]  /*12c80*/  IMAD.MOV.U32 R12, RZ, RZ, 0x5 ;  /* 0x00000005ff0c7424 */ /* 0x000fe400078e00ff */
[----:B------:R-:W-:-:S07]  /*12c90*/  IMAD.MOV.U32 R9, RZ, RZ, R14 ;  /* 0x000000ffff097224 */ /* 0x000fce00078e000e */
[----:B------:R-:W-:Y:S05]  /*12ca0*/  WARPSYNC.COLLECTIVE R15, `(.L_x_2320) ;  /* 0x000000000f087348 */ /* 0x000fea0003c00000 */
[----:B------:R0:W1:Y:S02]  /*12cb0*/  SHFL.IDX P6, R14, R13, R12, R11 ;  /* 0x0000000c0d0e7389 */ /* 0x00006400000c000b */
[----:B01----:R-:W-:Y:S01]  /*12cc0*/  ENDCOLLECTIVE ;  /* 0x000000000000791b */ /* 0x003fe20003800000 */
.L_x_2320:
        /* <DEDUP_REMOVED lines=12> */
.L_x_2321:
[----:B------:R-:W-:Y:S01]  /*12d90*/  MOV R13, R18 ;  /* 0x00000012000d7202 */ /* 0x000fe20000000f00 */
[----:B------:R-:W-:Y:S01]  /*12da0*/  IMAD.MOV.U32 R12, RZ, RZ, 0x6 ;  /* 0x00000006ff0c7424 */ /* 0x000fe200078e00ff */
[----:B------:R-:W-:-:S13]  /*12db0*/  IADD3 R2, P0, R14, R6, RZ ;  /* 0x000000060e027210 */ /* 0x000fda0007f1e0ff */
[----:B------:R-:W-:Y:S05]  /*12dc0*/  WARPSYNC.COLLECTIVE R15, `(.L_x_2322) ;  /* 0x000000000f087348 */ /* 0x000fea0003c00000 */
[----:B------:R0:W1:Y:S02]  /*12dd0*/  SHFL.IDX P6, R14, R13, R12, R11 ;  /* 0x0000000c0d0e7389 */ /* 0x00006400000c000b */
[----:B01----:R-:W-:Y:S01]  /*12de0*/  ENDCOLLECTIVE ;  /* 0x000000000000791b */ /* 0x003fe20003800000 */
.L_x_2322:
        /* <DEDUP_REMOVED lines=11> */
.L_x_2323:
[----:B------:R-:W-:Y:S02]  /*12ea0*/  IMAD.MOV.U32 R13, RZ, RZ, R18 ;  /* 0x000000ffff0d7224 */ /* 0x000fe400078e0012 */
[----:B------:R-:W-:Y:S02]  /*12eb0*/  IMAD.MOV.U32 R12, RZ, RZ, 0x7 ;  /* 0x00000007ff0c7424 */ /* 0x000fe400078e00ff */
[----:B------:R-:W-:-:S07]  /*12ec0*/  IMAD.MOV.U32 R9, RZ, RZ, R14 ;  /* 0x000000ffff097224 */ /* 0x000fce00078e000e */
[----:B------:R-:W-:Y:S05]  /*12ed0*/  WARPSYNC.COLLECTIVE R15, `(.L_x_2324) ;  /* 0x000000000f087348 */ /* 0x000fea0003c00000 */
[----:B------:R0:W1:Y:S02]  /*12ee0*/  SHFL.IDX P6, R14, R13, R12, R11 ;  /* 0x0000000c0d0e7389 */ /* 0x00006400000c000b */
[----:B01----:R-:W-:Y:S01]  /*12ef0*/  ENDCOLLECTIVE ;  /* 0x000000000000791b */ /* 0x003fe20003800000 */
.L_x_2324:
[----:B------:R-:W-:-:S04]  /*12f00*/  IADD3 R2, P0, R9, R6, RZ ;  /* 0x0000000609027210 */ /* 0x000fc80007f1e0ff */
[----:B------:R-:W-:Y:S02]  /*12f10*/  IADD3.X R3, RZ, R8, RZ, P0, !PT ;  /* 0x00000008ff037210 */ /* 0x000fe400007fe4ff */
        /* <DEDUP_REMOVED lines=10> */
.L_x_2325:
[----:B------:R-:W-:Y:S05]  /*12fc0*/  BRA `(.L_x_2326) ;  /* 0xffffffbc00c87947 */ /* 0x000fea000383ffff */
.L_x_2207:
[----:B------:R-:W-:Y:S01]  /*12fd0*/  BSSY B0, `(.L_x_2327) ;  /* 0x0000008000007945 */ /* 0x000fe20003800000 */
[----:B-----5:R-:W-:Y:S01]  /*12fe0*/  MOV R13, R2 ;  /* 0x00000002000d7202 */ /* 0x020fe20000000f00 */
[----:B------:R-:W-:Y:S02]  /*12ff0*/  IMAD.MOV.U32 R12, RZ, RZ, RZ ;  /* 0x000000ffff0c7224 */ /* 0x000fe400078e00ff */
[----:B------:R-:W-:Y:S02]  /*13000*/  IMAD.MOV.U32 R11, RZ, RZ, 0x1f ;  /* 0x0000001fff0b7424 */ /* 0x000fe400078e00ff */
[----:B------:R-:W-:-:S07]  /*13010*/  IMAD.MOV.U32 R15, RZ, RZ, -0x1 ;  /* 0xffffffffff0f7424 */ /* 0x000fce00078e00ff */
[----:B01----:R-:W-:Y:S05]  /*13020*/  WARPSYNC.COLLECTIVE R15, `(.L_x_2328) ;  /* 0x000000000f087348 */ /* 0x003fea0003c00000 */
[----:B------:R2:W3:Y:S02]  /*13030*/  SHFL.IDX P6, R14, R13, R12, R11 ;  /* 0x0000000c0d0e7389 */ /* 0x0004e400000c000b */
[----:B0123--:R-:W-:Y:S01]  /*13040*/  ENDCOLLECTIVE ;  /* 0x000000000000791b */ /* 0x00ffe20003800000 */
.L_x_2328:
[----:B------:R-:W-:Y:S05]  /*13050*/  BSYNC B0 ;  /* 0x0000000000007941 */ /* 0x000fea0003800000 */
.L_x_2327:
[----:B------:R-:W-:Y:S05]  /*13060*/  BRA `(.L_x_2329) ;  /* 0xffffffc0004c7947 */ /* 0x000fea000383ffff */
.L_x_2210:
[----:B-1----:R1:W2:Y:S02]  /*13070*/  SYNCS.PHASECHK.TRANS64.TRYWAIT P0, [R5+URZ+0x16820], R0 ;  /* 0x01682000050075a7 */ /* 0x0022a4000800017f */
[----:B--2---:R-:W-:Y:S05]  /*13080*/  @!P0 NANOSLEEP.SYNCS 0x989680 ;  /* 0x009896800000895d */ /* 0x004fea0003900000 */
[----:B------:R-:W2:Y:S02]  /*13090*/  @!P0 SYNCS.PHASECHK.TRANS64 P0, [R5+URZ+0x16820], R0 ;  /* 0x01682000050085a7 */ /* 0x000ea4000800007f */
[----:B--2---:R-:W-:Y:S05]  /*130a0*/  @!P0 BRA `(.L_x_2210) ;  /* 0xfffffffc00f08947 */ /* 0x004fea000383ffff */
[----:B------:R-:W-:Y:S05]  /*130b0*/  BRA `(.L_x_2330) ;  /* 0xffffffc000987947 */ /* 0x000fea000383ffff */
.L_x_2211:
[----:B------:R-:W2:Y:S01]  /*130c0*/  S2R R2, SR_TID.X ;  /* 0x0000000000027919 */ /* 0x000ea20000002100 */
[----:B------:R-:W-:Y:S01]  /*130d0*/  BSSY B0, `(.L_x_2331) ;  /* 0x000000a000007945 */ /* 0x000fe20003800000 */
[----:B------:R-:W-:Y:S01]  /*130e0*/  MOV R12, RZ ;  /* 0x000000ff000c7202 */ /* 0x000fe20000000f00 */
[----:B------:R-:W-:Y:S02]  /*130f0*/  IMAD.MOV.U32 R11, RZ, RZ, 0x1f ;  /* 0x0000001fff0b7424 */ /* 0x000fe400078e00ff */
[----:B------:R-:W-:Y:S01]  /*13100*/  IMAD.MOV.U32 R15, RZ, RZ, -0x1 ;  /* 0xffffffffff0f7424 */ /* 0x000fe200078e00ff */
[----:B--2---:R-:W-:-:S04]  /*13110*/  SHF.R.U32.HI R2, RZ, 0x5, R2 ;  /* 0x00000005ff027819 */ /* 0x004fc80000011602 */
[----:B------:R-:W-:-:S05]  /*13120*/  LOP3.LUT R2, R2, 0x3, RZ, 0xc0, !PT ;  /* 0x0000000302027812 */ /* 0x000fca00078ec0ff */
[----:B------:R-:W-:-:S07]  /*13130*/  IMAD.MOV.U32 R13, RZ, RZ, R2 ;  /* 0x000000ffff0d7224 */ /* 0x000fce00078e0002 */
[----:B01----:R-:W-:Y:S05]  /*13140*/  WARPSYNC.COLLECTIVE R15, `(.L_x_2332) ;  /* 0x000000000f087348 */ /* 0x003fea0003c00000 */
[----:B------:R2:W3:Y:S02]  /*13150*/  SHFL.IDX P6, R14, R13, R12, R11 ;  /* 0x0000000c0d0e7389 */ /* 0x0004e400000c000b */
[----:B0123--:R-:W-:Y:S01]  /*13160*/  ENDCOLLECTIVE ;  /* 0x000000000000791b */ /* 0x00ffe20003800000 */
.L_x_2332:
[----:B------:R-:W-:Y:S05]  /*13170*/  BSYNC B0 ;  /* 0x0000000000007941 */ /* 0x000fea0003800000 */
.L_x_2331:
[----:B------:R-:W-:Y:S05]  /*13180*/  BRA `(.L_x_2333) ;  /* 0xffffffc000807947 */ /* 0x000fea000383ffff */
.L_x_2214:
[----:B------:R-:W-:Y:S01]  /*13190*/  BSSY B1, `(.L_x_2334) ;  /* 0x0000006000017945 */ /* 0x000fe20003800000 */
[----:B------:R-:W-:-:S07]  /*131a0*/  IMAD.MOV.U32 R15, RZ, RZ, -0x1 ;  /* 0xffffffffff0f7424 */ /* 0x000fce00078e00ff */
[----:B01----:R-:W-:Y:S05]  /*131b0*/  WARPSYNC.COLLECTIVE R15, `(.L_x_2335) ;  /* 0x000000000f0c7348 */ /* 0x003fea0003c00000 */
[----:B------:R-:W-:Y:S02]  /*131c0*/  ELECT P6, UR62, PT ;  /* 0x00000000003e782f */ /* 0x000fe400038c0000 */
[----:B------:R-:W-:Y:S01]  /*131d0*/  MOV R14, UR62 ;  /* 0x0000003e000e7c02 */ /* 0x000fe20008000f00 */
[----:B01----:R-:W-:Y:S10]  /*131e0*/  ENDCOLLECTIVE ;  /* 0x000000000000791b */ /* 0x003ff40003800000 */
.L_x_2335:
[----:B------:R-:W-:Y:S05]  /*131f0*/  BSYNC B1 ;  /* 0x0000000000017941 */ /* 0x000fea0003800000 */
.L_x_2334:
[----:B------:R-:W-:Y:S05]  /*13200*/  BRA `(.L_x_2336) ;  /* 0xffffffc000787947 */ /* 0x000fea000383ffff */
.L_x_2216:
[----:B-1----:R1:W2:Y:S02]  /*13210*/  SYNCS.PHASECHK.TRANS64.TRYWAIT P1, [R3+URZ+0x16840], R2 ;  /* 0x01684002030075a7 */ /* 0x0022a4000802017f */
[----:B--2---:R-:W-:Y:S05]  /*13220*/  @!P1 NANOSLEEP.SYNCS 0x989680 ;  /* 0x009896800000995d */ /* 0x004fea0003900000 */
[----:B------:R-:W2:Y:S02]  /*13230*/  @!P1 SYNCS.PHASECHK.TRANS64 P1, [R3+URZ+0x16840], R2 ;  /* 0x01684002030095a7 */ /* 0x000ea4000802007f */
[----:B--2---:R-:W-:Y:S05]  /*13240*/  @!P1 BRA `(.L_x_2216) ;  /* 0xfffffffc00f09947 */ /* 0x004fea000383ffff */
[----:B------:R-:W-:Y:S05]  /*13250*/  BRA `(.L_x_2337) ;  /* 0xffffffc000987947 */ /* 0x000fea000383ffff */
.L_x_2218:
[----:B--2---:R2:W3:Y:S02]  /*13260*/  SYNCS.PHASECHK.TRANS64.TRYWAIT P1, [R5+URZ+0x16840], R0 ;  /* 0x01684000050075a7 */ /* 0x0044e4000802017f */
[----:B---3--:R-:W-:Y:S05]  /*13270*/  @!P1 NANOSLEEP.SYNCS 0x989680 ;  /* 0x009896800000995d */ /* 0x008fea0003900000 */
[----:B------:R-:W3:Y:S02]  /*13280*/  @!P1 SYNCS.PHASECHK.TRANS64 P1, [R5+URZ+0x16840], R0 ;  /* 0x01684000050095a7 */ /* 0x000ee4000802007f */
[----:B---3--:R-:W-:Y:S05]  /*13290*/  @!P1 BRA `(.L_x_2218) ;  /* 0xfffffffc00f09947 */ /* 0x008fea000383ffff */
[----:B------:R-:W-:Y:S05]  /*132a0*/  BRA `(.L_x_2338) ;  /* 0xffffffc000a47947 */ /* 0x000fea000383ffff */
.L_x_2220:
[----:B---3--:R3:W4:Y:S02]  /*132b0*/  SYNCS.PHASECHK.TRANS64.TRYWAIT P1, [R3+URZ+0x16860], R2 ;  /* 0x01686002030075a7 */ /* 0x008724000802017f */
[----:B----4-:R-:W-:Y:S05]  /*132c0*/  @!P1 NANOSLEEP.SYNCS 0x989680 ;  /* 0x009896800000995d */ /* 0x010fea0003900000 */
[----:B------:R-:W4:Y:S02]  /*132d0*/  @!P1 SYNCS.PHASECHK.TRANS64 P1, [R3+URZ+0x16860], R2 ;  /* 0x01686002030095a7 */ /* 0x000f24000802007f */
[----:B----4-:R-:W-:Y:S05]  /*132e0*/  @!P1 BRA `(.L_x_2220) ;  /* 0xfffffffc00f09947 */ /* 0x010fea000383ffff */
[----:B------:R-:W-:Y:S05]  /*132f0*/  BRA `(.L_x_2339) ;  /* 0xffffffc000a07947 */ /* 0x000fea000383ffff */
.L_x_2340:
        /* <DEDUP_REMOVED lines=16> */
.L_x_3111:


//--------------------- .text._ZN7cutlass13device_kernelIN5flash11enable_sm90INS1_16FlashAttnFwdSm90INS1_25CollectiveMainloopFwdSm90ILi2EN4cute5tupleIJNS5_1CILi1EEES8_S8_EEENS6_IJNS7_ILi192EEENS7_ILi128EEENS7_ILi64EEEEEELi64ENS_10bfloat16_tEfNS_4arch4Sm90ELb1ELb0ELb1ELb1ELb1ELb0ELb0ELb1ELb1ELb1ELb0ELb0EEENS1_21CollectiveEpilogueFwdINS6_IJSA_SC_SB_EEES9_SE_SG_Li384ELb1ELb1ELb0ELb0EEENS1_36VarlenDynamicPersistentTileSchedulerILi192ELi128ELi384ELi128ELb0ELb1ELb1ELb1ELb1ELb1EEEEEEEEEvNT_6ParamsE --------------------------
	.section	.text._ZN7cutlass13device_kernelIN5flash11enable_sm90INS1_16FlashAttnFwdSm90INS1_25CollectiveMainloopFwdSm90ILi2EN4cute5tupleIJNS5_1CILi1EEES8_S8_EEENS6_IJNS7_ILi192EEENS7_ILi128EEENS7_ILi64EEEEEELi64ENS_10bfloat16_tEfNS_4arch4Sm90ELb1ELb0ELb1ELb1ELb1ELb0ELb0ELb1ELb1ELb1ELb0ELb0EEENS1_21CollectiveEpilogueFwdINS6_IJSA_SC_SB_EEES9_SE_SG_Li384ELb1ELb1ELb0ELb0EEENS1_36VarlenDynamicPersistentTileSchedulerILi192ELi128ELi384ELi128ELb0ELb1ELb1ELb1ELb1ELb1EEEEEEEEEvNT_6ParamsE,"ax",@progbits
	.align	128
.text._ZN7cutlass13device_kernelIN5flash11enable_sm90INS1_16FlashAttnFwdSm90INS1_25CollectiveMainloopFwdSm90ILi2EN4cute5tupleIJNS5_1CILi1EEES8_S8_EEENS6_IJNS7_ILi192EEENS7_ILi128EEENS7_ILi64EEEEEELi64ENS_10bfloat16_tEfNS_4arch4Sm90ELb1ELb0ELb1ELb1ELb1ELb0ELb0ELb1ELb1ELb1ELb0ELb0EEENS1_21CollectiveEpilogueFwdINS6_IJSA_SC_SB_EEES9_SE_SG_Li384ELb1ELb1ELb0ELb0EEENS1_36VarlenDynamicPersistentTileSchedulerILi192ELi128ELi384ELi128ELb0ELb1ELb1ELb1ELb1ELb1EEEEEEEEEvNT_6ParamsE:
        .type           _ZN7cutlass13device_kernelIN5flash11enable_sm90INS1_16FlashAttnFwdSm90INS1_25CollectiveMainloopFwdSm90ILi2EN4cute5tupleIJNS5_1CILi1EEES8_S8_EEENS6_IJNS7_ILi192EEENS7_ILi128EEENS7_ILi64EEEEEELi64ENS_10bfloat16_tEfNS_4arch4Sm90ELb1ELb0ELb1ELb1ELb1ELb0ELb0ELb1ELb1ELb1ELb0ELb0EEENS1_21CollectiveEpilogueFwdINS6_IJSA_SC_SB_EEES9_SE_SG_Li384ELb1ELb1ELb0ELb0EEENS1_36VarlenDynamicPersistentTileSchedulerILi192ELi128ELi384ELi128ELb0ELb1ELb1ELb1ELb1ELb1EEEEEEEEEvNT_6ParamsE,@function
        .size           _ZN7cutlass13device_kernelIN5flash11enable_sm90INS1_16FlashAttnFwdSm90INS1_25CollectiveMainloopFwdSm90ILi2EN4cute5tupleIJNS5_1CILi1EEES8_S8_EEENS6_IJNS7_ILi192EEENS7_ILi128EEENS7_ILi64EEEEEELi64ENS_10bfloat16_tEfNS_4arch4Sm90ELb1ELb0ELb1ELb1ELb1ELb0ELb0ELb1ELb1ELb1ELb0ELb0EEENS1_21CollectiveEpilogueFwdINS6_IJSA_SC_SB_EEES9_SE_SG_Li384ELb1ELb1ELb0ELb0EEENS1_36VarlenDynamicPersistentTileSchedulerILi192ELi128ELi384ELi128ELb0ELb1ELb1ELb1ELb1ELb1EEEEEEEEEvNT_6ParamsE,(.L_x_3112 - _ZN7cutlass13device_kernelIN5flash11enable_sm90INS1_16FlashAttnFwdSm90INS1_25CollectiveMainloopFwdSm90ILi2EN4cute5tupleIJNS5_1CILi1EEES8_S8_EEENS6_IJNS7_ILi192EEENS7_ILi128EEENS7_ILi64EEEEEELi64ENS_10bfloat16_tEfNS_4arch4Sm90ELb1ELb0ELb1ELb1ELb1ELb0ELb0ELb1ELb1ELb1ELb0ELb0EEENS1_21CollectiveEpilogueFwdINS6_IJSA_SC_SB_EEES9_SE_SG_Li384ELb1ELb1ELb0ELb0EEENS1_36VarlenDynamicPersistentTileSchedulerILi192ELi128ELi384ELi128ELb0ELb1ELb1ELb1ELb1ELb1EEEEEEEEEvNT_6ParamsE)
        .other          _ZN7cutlass13device_kernelIN5flash11enable_sm90INS1_16FlashAttnFwdSm90INS1_25CollectiveMainloopFwdSm90ILi2EN4cute5tupleIJNS5_1CILi1EEES8_S8_EEENS6_IJNS7_ILi192EEENS7_ILi128EEENS7_ILi64EEEEEELi64ENS_10bfloat16_tEfNS_4arch4Sm90ELb1ELb0ELb1ELb1ELb1ELb0ELb0ELb1ELb1ELb1ELb0ELb0EEENS1_21CollectiveEpilogueFwdINS6_IJSA_SC_SB_EEES9_SE_SG_Li384ELb1ELb1ELb0ELb0EEENS1_36VarlenDynamicPersistentTileSchedulerILi192ELi128ELi384ELi128ELb0ELb1ELb1ELb1ELb1ELb1EEEEEEEEEvNT_6ParamsE,@"STO_CUDA_ENTRY STV_DEFAULT"
_ZN7cutlass13device_kernelIN5flash11enable_sm90INS1_16FlashAttnFwdSm90INS1_25CollectiveMainloopFwdSm90ILi2EN4cute5tupleIJNS5_1CILi1EEES8_S8_EEENS6_IJNS7_ILi192EEENS7_ILi128EEENS7_ILi64EEEEEELi64ENS_10bfloat16_tEfNS_4arch4Sm90ELb1ELb0ELb1ELb1ELb1ELb0ELb0ELb1ELb1ELb1ELb0ELb0EEENS1_21CollectiveEpilogueFwdINS6_IJSA_SC_SB_EEES9_SE_SG_Li384ELb1ELb1ELb0ELb0EEENS1_36VarlenDynamicPersistentTileSchedulerILi192ELi128ELi384ELi128ELb0ELb1ELb1ELb1ELb1ELb1EEEEEEEEEvNT_6ParamsE:
        /* <DEDUP_REMOVED lines=45> */
.L_x_2341:
        /* <DEDUP_REMOVED lines=22> */
.L_x_2342:
        /* <DEDUP_REMOVED lines=18> */
.L_x_2343:
        /* <DEDUP_REMOVED lines=22> */
.L_x_2344:
        /* <DEDUP_REMOVED lines=23> */
.L_x_2345:
        /* <DEDUP_REMOVED lines=8> */
.L_x_2347:
        /* <DEDUP_REMOVED lines=25> */
[----:B------:R-:W-:Y:S02]  /*0a30*/  UMOV UR37, URZ ;  /* 0x0000003f00257c82 */ /* 0x000fe40008000000 */
[CC--:B------:R-:W-:Y:S02]  /*0a40*/  LEA.HI R153, R0.reuse, R157.reuse, RZ, 0x7 ;  /* 0x0000009d00997211 */ /* 0x0c0fe400078f38ff */
[----:B------:R-:W-:-:S02]  /*0a50*/  LEA.HI R3, R0, R157, RZ, 0x5 ;  /* 0x0000009d00037211 */ /* 0x000fc400078f28ff */
[----:B------:R-:W-:Y:S02]  /*0a60*/  LOP3.LUT R152, R153, 0xffffff80, RZ, 0xc0, !PT ;  /* 0xffffff8099987812 */ /* 0x000fe400078ec0ff */
[CC--:B------:R-:W-:Y:S01]  /*0a70*/  LEA.HI R2, R0.reuse, R157.reuse, RZ, 0x4 ;  /* 0x0000009d00027211 */ /* 0x0c0fe200078f20ff */
[----:B------:R-:W-:Y:S01]  /*0a80*/  IMAD.SHL.U32 R5, R3, 0x20, RZ ;  /* 0x0000002003057824 */ /* 0x000fe200078e00ff */
[----:B------:R-:W-:Y:S01]  /*0a90*/  LEA.HI R10, R0, R157, RZ, 0x2 ;  /* 0x0000009d000a7211 */ /* 0x000fe200078f10ff */
[----:B------:R-:W-:Y:S01]  /*0aa0*/  IMAD.IADD R152, R157, 0x1, -R152 ;  /* 0x000000019d987824 */ /* 0x000fe200078e0a98 */
[----:B------:R-:W-:Y:S02]  /*0ab0*/  SHF.R.S32.HI R3, RZ, 0x4, R2 ;  /* 0x00000004ff037819 */ /* 0x000fe40000011402 */
[----:B------:R-:W-:Y:S02]  /*0ac0*/  LOP3.LUT R4, R2, 0x3fffff0, RZ, 0xc0, !PT ;  /* 0x03fffff002047812 */ /* 0x000fe400078ec0ff */
[----:B------:R-:W-:-:S02]  /*0ad0*/  SHF.R.S32.HI R7, RZ, 0x1f, R152 ;  /* 0x0000001fff077819 */ /* 0x000fc40000011498 */
[----:B------:R-:W-:Y:S01]  /*0ae0*/  LEA.HI R2, R2, R3, RZ, 0x1 ;  /* 0x0000000302027211 */ /* 0x000fe200078f08ff */
[----:B------:R-:W-:Y:S01]  /*0af0*/  IMAD.IADD R4, R157, 0x1, -R4 ;  /* 0x000000019d047824 */ /* 0x000fe200078e0a04 */
[----:B------:R-:W-:Y:S02]  /*0b00*/  LEA.HI R6, R7, R152, RZ, 0x2 ;  /* 0x0000009807067211 */ /* 0x000fe400078f10ff */
[----:B------:R-:W-:Y:S02]  /*0b10*/  LOP3.LUT R2, R2, 0x1ffffffe, RZ, 0xc0, !PT ;  /* 0x1ffffffe02027812 */ /* 0x000fe400078ec0ff */
[--C-:B------:R-:W-:Y:S02]  /*0b20*/  SHF.R.S32.HI R8, RZ, 0x2, R6.reuse ;  /* 0x00000002ff087819 */ /* 0x100fe40000011406 */
[----:B------:R-:W-:Y:S01]  /*0b30*/  SHF.R.S32.HI R9, RZ, 0x1f, R6 ;  /* 0x0000001fff097819 */ /* 0x000fe20000011406 */
[----:B------:R-:W-:Y:S01]  /*0b40*/  IMAD.IADD R2, R3, 0x1, -R2 ;  /* 0x0000000103027824 */ /* 0x000fe200078e0a02 */
[----:B------:R-:W-:-:S02]  /*0b50*/  SHF.R.S32.HI R153, RZ, 0x7, R153 ;  /* 0x00000007ff997819 */ /* 0x000fc40000011499 */
[----:B------:R-:W-:Y:S02]  /*0b60*/  LOP3.LUT R10, R10, 0xfffffffc, RZ, 0xc0, !PT ;  /* 0xfffffffc0a0a7812 */ /* 0x000fe400078ec0ff */
[----:B------:R-:W-:Y:S01]  /*0b70*/  LEA.HI R9, R9, R8, RZ, 0x3 ;  /* 0x0000000809097211 */ /* 0x000fe200078f18ff */
[----:B------:R-:W-:Y:S01]  /*0b80*/  IMAD.HI R3, R153, 0x55555556, RZ ;  /* 0x5555555699037827 */ /* 0x000fe200078e02ff */
[----:B------:R-:W-:Y:S02]  /*0b90*/  LOP3.LUT R5, R5, 0xfffffc00, RZ, 0xc0, !PT ;  /* 0xfffffc0005057812 */ /* 0x000fe400078ec0ff */
[----:B------:R-:W-:Y:S01]  /*0ba0*/  LEA.HI R0, R0, R157, RZ, 0x3 ;  /* 0x0000009d00007211 */ /* 0x000fe200078f18ff */
[----:B------:R-:W-:Y:S01]  /*0bb0*/  IMAD.IADD R10, R157, 0x1, -R10 ;  /* 0x000000019d0a7824 */ /* 0x000fe200078e0a0a */
[----:B------:R-:W-:Y:S02]  /*0bc0*/  LOP3.LUT R9, R9, 0xfffffff8, RZ, 0xc0, !PT ;  /* 0xfffffff809097812 */ /* 0x000fe400078ec0ff */
[----:B------:R-:W-:-:S02]  /*0bd0*/  LEA.HI R7, R7, R152, RZ, 0x5 ;  /* 0x0000009807077211 */ /* 0x000fc400078f28ff */
[----:B------:R-:W-:Y:S01]  /*0be0*/  LEA R5, R4, R5, 0x6 ;  /* 0x0000000504057211 */ /* 0x000fe200078e30ff */
[----:B------:R-:W-:Y:S01]  /*0bf0*/  IMAD.IADD R8, R8, 0x1, -R9 ;  /* 0x0000000108087824 */ /* 0x000fe200078e0a09 */
[----:B------:R-:W-:Y:S02]  /*0c00*/  LEA.HI R4, R3, R3, RZ, 0x1 ;  /* 0x0000000303047211 */ /* 0x000fe400078f08ff */
[----:B------:R-:W-:Y:S01]  /*0c10*/  LOP3.LUT R18, R0, 0xfffffff8, RZ, 0xc0, !PT ;  /* 0xfffffff800127812 */ /* 0x000fe200078ec0ff */
[----:B------:R-:W-:Y:S01]  /*0c20*/  IMAD R155, R2, 0x8, R5 ;  /* 0x00000008029b7824 */ /* 0x000fe200078e0205 */
[----:B------:R-:W-:Y:S01]  /*0c30*/  LEA.HI R3, R10, R10, RZ, 0x1 ;  /* 0x0000000a0a037211 */ /* 0x000fe200078f08ff */
[----:B------:R-:W-:Y:S01]  /*0c40*/  IMAD R4, R4, -0x3, R153 ;  /* 0xfffffffd04047824 */ /* 0x000fe200078e0299 */
[----:B------:R-:W-:Y:S01]  /*0c50*/  SHF.R.S32.HI R7, RZ, 0x5, R7 ;  /* 0x00000005ff077819 */ /* 0x000fe20000011407 */
[----:B------:R-:W-:Y:S01]  /*0c60*/  IMAD.IADD R18, R157, 0x1, -R18 ;  /* 0x000000019d127824 */ /* 0x000fe200078e0a12 */
[----:B------:R-:W-:-:S02]  /*0c70*/  LOP3.LUT R3, R3, 0x1ffffffe, RZ, 0xc0, !PT ;  /* 0x1ffffffe03037812 */ /* 0x000fc400078ec0ff */
[----:B------:R-:W-:Y:S01]  /*0c80*/  LOP3.LUT R5, R6, 0x7ffffffc, RZ, 0xc0, !PT ;  /* 0x7ffffffc06057812 */ /* 0x000fe200078ec0ff */
[----:B------:R-:W-:Y:S01]  /*0c90*/  IMAD R7, R7, 0x10, R8 ;  /* 0x0000001007077824 */ /* 0x000fe200078e0208 */
[----:B------:R-:W-:Y:S01]  /*0ca0*/  IADD3 R3, R10, -R3, RZ ;  /* 0x800000030a037210 */ /* 0x000fe20007ffe0ff */
[----:B------:R-:W-:Y:S01]  /*0cb0*/  IMAD.SHL.U32 R19, R18, 0x8, RZ ;  /* 0x0000000812137824 */ /* 0x000fe200078e00ff */
[----:B------:R-:W-:Y:S01]  /*0cc0*/  SHF.R.S32.HI R22, RZ, 0x3, R0 ;  /* 0x00000003ff167819 */ /* 0x000fe20000011400 */
[----:B------:R-:W-:Y:S02]  /*0cd0*/  IMAD R154, R4, 0x40, R7 ;  /* 0x00000040049a7824 */ /* 0x000fe400078e0207 */
[----:B------:R-:W-:Y:S01]  /*0ce0*/  IMAD.IADD R16, R152, 0x1, -R5 ;  /* 0x0000000198107824 */ /* 0x000fe200078e0a05 */
[----:B------:R-:W-:Y:S01]  /*0cf0*/  SHF.R.S32.HI R156, RZ, 0x1f, R19 ;  /* 0x0000001fff9c7819 */ /* 0x000fe20000011413 */
[----:B------:R-:W-:-:S07]  /*0d00*/  IMAD R17, R3, 0x8, R154 ;  /* 0x0000000803117824 */ /* 0x000fce00078e029a */
.L_x_2395:
[----:B012---:R-:W0:Y:S01]  /*0d10*/  LDC.64 R2, c[0x0][0xc88] ;  /* 0x00032200ff027b82 */ /* 0x007e220000000a00 */
[----:B------:R-:W-:Y:S01]  /*0d20*/  ULDC.64 UR8, c[0x0][0xa28] ;  /* 0x00028a0000087ab9 */ /* 0x000fe20000000a00 */
[----:B------:R-:W-:Y:S01]  /*0d30*/  ULDC.64 UR10, c[0x0][0xa18] ;  /* 0x00028600000a7ab9 */ /* 0x000fe20000000a00 */
[----:B------:R-:W-:Y:S01]  /*0d40*/  ULDC UR4, c[0x0][0x424] ;  /* 0x0001090000047ab9 */ /* 0x000fe20000000800 */
        /* <DEDUP_REMOVED lines=11> */
[----:B------:R-:W-:-:S04]  /*0e00*/  @UP0 ULEA UR8, UP2, UR39, UR8, 0x2 ;  /* 0x0000000827080291 */ /* 0x000fc8000f84103f */
[----:B------:R-:W-:Y:S02]  /*0e10*/  @UP0 ULEA.HI.X UR9, UR39, UR9, UR40, 0x2, UP2 ;  /* 0x0000000927090291 */ /* 0x000fe400090f1428 */
[----:B------:R-:W-:Y:S01]  /*0e20*/  @UP1 ULEA UR10, UP0, UR39, UR10, 0x2 ;  /* 0x0000000a270a1291 */ /* 0x000fe2000f80103f */
[----:B------:R-:W-:-:S03]  /*0e30*/  MOV R2, UR8 ;  /* 0x0000000800027c02 */ /* 0x000fc60008000f00 */
[----:B------:R-:W-:Y:S01]  /*0e40*/  @UP1 ULEA.HI.X UR11, UR39, UR11, UR40, 0x2, UP0 ;  /* 0x0000000b270b1291 */ /* 0x000fe200080f1428 */
[----:B------:R-:W-:Y:S01]  /*0e50*/  IMAD.U32 R3, RZ, RZ, UR9 ;  /* 0x00000009ff037e24 */ /* 0x000fe2000f8e00ff */
[----:B------:R-:W-:Y:S01]  /*0e60*/  ULDC.64 UR8, c[0x0][0x418] ;  /* 0x0001060000087ab9 */ /* 0x000fe20000000a00 */
[----:B------:R-:W-:-:S03]  /*0e70*/  IMAD.U32 R4, RZ, RZ, UR10 ;  /* 0x0000000aff047e24 */ /* 0x000fc6000f8e00ff */
[----:B------:R-:W-:Y:S01]  /*0e80*/  IMAD.U32 R5, RZ, RZ, UR11 ;  /* 0x0000000bff057e24 */ /* 0x000fe2000f8e00ff */
[----:B------:R-:W2:Y:S04]  /*0e90*/  @P0 LDG.E R2, desc[UR52][R2.64] ;  /* 0x0000003402020981 */ /* 0x000ea8000c1e1900 */
[----:B------:R-:W3:Y:S01]  /*0ea0*/  @P2 LDG.E R4, desc[UR52][R4.64] ;  /* 0x0000003404042981 */ /* 0x000ee2000c1e1900 */
[----:B------:R-:W-:Y:S01]  /*0eb0*/  UISETP.NE.U32.AND UP0, UPT, UR8, URZ, UPT ;  /* 0x0000003f0800728c */ /* 0x000fe2000bf05070 */
[----:B------:R-:W-:Y:S01]  /*0ec0*/  UMOV UR48, URZ ;  /* 0x0000003f00307c82 */ /* 0x000fe20008000000 */
[----:B------:R-:W-:Y:S02]  /*0ed0*/  UMOV UR41, UR6 ;  /* 0x0000000600297c82 */ /* 0x000fe40008000000 */
[----:B------:R-:W-:-:S03]  /*0ee0*/  UISETP.NE.AND.EX UP0, UPT, UR9, URZ, UPT, UP0 ;  /* 0x0000003f0900728c */ /* 0x000fc6000bf05300 */
[----:B------:R-:W-:Y:S01]  /*0ef0*/  ULDC.64 UR8, c[0x0][0xa20] ;  /* 0x0002880000087ab9 */ /* 0x000fe20000000a00 */
[----:B------:R-:W-:Y:S01]  /*0f00*/  USEL UR4, UR4, 0x1, UP0 ;  /* 0x0000000104047887 */ /* 0x000fe20008000000 */
[----:B------:R-:W-:-:S03]  /*0f10*/  ISETP.NE.U32.AND P1, PT, RZ, UR8, PT ;  /* 0x00000008ff007c0c */ /* 0x000fc6000bf25070 */
        /* <DEDUP_REMOVED lines=19> */
.L_x_2348:
[----:B------:R-:W-:Y:S05]  /*1050*/  @!P1 BRA `(.L_x_2349) ;  /* 0x00000000001c9947 */ /* 0x000fea0003800000 */
[----:B------:R-:W-:-:S04]  /*1060*/  ULEA UR4, UP0, UR39, UR8, 0x2 ;  /* 0x0000000827047291 */ /* 0x000fc8000f80103f */
[----:B------:R-:W-:Y:S02]  /*1070*/  ULEA.HI.X UR6, UR39, UR9, UR40, 0x2, UP0 ;  /* 0x0000000927067291 */ /* 0x000fe400080f1428 */
[----:B------:R-:W-:-:S04]  /*1080*/  MOV R2, UR4 ;  /* 0x0000000400027c02 */ /* 0x000fc80008000f00 */
[----:B------:R-:W-:-:S05]  /*1090*/  IMAD.U32 R3, RZ, RZ, UR6 ;  /* 0x00000006ff037e24 */ /* 0x000fca000f8e00ff */
[----:B------:R-:W2:Y:S02]  /*10a0*/  LDG.E R2, desc[UR52][R2.64] ;  /* 0x0000003402027981 */ /* 0x000ea4000c1e1900 */
[----:B--2---:R-:W-:Y:S01]  /*10b0*/  R2UR UR4, R2 ;  /* 0x00000000020472ca */ /* 0x004fe200000e0000 */
[----:B------:R-:W-:-:S14]  /*10c0*/  BRA `(.L_x_2350) ;  /* 0x0000000000347947 */ /* 0x000fdc0003800000 */
.L_x_2349:
        /* <DEDUP_REMOVED lines=13> */
.L_x_2350:
[----:B------:R-:W-:Y:S01]  /*11a0*/  ULDC UR6, c[0x0][0x448] ;  /* 0x0001120000067ab9 */ /* 0x000fe20000000800 */
[----:B------:R-:W-:Y:S01]  /*11b0*/  UIMAD UR42, UR5, 0xc0, URZ ;  /* 0x000000c0052a78a4 */ /* 0x000fe2000f8e023f */
[----:B------:R-:W-:Y:S01]  /*11c0*/  PLOP3.LUT P0, PT, PT, PT, PT, 0x80, 0x0 ;  /* 0x000000000000781c */ /* 0x000fe20003f0f070 */
[----:B------:R-:W-:Y:S01]  /*11d0*/  UISETP.NE.AND UP0, UPT, UR6, 0x1, UPT ;  /* 0x000000010600788c */ /* 0x000fe2000bf05270 */
[----:B------:R-:W-:Y:S01]  /*11e0*/  IMAD.MOV.U32 R0, RZ, RZ, RZ ;  /* 0x000000ffff007224 */ /* 0x000fe200078e00ff */
[----:B------:R-:W-:Y:S01]  /*11f0*/  UIADD3 UR6, UR42, 0xbf, URZ ;  /* 0x000000bf2a067890 */ /* 0x000fe2000fffe03f */
[----:B------:R-:W-:Y:S01]  /*1200*/  IMAD.MOV.U32 R21, RZ, RZ, RZ ;  /* 0x000000ffff157224 */ /* 0x000fe200078e00ff */
[----:B------:R-:W-:Y:S01]  /*1210*/  UIADD3 UR48, -UR48, UR4, URZ ;  /* 0x0000000430307290 */ /* 0x000fe2000fffe13f */
[----:B------:R-:W-:Y:S01]  /*1220*/  CS2R R118, SRZ ;  /* 0x0000000000767805 */ /* 0x000fe2000001ff00 */
[----:B------:R-:W-:Y:S01]  /*1230*/  UP2UR UR50, UPR, URZ, 0x1 ;  /* 0x000000013f327883 */ /* 0x000fe20008000000 */
[----:B------:R-:W-:Y:S01]  /*1240*/  CS2R R116, SRZ ;  /* 0x0000000000747805 */ /* 0x000fe2000001ff00 */
[----:B------:R-:W-:Y:S01]  /*1250*/  UIADD3 UR7, UR48, 0x80, -UR49 ;  /* 0x0000008030077890 */ /* 0x000fe2000fffe831 */
[----:B------:R-:W-:-:S02]  /*1260*/  CS2R R114, SRZ ;  /* 0x0000000000727805 */ /* 0x000fc4000001ff00 */
[----:B------:R-:W-:Y:S01]  /*1270*/  CS2R R112, SRZ ;  /* 0x0000000000707805 */ /* 0x000fe2000001ff00 */
[----:B------:R-:W-:Y:S01]  /*1280*/  @UP0 ULDC UR4, c[0x0][0x44c] ;  /* 0x0001130000040ab9 */ /* 0x000fe20000000800 */
[----:B------:R-:W-:Y:S01]  /*1290*/  @UP0 ULDC UR8, c[0x0][0x450] ;  /* 0x0001140000080ab9 */ /* 0x000fe20000000800 */
[----:B------:R-:W-:Y:S01]  /*12a0*/  UIMAD.WIDE.U32 UR4, UR6, UR4, URZ ;  /* 0x00000004060472a5 */ /* 0x000fe2000f8e003f */
[----:B------:R-:W-:Y:S01]  /*12b0*/  CS2R R14, SRZ ;  /* 0x00000000000e7805 */ /* 0x000fe2000001ff00 */
[----:B------:R-:W-:Y:S01]  /*12c0*/  UIADD3 UR4, UR48, 0x7f, URZ ;  /* 0x0000007f30047890 */ /* 0x000fe2000fffe03f */
[----:B------:R-:W-:Y:S01]  /*12d0*/  MOV R110, RZ ;  /* 0x000000ff006e7202 */ /* 0x000fe20000000f00 */
[----:B------:R-:W-:Y:S01]  /*12e0*/  @UP0 USHF.R.U32.HI UR6, URZ, UR8, UR5 ;  /* 0x000000083f060299 */ /* 0x000fe20008011605 */
[----:B------:R-:W-:Y:S01]  /*12f0*/  IMAD.MOV.U32 R25, RZ, RZ, RZ ;  /* 0x000000ffff197224 */ /* 0x000fe200078e00ff */
[----:B------:R-:W-:Y:S01]  /*1300*/  USHF.R.S32.HI UR5, URZ, 0x1f, UR4 ;  /* 0x0000001f3f057899 */ /* 0x000fe20008011404 */
[----:B------:R-:W-:Y:S01]  /*1310*/  CS2R R12, SRZ ;  /* 0x00000000000c7805 */ /* 0x000fe2000001ff00 */
[----:B------:R-:W-:Y:S01]  /*1320*/  UIADD3 UR6, UR7, UR6, URZ ;  /* 0x0000000607067290 */ /* 0x000fe2000fffe03f */
[----:B------:R-:W-:Y:S01]  /*1330*/  IMAD.MOV.U32 R106, RZ, RZ, RZ ;  /* 0x000000ffff6a7224 */ /* 0x000fe200078e00ff */
[----:B------:R-:W-:Y:S01]  /*1340*/  ULEA.HI UR5, UR5, UR4, URZ, 0x7 ;  /* 0x0000000405057291 */ /* 0x000fe2000f8f383f */
[----:B------:R-:W-:Y:S01]  /*1350*/  IMAD.MOV.U32 R27, RZ, RZ, RZ ;  /* 0x000000ffff1b7224 */ /* 0x000fe200078e00ff */
[----:B------:R-:W-:Y:S01]  /*1360*/  USHF.R.S32.HI UR7, URZ, 0x1f, UR6 ;  /* 0x0000001f3f077899 */ /* 0x000fe20008011406 */
[----:B------:R-:W-:Y:S01]  /*1370*/  CS2R R102, SRZ ;  /* 0x0000000000667805 */ /* 0x000fe2000001ff00 */
[----:B------:R-:W-:Y:S01]  /*1380*/  USHF.R.S32.HI UR5, URZ, 0x7, UR5 ;  /* 0x000000073f057899 */ /* 0x000fe20008011405 */
[----:B------:R-:W-:Y:S01]  /*1390*/  CS2R R100, SRZ ;  /* 0x0000000000647805 */ /* 0x000fe2000001ff00 */
[----:B------:R-:W-:Y:S01]  /*13a0*/  ULEA.HI UR7, UR7, UR6, URZ, 0x7 ;  /* 0x0000000607077291 */ /* 0x000fe2000f8f383f */
[----:B------:R-:W-:-:S02]  /*13b0*/  CS2R R98, SRZ ;  /* 0x0000000000627805 */ /* 0x000fc4000001ff00 */
[----:B------:R-:W-:Y:S02]  /*13c0*/  CS2R R96, SRZ ;  /* 0x0000000000607805 */ /* 0x000fe4000001ff00 */
[----:B------:R-:W-:Y:S01]  /*13d0*/  CS2R R94, SRZ ;  /* 0x00000000005e7805 */ /* 0x000fe2000001ff00 */
[----:B------:R-:W-:Y:S01]  /*13e0*/  USHF.R.S32.HI UR7, URZ, 0x7, UR7 ;  /* 0x000000073f077899 */ /* 0x000fe20008011407 */
[----:B------:R-:W-:Y:S02]  /*13f0*/  CS2R R92, SRZ ;  /* 0x00000000005c7805 */ /* 0x000fe4000001ff00 */
[----:B------:R-:W-:Y:S02]  /*1400*/  CS2R R90, SRZ ;  /* 0x00000000005a7805 */ /* 0x000fe4000001ff00 */
[----:B------:R-:W-:Y:S01]  /*1410*/  CS2R R88, SRZ ;  /* 0x0000000000587805 */ /* 0x000fe2000001ff00 */
[----:B------:R-:W-:-:S04]  /*1420*/  UISETP.LT.AND UP0, UPT, UR5, UR7, UPT ;  /* 0x000000070500728c */ /* 0x000fc8000bf01270 */
[----:B------:R-:W-:-:S04]  /*1430*/  USEL UR51, UR5, UR7, UP0 ;  /* 0x0000000705337287 */ /* 0x000fc80008000000 */
[----:B------:R-:W-:-:S06]  /*1440*/  UISETP.GE.AND UP0, UPT, UR51, 0x1, UPT ;  /* 0x000000013300788c */ /* 0x000fcc000bf06270 */
[----:B------:R-:W-:-:S13]  /*1450*/  PLOP3.LUT P1, PT, PT, PT, UP0, 0x80, 0x0 ;  /* 0x000000000000781c */ /* 0x000fda0003f2f008 */
        /* <DEDUP_REMOVED lines=26> */
[----:B------:R-:W-:Y:S01]  /*1600*/  MOV R13, RZ ;  /* 0x000000ff000d7202 */ /* 0x000fe20000000f00 */
[----:B------:R-:W-:-:S02]  /*1610*/  IMAD.U32 R11, RZ, RZ, UR7 ;  /* 0x00000007ff0b7e24 */ /* 0x000fc4000f8e00ff */
[----:B------:R-:W-:Y:S02]  /*1620*/  IMAD.MOV.U32 R8, RZ, RZ, 0x70 ;  /* 0x00000070ff087424 */ /* 0x000fe400078e00ff */
[----:B0-----:R-:W-:-:S07]  /*1630*/  IMAD.MOV.U32 R12, RZ, RZ, 0x1 ;  /* 0x00000001ff0c7424 */ /* 0x001fce00078e00ff */
[----:B------:R-:W-:-:S07]  /*1640*/  LEPC R20, `(.L_x_2352) ;  /* 0x000000001014794e */ /* 0x000fce0000000000 */
[----:B-1----:R-:W-:Y:S05]  /*1650*/  CALL.ABS.NOINC R2 ;  /* 0x0000000002007343 */ /* 0x002fea0003c00000 */
.L_x_2352:
        /* <DEDUP_REMOVED lines=9> */
.L_x_2480:
[----:B------:R-:W-:Y:S05]  /*16f0*/  @!P0 BRA `(.L_x_2354) ;  /* 0x0000000000048947 */ /* 0x000fea0003800000 */
[----:B------:R-:W-:Y:S01]  /*1700*/  BPT.TRAP 0x1 ;  /* 0x000000040000795c */ /* 0x000fe20000300000 */
.L_x_2354:
[----:B0-----:R-:W-:Y:S02]  /*1710*/  IMAD.U32 R0, RZ, RZ, UR37 ;  /* 0x00000025ff007e24 */ /* 0x001fe4000f8e00ff */
[----:B------:R-:W-:-:S03]  /*1720*/  IMAD.U32 R3, RZ, RZ, UR36 ;  /* 0x00000024ff037e24 */ /* 0x000fc6000f8e00ff */
[----:B------:R-:W-:Y:S02]  /*1730*/  LEA R0, R0, UR45, 0x3 ;  /* 0x0000002d00007c11 */ /* 0x000fe4000f8e18ff */
[----:B------:R-:W-:-:S04]  /*1740*/  SHF.L.U32 R3, R3, 0x1f, RZ ;  /* 0x0000001f03037819 */ /* 0x000fc800000006ff */
[----:B------:R0:W1:Y:S01]  /*1750*/  SYNCS.PHASECHK.TRANS64.TRYWAIT P1, [R0+URZ+0x16830], R3 ;  /* 0x01683003000075a7 */ /* 0x000062000802017f */
[----:B------:R-:W-:Y:S05]  /*1760*/  @!P0 BRA `(.L_x_2355) ;  /* 0x0000000000048947 */ /* 0x000fea0003800000 */
[----:B------:R-:W-:Y:S01]  /*1770*/  BPT.TRAP 0x1 ;  /* 0x000000040000795c */ /* 0x000fe20000300000 */
.L_x_2355:
[----:B-1----:R-:W-:Y:S05]  /*1780*/  @P1 BRA `(.L_x_2356) ;  /* 0x0000000000081947 */ /* 0x002fea0003800000 */
[----:B------:R-:W1:Y:S02]  /*1790*/  SYNCS.PHASECHK.TRANS64.TRYWAIT P1, [R0+URZ+0x16830], R3 ;  /* 0x01683003000075a7 */ /* 0x000e64000802017f */
[----:B-1----:R-:W-:Y:S05]  /*17a0*/  @!P1 BRA `(.L_x_2357) ;  /* 0x000000f800a89947 */ /* 0x002fea0003800000 */
.L_x_2356:
        /* <DEDUP_REMOVED lines=35> */
.L_x_2358:
[----:B------:R-:W-:Y:S01]  /*19e0*/  UISETP.NE.AND UP0, UPT, UR50, URZ, UPT ;  /* 0x0000003f3200728c */ /* 0x000fe2000bf05270 */
[----:B------:R-:W-:Y:S01]  /*19f0*/  VIADD R14, R17, UR42 ;  /* 0x0000002a110e7c36 */ /* 0x000fe20008000000 */
[----:B------:R-:W-:Y:S01]  /*1a00*/  ULDC UR10, c[0x0][0x9d8] ;  /* 0x00027600000a7ab9 */ /* 0x000fe20000000800 */
[----:B------:R-:W-:Y:S02]  /*1a10*/  IMAD.U32 R4, RZ, RZ, UR49 ;  /* 0x00000031ff047e24 */ /* 0x000fe4000f8e00ff */
[----:B------:R-:W-:Y:S01]  /*1a20*/  FMUL.FTZ R26, R26, UR10 ;  /* 0x0000000a1a1a7c20 */ /* 0x000fe20008410000 */
[----:B------:R-:W-:Y:S01]  /*1a30*/  FMUL.FTZ R27, R27, UR10 ;  /* 0x0000000a1b1b7c20 */ /* 0x000fe20008410000 */
[----:B------:R-:W-:Y:S01]  /*1a40*/  PLOP3.LUT P1, PT, PT, PT, UP0, 0x80, 0x0 ;  /* 0x000000000000781c */ /* 0x000fe20003f2f008 */
[----:B------:R-:W-:Y:S01]  /*1a50*/  FMUL.FTZ R30, R30, UR10 ;  /* 0x0000000a1e1e7c20 */ /* 0x000fe20008410000 */
[----:B------:R-:W-:Y:S01]  /*1a60*/  PLOP3.LUT P2, PT, PT, PT, UP0, 0x80, 0x0 ;  /* 0x000000000000781c */ /* 0x000fe20003f4f008 */
[----:B------:R-:W-:Y:S01]  /*1a70*/  MUFU.TANH R105, R27 ;  /* 0x0000001b00697308 */ /* 0x000fe20000002400 */
[----:B------:R-:W-:Y:S01]  /*1a80*/  FMUL.FTZ R31, R31, UR10 ;  /* 0x0000000a1f1f7c20 */ /* 0x000fe20008410000 */
[----:B------:R-:W-:Y:S01]  /*1a90*/  @UP0 ULDC UR6, c[0x0][0x44c] ;  /* 0x0001130000060ab9 */ /* 0x000fe20000000800 */
[----:B------:R-:W-:Y:S01]  /*1aa0*/  FMUL.FTZ R34, R34, UR10 ;  /* 0x0000000a22227c20 */ /* 0x000fe20008410000 */
[----:B------:R-:W-:Y:S01]  /*1ab0*/  FMUL.FTZ R35, R35, UR10 ;  /* 0x0000000a23237c20 */ /* 0x000fe20008410000 */
[----:B------:R-:W-:Y:S01]  /*1ac0*/  FMUL.FTZ R38, R38, UR10 ;  /* 0x0000000a26267c20 */ /* 0x000fe20008410000 */
[----:B------:R-:W-:Y:S01]  /*1ad0*/  FMUL.FTZ R39, R39, UR10 ;  /* 0x0000000a27277c20 */ /* 0x000fe20008410000 */
[----:B------:R-:W-:Y:S01]  /*1ae0*/  FMUL.FTZ R42, R42, UR10 ;  /* 0x0000000a2a2a7c20 */ /* 0x000fe20008410000 */
[----:B------:R-:W2:Y:S01]  /*1af0*/  MUFU.TANH R26, R26 ;  /* 0x0000001a001a7308 */ /* 0x000ea20000002400 */
        /* <DEDUP_REMOVED lines=8> */
[----:B------:R-:W3:Y:S01]  /*1b80*/  MUFU.TANH R101, R30 ;  /* 0x0000001e00657308 */ /* 0x000ee20000002400 */
[----:B------:R-:W-:Y:S01]  /*1b90*/  UIMAD UR6, UR51, UR6, 0x80 ;  /* 0x00000080330674a4 */ /* 0x000fe2000f8e0206 */
[----:B------:R-:W-:Y:S01]  /*1ba0*/  FMUL.FTZ R51, R51, UR10 ;  /* 0x0000000a33337c20 */ /* 0x000fe20008410000 */
[----:B------:R-:W4:Y:S01]  /*1bb0*/  SHFL.IDX PT, R2, R14, 0x1, 0x1c1f ;  /* 0x003c1f000e027f89 */ /* 0x000f2200000e0000 */
[----:B------:R-:W-:Y:S01]  /*1bc0*/  FMUL.FTZ R54, R54, UR10 ;  /* 0x0000000a36367c20 */ /* 0x000fe20008410000 */
[----:B------:R-:W-:Y:S01]  /*1bd0*/  UIADD3 UR7, UR6, 0x1, URZ ;  /* 0x0000000106077890 */ /* 0x000fe2000fffe03f */
[----:B------:R-:W-:Y:S01]  /*1be0*/  FMUL.FTZ R63, R63, UR10 ;  /* 0x0000000a3f3f7c20 */ /* 0x000fe20008410000 */
[----:B------:R-:W-:Y:S01]  /*1bf0*/  UIADD3 UR6, UR48, UR6, URZ ;  /* 0x0000000630067290 */ /* 0x000fe2000fffe03f */
[----:B------:R5:W3:Y:S01]  /*1c00*/  MUFU.TANH R99, R31 ;  /* 0x0000001f00637308 */ /* 0x000ae20000002400 */
[----:B------:R-:W-:Y:S01]  /*1c10*/  FMUL.FTZ R9, R25, UR10 ;  /* 0x0000000a19097c20 */ /* 0x000fe20008410000 */
[----:B------:R-:W-:Y:S01]  /*1c20*/  FMUL.FTZ R25, R36, UR10 ;  /* 0x0000000a24197c20 */ /* 0x000fe20008410000 */
[----:B------:R-:W-:Y:S01]  /*1c30*/  MOV R103, UR7 ;  /* 0x0000000700677c02 */ /* 0x000fe20008000f00 */
[----:B------:R-:W-:Y:S01]  /*1c40*/  FMUL.FTZ R36, R53, UR10 ;  /* 0x0000000a35247c20 */ /* 0x000fe20008410000 */
[----:B01----:R-:W-:-:S02]  /*1c50*/  IMAD.U32 R3, RZ, RZ, UR6 ;  /* 0x00000006ff037e24 */ /* 0x003fc4000f8e00ff */
[----:B------:R-:W-:Y:S01]  /*1c60*/  FMUL.FTZ R55, R55, UR10 ;  /* 0x0000000a37377c20 */ /* 0x000fe20008410000 */
[----:B------:R-:W-:Y:S01]  /*1c70*/  FMUL.FTZ R59, R59, UR10 ;  /* 0x0000000a3b3b7c20 */ /* 0x000fe20008410000 */
[C---:B------:R-:W-:Y:S01]  /*1c80*/  IMAD R103, R16.reuse, -0x2, R103 ;  /* 0xfffffffe10677824 */ /* 0x040fe200078e0267 */
[----:B------:R-:W0:Y:S01]  /*1c90*/  MUFU.TANH R97, R34 ;  /* 0x0000002200617308 */ /* 0x000e220000002400 */
[----:B------:R-:W-:Y:S02]  /*1ca0*/  IMAD R20, R16, -0x2, R3 ;  /* 0xfffffffe10147824 */ /* 0x000fe400078e0203 */
[----:B------:R-:W-:Y:S01]  /*1cb0*/  FMUL.FTZ R3, R67, UR10 ;  /* 0x0000000a43037c20 */ /* 0x000fe20008410000 */
[----:B-----5:R-:W-:Y:S01]  /*1cc0*/  FMUL.FTZ R31, R45, UR10 ;  /* 0x0000000a2d1f7c20 */ /* 0x020fe20008410000 */
[----:B------:R-:W-:Y:S01]  /*1cd0*/  IADD3 R103, -R4, UR48, R103 ;  /* 0x0000003004677c10 */ /* 0x000fe2000fffe167 */
[----:B------:R-:W-:Y:S01]  /*1ce0*/  FMUL.FTZ R58, R58, UR10 ;  /* 0x0000000a3a3a7c20 */ /* 0x000fe20008410000 */
[----:B------:R-:W-:Y:S01]  /*1cf0*/  FMUL.FTZ R11, R29, UR10 ;  /* 0x0000000a1d0b7c20 */ /* 0x000fe20008410000 */
[----:B------:R-:W-:Y:S01]  /*1d00*/  FMUL.FTZ R21, R32, UR10 ;  /* 0x0000000a20157c20 */ /* 0x000fe20008410000 */
[----:B------:R-:W1:Y:S01]  /*1d10*/  MUFU.TANH R35, R35 ;  /* 0x0000002300237308 */ /* 0x000e620000002400 */
[----:B------:R-:W-:Y:S01]  /*1d20*/  FMUL.FTZ R29, R40, UR10 ;  /* 0x0000000a281d7c20 */ /* 0x000fe20008410000 */
[----:B----4-:R-:W-:Y:S01]  /*1d30*/  VIADDMNMX R2, R2, R103, R20, PT ;  /* 0x0000006702027246 */ /* 0x010fe20003800114 */
[----:B------:R-:W-:Y:S01]  /*1d40*/  FMUL.FTZ R32, R49, UR10 ;  /* 0x0000000a31207c20 */ /* 0x000fe20008410000 */
[----:B------:R-:W-:Y:S01]  /*1d50*/  FMUL.FTZ R40, R57, UR10 ;  /* 0x0000000a39287c20 */ /* 0x000fe20008410000 */
[----:B------:R-:W-:Y:S01]  /*1d60*/  FMUL.FTZ R62, R62, UR10 ;  /* 0x0000000a3e3e7c20 */ /* 0x000fe20008410000 */
[----:B------:R-:W-:Y:S01]  /*1d70*/  ISETP.GT.AND P1, PT, R2, RZ, PT ;  /* 0x000000ff0200720c */ /* 0x000fe20003f24270 */
[----:B------:R-:W-:Y:S01]  /*1d80*/  FMUL.FTZ R66, R66, UR10 ;  /* 0x0000000a42427c20 */ /* 0x000fe20008410000 */
[C---:B------:R-:W-:Y:S01]  /*1d90*/  ISETP.GT.AND P2, PT, R2.reuse, 0x1, PT ;  /* 0x000000010200780c */ /* 0x040fe20003f44270 */
[----:B------:R-:W4:Y:S01]  /*1da0*/  MUFU.TANH R93, R38 ;  /* 0x00000026005d7308 */ /* 0x000f220000002400 */
[----:B------:R-:W-:Y:S01]  /*1db0*/  ISETP.GT.AND P3, PT, R2, 0x8, PT ;  /* 0x000000080200780c */ /* 0x000fe20003f64270 */
[----:B------:R-:W-:Y:S01]  /*1dc0*/  FMUL.FTZ R13, R28, UR10 ;  /* 0x0000000a1c0d7c20 */ /* 0x000fe20008410000 */
[----:B--2---:R-:W-:Y:S01]  /*1dd0*/  FSEL R107, R26, -INF , P1 ;  /* 0xff8000001a6b7808 */ /* 0x004fe20000800000 */
[----:B------:R-:W-:Y:S01]  /*1de0*/  FMUL.FTZ R28, R41, UR10 ;  /* 0x0000000a291c7c20 */ /* 0x000fe20008410000 */
[----:B------:R-:W-:Y:S01]  /*1df0*/  FSEL R105, R105, -INF , P2 ;  /* 0xff80000069697808 */ /* 0x000fe20001000000 */
[----:B------:R-:W-:Y:S01]  /*1e00*/  FMUL.FTZ R70, R70, UR10 ;  /* 0x0000000a46467c20 */ /* 0x000fe20008410000 */
[C---:B------:R-:W-:Y:S01]  /*1e10*/  ISETP.GT.AND P1, PT, R2.reuse, 0x9, PT ;  /* 0x000000090200780c */ /* 0x040fe20003f24270 */
[----:B------:R-:W2:Y:S01]  /*1e20*/  MUFU.TANH R39, R39 ;  /* 0x0000002700277308 */ /* 0x000ea20000002400 */
[----:B---3--:R-:W-:Y:S01]  /*1e30*/  FSEL R101, R101, -INF , P3 ;  /* 0xff80000065657808 */ /* 0x008fe20001800000 */
[----:B------:R-:W-:Y:S01]  /*1e40*/  FMUL.FTZ R27, R37, UR10 ;  /* 0x0000000a251b7c20 */ /* 0x000fe20008410000 */
[----:B------:R-:W-:Y:S01]  /*1e50*/  FMNMX.FTZ R4, R107, R105, !PT ;  /* 0x000000696b047209 */ /* 0x000fe20007810000 */
[----:B------:R-:W-:Y:S01]  /*1e60*/  FMUL.FTZ R71, R71, UR10 ;  /* 0x0000000a47477c20 */ /* 0x000fe20008410000 */
[----:B------:R-:W-:Y:S01]  /*1e70*/  ISETP.GT.AND P2, PT, R2, 0x10, PT ;  /* 0x000000100200780c */ /* 0x000fe20003f44270 */
[----:B------:R-:W-:Y:S01]  /*1e80*/  FMUL.FTZ R74, R74, UR10 ;  /* 0x0000000a4a4a7c20 */ /* 0x000fe20008410000 */
[----:B------:R-:W-:Y:S01]  /*1e90*/  FSEL R99, R99, -INF , P1 ;  /* 0xff80000063637808 */ /* 0x000fe20000800000 */
[----:B------:R-:W3:Y:S01]  /*1ea0*/  MUFU.TANH R89, R42 ;  /* 0x0000002a00597308 */ /* 0x000ee20000002400 */
[----:B------:R-:W-:Y:S01]  /*1eb0*/  FMNMX.FTZ R4, R101, R4, !PT ;  /* 0x0000000465047209 */ /* 0x000fe20007810000 */
[----:B------:R-:W-:Y:S01]  /*1ec0*/  FMUL.FTZ R7, R24, UR10 ;  /* 0x0000000a18077c20 */ /* 0x000fe20008410000 */
[C---:B------:R-:W-:Y:S01]  /*1ed0*/  ISETP.GT.AND P1, PT, R2.reuse, 0x11, PT ;  /* 0x000000110200780c */ /* 0x040fe20003f24270 */
[----:B------:R-:W-:Y:S01]  /*1ee0*/  FMUL.FTZ R75, R75, UR10 ;  /* 0x0000000a4b4b7c20 */ /* 0x000fe20008410000 */
[----:B0-----:R-:W-:Y:S01]  /*1ef0*/  FSEL R97, R97, -INF , P2 ;  /* 0xff80000061617808 */ /* 0x001fe20001000000 */
[----:B------:R-:W-:Y:S01]  /*1f00*/  FMUL.FTZ R24, R33, UR10 ;  /* 0x0000000a21187c20 */ /* 0x000fe20008410000 */
[----:B------:R-:W-:Y:S01]  /*1f10*/  FMNMX.FTZ R4, R99, R4, !PT ;  /* 0x0000000463047209 */ /* 0x000fe20007810000 */
[----:B------:R-:W0:Y:S01]  /*1f20*/  MUFU.TANH R43, R43 ;  /* 0x0000002b002b7308 */ /* 0x000e220000002400 */
[----:B------:R-:W-:Y:S01]  /*1f30*/  ISETP.GT.AND P2, PT, R2, 0x18, PT ;  /* 0x000000180200780c */ /* 0x000fe20003f44270 */
[----:B------:R-:W-:Y:S01]  /*1f40*/  FMUL.FTZ R78, R78, UR10 ;  /* 0x0000000a4e4e7c20 */ /* 0x000fe20008410000 */
[----:B-1----:R-:W-:Y:S01]  /*1f50*/  FSEL R95, R35, -INF , P1 ;  /* 0xff800000235f7808 */ /* 0x002fe20000800000 */
[----:B------:R-:W-:Y:S01]  /*1f60*/  FMUL.FTZ R79, R79, UR10 ;  /* 0x0000000a4f4f7c20 */ /* 0x000fe20008410000 */
[----:B------:R-:W-:Y:S01]  /*1f70*/  FMNMX.FTZ R4, R97, R4, !PT ;  /* 0x0000000461047209 */ /* 0x000fe20007810000 */
[----:B------:R-:W-:Y:S01]  /*1f80*/  FMUL.FTZ R82, R82, UR10 ;  /* 0x0000000a52527c20 */ /* 0x000fe20008410000 */
[----:B------:R-:W-:Y:S01]  /*1f90*/  ISETP.GT.AND P1, PT, R2, 0x19, PT ;  /* 0x000000190200780c */ /* 0x000fe20003f24270 */
[----:B------:R-:W1:Y:S01]  /*1fa0*/  MUFU.TANH R46, R46 ;  /* 0x0000002e002e7308 */ /* 0x000e620000002400 */
[----:B----4-:R-:W-:Y:S01]  /*1fb0*/  FSEL R93, R93, -INF , P2 ;  /* 0xff8000005d5d7808 */ /* 0x010fe20001000000 */
[----:B------:R-:W-:Y:S01]  /*1fc0*/  FMUL.FTZ R83, R83, UR10 ;  /* 0x0000000a53537c20 */ /* 0x000fe20008410000 */
[----:B------:R-:W-:Y:S01]  /*1fd0*/  FMNMX.FTZ R4, R95, R4, !PT ;  /* 0x000000045f047209 */ /* 0x000fe20007810000 */
[----:B------:R-:W-:Y:S01]  /*1fe0*/  FMUL.FTZ R86, R86, UR10 ;  /* 0x0000000a56567c20 */ /* 0x000fe20008410000 */
[----:B------:R-:W-:Y:S01]  /*1ff0*/  ISETP.GT.AND P2, PT, R2, 0x20, PT ;  /* 0x000000200200780c */ /* 0x000fe20003f44270 */
[----:B------:R-:W-:Y:S01]  /*2000*/  FMUL.FTZ R87, R87, UR10 ;  /* 0x0000000a57577c20 */ /* 0x000fe20008410000 */
[----:B--2---:R-:W-:Y:S01]  /*2010*/  FSEL R91, R39, -INF , P1 ;  /* 0xff800000275b7808 */ /* 0x004fe20000800000 */
[----:B------:R-:W-:Y:S01]  /*2020*/  MUFU.TANH R47, R47 ;  /* 0x0000002f002f7308 */ /* 0x000fe20000002400 */
[----:B------:R-:W-:Y:S01]  /*2030*/  FMNMX.FTZ R4, R93, R4, !PT ;  /* 0x000000045d047209 */ /* 0x000fe20007810000 */
[----:B------:R-:W-:Y:S01]  /*2040*/  FMUL.FTZ R30, R44, UR10 ;  /* 0x0000000a2c1e7c20 */ /* 0x000fe20008410000 */
[C---:B------:R-:W-:Y:S01]  /*2050*/  ISETP.GT.AND P1, PT, R2.reuse, 0x21, PT ;  /* 0x000000210200780c */ /* 0x040fe20003f24270 */
[----:B------:R-:W2:Y:S01]  /*2060*/  SHFL.IDX PT, R26, R14, RZ, 0x1c1f ;  /* 0x001c1fff0e1a7589 */ /* 0x000ea200000e0000 */
[----:B---3--:R-:W-:Y:S01]  /*2070*/  FSEL R89, R89, -INF , P2 ;  /* 0xff80000059597808 */ /* 0x008fe20001000000 */
[----:B------:R-:W-:Y:S01]  /*2080*/  ULDC UR6, c[0x0][0x988] ;  /* 0x0002620000067ab9 */ /* 0x000fe20000000800 */
        /* <DEDUP_REMOVED lines=9> */
[----:B------:R-:W-:Y:S01]  /*2120*/  MUFU.TANH R51, R51 ;  /* 0x0000003300337308 */ /* 0x000fe20000002400 */
[----:B------:R-:W-:Y:S01]  /*2130*/  FMNMX.FTZ R4, R67, R4, !PT ;  /* 0x0000000443047209 */ /* 0x000fe20007810000 */
[----:B------:R-:W-:Y:S01]  /*2140*/  @UP0 ULDC UR14, c[0x0][0x450] ;  /* 0x00011400000e0ab9 */ /* 0x000fe20000000800 */
[----:B------:R-:W-:Y:S01]  /*2150*/  R2UR UR11, R0 ;  /* 0x00000000000b72ca */ /* 0x000fe200000e0000 */
[----:B------:R-:W-:Y:S01]  /*2160*/  UIADD3 UR24, UR51, -0x2, URZ ;  /* 0xfffffffe33187890 */ /* 0x000fe2000fffe03f */
[----:B------:R-:W-:-:S02]  /*2170*/  CS2R R118, SRZ ;  /* 0x0000000000767805 */ /* 0x000fc4000001ff00 */
[----:B------:R-:W-:Y:S02]  /*2180*/  CS2R R116, SRZ ;  /* 0x0000000000747805 */ /* 0x000fe4000001ff00 */
[----:B------:R-:W-:Y:S01]  /*2190*/  CS2R R114, SRZ ;  /* 0x0000000000727805 */ /* 0x000fe2000001ff00 */
[----:B------:R-:W0:Y:S01]  /*21a0*/  MUFU.TANH R53, R54 ;  /* 0x0000003600357308 */ /* 0x000e220000002400 */
[----:B------:R-:W-:Y:S02]  /*21b0*/  CS2R R112, SRZ ;  /* 0x0000000000707805 */ /* 0x000fe4000001ff00 */
[----:B--2---:R-:W-:-:S05]  /*21c0*/  VIADDMNMX R103, R26, R103, R20, PT ;  /* 0x000000671a677246 */ /* 0x004fca0003800114 */
[----:B------:R1:W-:Y:S01]  /*21d0*/  MUFU.TANH R6, R63 ;  /* 0x0000003f00067308 */ /* 0x0003e20000002400 */
[----:B------:R-:W-:-:S07]  /*21e0*/  ISETP.GT.AND P3, PT, R103, 0x8, PT ;  /* 0x000000086700780c */ /* 0x000fce0003f64270 */
[----:B------:R-:W2:Y:S01]  /*21f0*/  MUFU.TANH R5, R55 ;  /* 0x0000003700057308 */ /* 0x000ea20000002400 */
[----:B-1----:R-:W-:Y:S02]  /*2200*/  FSEL R63, R46, -INF , P2 ;  /* 0xff8000002e3f7808 */ /* 0x002fe40001000000 */
[----:B------:R-:W-:Y:S02]  /*2210*/  ISETP.GT.AND P2, PT, R2, 0x30, PT ;  /* 0x000000300200780c */ /* 0x000fe40003f44270 */
[----:B------:R-:W-:Y:S02]  /*2220*/  FMNMX.FTZ R4, R63, R4, !PT ;  /* 0x000000043f047209 */ /* 0x000fe40007810000 */
[----:B---3--:R-:W-:Y:S01]  /*2230*/  FSEL R57, R50, -INF , P2 ;  /* 0xff80000032397808 */ /* 0x008fe20001000000 */
[----:B------:R1:W-:Y:S01]  /*2240*/  MUFU.TANH R45, R59 ;  /* 0x0000003b002d7308 */ /* 0x0003e20000002400 */
[----:B------:R-:W-:-:S04]  /*2250*/  ISETP.GT.AND P2, PT, R2, 0x38, PT ;  /* 0x000000380200780c */ /* 0x000fc80003f44270 */
[----:B0-----:R-:W-:Y:S02]  /*2260*/  FSEL R53, R53, -INF , P2 ;  /* 0xff80000035357808 */ /* 0x001fe40001000000 */
[C---:B------:R-:W-:Y:S01]  /*2270*/  ISETP.GT.AND P2, PT, R2.reuse, 0x40, PT ;  /* 0x000000400200780c */ /* 0x040fe20003f44270 */
[----:B------:R0:W3:Y:S01]  /*2280*/  MUFU.TANH R49, R58 ;  /* 0x0000003a00317308 */ /* 0x0000e20000002400 */
[----:B-1----:R-:W-:Y:S02]  /*2290*/  FSEL R59, R47, -INF , P1 ;  /* 0xff8000002f3b7808 */ /* 0x002fe40000800000 */
[C---:B------:R-:W-:Y:S02]  /*22a0*/  ISETP.GT.AND P1, PT, R2.reuse, 0x31, PT ;  /* 0x000000310200780c */ /* 0x040fe40003f24270 */
[----:B------:R-:W-:Y:S02]  /*22b0*/  FMNMX.FTZ R4, R59, R4, !PT ;  /* 0x000000043b047209 */ /* 0x000fe40007810000 */
[----:B------:R-:W-:Y:S01]  /*22c0*/  FSEL R55, R51, -INF , P1 ;  /* 0xff80000033377808 */ /* 0x000fe20000800000 */
[----:B------:R-:W1:Y:S01]  /*22d0*/  MUFU.TANH R62, R62 ;  /* 0x0000003e003e7308 */ /* 0x000e620000002400 */
[----:B------:R-:W-:Y:S01]  /*22e0*/  FMNMX.FTZ R4, R57, R4, !PT ;  /* 0x0000000439047209 */ /* 0x000fe20007810000 */
[----:B0-----:R-:W-:Y:S01]  /*22f0*/  FMUL.FTZ R58, R69, UR10 ;  /* 0x0000000a453a7c20 */ /* 0x001fe20008410000 */
[----:B------:R-:W-:Y:S01]  /*2300*/  ISETP.GT.AND P1, PT, R2, 0x39, PT ;  /* 0x000000390200780c */ /* 0x000fe20003f24270 */
[----:B------:R-:W-:Y:S01]  /*2310*/  FMUL.FTZ R69, R81, UR10 ;  /* 0x0000000a51457c20 */ /* 0x000fe20008410000 */
[----:B------:R-:W-:-:S02]  /*2320*/  FMNMX.FTZ R4, R55, R4, !PT ;  /* 0x0000000437047209 */ /* 0x000fc40007810000 */
[----:B--2---:R-:W-:Y:S01]  /*2330*/  FSEL R51, R5, -INF , P1 ;  /* 0xff80000005337808 */ /* 0x004fe20000800000 */
[----:B------:R-:W0:Y:S01]  /*2340*/  MUFU.TANH R41, R66 ;  /* 0x0000004200297308 */ /* 0x000e220000002400 */
        /* <DEDUP_REMOVED lines=10> */
[----:B-1----:R-:W-:Y:S01]  /*23f0*/  FSEL R47, R62, -INF , P2 ;  /* 0xff8000003e2f7808 */ /* 0x002fe20001000000 */
[----:B------:R-:W-:Y:S01]  /*2400*/  FMUL.FTZ R62, R72, UR10 ;  /* 0x0000000a483e7c20 */ /* 0x000fe20008410000 */
[----:B------:R-:W-:Y:S02]  /*2410*/  FMNMX.FTZ R4, R45, R4, !PT ;  /* 0x000000042d047209 */ /* 0x000fe40007810000 */
[----:B------:R-:W-:-:S02]  /*2420*/  ISETP.GT.AND P2, PT, R2, 0x50, PT ;  /* 0x000000500200780c */ /* 0x000fc40003f44270 */
[----:B------:R-:W-:Y:S01]  /*2430*/  FSEL R43, R6, -INF , P1 ;  /* 0xff800000062b7808 */ /* 0x000fe20000800000 */
[----:B------:R1:W4:Y:S01]  /*2440*/  MUFU.TANH R35, R71 ;  /* 0x0000004700237308 */ /* 0x0003220000002400 */
[----:B------:R-:W-:Y:S02]  /*2450*/  FMNMX.FTZ R4, R47, R4, !PT ;  /* 0x000000042f047209 */ /* 0x000fe40007810000 */
[C---:B------:R-:W-:Y:S02]  /*2460*/  ISETP.GT.AND P1, PT, R2.reuse, 0x51, PT ;  /* 0x000000510200780c */ /* 0x040fe40003f24270 */
[----:B0-----:R-:W-:Y:S02]  /*2470*/  FSEL R41, R41, -INF , P2 ;  /* 0xff80000029297808 */ /* 0x001fe40001000000 */
[----:B------:R-:W-:Y:S01]  /*2480*/  FMNMX.FTZ R4, R43, R4, !PT ;  /* 0x000000042b047209 */ /* 0x000fe20007810000 */
[----:B------:R0:W5:Y:S01]  /*2490*/  MUFU.TANH R33, R74 ;  /* 0x0000004a00217308 */ /* 0x0001620000002400 */
[----:B------:R-:W-:Y:S01]  /*24a0*/  ISETP.GT.AND P2, PT, R2, 0x58, PT ;  /* 0x000000580200780c */ /* 0x000fe20003f44270 */
[----:B-1----:R-:W-:Y:S01]  /*24b0*/  FMUL.FTZ R71, R85, UR10 ;  /* 0x0000000a55477c20 */ /* 0x002fe20008410000 */
[----:B--2---:R-:W-:-:S02]  /*24c0*/  FSEL R39, R3, -INF , P1 ;  /* 0xff80000003277808 */ /* 0x004fc40000800000 */
[----:B------:R-:W-:Y:S02]  /*24d0*/  FMNMX.FTZ R4, R41, R4, !PT ;  /* 0x0000000429047209 */ /* 0x000fe40007810000 */
[----:B------:R-:W-:Y:S01]  /*24e0*/  ISETP.GT.AND P1, PT, R2, 0x59, PT ;  /* 0x000000590200780c */ /* 0x000fe20003f24270 */
[----:B------:R-:W1:Y:S01]  /*24f0*/  MUFU.TANH R75, R75 ;  /* 0x0000004b004b7308 */ /* 0x000e620000002400 */
[----:B---3--:R-:W-:Y:S01]  /*2500*/  FSEL R37, R37, -INF , P2 ;  /* 0xff80000025257808 */ /* 0x008fe20001000000 */
[----:B0-----:R-:W-:Y:S01]  /*2510*/  FMUL.FTZ R74, R60, UR10 ;  /* 0x0000000a3c4a7c20 */ /* 0x001fe20008410000 */
[----:B------:R-:W-:Y:S02]  /*2520*/  FMNMX.FTZ R4, R39, R4, !PT ;  /* 0x0000000427047209 */ /* 0x000fe40007810000 */
[----:B------:R-:W-:Y:S02]  /*2530*/  ISETP.GT.AND P2, PT, R2, 0x60, PT ;  /* 0x000000600200780c */ /* 0x000fe40003f44270 */
[----:B----4-:R-:W-:Y:S01]  /*2540*/  FSEL R35, R35, -INF , P1 ;  /* 0xff80000023237808 */ /* 0x010fe20000800000 */
[----:B------:R0:W2:Y:S01]  /*2550*/  MUFU.TANH R5, R78 ;  /* 0x0000004e00057308 */ /* 0x0000a20000002400 */
[----:B------:R-:W-:-:S02]  /*2560*/  FMNMX.FTZ R4, R37, R4, !PT ;  /* 0x0000000425047209 */ /* 0x000fc40007810000 */
[C---:B------:R-:W-:Y:S02]  /*2570*/  ISETP.GT.AND P1, PT, R2.reuse, 0x61, PT ;  /* 0x000000610200780c */ /* 0x040fe40003f24270 */
[----:B-----5:R-:W-:Y:S02]  /*2580*/  FSEL R33, R33, -INF , P2 ;  /* 0xff80000021217808 */ /* 0x020fe40001000000 */
[----:B------:R-:W-:Y:S01]  /*2590*/  FMNMX.FTZ R4, R35, R4, !PT ;  /* 0x0000000423047209 */ /* 0x000fe20007810000 */
[----:B------:R3:W4:Y:S01]  /*25a0*/  MUFU.TANH R12, R79 ;  /* 0x0000004f000c7308 */ /* 0x0007220000002400 */
[----:B------:R-:W-:Y:S01]  /*25b0*/  ISETP.GT.AND P2, PT, R2, 0x68, PT ;  /* 0x000000680200780c */ /* 0x000fe20003f44270 */
[----:B0-----:R-:W-:Y:S01]  /*25c0*/  FMUL.FTZ R78, R65, UR10 ;  /* 0x0000000a414e7c20 */ /* 0x001fe20008410000 */
[----:B-1----:R-:W-:Y:S01]  /*25d0*/  FSEL R3, R75, -INF , P1 ;  /* 0xff8000004b037808 */ /* 0x002fe20000800000 */
[----:B------:R-:W-:Y:S01]  /*25e0*/  FMUL.FTZ R65, R76, UR10 ;  /* 0x0000000a4c417c20 */ /* 0x000fe20008410000 */
[----:B------:R-:W-:Y:S01]  /*25f0*/  FMNMX.FTZ R4, R33, R4, !PT ;  /* 0x0000000421047209 */ /* 0x000fe20007810000 */
[----:B------:R-:W-:Y:S01]  /*2600*/  FMUL.FTZ R75, R61, UR10 ;  /* 0x0000000a3d4b7c20 */ /* 0x000fe20008410000 */
[----:B------:R-:W-:Y:S01]  /*2610*/  ISETP.GT.AND P1, PT, R2, 0x69, PT ;  /* 0x000000690200780c */ /* 0x000fe20003f24270 */
[----:B------:R0:W1:Y:S01]  /*2620*/  MUFU.TANH R10, R82 ;  /* 0x00000052000a7308 */ /* 0x0000620000002400 */
[----:B--2---:R-:W-:Y:S01]  /*2630*/  FSEL R5, R5, -INF , P2 ;  /* 0xff80000005057808 */ /* 0x004fe20001000000 */
[----:B---3--:R-:W-:Y:S01]  /*2640*/  FMUL.FTZ R79, R68, UR10 ;  /* 0x0000000a444f7c20 */ /* 0x008fe20008410000 */
[----:B------:R-:W-:Y:S01]  /*2650*/  FMNMX.FTZ R4, R3, R4, !PT ;  /* 0x0000000403047209 */ /* 0x000fe20007810000 */
[----:B------:R-:W-:Y:S01]  /*2660*/  FMUL.FTZ R68, R80, UR10 ;  /* 0x0000000a50447c20 */ /* 0x000fe20008410000 */
[----:B------:R-:W-:Y:S01]  /*2670*/  ISETP.GT.AND P2, PT, R2, 0x70, PT ;  /* 0x000000700200780c */ /* 0x000fe20003f44270 */
[----:B------:R-:W-:Y:S01]  /*2680*/  FMUL.FTZ R61, R73, UR10 ;  /* 0x0000000a493d7c20 */ /* 0x000fe20008410000 */
[----:B------:R-:W-:Y:S01]  /*2690*/  FMNMX.FTZ R15, R5, R4, !PT ;  /* 0x00000004050f7209 */ /* 0x000fe20007810000 */
[----:B------:R-:W2:Y:S01]  /*26a0*/  MUFU.TANH R8, R83 ;  /* 0x0000005300087308 */ /* 0x000ea20000002400 */
[----:B----4-:R-:W-:Y:S01]  /*26b0*/  FSEL R12, R12, -INF , P1 ;  /* 0xff8000000c0c7808 */ /* 0x010fe20000800000 */
[----:B0-----:R-:W-:Y:S01]  /*26c0*/  FMUL.FTZ R82, R64, UR10 ;  /* 0x0000000a40527c20 */ /* 0x001fe20008410000 */
[----:B------:R-:W-:Y:S01]  /*26d0*/  ISETP.GT.AND P1, PT, R2, 0x71, PT ;  /* 0x000000710200780c */ /* 0x000fe20003f24270 */
[----:B------:R-:W-:Y:S01]  /*26e0*/  FMUL.FTZ R73, R84, UR10 ;  /* 0x0000000a54497c20 */ /* 0x000fe20008410000 */
[----:B------:R-:W-:Y:S01]  /*26f0*/  FMNMX.FTZ R15, R12, R15, !PT ;  /* 0x0000000f0c0f7209 */ /* 0x000fe20007810000 */
[----:B------:R-:W-:Y:S01]  /*2700*/  FMUL.FTZ R64, R77, UR10 ;  /* 0x0000000a4d407c20 */ /* 0x000fe20008410000 */
[----:B------:R-:W-:Y:S01]  /*2710*/  UMOV UR10, UR42 ;  /* 0x0000002a000a7c82 */ /* 0x000fe20008000000 */
[----:B------:R-:W0:Y:S01]  /*2720*/  MUFU.TANH R86, R86 ;  /* 0x0000005600567308 */ /* 0x000e220000002400 */
[----:B-1----:R-:W-:-:S02]  /*2730*/  FSEL R10, R10, -INF , P2 ;  /* 0xff8000000a0a7808 */ /* 0x002fc40001000000 */
[----:B------:R-:W-:Y:S02]  /*2740*/  ISETP.GT.AND P2, PT, R2, 0x78, PT ;  /* 0x000000780200780c */ /* 0x000fe40003f44270 */
[----:B------:R-:W-:-:S03]  /*2750*/  FMNMX.FTZ R15, R10, R15, !PT ;  /* 0x0000000f0a0f7209 */ /* 0x000fc60007810000 */
[----:B------:R-:W1:Y:S01]  /*2760*/  MUFU.TANH R87, R87 ;  /* 0x0000005700577308 */ /* 0x000e620000002400 */
[----:B--2---:R-:W-:Y:S02]  /*2770*/  FSEL R8, R8, -INF , P1 ;  /* 0xff80000008087808 */ /* 0x004fe40000800000 */
[----:B------:R-:W-:Y:S02]  /*2780*/  ISETP.GT.AND P1, PT, R2, 0x79, PT ;  /* 0x000000790200780c */ /* 0x000fe40003f24270 */
[----:B------:R-:W-:-:S03]  /*2790*/  FMNMX.FTZ R15, R8, R15, !PT ;  /* 0x0000000f080f7209 */ /* 0x000fc60007810000 */
[----:B------:R-:W-:Y:S01]  /*27a0*/  MUFU.TANH R7, R7 ;  /* 0x0000000700077308 */ /* 0x000fe20000002400 */
[----:B0-----:R-:W-:Y:S02]  /*27b0*/  FSEL R4, R86, -INF , P2 ;  /* 0xff80000056047808 */ /* 0x001fe40001000000 */
[----:B------:R-:W-:Y:S02]  /*27c0*/  ISETP.GT.AND P2, PT, R103, 0x1, PT ;  /* 0x000000016700780c */ /* 0x000fe40003f44270 */
[----:B------:R-:W-:-:S03]  /*27d0*/  FMNMX.FTZ R15, R4, R15, !PT ;  /* 0x0000000f040f7209 */ /* 0x000fc60007810000 */
[----:B------:R-:W0:Y:S01]  /*27e0*/  MUFU.TANH R9, R9 ;  /* 0x0000000900097308 */ /* 0x000e220000002400 */
[----:B-1----:R-:W-:-:S04]  /*27f0*/  FSEL R2, R87, -INF , P1 ;  /* 0xff80000057027808 */ /* 0x002fc80000800000 */
[----:B------:R-:W-:-:S03]  /*2800*/  FMNMX.FTZ R15, R2, R15, !PT ;  /* 0x0000000f020f7209 */ /* 0x000fc60007810000 */
[----:B------:R-:W1:Y:S02]  /*2810*/  MUFU.TANH R13, R13 ;  /* 0x0000000d000d7308 */ /* 0x000e640000002400 */
[----:B------:R-:W2:Y:S06]  /*2820*/  SHFL.BFLY PT, R6, R15, 0x2, 0x1f ;  /* 0x0c401f000f067f89 */ /* 0x000eac00000e0000 */
[----:B------:R-:W-:Y:S01]  /*2830*/  MUFU.TANH R11, R11 ;  /* 0x0000000b000b7308 */ /* 0x000fe20000002400 */
[----:B0-----:R-:W-:Y:S02]  /*2840*/  FSEL R9, R9, -INF , P2 ;  /* 0xff80000009097808 */ /* 0x001fe40001000000 */
[----:B------:R-:W-:-:S05]  /*2850*/  ISETP.GT.AND P2, PT, R103, 0x10, PT ;  /* 0x000000106700780c */ /* 0x000fca0003f44270 */
[----:B------:R-:W0:Y:S01]  /*2860*/  MUFU.TANH R21, R21 ;  /* 0x0000001500157308 */ /* 0x000e220000002400 */
[----:B-1----:R-:W-:-:S07]  /*2870*/  FSEL R46, R13, -INF , P3 ;  /* 0xff8000000d2e7808 */ /* 0x002fce0001800000 */
[----:B------:R-:W-:Y:S01]  /*2880*/  MUFU.TANH R24, R24 ;  /* 0x0000001800187308 */ /* 0x000fe20000002400 */
[----:B--2---:R-:W-:-:S05]  /*2890*/  FMNMX.FTZ R44, R15, R6, !PT ;  /* 0x000000060f2c7209 */ /* 0x004fca0007810000 */
[----:B------:R-:W1:Y:S02]  /*28a0*/  SHFL.BFLY PT, R15, R44, 0x1, 0x1f ;  /* 0x0c201f002c0f7f89 */ /* 0x000e6400000e0000 */
[----:B------:R-:W2:Y:S01]  /*28b0*/  MUFU.TANH R25, R25 ;  /* 0x0000001900197308 */ /* 0x000ea20000002400 */
[----:B0-----:R-:W-:Y:S02]  /*28c0*/  FSEL R50, R21, -INF , P2 ;  /* 0xff80000015327808 */ /* 0x001fe40001000000 */
[----:B------:R-:W-:-:S05]  /*28d0*/  ISETP.GT.AND P2, PT, R103, 0x18, PT ;  /* 0x000000186700780c */ /* 0x000fca0003f44270 */
[----:B------:R-:W-:Y:S08]  /*28e0*/  MUFU.TANH R27, R27 ;  /* 0x0000001b001b7308 */ /* 0x000ff00000002400 */
[----:B------:R-:W0:Y:S01]  /*28f0*/  MUFU.TANH R29, R29 ;  /* 0x0000001d001d7308 */ /* 0x000e220000002400 */
        /* <DEDUP_REMOVED lines=14> */
[----:B0-----:R-:W-:Y:S01]  /*29e0*/  FSEL R60, R29, -INF , P2 ;  /* 0xff8000001d3c7808 */ /* 0x001fe20001000000 */
[-CC-:B------:R-:W-:Y:S01]  /*29f0*/  FFMA.FTZ R100, R3, R15.reuse, -R14.reuse ;  /* 0x0000000f03647223 */ /* 0x180fe2000001080e */
[----:B------:R-:W-:Y:S01]  /*2a00*/  FSEL R44, R7, -INF , P1 ;  /* 0xff800000072c7808 */ /* 0x000fe20000800000 */
[--C-:B------:R-:W-:Y:S01]  /*2a10*/  FFMA.FTZ R149, R107, R15, -R14.reuse ;  /* 0x0000000f6b957223 */ /* 0x100fe2000001080e */
[----:B------:R-:W-:Y:S01]  /*2a20*/  ISETP.GT.AND P1, PT, R103, 0x9, PT ;  /* 0x000000096700780c */ /* 0x000fe20003f24270 */
[----:B------:R-:W0:Y:S01]  /*2a30*/  MUFU.TANH R31, R31 ;  /* 0x0000001f001f7308 */ /* 0x000e220000002400 */
[----:B------:R-:W-:Y:S01]  /*2a40*/  FMNMX.FTZ R7, R44, R9, !PT ;  /* 0x000000092c077209 */ /* 0x000fe20007810000 */
[-CC-:B------:R-:W-:Y:S01]  /*2a50*/  FFMA.FTZ R20, R105, R15.reuse, -R14.reuse ;  /* 0x0000000f69147223 */ /* 0x180fe2000001080e */
[----:B------:R-:W-:Y:S01]  /*2a60*/  FSEL R48, R11, -INF , P1 ;  /* 0xff8000000b307808 */ /* 0x000fe20000800000 */
[--C-:B------:R-:W-:Y:S01]  /*2a70*/  FFMA.FTZ R151, R101, R15, -R14.reuse ;  /* 0x0000000f65977223 */ /* 0x100fe2000001080e */
[----:B------:R-:W-:Y:S01]  /*2a80*/  FMNMX.FTZ R7, R46, R7, !PT ;  /* 0x000000072e077209 */ /* 0x000fe20007810000 */
[--C-:B------:R-:W-:Y:S01]  /*2a90*/  FFMA.FTZ R127, R5, R15, -R14.reuse ;  /* 0x0000000f057f7223 */ /* 0x100fe2000001080e */
[----:B------:R-:W-:Y:S01]  /*2aa0*/  ISETP.GT.AND P1, PT, R103, 0x11, PT ;  /* 0x000000116700780c */ /* 0x000fe20003f24270 */
[----:B------:R-:W3:Y:S01]  /*2ab0*/  MUFU.TANH R34, R34 ;  /* 0x0000002200227308 */ /* 0x000ee20000002400 */
[----:B------:R-:W-:Y:S01]  /*2ac0*/  FMNMX.FTZ R7, R48, R7, !PT ;  /* 0x0000000730077209 */ /* 0x000fe20007810000 */
[-CC-:B------:R-:W-:Y:S01]  /*2ad0*/  FFMA.FTZ R26, R99, R15.reuse, -R14.reuse ;  /* 0x0000000f631a7223 */ /* 0x180fe2000001080e */
[----:B------:R-:W-:Y:S01]  /*2ae0*/  FSEL R52, R24, -INF , P1 ;  /* 0xff80000018347808 */ /* 0x000fe20000800000 */
[--C-:B------:R-:W-:Y:S01]  /*2af0*/  FFMA.FTZ R145, R97, R15, -R14.reuse ;  /* 0x0000000f61917223 */ /* 0x100fe2000001080e */
[----:B------:R-:W-:Y:S01]  /*2b00*/  FMNMX.FTZ R7, R50, R7, !PT ;  /* 0x0000000732077209 */ /* 0x000fe20007810000 */
        /* <DEDUP_REMOVED lines=13> */
[----:B------:R-:W-:Y:S01]  /*2be0*/  ISETP.GT.AND P2, PT, R103, 0x28, PT ;  /* 0x000000286700780c */ /* 0x000fe20003f44270 */
[-CC-:B------:R-:W-:Y:S01]  /*2bf0*/  FFMA.FTZ R141, R89, R15.reuse, -R14.reuse ;  /* 0x0000000f598d7223 */ /* 0x180fe2000001080e */
[----:B-1----:R-:W-:Y:S01]  /*2c00*/  FSEL R66, R28, -INF , P1 ;  /* 0xff8000001c427808 */ /* 0x002fe20000800000 */
[--C-:B------:R-:W-:Y:S01]  /*2c10*/  FFMA.FTZ R28, R95, R15, -R14.reuse ;  /* 0x0000000f5f1c7223 */ /* 0x100fe2000001080e */
[----:B------:R-:W-:Y:S01]  /*2c20*/  FMNMX.FTZ R7, R60, R7, !PT ;  /* 0x000000073c077209 */ /* 0x000fe20007810000 */
[----:B------:R-:W1:Y:S01]  /*2c30*/  MUFU.TANH R36, R36 ;  /* 0x0000002400247308 */ /* 0x000e620000002400 */
[----:B------:R-:W-:Y:S01]  /*2c40*/  ISETP.GT.AND P1, PT, R103, 0x29, PT ;  /* 0x000000296700780c */ /* 0x000fe20003f24270 */
[-CC-:B------:R-:W-:Y:S01]  /*2c50*/  FFMA.FTZ R131, R37, R15.reuse, -R14.reuse ;  /* 0x0000000f25837223 */ /* 0x180fe2000001080e */
[----:B--2---:R-:W-:Y:S01]  /*2c60*/  FSEL R70, R30, -INF , P2 ;  /* 0xff8000001e467808 */ /* 0x004fe20001000000 */
[--C-:B------:R-:W-:Y:S01]  /*2c70*/  FFMA.FTZ R30, R91, R15, -R14.reuse ;  /* 0x0000000f5b1e7223 */ /* 0x100fe2000001080e */
[----:B------:R-:W-:Y:S01]  /*2c80*/  FMNMX.FTZ R7, R66, R7, !PT ;  /* 0x0000000742077209 */ /* 0x000fe20007810000 */
[-CC-:B------:R-:W-:Y:S01]  /*2c90*/  FFMA.FTZ R143, R63, R15.reuse, -R14.reuse ;  /* 0x0000000f3f8f7223 */ /* 0x180fe2000001080e */
[----:B------:R-:W-:Y:S01]  /*2ca0*/  ISETP.GT.AND P2, PT, R103, 0x30, PT ;  /* 0x000000306700780c */ /* 0x000fe20003f44270 */
[----:B------:R-:W2:Y:S01]  /*2cb0*/  MUFU.TANH R42, R42 ;  /* 0x0000002a002a7308 */ /* 0x000ea20000002400 */
[----:B0-----:R-:W-:Y:S01]  /*2cc0*/  FSEL R72, R31, -INF , P1 ;  /* 0xff8000001f487808 */ /* 0x001fe20000800000 */
[--C-:B------:R-:W-:Y:S01]  /*2cd0*/  FFMA.FTZ R137, R57, R15, -R14.reuse ;  /* 0x0000000f39897223 */ /* 0x100fe2000001080e */
[----:B------:R-:W-:Y:S01]  /*2ce0*/  FMNMX.FTZ R7, R70, R7, !PT ;  /* 0x0000000746077209 */ /* 0x000fe20007810000 */
[-CC-:B------:R-:W-:Y:S01]  /*2cf0*/  FFMA.FTZ R96, R39, R15.reuse, -R14.reuse ;  /* 0x0000000f27607223 */ /* 0x180fe2000001080e */
[----:B------:R-:W-:Y:S01]  /*2d00*/  ISETP.GT.AND P1, PT, R103, 0x31, PT ;  /* 0x000000316700780c */ /* 0x000fe20003f24270 */
[--C-:B------:R-:W-:Y:S01]  /*2d10*/  FFMA.FTZ R139, R53, R15, -R14.reuse ;  /* 0x0000000f358b7223 */ /* 0x100fe2000001080e */
[----:B---3--:R-:W-:Y:S01]  /*2d20*/  FSEL R34, R34, -INF , P2 ;  /* 0xff80000022227808 */ /* 0x008fe20001000000 */
[----:B------:R-:W0:Y:S01]  /*2d30*/  MUFU.TANH R40, R40 ;  /* 0x0000002800287308 */ /* 0x000e220000002400 */
[----:B------:R-:W-:Y:S01]  /*2d40*/  FMNMX.FTZ R7, R72, R7, !PT ;  /* 0x0000000748077209 */ /* 0x000fe20007810000 */
[-CC-:B------:R-:W-:Y:S01]  /*2d50*/  FFMA.FTZ R133, R49, R15.reuse, -R14.reuse ;  /* 0x0000000f31857223 */ /* 0x180fe2000001080e */
[----:B------:R-:W-:Y:S01]  /*2d60*/  ISETP.GT.AND P2, PT, R103, 0x38, PT ;  /* 0x000000386700780c */ /* 0x000fe20003f44270 */
[-CC-:B------:R-:W-:Y:S01]  /*2d70*/  FFMA.FTZ R92, R45, R15.reuse, -R14.reuse ;  /* 0x0000000f2d5c7223 */ /* 0x180fe2000001080e */
[----:B----4-:R-:W-:Y:S01]  /*2d80*/  FSEL R76, R32, -INF , P1 ;  /* 0xff800000204c7808 */ /* 0x010fe20000800000 */
[--C-:B------:R-:W-:Y:S01]  /*2d90*/  FFMA.FTZ R32, R67, R15, -R14.reuse ;  /* 0x0000000f43207223 */ /* 0x100fe2000001080e */
[----:B------:R-:W-:Y:S01]  /*2da0*/  FMNMX.FTZ R7, R34, R7, !PT ;  /* 0x0000000722077209 */ /* 0x000fe20007810000 */
[----:B------:R-:W3:Y:S01]  /*2db0*/  MUFU.TANH R74, R74 ;  /* 0x0000004a004a7308 */ /* 0x000ee20000002400 */
[----:B------:R-:W-:Y:S01]  /*2dc0*/  ISETP.GT.AND P1, PT, R103, 0x39, PT ;  /* 0x000000396700780c */ /* 0x000fe20003f24270 */
[-CC-:B------:R-:W-:Y:S01]  /*2dd0*/  FFMA.FTZ R135, R47, R15.reuse, -R14.reuse ;  /* 0x0000000f2f877223 */ /* 0x180fe2000001080e */
[----:B-----5:R-:W-:Y:S01]  /*2de0*/  FSEL R38, R38, -INF , P2 ;  /* 0xff80000026267808 */ /* 0x020fe20001000000 */
[--C-:B------:R-:W-:Y:S01]  /*2df0*/  FFMA.FTZ R129, R41, R15, -R14.reuse ;  /* 0x0000000f29817223 */ /* 0x100fe2000001080e */
[----:B------:R-:W-:Y:S01]  /*2e00*/  FMNMX.FTZ R7, R76, R7, !PT ;  /* 0x000000074c077209 */ /* 0x000fe20007810000 */
[----:B------:R-:W-:Y:S01]  /*2e10*/  UIADD3 UR7, UR10, UR48, -UR49 ;  /* 0x000000300a077290 */ /* 0x000fe2000fffe831 */
[C---:B------:R-:W-:Y:S01]  /*2e20*/  ISETP.GT.AND P2, PT, R103.reuse, 0x40, PT ;  /* 0x000000406700780c */ /* 0x040fe20003f44270 */
[----:B------:R-:W4:Y:S01]  /*2e30*/  MUFU.TANH R75, R75 ;  /* 0x0000004b004b7308 */ /* 0x000f220000002400 */
[----:B-1----:R-:W-:Y:S01]  /*2e40*/  FSEL R36, R36, -INF , P1 ;  /* 0xff80000024247808 */ /* 0x002fe20000800000 */
[----:B------:R-:W-:Y:S01]  /*2e50*/  USHF.R.S32.HI UR10, URZ, 0x1f, UR7 ;  /* 0x0000001f3f0a7899 */ /* 0x000fe20008011407 */
[----:B------:R-:W-:Y:S01]  /*2e60*/  FMNMX.FTZ R7, R38, R7, !PT ;  /* 0x0000000726077209 */ /* 0x000fe20007810000 */
[--C-:B------:R-:W-:Y:S01]  /*2e70*/  FFMA.FTZ R12, R12, R15, -R14.reuse ;  /* 0x0000000f0c0c7223 */ /* 0x100fe2000001080e */
[C---:B------:R-:W-:Y:S01]  /*2e80*/  ISETP.GT.AND P1, PT, R103.reuse, 0x41, PT ;  /* 0x000000416700780c */ /* 0x040fe20003f24270 */
[----:B------:R-:W-:Y:S01]  /*2e90*/  ULEA.HI UR10, UR10, UR7, URZ, 0x7 ;  /* 0x000000070a0a7291 */ /* 0x000fe2000f8f383f */
[----:B--2---:R-:W-:Y:S01]  /*2ea0*/  FSEL R42, R42, -INF , P2 ;  /* 0xff8000002a2a7808 */ /* 0x004fe20001000000 */
[----:B------:R-:W1:Y:S01]  /*2eb0*/  MUFU.TANH R82, R82 ;  /* 0x0000005200527308 */ /* 0x000e620000002400 */
[----:B------:R-:W-:Y:S01]  /*2ec0*/  FMNMX.FTZ R7, R36, R7, !PT ;  /* 0x0000000724077209 */ /* 0x000fe20007810000 */
[----:B------:R-:W-:Y:S01]  /*2ed0*/  USHF.R.S32.HI UR10, URZ, 0x7, UR10 ;  /* 0x000000073f0a7899 */ /* 0x000fe2000801140a */
[C---:B------:R-:W-:Y:S01]  /*2ee0*/  ISETP.GT.AND P2, PT, R103.reuse, 0x48, PT ;  /* 0x000000486700780c */ /* 0x040fe20003f44270 */
[--C-:B------:R-:W-:Y:S01]  /*2ef0*/  FFMA.FTZ R8, R8, R15, -R14.reuse ;  /* 0x0000000f08087223 */ /* 0x100fe2000001080e */
[----:B0-----:R-:W-:Y:S01]  /*2f00*/  FSEL R40, R40, -INF , P1 ;  /* 0xff80000028287808 */ /* 0x001fe20000800000 */
[----:B------:R-:W-:Y:S01]  /*2f10*/  UISETP.LT.AND UP0, UPT, URZ, UR10, UPT ;  /* 0x0000000a3f00728c */ /* 0x000fe2000bf01270 */
[----:B------:R-:W-:Y:S01]  /*2f20*/  FMNMX.FTZ R7, R42, R7, !PT ;  /* 0x000000072a077209 */ /* 0x000fe20007810000 */
[----:B------:R-:W0:Y:S01]  /*2f30*/  MUFU.TANH R78, R78 ;  /* 0x0000004e004e7308 */ /* 0x000e220000002400 */
[----:B------:R-:W-:Y:S01]  /*2f40*/  ISETP.GT.AND P1, PT, R103, 0x49, PT ;  /* 0x000000496700780c */ /* 0x000fe20003f24270 */
[----:B------:R-:W-:Y:S01]  /*2f50*/  USEL UR22, URZ, UR10, !UP0 ;  /* 0x0000000a3f167287 */ /* 0x000fe2000c000000 */
[----:B---3--:R-:W-:Y:S01]  /*2f60*/  FSEL R80, R74, -INF , P2 ;  /* 0xff8000004a507808 */ /* 0x008fe20001000000 */
[--C-:B------:R-:W-:Y:S01]  /*2f70*/  FFMA.FTZ R74, R59, R15, -R14.reuse ;  /* 0x0000000f3b4a7223 */ /* 0x100fe2000001080e */
[----:B------:R-:W-:Y:S01]  /*2f80*/  FMNMX.FTZ R7, R40, R7, !PT ;  /* 0x0000000728077209 */ /* 0x000fe20007810000 */
[----:B------:R-:W-:Y:S01]  /*2f90*/  FFMA.FTZ R2, R2, R15, -R14 ;  /* 0x0000000f02027223 */ /* 0x000fe2000001080e */
[----:B------:R-:W-:Y:S01]  /*2fa0*/  ISETP.GT.AND P2, PT, R103, 0x50, PT ;  /* 0x000000506700780c */ /* 0x000fe20003f44270 */
[----:B------:R-:W2:Y:S01]  /*2fb0*/  MUFU.TANH R79, R79 ;  /* 0x0000004f004f7308 */ /* 0x000ea20000002400 */
[----:B----4-:R-:W-:Y:S01]  /*2fc0*/  FSEL R84, R75, -INF , P1 ;  /* 0xff8000004b547808 */ /* 0x010fe20000800000 */
[----:B------:R-:W-:Y:S01]  /*2fd0*/  UISETP.GE.AND UP0, UPT, UR24, UR22, UPT ;  /* 0x000000161800728c */ /* 0x000fe2000bf06270 */
[----:B------:R-:W-:Y:S01]  /*2fe0*/  FMNMX.FTZ R7, R80, R7, !PT ;  /* 0x0000000750077209 */ /* 0x000fe20007810000 */
[----:B------:R-:W-:Y:S01]  /*2ff0*/  UPRMT UR6, UR43, 0x654, UR6 ;  /* 0x000006542b067896 */ /* 0x000fe20008000006 */
[----:B------:R-:W-:-:S02]  /*3000*/  ISETP.GT.AND P1, PT, R103, 0x51, PT ;  /* 0x000000516700780c */ /* 0x000fc40003f24270 */
[----:B-1----:R-:W-:Y:S01]  /*3010*/  FSEL R82, R82, -INF , P2 ;  /* 0xff80000052527808 */ /* 0x002fe20001000000 */
[----:B------:R-:W1:Y:S01]  /*3020*/  MUFU.TANH R58, R58 ;  /* 0x0000003a003a7308 */ /* 0x000e620000002400 */
[----:B------:R-:W-:Y:S02]  /*3030*/  FMNMX.FTZ R7, R84, R7, !PT ;  /* 0x0000000754077209 */ /* 0x000fe40007810000 */
[C---:B------:R-:W-:Y:S02]  /*3040*/  ISETP.GT.AND P2, PT, R103.reuse, 0x58, PT ;  /* 0x000000586700780c */ /* 0x040fe40003f44270 */
[----:B0-----:R-:W-:Y:S01]  /*3050*/  FSEL R78, R78, -INF , P1 ;  /* 0xff8000004e4e7808 */ /* 0x001fe20000800000 */
[----:B------:R-:W-:Y:S01]  /*3060*/  SYNCS.ARRIVE.TRANS64.RED.A1T0 RZ, [UR6], RZ ;  /* 0x000000ffffff79a7 */ /* 0x000fe20008100406 */
[----:B------:R-:W-:Y:S01]  /*3070*/  FMNMX.FTZ R7, R82, R7, !PT ;  /* 0x0000000752077209 */ /* 0x000fe20007810000 */
[----:B------:R-:W0:Y:S01]  /*3080*/  MUFU.TANH R62, R62 ;  /* 0x0000003e003e7308 */ /* 0x000e220000002400 */
[----:B------:R-:W-:-:S02]  /*3090*/  ISETP.GT.AND P1, PT, R103, 0x59, PT ;  /* 0x000000596700780c */ /* 0x000fc40003f24270 */
[----:B--2---:R-:W-:Y:S02]  /*30a0*/  FSEL R86, R79, -INF , P2 ;  /* 0xff8000004f567808 */ /* 0x004fe40001000000 */
[----:B------:R-:W-:Y:S02]  /*30b0*/  FMNMX.FTZ R7, R78, R7, !PT ;  /* 0x000000074e077209 */ /* 0x000fe40007810000 */
[C---:B------:R-:W-:Y:S01]  /*30c0*/  ISETP.GT.AND P2, PT, R103.reuse, 0x60, PT ;  /* 0x000000606700780c */ /* 0x040fe20003f44270 */
[----:B------:R-:W2:Y:S01]  /*30d0*/  MUFU.TANH R61, R61 ;  /* 0x0000003d003d7308 */ /* 0x000ea20000002400 */
[----:B-1----:R-:W-:Y:S02]  /*30e0*/  FSEL R58, R58, -INF , P1 ;  /* 0xff8000003a3a7808 */ /* 0x002fe40000800000 */
[----:B------:R-:W-:Y:S02]  /*30f0*/  FMNMX.FTZ R7, R86, R7, !PT ;  /* 0x0000000756077209 */ /* 0x000fe40007810000 */
[----:B------:R-:W-:-:S02]  /*3100*/  ISETP.GT.AND P1, PT, R103, 0x61, PT ;  /* 0x000000616700780c */ /* 0x000fc40003f24270 */
[----:B------:R-:W-:Y:S01]  /*3110*/  FMNMX.FTZ R7, R58, R7, !PT ;  /* 0x000000073a077209 */ /* 0x000fe20007810000 */
[----:B------:R-:W1:Y:S01]  /*3120*/  MUFU.TANH R65, R65 ;  /* 0x0000004100417308 */ /* 0x000e620000002400 */
[----:B0-----:R-:W-:Y:S01]  /*3130*/  FSEL R88, R62, -INF , P2 ;  /* 0xff8000003e587808 */ /* 0x001fe20001000000 */
[----:B------:R-:W-:Y:S01]  /*3140*/  FFMA.FTZ R62, R55, R15, -R14 ;  /* 0x0000000f373e7223 */ /* 0x000fe2000001080e */
[----:B------:R-:W-:Y:S02]  /*3150*/  ISETP.GT.AND P2, PT, R103, 0x68, PT ;  /* 0x000000686700780c */ /* 0x000fe40003f44270 */
[----:B------:R-:W-:-:S03]  /*3160*/  FMNMX.FTZ R7, R88, R7, !PT ;  /* 0x0000000758077209 */ /* 0x000fc60007810000 */
[----:B------:R-:W0:Y:S01]  /*3170*/  MUFU.TANH R64, R64 ;  /* 0x0000004000407308 */ /* 0x000e220000002400 */
[----:B--2---:R-:W-:Y:S02]  /*3180*/  FSEL R90, R61, -INF , P1 ;  /* 0xff8000003d5a7808 */ /* 0x004fe40000800000 */
[----:B------:R-:W-:Y:S02]  /*3190*/  ISETP.GT.AND P1, PT, R103, 0x69, PT ;  /* 0x000000696700780c */ /* 0x000fe40003f24270 */
[----:B------:R-:W-:-:S03]  /*31a0*/  FMNMX.FTZ R7, R90, R7, !PT ;  /* 0x000000075a077209 */ /* 0x000fc60007810000 */
[----:B------:R-:W2:Y:S01]  /*31b0*/  MUFU.TANH R68, R68 ;  /* 0x0000004400447308 */ /* 0x000ea20000002400 */
[----:B-1----:R-:W-:Y:S02]  /*31c0*/  FSEL R94, R65, -INF , P2 ;  /* 0xff800000415e7808 */ /* 0x002fe40001000000 */
[----:B------:R-:W-:Y:S02]  /*31d0*/  ISETP.GT.AND P2, PT, R103, 0x70, PT ;  /* 0x000000706700780c */ /* 0x000fe40003f44270 */
[----:B------:R-:W-:-:S03]  /*31e0*/  FMNMX.FTZ R7, R94, R7, !PT ;  /* 0x000000075e077209 */ /* 0x000fc60007810000 */
[----:B------:R-:W1:Y:S01]  /*31f0*/  MUFU.TANH R69, R69 ;  /* 0x0000004500457308 */ /* 0x000e620000002400 */
[----:B0-----:R-:W-:Y:S01]  /*3200*/  FSEL R98, R64, -INF , P1 ;  /* 0xff80000040627808 */ /* 0x001fe20000800000 */
[----:B------:R-:W-:Y:S01]  /*3210*/  FFMA.FTZ R64, R51, R15, -R14 ;  /* 0x0000000f33407223 */ /* 0x000fe2000001080e */
[----:B------:R-:W-:Y:S02]  /*3220*/  ISETP.GT.AND P1, PT, R103, 0x71, PT ;  /* 0x000000716700780c */ /* 0x000fe40003f24270 */
[----:B------:R-:W-:-:S03]  /*3230*/  FMNMX.FTZ R7, R98, R7, !PT ;  /* 0x0000000762077209 */ /* 0x000fc60007810000 */
[----:B------:R-:W0:Y:S01]  /*3240*/  MUFU.TANH R73, R73 ;  /* 0x0000004900497308 */ /* 0x000e220000002400 */
[----:B--2---:R-:W-:Y:S01]  /*3250*/  FSEL R104, R68, -INF , P2 ;  /* 0xff80000044687808 */ /* 0x004fe20001000000 */
[----:B------:R-:W-:Y:S01]  /*3260*/  FFMA.FTZ R68, R43, R15, -R14 ;  /* 0x0000000f2b447223 */ /* 0x000fe2000001080e */
[----:B------:R-:W-:Y:S02]  /*3270*/  ISETP.GT.AND P2, PT, R103, 0x78, PT ;  /* 0x000000786700780c */ /* 0x000fe40003f44270 */
[----:B------:R-:W-:-:S03]  /*3280*/  FMNMX.FTZ R7, R104, R7, !PT ;  /* 0x0000000768077209 */ /* 0x000fc60007810000 */
[----:B------:R-:W2:Y:S01]  /*3290*/  MUFU.TANH R71, R71 ;  /* 0x0000004700477308 */ /* 0x000ea20000002400 */
[----:B-1----:R-:W-:Y:S02]  /*32a0*/  FSEL R106, R69, -INF , P1 ;  /* 0xff800000456a7808 */ /* 0x002fe40000800000 */
[----:B------:R-:W-:Y:S02]  /*32b0*/  ISETP.GT.AND P1, PT, R103, 0x79, PT ;  /* 0x000000796700780c */ /* 0x000fe40003f24270 */
[----:B------:R-:W-:-:S03]  /*32c0*/  FMNMX.FTZ R7, R106, R7, !PT ;  /* 0x000000076a077209 */ /* 0x000fc60007810000 */
[----:B------:R-:W-:Y:S01]  /*32d0*/  MUFU.EX2 R149, R149 ;  /* 0x0000009500957308 */ /* 0x000fe20000000800 */
[----:B0-----:R-:W-:-:S04]  /*32e0*/  FSEL R108, R73, -INF , P2 ;  /* 0xff800000496c7808 */ /* 0x001fc80001000000 */
[----:B------:R-:W-:-:S03]  /*32f0*/  FMNMX.FTZ R7, R108, R7, !PT ;  /* 0x000000076c077209 */ /* 0x000fc60007810000 */
[----:B------:R-:W0:Y:S01]  /*3300*/  MUFU.EX2 R20, R20 ;  /* 0x0000001400147308 */ /* 0x000e220000000800 */
[----:B--2---:R-:W-:-:S04]  /*3310*/  FSEL R110, R71, -INF , P1 ;  /* 0xff800000476e7808 */ /* 0x004fc80000800000 */
        /* <DEDUP_REMOVED lines=128> */
[----:B------:R-:W-:Y:S02]  /*3b20*/  F2FP.BF16.F32.PACK_AB R133, R92, R133 ;  /* 0x000000855c85723e */ /* 0x000fe400000010ff */
[----:B------:R-:W-:-:S04]  /*3b30*/  CS2R R92, SRZ ;  /* 0x00000000005c7805 */ /* 0x000fc8000001ff00 */
        /* <DEDUP_REMOVED lines=39> */
[----:B------:R-:W-:Y:S02]  /*3db0*/  F2FP.BF16.F32.PACK_AB R124, R7, R88 ;  /* 0x00000058077c723e */ /* 0x000fe400000010ff */
[----:B------:R-:W-:-:S04]  /*3dc0*/  CS2R R88, SRZ ;  /* 0x0000000000587805 */ /* 0x000fc8000001ff00 */
        /* <DEDUP_REMOVED lines=40> */
[----:B------:R-:W-:Y:S01]  /*4050*/  MOV R119, RZ ;  /* 0x000000ff00777202 */ /* 0x000fe20000000f00 */
[----:B------:R-:W-:Y:S01]  /*4060*/  IMAD.MOV.U32 R3, RZ, RZ, R24 ;  /* 0x000000ffff037224 */ /* 0x000fe200078e0018 */
[----:B------:R-:W-:Y:S01]  /*4070*/  UMOV UR25, UR36 ;  /* 0x0000002400197c82 */ /* 0x000fe20008000000 */
[----:B------:R-:W-:Y:S01]  /*4080*/  UMOV UR23, UR37 ;  /* 0x0000002500177c82 */ /* 0x000fe20008000000 */
[----:B------:R-:W-:-:S05]  /*4090*/  ULDC UR21, c[0x0][0x9d8] ;  /* 0x0002760000157ab9 */ /* 0x000fca0000000800 */
.L_x_2370:
[----:B------:R-:W-:Y:S01]  /*40a0*/  ISETP.NE.AND P2, PT, RZ, UR44, PT ;  /* 0x0000002cff007c0c */ /* 0x000fe2000bf45270 */
[----:B------:R-:W-:-:S04]  /*40b0*/  UISETP.NE.AND UP0, UPT, UR23, 0x1, UPT ;  /* 0x000000011700788c */ /* 0x000fc8000bf05270 */
[----:B------:R-:W-:-:S04]  /*40c0*/  USEL UR36, URZ, 0x1, UP0 ;  /* 0x000000013f247887 */ /* 0x000fc80008000000 */
[----:B------:R-:W-:-:S04]  /*40d0*/  ULOP3.LUT UR36, UR25, UR36, URZ, 0x3c, !UPT ;  /* 0x0000002419247292 */ /* 0x000fc8000f8e3c3f */
[----:B------:R-:W-:Y:S08]  /*40e0*/  @P2 BRA `(.L_x_2360) ;  /* 0x0000000000382947 */ /* 0x000ff00003800000 */
[----:B------:R-:W-:Y:S05]  /*40f0*/  @!P0 BRA `(.L_x_2361) ;  /* 0x0000000000048947 */ /* 0x000fea0003800000 */
[----:B------:R-:W-:Y:S01]  /*4100*/  BPT.TRAP 0x1 ;  /* 0x000000040000795c */ /* 0x000fe20000300000 */
.L_x_2361:
        /* <DEDUP_REMOVED lines=9> */
.L_x_2362:
[----:B-1----:R-:W-:Y:S05]  /*41a0*/  @P1 BRA `(.L_x_2360) ;  /* 0x0000000000081947 */ /* 0x002fea0003800000 */
[----:B------:R-:W1:Y:S02]  /*41b0*/  SYNCS.PHASECHK.TRANS64.TRYWAIT P1, [UR6+0x16830], R5 ;  /* 0x01683005ff0075a7 */ /* 0x000e640008020146 */
[----:B-1----:R-:W-:Y:S05]  /*41c0*/  @!P1 BRA `(.L_x_2363) ;  /* 0x000000d000349947 */ /* 0x002fea0003800000 */
.L_x_2360:
        /* <DEDUP_REMOVED lines=28> */
.L_x_2365:
[----:B------:R-:W-:Y:S01]  /*4390*/  ULEA UR6, UR23, UR45, 0x3 ;  /* 0x0000002d17067291 */ /* 0x000fe2000f8e183f */
[----:B------:R-:W-:-:S05]  /*43a0*/  IMAD.U32 R5, RZ, RZ, UR25 ;  /* 0x00000019ff057e24 */ /* 0x000fca000f8e00ff */
[----:B------:R-:W-:-:S04]  /*43b0*/  SHF.L.U32 R5, R5, 0x1f, RZ ;  /* 0x0000001f05057819 */ /* 0x000fc800000006ff */
[----:B------:R0:W1:Y:S01]  /*43c0*/  SYNCS.PHASECHK.TRANS64.TRYWAIT P1, [UR6+0x16850], R5 ;  /* 0x01685005ff0075a7 */ /* 0x0000620008020146 */
[----:B------:R-:W-:Y:S05]  /*43d0*/  @!P0 BRA `(.L_x_2366) ;  /* 0x0000000000048947 */ /* 0x000fea0003800000 */
[----:B------:R-:W-:Y:S01]  /*43e0*/  BPT.TRAP 0x1 ;  /* 0x000000040000795c */ /* 0x000fe20000300000 */
.L_x_2366:
[----:B-1----:R-:W-:Y:S05]  /*43f0*/  @P1 BRA `(.L_x_2364) ;  /* 0x0000000000081947 */ /* 0x002fea0003800000 */
[----:B------:R-:W1:Y:S02]  /*4400*/  SYNCS.PHASECHK.TRANS64.TRYWAIT P1, [UR6+0x16850], R5 ;  /* 0x01685005ff0075a7 */ /* 0x000e640008020146 */
[----:B-1----:R-:W-:Y:S05]  /*4410*/  @!P1 BRA `(.L_x_2367) ;  /* 0x000000cc00b89947 */ /* 0x002fea0003800000 */
.L_x_2364:
        /* <DEDUP_REMOVED lines=51> */
.L_x_2368:
[----:B------:R-:W-:Y:S01]  /*4750*/  UISETP.NE.AND UP0, UPT, UR50, URZ, UPT ;  /* 0x0000003f3200728c */ /* 0x000fe2000bf05270 */
[----:B------:R-:W-:Y:S02]  /*4760*/  VIADD R123, R17, UR42 ;  /* 0x0000002a117b7c36 */ /* 0x000fe40008000000 */
[----:B------:R-:W-:Y:S01]  /*4770*/  FMUL.FTZ R138, R28, UR21 ;  /* 0x000000151c8a7c20 */ /* 0x000fe20008410000 */
[----:B------:R-:W-:Y:S01]  /*4780*/  FMUL.FTZ R20, R46, UR21 ;  /* 0x000000152e147c20 */ /* 0x000fe20008410000 */
[----:B------:R-:W-:Y:S01]  /*4790*/  FMUL.FTZ R134, R24, UR21 ;  /* 0x0000001518867c20 */ /* 0x000fe20008410000 */
[----:B------:R-:W-:Y:S01]  /*47a0*/  FMUL.FTZ R7, R30, UR21 ;  /* 0x000000151e077c20 */ /* 0x000fe20008410000 */
[----:B------:R-:W-:Y:S01]  /*47b0*/  PLOP3.LUT P1, PT, PT, PT, UP0, 0x80, 0x0 ;  /* 0x000000000000781c */ /* 0x000fe20003f2f008 */
[----:B------:R-:W-:Y:S01]  /*47c0*/  FMUL.FTZ R136, R25, UR21 ;  /* 0x0000001519887c20 */ /* 0x000fe20008410000 */
[----:B------:R-:W-:Y:S01]  /*47d0*/  PLOP3.LUT P2, PT, PT, PT, UP0, 0x80, 0x0 ;  /* 0x000000000000781c */ /* 0x000fe20003f4f008 */
[----:B------:R-:W-:Y:S01]  /*47e0*/  IMAD.U32 R30, RZ, RZ, UR49 ;  /* 0x00000031ff1e7e24 */ /* 0x000fe2000f8e00ff */
[----:B------:R-:W1:Y:S01]  /*47f0*/  MUFU.TANH R134, R134 ;  /* 0x0000008600867308 */ /* 0x000e620000002400 */
[----:B------:R-:W-:Y:S01]  /*4800*/  @UP0 ULDC UR6, c[0x0][0x44c] ;  /* 0x0001130000060ab9 */ /* 0x000fe20000000800 */
[----:B------:R-:W-:Y:S01]  /*4810*/  FMUL.FTZ R132, R29, UR21 ;  /* 0x000000151d847c20 */ /* 0x000fe20008410000 */
[----:B------:R-:W-:Y:S01]  /*4820*/  FMUL.FTZ R128, R33, UR21 ;  /* 0x0000001521807c20 */ /* 0x000fe20008410000 */
[----:B------:R-:W-:Y:S01]  /*4830*/  FMUL.FTZ R130, R32, UR21 ;  /* 0x0000001520827c20 */ /* 0x000fe20008410000 */
[----:B------:R-:W-:Y:S01]  /*4840*/  FMUL.FTZ R126, R36, UR21 ;  /* 0x00000015247e7c20 */ /* 0x000fe20008410000 */
[----:B------:R-:W-:Y:S01]  /*4850*/  FMUL.FTZ R8, R31, UR21 ;  /* 0x000000151f087c20 */ /* 0x000fe20008410000 */
[----:B------:R-:W-:Y:S01]  /*4860*/  FMUL.FTZ R124, R37, UR21 ;  /* 0x00000015257c7c20 */ /* 0x000fe20008410000 */
[----:B------:R-:W2:Y:S01]  /*4870*/  MUFU.TANH R136, R136 ;  /* 0x0000008800887308 */ /* 0x000ea20000002400 */
        /* <DEDUP_REMOVED lines=10> */
[----:B------:R-:W4:Y:S01]  /*4920*/  SHFL.IDX PT, R46, R123, RZ, 0x1c1f ;  /* 0x001c1fff7b2e7589 */ /* 0x000f2200000e0000 */
[----:B------:R-:W-:Y:S01]  /*4930*/  FMUL.FTZ R34, R45, UR21 ;  /* 0x000000152d227c20 */ /* 0x000fe20008410000 */
[----:B------:R-:W-:Y:S01]  /*4940*/  FMUL.FTZ R36, R48, UR21 ;  /* 0x0000001530247c20 */ /* 0x000fe20008410000 */
[----:B------:R-:W-:Y:S01]  /*4950*/  FMUL.FTZ R32, R49, UR21 ;  /* 0x0000001531207c20 */ /* 0x000fe20008410000 */
[----:B------:R-:W-:Y:S01]  /*4960*/  MOV R121, UR6 ;  /* 0x0000000600797c02 */ /* 0x000fe20008000f00 */
[----:B------:R-:W5:Y:S01]  /*4970*/  MUFU.TANH R132, R132 ;  /* 0x0000008400847308 */ /* 0x000f620000002400 */
[----:B------:R-:W-:Y:S01]  /*4980*/  FMUL.FTZ R11, R38, UR21 ;  /* 0x00000015260b7c20 */ /* 0x000fe20008410000 */
[----:B------:R-:W-:Y:S01]  /*4990*/  FMUL.FTZ R38, R52, UR21 ;  /* 0x0000001534267c20 */ /* 0x000fe20008410000 */
[----:B------:R-:W-:Y:S01]  /*49a0*/  FMUL.FTZ R40, R53, UR21 ;  /* 0x0000001535287c20 */ /* 0x000fe20008410000 */
[----:B------:R-:W-:-:S02]  /*49b0*/  IMAD R121, R16, -0x2, R121 ;  /* 0xfffffffe10797824 */ /* 0x000fc400078e0279 */
[----:B------:R-:W-:Y:S01]  /*49c0*/  FMUL.FTZ R25, R50, UR21 ;  /* 0x0000001532197c20 */ /* 0x000fe20008410000 */
[----:B------:R-:W-:Y:S01]  /*49d0*/  FMUL.FTZ R13, R42, UR21 ;  /* 0x000000152a0d7c20 */ /* 0x000fe20008410000 */
[----:B------:R-:W-:Y:S01]  /*49e0*/  FMUL.FTZ R42, R56, UR21 ;  /* 0x00000015382a7c20 */ /* 0x000fe20008410000 */
[----:B------:R-:W0:Y:S01]  /*49f0*/  MUFU.TANH R130, R130 ;  /* 0x0000008200827308 */ /* 0x000e220000002400 */
[----:B------:R-:W-:Y:S01]  /*4a00*/  IADD3 R121, -R30, UR48, R121 ;  /* 0x000000301e797c10 */ /* 0x000fe2000fffe179 */
        /* <DEDUP_REMOVED lines=9> */
[----:B----4-:R-:W-:-:S02]  /*4aa0*/  IMAD.IADD R33, R121, 0x1, R46 ;  /* 0x0000000179217824 */ /* 0x010fc400078e022e */
[----:B------:R-:W-:Y:S01]  /*4ab0*/  FMUL.FTZ R46, R61, UR21 ;  /* 0x000000153d2e7c20 */ /* 0x000fe20008410000 */
[----:B------:R-:W-:Y:S01]  /*4ac0*/  FMUL.FTZ R69, R69, UR21 ;  /* 0x0000001545457c20 */ /* 0x000fe20008410000 */
[----:B------:R-:W-:Y:S01]  /*4ad0*/  FMUL.FTZ R72, R72, UR21 ;  /* 0x0000001548487c20 */ /* 0x000fe20008410000 */
[----:B------:R-:W-:Y:S01]  /*4ae0*/  FMUL.FTZ R73, R73, UR21 ;  /* 0x0000001549497c20 */ /* 0x000fe20008410000 */
[C---:B------:R-:W-:Y:S01]  /*4af0*/  ISETP.GT.AND P1, PT, R33.reuse, RZ, PT ;  /* 0x000000ff2100720c */ /* 0x040fe20003f24270 */
[----:B------:R-:W4:Y:S01]  /*4b00*/  MUFU.TANH R126, R126 ;  /* 0x0000007e007e7308 */ /* 0x000f220000002400 */
[----:B------:R-:W-:Y:S01]  /*4b10*/  ISETP.GT.AND P2, PT, R33, 0x1, PT ;  /* 0x000000012100780c */ /* 0x000fe20003f44270 */
[----:B------:R-:W-:Y:S01]  /*4b20*/  FMUL.FTZ R76, R76, UR21 ;  /* 0x000000154c4c7c20 */ /* 0x000fe20008410000 */
[----:B-1----:R-:W-:Y:S01]  /*4b30*/  FSEL R134, R134, -INF , P1 ;  /* 0xff80000086867808 */ /* 0x002fe20000800000 */
        /* <DEDUP_REMOVED lines=10> */
[----:B------:R-:W-:Y:S01]  /*4be0*/  FMUL.FTZ R85, R85, UR21 ;  /* 0x0000001555557c20 */ /* 0x000fe20008410000 */
[----:B------:R-:W-:Y:S01]  /*4bf0*/  FMNMX.FTZ R31, R136, R31, !PT ;  /* 0x0000001f881f7209 */ /* 0x000fe20007810000 */
[----:B------:R-:W2:Y:S01]  /*4c00*/  MUFU.TANH R120, R120 ;  /* 0x0000007800787308 */ /* 0x000ea20000002400 */
[----:B------:R-:W-:Y:S01]  /*4c10*/  ISETP.GT.AND P1, PT, R33, 0x10, PT ;  /* 0x000000102100780c */ /* 0x000fe20003f24270 */
[----:B------:R-:W-:Y:S01]  /*4c20*/  FMUL.FTZ R10, R35, UR21 ;  /* 0x00000015230a7c20 */ /* 0x000fe20008410000 */
[----:B-----5:R-:W-:Y:S01]  /*4c30*/  FSEL R132, R132, -INF , P2 ;  /* 0xff80000084847808 */ /* 0x020fe20001000000 */
[----:B------:R-:W-:Y:S01]  /*4c40*/  FMUL.FTZ R35, R66, UR21 ;  /* 0x0000001542237c20 */ /* 0x000fe20008410000 */
[----:B------:R-:W-:Y:S01]  /*4c50*/  FMNMX.FTZ R31, R138, R31, !PT ;  /* 0x0000001f8a1f7209 */ /* 0x000fe20007810000 */
[----:B------:R-:W3:Y:S01]  /*4c60*/  SHFL.IDX PT, R66, R123, 0x1, 0x1c1f ;  /* 0x003c1f007b427f89 */ /* 0x000ee200000e0000 */
[----:B------:R-:W-:Y:S01]  /*4c70*/  ISETP.GT.AND P2, PT, R33, 0x11, PT ;  /* 0x000000112100780c */ /* 0x000fe20003f44270 */
[----:B------:R-:W5:Y:S01]  /*4c80*/  MUFU.TANH R15, R15 ;  /* 0x0000000f000f7308 */ /* 0x000f620000002400 */
[----:B0-----:R-:W-:Y:S01]  /*4c90*/  FSEL R130, R130, -INF , P1 ;  /* 0xff80000082827808 */ /* 0x001fe20000800000 */
[----:B------:R-:W-:Y:S01]  /*4ca0*/  FMUL.FTZ R5, R26, UR21 ;  /* 0x000000151a057c20 */ /* 0x000fe20008410000 */
[----:B------:R-:W-:Y:S01]  /*4cb0*/  FMNMX.FTZ R31, R132, R31, !PT ;  /* 0x0000001f841f7209 */ /* 0x000fe20007810000 */
[----:B------:R-:W-:Y:S01]  /*4cc0*/  FMUL.FTZ R12, R39, UR21 ;  /* 0x00000015270c7c20 */ /* 0x000fe20008410000 */
[----:B------:R-:W-:Y:S01]  /*4cd0*/  ISETP.GT.AND P1, PT, R33, 0x18, PT ;  /* 0x000000182100780c */ /* 0x000fe20003f24270 */
[----:B------:R-:W-:Y:S01]  /*4ce0*/  FMUL.FTZ R28, R55, UR21 ;  /* 0x00000015371c7c20 */ /* 0x000fe20008410000 */
[----:B------:R-:W-:Y:S01]  /*4cf0*/  FSEL R128, R128, -INF , P2 ;  /* 0xff80000080807808 */ /* 0x000fe20001000000 */
[----:B------:R-:W0:Y:S01]  /*4d00*/  MUFU.TANH R24, R24 ;  /* 0x0000001800187308 */ /* 0x000e220000002400 */
[----:B------:R-:W-:Y:S01]  /*4d10*/  FMNMX.FTZ R31, R130, R31, !PT ;  /* 0x0000001f821f7209 */ /* 0x000fe20007810000 */
[----:B------:R-:W-:Y:S01]  /*4d20*/  FMUL.FTZ R39, R70, UR21 ;  /* 0x0000001546277c20 */ /* 0x000fe20008410000 */
[----:B------:R-:W-:Y:S01]  /*4d30*/  ISETP.GT.AND P2, PT, R33, 0x19, PT ;  /* 0x000000192100780c */ /* 0x000fe20003f44270 */
[----:B------:R-:W-:Y:S01]  /*4d40*/  FMUL.FTZ R14, R43, UR21 ;  /* 0x000000152b0e7c20 */ /* 0x000fe20008410000 */
[----:B----4-:R-:W-:Y:S01]  /*4d50*/  FSEL R126, R126, -INF , P1 ;  /* 0xff8000007e7e7808 */ /* 0x010fe20000800000 */
[----:B------:R-:W-:Y:S01]  /*4d60*/  FMUL.FTZ R43, R74, UR21 ;  /* 0x000000154a2b7c20 */ /* 0x000fe20008410000 */
[----:B------:R-:W-:Y:S01]  /*4d70*/  FMNMX.FTZ R31, R128, R31, !PT ;  /* 0x0000001f801f7209 */ /* 0x000fe20007810000 */
[----:B------:R-:W4:Y:S01]  /*4d80*/  MUFU.TANH R34, R34 ;  /* 0x0000002200227308 */ /* 0x000f220000002400 */
        /* <DEDUP_REMOVED lines=14> */
[----:B-----5:R-:W-:Y:S01]  /*4e70*/  FSEL R52, R15, -INF , P2 ;  /* 0xff8000000f347808 */ /* 0x020fe20001000000 */
[----:B------:R-:W2:Y:S01]  /*4e80*/  MUFU.TANH R32, R32 ;  /* 0x0000002000207308 */ /* 0x000ea20000002400 */
[----:B------:R-:W-:Y:S01]  /*4e90*/  FMNMX.FTZ R31, R120, R31, !PT ;  /* 0x0000001f781f7209 */ /* 0x000fe20007810000 */
[----:B------:R-:W-:Y:S01]  /*4ea0*/  FMUL.FTZ R37, R67, UR21 ;  /* 0x0000001543257c20 */ /* 0x000fe20008410000 */
[----:B------:R-:W-:Y:S01]  /*4eb0*/  ISETP.GT.AND P2, PT, R33, 0x29, PT ;  /* 0x000000292100780c */ /* 0x000fe20003f44270 */
[----:B------:R-:W-:Y:S01]  /*4ec0*/  FMUL.FTZ R41, R71, UR21 ;  /* 0x0000001547297c20 */ /* 0x000fe20008410000 */
[----:B0-----:R-:W-:Y:S01]  /*4ed0*/  FSEL R50, R24, -INF , P1 ;  /* 0xff80000018327808 */ /* 0x001fe20000800000 */
[----:B------:R-:W-:Y:S01]  /*4ee0*/  FMUL.FTZ R45, R75, UR21 ;  /* 0x000000154b2d7c20 */ /* 0x000fe20008410000 */
[----:B------:R-:W-:Y:S01]  /*4ef0*/  FMNMX.FTZ R31, R52, R31, !PT ;  /* 0x0000001f341f7209 */ /* 0x000fe20007810000 */
[----:B------:R-:W0:Y:S01]  /*4f00*/  MUFU.TANH R38, R38 ;  /* 0x0000002600267308 */ /* 0x000e220000002400 */
        /* <DEDUP_REMOVED lines=8> */
[----:B-1----:R-:W-:Y:S01]  /*4f90*/  FSEL R36, R36, -INF , P1 ;  /* 0xff80000024247808 */ /* 0x002fe20000800000 */
[----:B------:R-:W-:Y:S01]  /*4fa0*/  ULEA UR6, UR37, UR45, 0x3 ;  /* 0x0000002d25067291 */ /* 0x000fe2000f8e183f */
[----:B------:R-:W-:-:S02]  /*4fb0*/  FMNMX.FTZ R31, R34, R31, !PT ;  /* 0x0000001f221f7209 */ /* 0x000fc40007810000 */
[C---:B------:R-:W-:Y:S01]  /*4fc0*/  ISETP.GT.AND P1, PT, R33.reuse, 0x38, PT ;  /* 0x000000382100780c */ /* 0x040fe20003f24270 */
[----:B------:R-:W-:Y:S01]  /*4fd0*/  UIADD3 UR6, UR6, 0x16840, URZ ;  /* 0x0001684006067890 */ /* 0x000fe2000fffe03f */
[----:B--2---:R-:W-:Y:S01]  /*4fe0*/  FSEL R32, R32, -INF , P2 ;  /* 0xff80000020207808 */ /* 0x004fe20001000000 */
[----:B------:R-:W1:Y:S01]  /*4ff0*/  MUFU.TANH R42, R42 ;  /* 0x0000002a002a7308 */ /* 0x000e620000002400 */
[----:B------:R-:W-:Y:S01]  /*5000*/  FMNMX.FTZ R31, R36, R31, !PT ;  /* 0x0000001f241f7209 */ /* 0x000fe20007810000 */
[----:B------:R-:W-:Y:S01]  /*5010*/  UPRMT UR6, UR43, 0x654, UR6 ;  /* 0x000006542b067896 */ /* 0x000fe20008000006 */
[C---:B------:R-:W-:Y:S02]  /*5020*/  ISETP.GT.AND P2, PT, R33.reuse, 0x39, PT ;  /* 0x000000392100780c */ /* 0x040fe40003f44270 */
[----:B0-----:R-:W-:Y:S02]  /*5030*/  FSEL R38, R38, -INF , P1 ;  /* 0xff80000026267808 */ /* 0x001fe40000800000 */
[----:B------:R-:W-:Y:S01]  /*5040*/  FMNMX.FTZ R31, R32, R31, !PT ;  /* 0x0000001f201f7209 */ /* 0x000fe20007810000 */
[----:B------:R-:W0:Y:S01]  /*5050*/  MUFU.TANH R44, R44 ;  /* 0x0000002c002c7308 */ /* 0x000e220000002400 */
[----:B------:R-:W-:-:S02]  /*5060*/  ISETP.GT.AND P1, PT, R33, 0x40, PT ;  /* 0x000000402100780c */ /* 0x000fc40003f24270 */
[----:B----4-:R-:W-:Y:S01]  /*5070*/  FSEL R40, R40, -INF , P2 ;  /* 0xff80000028287808 */ /* 0x010fe20001000000 */
[----:B------:R-:W-:Y:S01]  /*5080*/  SYNCS.ARRIVE.TRANS64.RED.A1T0 RZ, [UR6], RZ ;  /* 0x000000ffffff79a7 */ /* 0x000fe20008100406 */
        /* <DEDUP_REMOVED lines=8> */
[----:B0-----:R-:W-:Y:S02]  /*5110*/  FSEL R44, R44, -INF , P2 ;  /* 0xff8000002c2c7808 */ /* 0x001fe40001000000 */
        /* <DEDUP_REMOVED lines=37> */
[----:B------:R-:W-:Y:S01]  /*5370*/  FMNMX.FTZ R15, R72, R31, !PT ;  /* 0x0000001f480f7209 */ /* 0x000fe20007810000 */
[----:B------:R-:W-:Y:S02]  /*5380*/  FMUL.FTZ R31, R62, UR21 ;  /* 0x000000153e1f7c20 */ /* 0x000fe40008410000 */
[----:B------:R-:W0:Y:S01]  /*5390*/  MUFU.TANH R81, R81 ;  /* 0x0000005100517308 */ /* 0x000e220000002400 */
[----:B--2---:R-:W-:Y:S02]  /*53a0*/  FSEL R76, R77, -INF , P2 ;  /* 0xff8000004d4c7808 */ /* 0x004fe40001000000 */
[----:B------:R-:W-:-:S02]  /*53b0*/  ISETP.GT.AND P2, PT, R33, 0x71, PT ;  /* 0x000000712100780c */ /* 0x000fc40003f44270 */
[----:B------:R-:W-:-:S03]  /*53c0*/  FMNMX.FTZ R15, R76, R15, !PT ;  /* 0x0000000f4c0f7209 */ /* 0x000fc60007810000 */
[----:B------:R-:W2:Y:S01]  /*53d0*/  MUFU.TANH R84, R84 ;  /* 0x0000005400547308 */ /* 0x000ea20000002400 */
[----:B-1----:R-:W-:Y:S02]  /*53e0*/  FSEL R62, R80, -INF , P1 ;  /* 0xff800000503e7808 */ /* 0x002fe40000800000 */
[----:B------:R-:W-:Y:S02]  /*53f0*/  ISETP.GT.AND P1, PT, R33, 0x78, PT ;  /* 0x000000782100780c */ /* 0x000fe40003f24270 */
[----:B------:R-:W-:-:S03]  /*5400*/  FMNMX.FTZ R15, R62, R15, !PT ;  /* 0x0000000f3e0f7209 */ /* 0x000fc60007810000 */
[----:B------:R-:W1:Y:S01]  /*5410*/  MUFU.TANH R85, R85 ;  /* 0x0000005500557308 */ /* 0x000e620000002400 */
[----:B0-----:R-:W-:Y:S02]  /*5420*/  FSEL R80, R81, -INF , P2 ;  /* 0xff80000051507808 */ /* 0x001fe40001000000 */
[----:B------:R-:W-:Y:S01]  /*5430*/  ISETP.GT.AND P2, PT, R33, 0x79, PT ;  /* 0x000000792100780c */ /* 0x000fe20003f44270 */
[----:B------:R-:W-:Y:S01]  /*5440*/  FMUL.FTZ R33, R63, UR21 ;  /* 0x000000153f217c20 */ /* 0x000fe20008410000 */
[----:B------:R-:W-:Y:S01]  /*5450*/  FMNMX.FTZ R15, R80, R15, !PT ;  /* 0x0000000f500f7209 */ /* 0x000fe20007810000 */
[----:B---3--:R-:W-:Y:S02]  /*5460*/  IMAD.IADD R63, R121, 0x1, R66 ;  /* 0x00000001793f7824 */ /* 0x008fe400078e0242 */
[----:B------:R-:W0:Y:S01]  /*5470*/  MUFU.TANH R5, R5 ;  /* 0x0000000500057308 */ /* 0x000e220000002400 */
[----:B--2---:R-:W-:Y:S02]  /*5480*/  FSEL R84, R84, -INF , P1 ;  /* 0xff80000054547808 */ /* 0x004fe40000800000 */
[----:B------:R-:W-:-:S02]  /*5490*/  ISETP.GT.AND P3, PT, R63, 0x1, PT ;  /* 0x000000013f00780c */ /* 0x000fc40003f64270 */
[----:B------:R-:W-:-:S03]  /*54a0*/  FMNMX.FTZ R15, R84, R15, !PT ;  /* 0x0000000f540f7209 */ /* 0x000fc60007810000 */
[----:B------:R-:W2:Y:S01]  /*54b0*/  MUFU.TANH R6, R6 ;  /* 0x0000000600067308 */ /* 0x000ea20000002400 */
[----:B-1----:R-:W-:Y:S02]  /*54c0*/  FSEL R122, R85, -INF , P2 ;  /* 0xff800000557a7808 */ /* 0x002fe40001000000 */
[----:B------:R-:W-:Y:S02]  /*54d0*/  ISETP.GT.AND P2, PT, R63, RZ, PT ;  /* 0x000000ff3f00720c */ /* 0x000fe40003f44270 */
[----:B------:R-:W-:-:S03]  /*54e0*/  FMNMX.FTZ R15, R122, R15, !PT ;  /* 0x0000000f7a0f7209 */ /* 0x000fc60007810000 */
[----:B------:R-:W1:Y:S01]  /*54f0*/  MUFU.TANH R7, R7 ;  /* 0x0000000700077308 */ /* 0x000e620000002400 */
[----:B0-----:R-:W-:Y:S01]  /*5500*/  FSEL R5, R5, -INF , P2 ;  /* 0xff80000005057808 */ /* 0x001fe20001000000 */
[----:B------:R-:W0:Y:S01]  /*5510*/  SHFL.BFLY PT, R24, R15, 0x2, 0x1f ;  /* 0x0c401f000f187f89 */ /* 0x000e2200000e0000 */
[----:B------:R-:W-:Y:S02]  /*5520*/  ISETP.GT.AND P2, PT, R63, 0x8, PT ;  /* 0x000000083f00780c */ /* 0x000fe40003f44270 */
[----:B------:R-:W-:-:S03]  /*5530*/  FMNMX.FTZ R65, R5, R4, !PT ;  /* 0x0000000405417209 */ /* 0x000fc60007810000 */
[----:B------:R-:W3:Y:S01]  /*5540*/  MUFU.TANH R8, R8 ;  /* 0x0000000800087308 */ /* 0x000ee20000002400 */
        /* <DEDUP_REMOVED lines=8> */
[----:B---3--:R-:W-:Y:S02]  /*55d0*/  FSEL R8, R8, -INF , P3 ;  /* 0xff80000008087808 */ /* 0x008fe40001800000 */
[----:B0-----:R-:W-:Y:S02]  /*55e0*/  FMNMX.FTZ R24, R15, R24, !PT ;  /* 0x000000180f187209 */ /* 0x001fe40007810000 */
[----:B------:R-:W0:Y:S01]  /*55f0*/  LDC R15, c[0x0][0x988] ;  /* 0x00026200ff0f7b82 */ /* 0x000e220000000800 */
[----:B------:R-:W-:Y:S02]  /*5600*/  ISETP.GT.AND P3, PT, R63, 0x11, PT ;  /* 0x000000113f00780c */ /* 0x000fe40003f64270 */
[----:B------:R-:W3:Y:S01]  /*5610*/  MUFU.TANH R11, R11 ;  /* 0x0000000b000b7308 */ /* 0x000ee20000002400 */
[----:B------:R-:W4:Y:S01]  /*5620*/  SHFL.BFLY PT, R55, R24, 0x1, 0x1f ;  /* 0x0c201f0018377f89 */ /* 0x000f2200000e0000 */
[----:B--2---:R-:W-:-:S02]  /*5630*/  FSEL R74, R9, -INF , P2 ;  /* 0xff800000094a7808 */ /* 0x004fc40001000000 */
[----:B------:R-:W-:Y:S02]  /*5640*/  FMNMX.FTZ R65, R8, R65, !PT ;  /* 0x0000004108417209 */ /* 0x000fe40007810000 */
[C---:B------:R-:W-:Y:S02]  /*5650*/  ISETP.GT.AND P2, PT, R63.reuse, 0x18, PT ;  /* 0x000000183f00780c */ /* 0x040fe40003f44270 */
[----:B------:R-:W2:Y:S01]  /*5660*/  MUFU.TANH R12, R12 ;  /* 0x0000000c000c7308 */ /* 0x000ea20000002400 */
[----:B-1----:R-:W-:Y:S02]  /*5670*/  FSEL R10, R10, -INF , P3 ;  /* 0xff8000000a0a7808 */ /* 0x002fe40001800000 */
[----:B------:R-:W-:Y:S02]  /*5680*/  FMNMX.FTZ R65, R74, R65, !PT ;  /* 0x000000414a417209 */ /* 0x000fe40007810000 */
[----:B------:R-:W-:Y:S02]  /*5690*/  ISETP.GT.AND P3, PT, R63, 0x19, PT ;  /* 0x000000193f00780c */ /* 0x000fe40003f64270 */
[----:B------:R-:W-:Y:S01]  /*56a0*/  FMNMX.FTZ R65, R10, R65, !PT ;  /* 0x000000410a417209 */ /* 0x000fe20007810000 */
[----:B------:R-:W1:Y:S01]  /*56b0*/  MUFU.TANH R13, R13 ;  /* 0x0000000d000d7308 */ /* 0x000e620000002400 */
        /* <DEDUP_REMOVED lines=9> */
[----:B-1----:R-:W-:Y:S01]  /*5750*/  FSEL R82, R13, -INF , P2 ;  /* 0xff8000000d527808 */ /* 0x002fe20001000000 */
[----:B0-----:R-:W-:Y:S01]  /*5760*/  FMUL.FTZ R55, R24, R15 ;  /* 0x0000000f18377220 */ /* 0x001fe20000410000 */
        /* <DEDUP_REMOVED lines=301> */
.L_x_2369:
        /* <DEDUP_REMOVED lines=78> */
.L_x_2359:
[----:B------:R-:W-:-:S13]  /*6f20*/  ISETP.LE.AND P1, PT, RZ, UR24, PT ;  /* 0x00000018ff007c0c */ /* 0x000fda000bf23270 */
[----:B------:R-:W-:Y:S05]  /*6f30*/  @!P1 BRA `(.L_x_2371) ;  /* 0x00000024003c9947 */ /* 0x000fea0003800000 */
[----:B------:R-:W-:Y:S01]  /*6f40*/  MOV R4, R6 ;  /* 0x0000000600047202 */ /* 0x000fe20000000f00 */
[----:B------:R-:W-:Y:S01]  /*6f50*/  IMAD.MOV.U32 R3, RZ, RZ, R24 ;  /* 0x000000ffff037224 */ /* 0x000fe200078e0018 */
[----:B------:R-:W-:Y:S01]  /*6f60*/  UMOV UR23, UR36 ;  /* 0x0000002400177c82 */ /* 0x000fe20008000000 */
[----:B------:R-:W-:Y:S01]  /*6f70*/  UMOV UR21, UR37 ;  /* 0x0000002500157c82 */ /* 0x000fe20008000000 */
[----:B------:R-:W-:-:S05]  /*6f80*/  ULDC UR22, c[0x0][0x9d8] ;  /* 0x0002760000167ab9 */ /* 0x000fca0000000800 */
.L_x_2382:
        /* <DEDUP_REMOVED lines=9> */
.L_x_2373:
[----:B------:R-:W-:Y:S01]  /*7020*/  ULEA UR6, UR37, UR45, 0x3 ;  /* 0x0000002d25067291 */ /* 0x000fe2000f8e183f */
[----:B------:R-:W-:-:S05]  /*7030*/  IMAD.U32 R5, RZ, RZ, UR36 ;  /* 0x00000024ff057e24 */ /* 0x000fca000f8e00ff */
[----:B------:R-:W-:-:S04]  /*7040*/  SHF.L.U32 R5, R5, 0x1f, RZ ;  /* 0x0000001f05057819 */ /* 0x000fc800000006ff */
[----:B------:R0:W1:Y:S01]  /*7050*/  SYNCS.PHASECHK.TRANS64.TRYWAIT P1, [UR6+0x16830], R5 ;  /* 0x01683005ff0075a7 */ /* 0x0000620008020146 */
[----:B------:R-:W-:Y:S05]  /*7060*/  @!P0 BRA `(.L_x_2374) ;  /* 0x0000000000048947 */ /* 0x000fea0003800000 */
[----:B------:R-:W-:Y:S01]  /*7070*/  BPT.TRAP 0x1 ;  /* 0x000000040000795c */ /* 0x000fe20000300000 */
.L_x_2374:
[----:B-1----:R-:W-:Y:S05]  /*7080*/  @P1 BRA `(.L_x_2372) ;  /* 0x0000000000081947 */ /* 0x002fea0003800000 */
[----:B------:R-:W1:Y:S02]  /*7090*/  SYNCS.PHASECHK.TRANS64.TRYWAIT P1, [UR6+0x16830], R5 ;  /* 0x01683005ff0075a7 */ /* 0x000e640008020146 */
[----:B-1----:R-:W-:Y:S05]  /*70a0*/  @!P1 BRA `(.L_x_2375) ;  /* 0x000000a000ac9947 */ /* 0x002fea0003800000 */
.L_x_2372:
        /* <DEDUP_REMOVED lines=25> */
.L_x_2377:
[----:B------:R-:W-:Y:S01]  /*7240*/  ULEA UR6, UR21, UR45, 0x3 ;  /* 0x0000002d15067291 */ /* 0x000fe2000f8e183f */
[----:B------:R-:W-:-:S05]  /*7250*/  IMAD.U32 R5, RZ, RZ, UR23 ;  /* 0x00000017ff057e24 */ /* 0x000fca000f8e00ff */
[----:B------:R-:W-:-:S04]  /*7260*/  SHF.L.U32 R5, R5, 0x1f, RZ ;  /* 0x0000001f05057819 */ /* 0x000fc800000006ff */
[----:B------:R0:W1:Y:S01]  /*7270*/  SYNCS.PHASECHK.TRANS64.TRYWAIT P1, [UR6+0x16850], R5 ;  /* 0x01685005ff0075a7 */ /* 0x0000620008020146 */
[----:B------:R-:W-:Y:S05]  /*7280*/  @!P0 BRA `(.L_x_2378) ;  /* 0x0000000000048947 */ /* 0x000fea0003800000 */
[----:B------:R-:W-:Y:S01]  /*7290*/  BPT.TRAP 0x1 ;  /* 0x000000040000795c */ /* 0x000fe20000300000 */
.L_x_2378:
[----:B-1----:R-:W-:Y:S05]  /*72a0*/  @P1 BRA `(.L_x_2376) ;  /* 0x0000000000081947 */ /* 0x002fea0003800000 */
[----:B------:R-:W1:Y:S02]  /*72b0*/  SYNCS.PHASECHK.TRANS64.TRYWAIT P1, [UR6+0x16850], R5 ;  /* 0x01685005ff0075a7 */ /* 0x000e640008020146 */
[----:B-1----:R-:W-:Y:S05]  /*72c0*/  @!P1 BRA `(.L_x_2379) ;  /* 0x000000a0003c9947 */ /* 0x002fea0003800000 */
.L_x_2376:
        /* <DEDUP_REMOVED lines=51> */
.L_x_2380:
        /* <DEDUP_REMOVED lines=407> */
.L_x_2381:
        /* <DEDUP_REMOVED lines=76> */
.L_x_2371:
[----:B------:R-:W-:Y:S06]  /*9430*/  BAR.ARV 0x8, 0x200 ;  /* 0x0208000000007b1d */ /* 0x000fec0000002000 */
[----:B------:R-:W-:Y:S05]  /*9440*/  @!P0 BRA `(.L_x_2383) ;  /* 0x0000000000048947 */ /* 0x000fea0003800000 */
[----:B------:R-:W-:Y:S01]  /*9450*/  BPT.TRAP 0x1 ;  /* 0x000000040000795c */ /* 0x000fe20000300000 */
.L_x_2383:
[----:B------:R-:W-:Y:S01]  /*9460*/  ULEA UR5, UR37, UR45, 0x3 ;  /* 0x0000002d25057291 */ /* 0x000fe2000f8e183f */
[----:B------:R-:W-:-:S05]  /*9470*/  IMAD.U32 R3, RZ, RZ, UR36 ;  /* 0x00000024ff037e24 */ /* 0x000fca000f8e00ff */
[----:B------:R-:W-:-:S04]  /*9480*/  SHF.L.U32 R3, R3, 0x1f, RZ ;  /* 0x0000001f03037819 */ /* 0x000fc800000006ff */
[----:B------:R0:W1:Y:S01]  /*9490*/  SYNCS.PHASECHK.TRANS64.TRYWAIT P1, [UR5+0x16850], R3 ;  /* 0x01685003ff0075a7 */ /* 0x0000620008020145 */
[----:B------:R-:W-:Y:S05]  /*94a0*/  @!P0 BRA `(.L_x_2384) ;  /* 0x0000000000048947 */ /* 0x000fea0003800000 */
[----:B------:R-:W-:Y:S01]  /*94b0*/  BPT.TRAP 0x1 ;  /* 0x000000040000795c */ /* 0x000fe20000300000 */
.L_x_2384:
[----:B-1----:R-:W-:Y:S05]  /*94c0*/  @P1 BRA `(.L_x_2385) ;  /* 0x0000000000081947 */ /* 0x002fea0003800000 */
[----:B------:R-:W1:Y:S02]  /*94d0*/  SYNCS.PHASECHK.TRANS64.TRYWAIT P1, [UR5+0x16850], R3 ;  /* 0x01685003ff0075a7 */ /* 0x000e640008020145 */
[----:B-1----:R-:W-:Y:S05]  /*94e0*/  @!P1 BRA `(.L_x_2386) ;  /* 0x0000007c00cc9947 */ /* 0x002fea0003800000 */
.L_x_2385:
        /* <DEDUP_REMOVED lines=71> */
.L_x_2387:
        /* <DEDUP_REMOVED lines=42> */
.L_x_2351:
        /* <DEDUP_REMOVED lines=24> */
[----:B------:R-:W1:Y:S01]  /*9d80*/  LDC R33, c[0x0][0xbe8] ;  /* 0x0002fa00ff217b82 */ /* 0x000e620000000800 */
[----:B------:R-:W-:Y:S01]  /*9d90*/  F2FP.BF16.F32.PACK_AB R115, R119, R118 ;  /* 0x000000767773723e */ /* 0x000fe200000010ff */
[----:B------:R-:W-:-:S02]  /*9da0*/  UIADD3.X UR7, UR18, UR9, URZ, UP1, !UPT ;  /* 0x0000000912077290 */ /* 0x000fc40008ffe43f */
[----:B------:R-:W-:-:S04]  /*9db0*/  IMAD.U32 R24, RZ, RZ, UR4 ;  /* 0x00000004ff187e24 */ /* 0x000fc8000f8e00ff */
[----:B------:R-:W-:Y:S01]  /*9dc0*/  BAR.SYNC.DEFER_BLOCKING 0x1, 0x180 ;  /* 0x0046000000007b1d */ /* 0x000fe20000010000 */
[----:B------:R-:W-:Y:S01]  /*9dd0*/  IMAD.U32 R25, RZ, RZ, UR7 ;  /* 0x00000007ff197e24 */ /* 0x000fe2000f8e00ff */
[----:B------:R-:W-:-:S04]  /*9de0*/  USHF.R.S32.HI UR17, URZ, 0x1f, UR41 ;  /* 0x0000001f3f117899 */ /* 0x000fc80008011429 */
[----:B------:R-:W-:Y:S01]  /*9df0*/  ULDC.64 UR10, c[0x0][0xb90] ;  /* 0x0002e400000a7ab9 */ /* 0x000fe20000000a00 */
        /* <DEDUP_REMOVED lines=27> */
[----:B------:R-:W-:Y:S02]  /*9fb0*/  F2FP.BF16.F32.PACK_AB R4, R89, R88 ;  /* 0x000000585904723e */ /* 0x000fe400000010ff */
[----:B------:R-:W-:-:S02]  /*9fc0*/  F2FP.BF16.F32.PACK_AB R5, R91, R90 ;  /* 0x0000005a5b05723e */ /* 0x000fc400000010ff */
[----:B------:R-:W-:Y:S02]  /*9fd0*/  F2FP.BF16.F32.PACK_AB R6, R93, R92 ;  /* 0x0000005c5d06723e */ /* 0x000fe400000010ff */
[----:B------:R-:W-:Y:S02]  /*9fe0*/  F2FP.BF16.F32.PACK_AB R7, R95, R94 ;  /* 0x0000005e5f07723e */ /* 0x000fe400000010ff */
[----:B------:R-:W-:Y:S02]  /*9ff0*/  F2FP.BF16.F32.PACK_AB R8, R97, R96 ;  /* 0x000000606108723e */ /* 0x000fe400000010ff */
[----:B------:R-:W-:Y:S01]  /*a000*/  F2FP.BF16.F32.PACK_AB R9, R99, R98 ;  /* 0x000000626309723e */ /* 0x000fe200000010ff */
[----:B------:R-:W-:Y:S01]  /*a010*/  STSM.16.M88.4 [R32], R4 ;  /* 0x0000000420007844 */ /* 0x000fe20000000200 */
[----:B------:R-:W-:Y:S02]  /*a020*/  F2FP.BF16.F32.PACK_AB R10, R101, R100 ;  /* 0x00000064650a723e */ /* 0x000fe400000010ff */
[----:B------:R-:W-:-:S02]  /*a030*/  F2FP.BF16.F32.PACK_AB R11, R103, R102 ;  /* 0x00000066670b723e */ /* 0x000fc400000010ff */
[----:B------:R-:W-:-:S03]  /*a040*/  PLOP3.LUT P2, PT, PT, PT, UP0, 0x80, 0x0 ;  /* 0x000000000000781c */ /* 0x000fc60003f4f008 */
[----:B------:R0:W-:Y:S04]  /*a050*/  STSM.16.M88.4 [R30], R8 ;  /* 0x000000081e007844 */ /* 0x0001e80000000200 */
[----:B------:R2:W-:Y:S04]  /*a060*/  STSM.16.M88.4 [R29], R12 ;  /* 0x0000000c1d007844 */ /* 0x0005e80000000200 */
[----:B------:R2:W-:Y:S01]  /*a070*/  STSM.16.M88.4 [R28], R112 ;  /* 0x000000701c007844 */ /* 0x0005e20000000200 */
[----:B------:R-:W-:Y:S06]  /*a080*/  BAR.SYNC.DEFER_BLOCKING 0x1, 0x180 ;  /* 0x0046000000007b1d */ /* 0x000fec0000010000 */
[----:B------:R-:W3:Y:S01]  /*a090*/  @P2 LDG.E R26, desc[UR52][R24.64] ;  /* 0x00000034181a2981 */ /* 0x000ee2000c1e1900 */
[----:B-1----:R-:W-:Y:S01]  /*a0a0*/  ISETP.NE.AND P1, PT, R33, 0x1, PT ;  /* 0x000000012100780c */ /* 0x002fe20003f25270 */
[----:B------:R-:W-:Y:S01]  /*a0b0*/  UMOV UR4, URZ ;  /* 0x0000003f00047c82 */ /* 0x000fe20008000000 */
[----:B0-----:R-:W-:Y:S01]  /*a0c0*/  IADD3 R8, R17, UR42, RZ ;  /* 0x0000002a11087c10 */ /* 0x001fe2000fffe0ff */
[----:B------:R-:W-:-:S02]  /*a0d0*/  UIMAD UR7, UR17, UR10, URZ ;  /* 0x0000000a110772a4 */ /* 0x000fc4000f8e023f */
[----:B------:R-:W-:Y:S02]  /*a0e0*/  USEL UR40, UR40, URZ, !UP0 ;  /* 0x0000003f28287287 */ /* 0x000fe4000c000000 */
[----:B------:R-:W-:Y:S01]  /*a0f0*/  IMAD.MOV.U32 R4, RZ, RZ, R8 ;  /* 0x000000ffff047224 */ /* 0x000fe200078e0008 */
[----:B------:R-:W-:Y:S02]  /*a100*/  UIMAD UR7, UR41, UR11, UR7 ;  /* 0x0000000b290772a4 */ /* 0x000fe4000f8e0207 */
[----:B------:R-:W-:Y:S02]  /*a110*/  UISETP.NE.U32.AND UP1, UPT, UR12, URZ, UPT ;  /* 0x0000003f0c00728c */ /* 0x000fe4000bf25070 */
        /* <DEDUP_REMOVED lines=11> */
[----:B---3--:R-:W-:-:S13]  /*a1d0*/  @P2 R2UR UR4, R26 ;  /* 0x000000001a0422ca */ /* 0x008fda00000e0000 */
        /* <DEDUP_REMOVED lines=9> */
[----:B------:R-:W-:Y:S01]  /*a270*/  IMAD R8, R5, UR14, RZ ;  /* 0x0000000e05087c24 */ /* 0x000fe2000f8e02ff */
[----:B------:R-:W-:Y:S01]  /*a280*/  @UP0 UIADD3 UR10, UP1, UR16, UR12, URZ ;  /* 0x0000000c100a0290 */ /* 0x000fe2000ff3e03f */
[----:B------:R-:W-:Y:S01]  /*a290*/  IMAD.U32 R9, RZ, RZ, UR7 ;  /* 0x00000007ff097e24 */ /* 0x000fe2000f8e00ff */
[----:B------:R-:W-:-:S04]  /*a2a0*/  ULDC UR7, c[0x0][0xa88] ;  /* 0x0002a20000077ab9 */ /* 0x000fc80000000800 */
[----:B------:R-:W-:Y:S01]  /*a2b0*/  IADD3.X R5, R6, UR11, R9, P0, !PT ;  /* 0x0000000b06057c10 */ /* 0x000fe200087fe409 */
[----:B------:R-:W-:Y:S01]  /*a2c0*/  @UP0 UIADD3.X UR11, UR18, UR13, URZ, UP1, !UPT ;  /* 0x0000000d120b0290 */ /* 0x000fe20008ffe43f */
[C---:B------:R-:W-:Y:S01]  /*a2d0*/  IMAD R9, R7.reuse, UR15, R8 ;  /* 0x0000000f07097c24 */ /* 0x040fe2000f8e0208 */
[----:B------:R-:W-:Y:S01]  /*a2e0*/  MOV R8, UR10 ;  /* 0x0000000a00087c02 */ /* 0x000fe20008000f00 */
[----:B------:R-:W-:Y:S01]  /*a2f0*/  IMAD.U32 R6, RZ, RZ, UR7 ;  /* 0x00000007ff067e24 */ /* 0x000fe2000f8e00ff */
[----:B------:R-:W-:Y:S01]  /*a300*/  ULDC.64 UR12, c[0x0][0xb50] ;  /* 0x0002d400000c7ab9 */ /* 0x000fe20000000a00 */
[----:B------:R-:W-:-:S04]  /*a310*/  IMAD.WIDE.U32 R4, R7, UR14, R4 ;  /* 0x0000000e07047c25 */ /* 0x000fc8000f8e0004 */
[----:B------:R-:W-:Y:S01]  /*a320*/  IMAD.IADD R5, R5, 0x1, R9 ;  /* 0x0000000105057824 */ /* 0x000fe200078e0209 */
[----:B------:R-:W-:Y:S01]  /*a330*/  LEA R7, P0, R4, UR12, 0x2 ;  /* 0x0000000c04077c11 */ /* 0x000fe2000f8010ff */
[----:B------:R-:W-:-:S03]  /*a340*/  IMAD.U32 R9, RZ, RZ, UR11 ;  /* 0x0000000bff097e24 */ /* 0x000fc6000f8e00ff */
[----:B------:R-:W-:Y:S01]  /*a350*/  LEA.HI.X R10, R4, UR13, R5, 0x2, P0 ;  /* 0x0000000d040a7c11 */ /* 0x000fe200080f1405 */
[----:B------:R-:W-:Y:S01]  /*a360*/  IMAD R5, R22, 0x40, R19 ;  /* 0x0000004016057824 */ /* 0x000fe200078e0213 */
[----:B------:R2:W5:Y:S01]  /*a370*/  @P3 LDG.E R6, desc[UR52][R8.64] ;  /* 0x0000003408063981 */ /* 0x000562000c1e1900 */
[----:B------:R-:W-:Y:S06]  /*a380*/  @P3 BRA `(.L_x_2390) ;  /* 0x0000000000103947 */ /* 0x000fec0003800000 */
[----:B------:R-:W-:Y:S05]  /*a390*/  @!P2 BRA `(.L_x_2390) ;  /* 0x00000000000ca947 */ /* 0x000fea0003800000 */
[----:B--2---:R-:W2:Y:S04]  /*a3a0*/  LDG.E R9, desc[UR52][R24.64] ;  /* 0x0000003418097981 */ /* 0x004ea8000c1e1900 */
[----:B-----5:R-:W2:Y:S02]  /*a3b0*/  LDG.E R6, desc[UR52][R24.64+0x4] ;  /* 0x0000043418067981 */ /* 0x020ea4000c1e1900 */
[----:B--2---:R-:W-:-:S07]  /*a3c0*/  IMAD.IADD R6, R6, 0x1, -R9 ;  /* 0x0000000106067824 */ /* 0x004fce00078e0a09 */
.L_x_2390:
[----:B--2---:R-:W-:Y:S01]  /*a3d0*/  SHFL.IDX PT, R12, R7, RZ, 0x1c1f ;  /* 0x001c1fff070c7589 */ /* 0x004fe200000e0000 */
[----:B------:R-:W-:Y:S01]  /*a3e0*/  IMAD.WIDE R2, R5, 0x2, R2 ;  /* 0x0000000205027825 */ /* 0x000fe200078e0202 */
[----:B------:R-:W-:Y:S01]  /*a3f0*/  LOP3.LUT P0, RZ, R152, 0x3, RZ, 0xc0, !PT ;  /* 0x0000000398ff7812 */ /* 0x000fe2000780c0ff */
[----:B------:R-:W-:Y:S01]  /*a400*/  ULDC.64 UR10, c[0x0][0xaa0] ;  /* 0x0002a800000a7ab9 */ /* 0x000fe20000000a00 */
[----:B------:R-:W0:Y:S01]  /*a410*/  SHFL.IDX PT, R13, R10, RZ, 0x1c1f ;  /* 0x001c1fff0a0d7589 */ /* 0x000e2200000e0000 */
[----:B------:R-:W-:Y:S01]  /*a420*/  VIADD R8, R154, UR42 ;  /* 0x0000002a9a087c36 */ /* 0x000fe20008000000 */
[----:B------:R-:W-:Y:S01]  /*a430*/  IADD3 R9, P3, R2, 0x1800, RZ ;  /* 0x0000180002097810 */ /* 0x000fe20007f7e0ff */
[----:B-----5:R-:W-:Y:S01]  /*a440*/  IMAD R35, R6, R33, RZ ;  /* 0x0000002106237224 */ /* 0x020fe200078e02ff */
[----:B------:R-:W-:Y:S01]  /*a450*/  SHFL.IDX PT, R14, R7, 0x1, 0x1c1f ;  /* 0x003c1f00070e7f89 */ /* 0x000fe200000e0000 */
[----:B------:R-:W-:Y:S01]  /*a460*/  VIADD R4, R8, 0x8 ;  /* 0x0000000808047836 */ /* 0x000fe20000000000 */
[----:B------:R-:W-:-:S02]  /*a470*/  IADD3 R25, P4, R2, 0x3000, RZ ;  /* 0x0000300002197810 */ /* 0x000fc40007f9e0ff */
[----:B------:R-:W1:Y:S01]  /*a480*/  SHFL.IDX PT, R15, R10, 0x1, 0x1c1f ;  /* 0x003c1f000a0f7f89 */ /* 0x000e6200000e0000 */
[-C--:B------:R-:W-:Y:S02]  /*a490*/  ISETP.GE.OR P2, PT, R8, R35.reuse, P0 ;  /* 0x000000230800720c */ /* 0x080fe40000746670 */
[----:B------:R-:W-:Y:S02]  /*a4a0*/  LOP3.LUT R5, R2, 0x380, RZ, 0xc0, !PT ;  /* 0x0000038002057812 */ /* 0x000fe400078ec0ff */
[----:B------:R-:W-:Y:S02]  /*a4b0*/  LOP3.LUT R8, R9, 0x380, RZ, 0xc0, !PT ;  /* 0x0000038009087812 */ /* 0x000fe400078ec0ff */
[----:B------:R-:W-:Y:S02]  /*a4c0*/  ISETP.GE.OR P0, PT, R4, R35, P0 ;  /* 0x000000230400720c */ /* 0x000fe40000706670 */
[----:B------:R-:W-:Y:S02]  /*a4d0*/  LOP3.LUT R24, R25, 0x380, RZ, 0xc0, !PT ;  /* 0x0000038019187812 */ /* 0x000fe400078ec0ff */
[----:B------:R-:W-:-:S02]  /*a4e0*/  SHF.R.U64 R5, R5, 0x3, RZ ;  /* 0x0000000305057819 */ /* 0x000fc400000012ff */
[----:B------:R-:W-:Y:S02]  /*a4f0*/  SHF.R.U64 R8, R8, 0x3, RZ ;  /* 0x0000000308087819 */ /* 0x000fe400000012ff */
[----:B------:R-:W-:Y:S01]  /*a500*/  SHF.R.U64 R24, R24, 0x3, RZ ;  /* 0x0000000318187819 */ /* 0x000fe200000012ff */
[----:B0-----:R0:W-:Y:S01]  /*a510*/  @!P2 ST.E desc[UR52][R12.64], R21 ;  /* 0x000000150c00a985 */ /* 0x0011e2000c101934 */
[----:B------:R-:W-:Y:S01]  /*a520*/  LOP3.LUT R4, R5, R2, RZ, 0x3c, !PT ;  /* 0x0000000205047212 */ /* 0x000fe200078e3cff */
[--C-:B------:R-:W-:Y:S01]  /*a530*/  IMAD.MOV.U32 R5, RZ, RZ, R3.reuse ;  /* 0x000000ffff057224 */ /* 0x100fe200078e0003 */
[----:B------:R-:W-:Y:S02]  /*a540*/  LOP3.LUT R8, R8, R9, RZ, 0x3c, !PT ;  /* 0x0000000908087212 */ /* 0x000fe400078e3cff */
[----:B------:R-:W-:Y:S01]  /*a550*/  LOP3.LUT R24, R24, R25, RZ, 0x3c, !PT ;  /* 0x0000001918187212 */ /* 0x000fe200078e3cff */
[----:B------:R-:W-:Y:S01]  /*a560*/  IMAD.X R25, RZ, RZ, R3, P4 ;  /* 0x000000ffff197224 */ /* 0x000fe200020e0603 */
[----:B------:R-:W-:Y:S01]  /*a570*/  IADD3.X R9, RZ, R3, RZ, P3, !PT ;  /* 0x00000003ff097210 */ /* 0x000fe20001ffe4ff */
        /* <DEDUP_REMOVED lines=8> */
[----:B------:R-:W-:-:S04]  /*a600*/  SHF.R.U64 R2, R2, 0x3, RZ ;  /* 0x0000000302027819 */ /* 0x000fc800000012ff */
[----:B------:R-:W-:-:S03]  /*a610*/  LOP3.LUT R12, R2, R29, RZ, 0x3c, !PT ;  /* 0x0000001d020c7212 */ /* 0x000fc600078e3cff */
[----:B------:R-:W0:Y:S01]  /*a620*/  @P1 LDC R2, c[0x0][0xbec] ;  /* 0x0002fb00ff021b82 */ /* 0x000e220000000800 */
[----:B------:R-:W-:Y:S02]  /*a630*/  UIMAD UR7, UR9, UR10, URZ ;  /* 0x0000000a090772a4 */ /* 0x000fe4000f8e023f */
[----:B------:R-:W-:Y:S01]  /*a640*/  UIMAD.WIDE.U32 UR8, UR4, UR10, URZ ;  /* 0x0000000a040872a5 */ /* 0x000fe2000f8e003f */
[----:B-1----:R-:W-:Y:S01]  /*a650*/  IMAD R0, R18, 0x30, R22 ;  /* 0x0000003012007824 */ /* 0x002fe200078e0216 */
[----:B------:R-:W-:Y:S01]  /*a660*/  UIMAD UR7, UR4, UR11, UR7 ;  /* 0x0000000b040772a4 */ /* 0x000fe2000f8e0207 */
[----:B------:R-:W-:Y:S01]  /*a670*/  IADD3 R34, R22, UR42, RZ ;  /* 0x0000002a16227c10 */ /* 0x000fe2000fffe0ff */
[----:B------:R-:W5:Y:S01]  /*a680*/  LD.E.128 R12, desc[UR52][R12.64] ;  /* 0x000000340c0c7980 */ /* 0x000f62000c101d00 */
[----:B------:R-:W-:Y:S01]  /*a690*/  ULDC.64 UR10, c[0x0][0xae8] ;  /* 0x0002ba00000a7ab9 */ /* 0x000fe20000000a00 */
[----:B------:R-:W-:Y:S01]  /*a6a0*/  UIADD3 UR9, UR9, UR7, URZ ;  /* 0x0000000709097290 */ /* 0x000fe2000fffe03f */
[----:B------:R-:W-:Y:S01]  /*a6b0*/  VIADD R29, R0, UR42 ;  /* 0x0000002a001d7c36 */ /* 0x000fe20008000000 */
[----:B------:R-:W-:Y:S01]  /*a6c0*/  UIMAD UR4, UR17, UR10, URZ ;  /* 0x0000000a110472a4 */ /* 0x000fe2000f8e023f */
[----:B------:R-:W-:Y:S01]  /*a6d0*/  @!PT LDS RZ, [RZ] ;  /* 0x00000000fffff984 */ /* 0x000fe20000000800 */
[----:B------:R-:W-:Y:S01]  /*a6e0*/  @!PT LDS RZ, [RZ] ;  /* 0x00000000fffff984 */ /* 0x000fe20000000800 */
[----:B------:R-:W-:Y:S01]  /*a6f0*/  @!PT LDS RZ, [RZ] ;  /* 0x00000000fffff984 */ /* 0x000fe20000000800 */
[----:B------:R-:W-:Y:S01]  /*a700*/  @!PT LDS RZ, [RZ] ;  /* 0x00000000fffff984 */ /* 0x000fe20000000800 */
[----:B------:R1:W-:Y:S06]  /*a710*/  MEMBAR.ALL.CTA ;  /* 0x0000000000007992 */ /* 0x0003ec0000008000 */
[----:B-1----:R-:W1:Y:S01]  /*a720*/  FENCE.VIEW.ASYNC.S ;  /* 0x00000000000073c6 */ /* 0x002e620000000000 */
[----:B------:R-:W-:Y:S01]  /*a730*/  UIMAD.WIDE.U32 UR8, UR41, UR10, UR8 ;  /* 0x0000000a290872a5 */ /* 0x000fe2000f8e0008 */
[----:B------:R-:W-:Y:S01]  /*a740*/  IMAD.MOV.U32 R21, RZ, RZ, R29 ;  /* 0x000000ffff157224 */ /* 0x000fe200078e001d */
[----:B------:R-:W-:Y:S01]  /*a750*/  UIMAD UR4, UR41, UR11, UR4 ;  /* 0x0000000b290472a4 */ /* 0x000fe2000f8e0204 */
[----:B------:R-:W-:-:S02]  /*a760*/  VIADD R20, R20, 0x16820 ;  /* 0x0001682014147836 */ /* 0x000fc40000000000 */
[----:B------:R-:W-:Y:S01]  /*a770*/  ULDC.64 UR10, c[0x0][0xaf0] ;  /* 0x0002bc00000a7ab9 */ /* 0x000fe20000000a00 */
[----:B------:R-:W-:Y:S02]  /*a780*/  UIADD3 UR9, UR9, UR4, URZ ;  /* 0x0000000409097290 */ /* 0x000fe4000fffe03f */
[----:B------:R-:W-:Y:S02]  /*a790*/  UIMAD UR4, UR40, UR10, URZ ;  /* 0x0000000a280472a4 */ /* 0x000fe4000f8e023f */
[----:B------:R-:W-:Y:S01]  /*a7a0*/  UIMAD.WIDE.U32 UR8, UR39, UR10, UR8 ;  /* 0x0000000a270872a5 */ /* 0x000fe2000f8e0008 */
[----:B0-----:R-:W-:Y:S01]  /*a7b0*/  @P1 IMAD.HI.U32 R0, R29, R2, RZ ;  /* 0x000000021d001227 */ /* 0x001fe200078e00ff */
[----:B------:R-:W-:-:S03]  /*a7c0*/  UIMAD UR4, UR39, UR11, UR4 ;  /* 0x0000000b270472a4 */ /* 0x000fc6000f8e0204 */
[----:B------:R-:W-:Y:S01]  /*a7d0*/  ULDC.64 UR10, c[0x0][0xae0] ;  /* 0x0002b800000a7ab9 */ /* 0x000fe20000000a00 */
[----:B------:R-:W-:Y:S01]  /*a7e0*/  @P1 SHF.R.U32.HI R21, RZ, R3, R0 ;  /* 0x00000003ff151219 */ /* 0x000fe20000011600 */
[----:B------:R-:W-:Y:S02]  /*a7f0*/  UIADD3 UR4, UR9, UR4, URZ ;  /* 0x0000000409047290 */ /* 0x000fe4000fffe03f */
[----:B------:R-:W-:Y:S01]  /*a800*/  IMAD.U32 R3, RZ, RZ, UR9 ;  /* 0x00000009ff037e24 */ /* 0x000fe2000f8e00ff */
[----:B------:R-:W-:Y:S01]  /*a810*/  SHF.R.S32.HI R0, RZ, 0x1f, R21 ;  /* 0x0000001fff007819 */ /* 0x000fe20000011415 */
[----:B------:R-:W-:Y:S01]  /*a820*/  IMAD.U32 R2, RZ, RZ, UR8 ;  /* 0x00000008ff027e24 */ /* 0x000fe2000f8e00ff */
[----:B------:R-:W-:Y:S01]  /*a830*/  IADD3 R28, -R21, RZ, RZ ;  /* 0x000000ff151c7210 */ /* 0x000fe20007ffe1ff */
[----:B------:R-:W-:Y:S01]  /*a840*/  IMAD.U32 R3, RZ, RZ, UR4 ;  /* 0x00000004ff037e24 */ /* 0x000fe2000f8e00ff */
[----:B------:R-:W-:Y:S01]  /*a850*/  ULDC.64 UR8, c[0x0][0xad8] ;  /* 0x0002b60000087ab9 */ /* 0x000fe20000000a00 */
[----:B------:R-:W-:Y:S01]  /*a860*/  IMAD R0, R0, UR10, RZ ;  /* 0x0000000a00007c24 */ /* 0x000fe2000f8e02ff */
[----:B------:R-:W-:Y:S01]  /*a870*/  ULDC UR4, c[0x0][0xac8] ;  /* 0x0002b20000047ab9 */ /* 0x000fe20000000800 */
[----:B------:R-:W-:-:S02]  /*a880*/  IMAD R29, R33, R28, R29 ;  /* 0x0000001c211d7224 */ /* 0x000fc400078e021d */
[C---:B------:R-:W-:Y:S02]  /*a890*/  IMAD R33, R21.reuse, UR11, R0 ;  /* 0x0000000b15217c24 */ /* 0x040fe4000f8e0200 */
[----:B------:R-:W-:Y:S01]  /*a8a0*/  IMAD.WIDE.U32 R2, R21, UR10, R2 ;  /* 0x0000000a15027c25 */ /* 0x000fe2000f8e0002 */
[----:B------:R-:W-:-:S03]  /*a8b0*/  SHF.R.S32.HI R0, RZ, 0x1f, R29 ;  /* 0x0000001fff007819 */ /* 0x000fc6000001141d */
[----:B------:R-:W-:Y:S02]  /*a8c0*/  IMAD.IADD R3, R3, 0x1, R33 ;  /* 0x0000000103037824 */ /* 0x000fe400078e0221 */
[----:B------:R-:W-:Y:S02]  /*a8d0*/  IMAD R0, R0, UR8, RZ ;  /* 0x0000000800007c24 */ /* 0x000fe4000f8e02ff */
[----:B------:R-:W-:-:S04]  /*a8e0*/  IMAD.WIDE.U32 R2, R29, UR8, R2 ;  /* 0x000000081d027c25 */ /* 0x000fc8000f8e0002 */
[----:B------:R-:W-:Y:S01]  /*a8f0*/  IMAD R21, R29, UR9, R0 ;  /* 0x000000091d157c24 */ /* 0x000fe2000f8e0200 */
[----:B------:R-:W-:Y:S01]  /*a900*/  ULDC.64 UR8, c[0x0][0xa80] ;  /* 0x0002a00000087ab9 */ /* 0x000fe20000000a00 */
[----:B------:R-:W-:Y:S01]  /*a910*/  VIADD R0, R34, 0x30 ;  /* 0x0000003022007836 */ /* 0x000fe20000000000 */
[----:B------:R-:W-:Y:S01]  /*a920*/  LEA R30, P0, R2, UR8, 0x1 ;  /* 0x00000008021e7c11 */ /* 0x000fe2000f8008ff */
[----:B------:R-:W-:-:S04]  /*a930*/  IMAD.IADD R3, R3, 0x1, R21 ;  /* 0x0000000103037824 */ /* 0x000fc800078e0215 */
[----:B-1----:R-:W0:Y:S01]  /*a940*/  SHFL.IDX PT, R28, R30, RZ, 0x181f ;  /* 0x00181fff1e1c7589 */ /* 0x002e2200000e0000 */
[----:B------:R-:W-:Y:S01]  /*a950*/  LEA.HI.X R32, R2, UR9, R3, 0x1, P0 ;  /* 0x0000000902207c11 */ /* 0x000fe200080f0c03 */
[C---:B------:R-:W-:Y:S01]  /*a960*/  VIADD R2, R34.reuse, 0x60 ;  /* 0x0000006022027836 */ /* 0x040fe20000000000 */
[----:B------:R-:W-:Y:S01]  /*a970*/  ISETP.GE.AND P0, PT, R19, UR4, PT ;  /* 0x0000000413007c0c */ /* 0x000fe2000bf06270 */
[----:B------:R-:W1:Y:S03]  /*a980*/  SHFL.IDX PT, R36, R30, 0x1, 0x181f ;  /* 0x00381f001e247f89 */ /* 0x000e6600000e0000 */
        /* <DEDUP_REMOVED lines=9> */
[C---:B0-----:R-:W-:Y:S01]  /*aa20*/  @!P1 LEA R2, P4, R19.reuse, R28, 0x1 ;  /* 0x0000001c13029211 */ /* 0x041fe200078808ff */
[----:B------:R-:W-:Y:S02]  /*aa30*/  VIADD R0, R34, 0x90 ;  /* 0x0000009022007836 */ /* 0x000fe40000000000 */
[----:B------:R-:W0:Y:S01]  /*aa40*/  SHFL.IDX PT, R30, R30, 0x3, 0x181f ;  /* 0x00781f001e1e7f89 */ /* 0x000e2200000e0000 */
[C---:B-1----:R-:W-:Y:S02]  /*aa50*/  @!P2 LEA R20, P5, R19.reuse, R36, 0x1 ;  /* 0x000000241314a211 */ /* 0x042fe400078a08ff */
        /* <DEDUP_REMOVED lines=14> */
.L_x_2389:
        /* <DEDUP_REMOVED lines=8> */
[----:B------:R-:W-:Y:S01]  /*abc0*/  IMAD.U32 R2, RZ, RZ, UR8 ;  /* 0x00000008ff027e24 */ /* 0x000fe2000f8e00ff */
[----:B------:R-:W-:Y:S01]  /*abd0*/  MOV R3, UR9 ;  /* 0x0000000900037c02 */ /* 0x000fe20008000f00 */
[----:B------:R-:W-:Y:S02]  /*abe0*/  ULDC.64 UR8, c[0x0][0xc08] ;  /* 0x0003020000087ab9 */ /* 0x000fe40000000a00 */
[----:B------:R-:W-:-:S04]  /*abf0*/  UISETP.NE.U32.AND UP1, UPT, UR8, URZ, UPT ;  /* 0x0000003f0800728c */ /* 0x000fc8000bf25070 */
[----:B------:R-:W-:Y:S01]  /*ac00*/  UISETP.NE.AND.EX UP1, UPT, UR9, URZ, UPT, UP1 ;  /* 0x0000003f0900728c */ /* 0x000fe2000bf25310 */
[----:B------:R-:W2:Y:S01]  /*ac10*/  @P2 LDG.E R6, desc[UR52][R2.64] ;  /* 0x0000003402062981 */ /* 0x000ea2000c1e1900 */
[----:B------:R-:W-:-:S04]  /*ac20*/  IMAD.U32 R0, RZ, RZ, UR4 ;  /* 0x00000004ff007e24 */ /* 0x000fc8000f8e00ff */
        /* <DEDUP_REMOVED lines=18> */
.L_x_2392:
[----:B------:R-:W-:Y:S01]  /*ad50*/  USEL UR39, UR39, URZ, !UP0 ;  /* 0x0000003f27277287 */ /* 0x000fe2000c000000 */
[----:B------:R-:W-:Y:S01]  /*ad60*/  BSSY B1, `(.L_x_2393) ;  /* 0x000002c000017945 */ /* 0x000fe20003800000 */
[----:B------:R-:W-:-:S03]  /*ad70*/  USEL UR40, UR40, URZ, !UP0 ;  /* 0x0000003f28287287 */ /* 0x000fc6000c000000 */
[----:B------:R-:W-:Y:S09]  /*ad80*/  @P1 BRA `(.L_x_2394) ;  /* 0x0000000000a41947 */ /* 0x000ff20003800000 */
        /* <DEDUP_REMOVED lines=11> */
[----:B------:R-:W-:Y:S01]  /*ae40*/  MOV R2, R4 ;  /* 0x0000000400027202 */ /* 0x000fe20000000f00 */
        /* <DEDUP_REMOVED lines=29> */
.L_x_2394:
[----:B------:R-:W-:Y:S05]  /*b020*/  BSYNC B1 ;  /* 0x0000000000017941 */ /* 0x000fea0003800000 */
.L_x_2393:
[----:B0-----:R-:W0:Y:S01]  /*b030*/  @P0 LDC R3, c[0x0][0xbf0] ;  /* 0x0002fc00ff030b82 */ /* 0x001e220000000800 */
[----:B------:R-:W-:Y:S01]  /*b040*/  ULDC.64 UR12, c[0x0][0xaa0] ;  /* 0x0002a800000c7ab9 */ /* 0x000fe20000000a00 */
[----:B------:R-:W-:Y:S01]  /*b050*/  IMAD R2, R18, 0x30, R22 ;  /* 0x0000003012027824 */ /* 0x000fe200078e0216 */
[----:B------:R-:W-:Y:S01]  /*b060*/  UIMAD UR7, UR10, UR12, URZ ;  /* 0x0000000c0a0772a4 */ /* 0x000fe2000f8e023f */
[----:B------:R-:W-:Y:S01]  /*b070*/  IADD3 R20, R22, UR42, RZ ;  /* 0x0000002a16147c10 */ /* 0x000fe2000fffe0ff */
[----:B------:R-:W-:Y:S01]  /*b080*/  UIMAD.WIDE.U32 UR8, UR4, UR12, URZ ;  /* 0x0000000c040872a5 */ /* 0x000fe2000f8e003f */
[----:B------:R-:W-:Y:S01]  /*b090*/  VIADD R4, R2, UR42 ;  /* 0x0000002a02047c36 */ /* 0x000fe20008000000 */
[----:B------:R-:W-:Y:S01]  /*b0a0*/  UIMAD UR7, UR4, UR13, UR7 ;  /* 0x0000000d040772a4 */ /* 0x000fe2000f8e0207 */
[----:B-----5:R-:W-:Y:S02]  /*b0b0*/  IMAD R13, R0, R11, RZ ;  /* 0x0000000b000d7224 */ /* 0x020fe400078e02ff */
[----:B------:R-:W-:Y:S01]  /*b0c0*/  ULDC.64 UR12, c[0x0][0xae8] ;  /* 0x0002ba00000c7ab9 */ /* 0x000fe20000000a00 */
[----:B------:R-:W-:Y:S01]  /*b0d0*/  UIADD3 UR9, UR9, UR7, URZ ;  /* 0x0000000709097290 */ /* 0x000fe2000fffe03f */
[----:B------:R-:W-:Y:S01]  /*b0e0*/  @P0 IMAD.HI.U32 R2, R4, R9, RZ ;  /* 0x0000000904020227 */ /* 0x000fe200078e00ff */
[----:B------:R-:W-:Y:S01]  /*b0f0*/  UIMAD UR4, UR11, UR12, URZ ;  /* 0x0000000c0b0472a4 */ /* 0x000fe2000f8e023f */
[----:B------:R-:W-:Y:S01]  /*b100*/  MOV R5, R4 ;  /* 0x0000000400057202 */ /* 0x000fe20000000f00 */
[----:B------:R-:W-:Y:S01]  /*b110*/  UIMAD.WIDE.U32 UR8, UR41, UR12, UR8 ;  /* 0x0000000c290872a5 */ /* 0x000fe2000f8e0008 */
[----:B------:R-:W-:Y:S01]  /*b120*/  VIADD R0, R20, 0x30 ;  /* 0x0000003014007836 */ /* 0x000fe20000000000 */
[----:B------:R-:W-:Y:S01]  /*b130*/  UIMAD UR4, UR41, UR13, UR4 ;  /* 0x0000000d290472a4 */ /* 0x000fe2000f8e0204 */
[----:B------:R-:W-:-:S03]  /*b140*/  ULDC.64 UR10, c[0x0][0xaf0] ;  /* 0x0002bc00000a7ab9 */ /* 0x000fc60000000a00 */
[----:B------:R-:W-:Y:S02]  /*b150*/  UIADD3 UR9, UR9, UR4, URZ ;  /* 0x0000000409097290 */ /* 0x000fe4000fffe03f */
[----:B------:R-:W-:Y:S01]  /*b160*/  UIMAD UR4, UR40, UR10, URZ ;  /* 0x0000000a280472a4 */ /* 0x000fe2000f8e023f */
[----:B0-----:R-:W-:Y:S01]  /*b170*/  @P0 SHF.R.U32.HI R5, RZ, R3, R2 ;  /* 0x00000003ff050219 */ /* 0x001fe20000011602 */
        /* <DEDUP_REMOVED lines=51> */
.L_x_2391:
[----:B------:R-:W-:Y:S05]  /*b4b0*/  BSYNC B0 ;  /* 0x0000000000007941 */ /* 0x000fea0003800000 */
.L_x_2388:
[----:B------:R-:W-:Y:S02]  /*b4c0*/  ULDC UR4, c[0x0][0xc3c] ;  /* 0x00030f0000047ab9 */ /* 0x000fe40000000800 */
[----:B------:R-:W-:-:S13]  /*b4d0*/  ISETP.GE.AND P0, PT, R31, UR4, PT ;  /* 0x000000041f007c0c */ /* 0x000fda000bf06270 */
[----:B------:R-:W-:Y:S05]  /*b4e0*/  @!P0 BRA `(.L_x_2395) ;  /* 0xffffff5800088947 */ /* 0x000fea000383ffff */
[----:B------:R-:W-:Y:S05]  /*b4f0*/  EXIT ;  /* 0x000000000000794d */ /* 0x000fea0003800000 */
.L_x_2346:
        /* <DEDUP_REMOVED lines=18> */
.L_x_2396:
        /* <DEDUP_REMOVED lines=40> */
.L_x_2402:
        /* <DEDUP_REMOVED lines=12> */
.L_x_2401:
[----:B------:R-:W-:Y:S05]  /*b960*/  BSYNC B0 ;  /* 0x0000000000007941 */ /* 0x000fea0003800000 */
.L_x_2400:
[----:B0----5:R-:W0:Y:S02]  /*b970*/  SHFL.UP PT, R2, R0, 0x1, RZ ;  /* 0x0420000000027989 */ /* 0x021e2400000e00ff */
        /* <DEDUP_REMOVED lines=19> */
.L_x_2398:
        /* <DEDUP_REMOVED lines=15> */
[----:B0-----:R-:W-:-:S06]  /*bba0*/  IADD3 R11, R10, 0xffffffe, RZ ;  /* 0x0ffffffe0a0b7810 */ /* 0x001fcc0007ffe0ff */
[----:B------:R0:W1:Y:S01]  /*bbb0*/  F2I.FTZ.U32.TRUNC.NTZ R3, R11 ;  /* 0x0000000b00037305 */ /* 0x000062000021f000 */
[----:B------:R-:W-:Y:S05]  /*bbc0*/  @!P0 BRA `(.L_x_2403) ;  /* 0x0000000000088947 */ /* 0x000fea0003800000 */
[----:B------:R-:W-:-:S05]  /*bbd0*/  VIADD R7, R15, 0xffffffff ;  /* 0xffffffff0f077836 */ /* 0x000fca0000000000 */
[----:B------:R2:W3:Y:S02]  /*bbe0*/  SHFL.IDX PT, R16, R6, R7, 0x1f ;  /* 0x00001f0706107589 */ /* 0x0004e400000e0000 */
.L_x_2403:
        /* <DEDUP_REMOVED lines=9> */
[----:B------:R-:W-:Y:S01]  /*bc80*/  IMAD.MOV.U32 R3, RZ, RZ, R6 ;  /* 0x000000ffff037224 */ /* 0x000fe200078e0006 */
[----:B------:R-:W-:-:S03]  /*bc90*/  MOV R6, R10 ;  /* 0x0000000a00067202 */ /* 0x000fc60000000f00 */
        /* <DEDUP_REMOVED lines=22> */
[----:B0-----:R-:W-:-:S06]  /*be00*/  IADD3 R3, R10, 0xffffffe, RZ ;  /* 0x0ffffffe0a037810 */ /* 0x001fcc0007ffe0ff */
        /* <DEDUP_REMOVED lines=10> */
[-C--:B------:R-:W-:Y:S01]  /*beb0*/  @!P1 IADD3 R3, R3, -R8.reuse, RZ ;  /* 0x8000000803039210 */ /* 0x080fe20007ffe0ff */
        /* <DEDUP_REMOVED lines=11> */
[----:B------:R-:W-:-:S03]  /*bf70*/  IMAD R18, R2, R9, R3 ;  /* 0x0000000902127224 */ /* 0x000fc600078e0203 */
[----:B------:R-:W-:Y:S01]  /*bf80*/  IADD3 R17, R0, R17, RZ ;  /* 0x0000001100117210 */ /* 0x000fe20007ffe0ff */
[----:B------:R-:W-:Y:S06]  /*bf90*/  BRA `(.L_x_2404) ;  /* 0x0000000000147947 */ /* 0x000fec0003800000 */
.L_x_2399:
[----:B------:R-:W-:Y:S01]  /*bfa0*/  ULDC UR4, c[0x0][0xc3c] ;  /* 0x00030f0000047ab9 */ /* 0x000fe20000000800 */
[----:B------:R-:W-:Y:S02]  /*bfb0*/  IMAD.MOV.U32 R17, RZ, RZ, RZ ;  /* 0x000000ffff117224 */ /* 0x000fe400078e00ff */
[----:B------:R-:W-:Y:S02]  /*bfc0*/  IMAD.U32 R16, RZ, RZ, UR6 ;  /* 0x00000006ff107e24 */ /* 0x000fe4000f8e00ff */
[----:B------:R-:W-:Y:S02]  /*bfd0*/  IMAD.MOV.U32 R18, RZ, RZ, RZ ;  /* 0x000000ffff127224 */ /* 0x000fe400078e00ff */
[----:B------:R-:W-:-:S07]  /*bfe0*/  IMAD.U32 R19, RZ, RZ, UR4 ;  /* 0x00000004ff137e24 */ /* 0x000fce000f8e00ff */
.L_x_2404:
[----:B------:R-:W-:-:S13]  /*bff0*/  ISETP.NE.AND P0, PT, R5, RZ, PT ;  /* 0x000000ff0500720c */ /* 0x000fda0003f05270 */
[----:B------:R-:W0:Y:S01]  /*c000*/  @!P0 S2R R3, SR_CgaCtaId ;  /* 0x0000000000038919 */ /* 0x000e220000008800 */
[----:B------:R-:W-:-:S04]  /*c010*/  @!P0 MOV R0, 0x400 ;  /* 0x0000040000008802 */ /* 0x000fc80000000f00 */
[----:B0-----:R-:W-:-:S05]  /*c020*/  @!P0 LEA R0, R3, R0, 0x18 ;  /* 0x0000000003008211 */ /* 0x001fca00078ec0ff */
[----:B------:R0:W-:Y:S01]  /*c030*/  @!P0 STS.128 [R0+0x168d0], R16 ;  /* 0x0168d01000008388 */ /* 0x0001e20000000c00 */
[----:B------:R-:W-:Y:S06]  /*c040*/  BAR.ARV 0x5, 0x200 ;  /* 0x0148000000007b1d */ /* 0x000fec0000002000 */
.L_x_2397:
[----:B------:R2:W-:Y:S01]  /*c050*/  STL [R1+0x38], RZ ;  /* 0x000038ff01007387 */ /* 0x0005e20000100800 */
[----:B------:R-:W-:Y:S01]  /*c060*/  ULDC UR4, c[0x0][0xc3c] ;  /* 0x00030f0000047ab9 */ /* 0x000fe20000000800 */
[----:B------:R-:W-:Y:S01]  /*c070*/  IMAD.MOV.U32 R27, RZ, RZ, 0x1 ;  /* 0x00000001ff1b7424 */ /* 0x000fe200078e00ff */
[----:B-1----:R-:W-:Y:S02]  /*c080*/  ISETP.GE.AND P0, PT, R19, UR4, PT ;  /* 0x0000000413007c0c */ /* 0x002fe4000bf06270 */
[----:B------:R-:W-:-:S11]  /*c090*/  MOV R25, RZ ;  /* 0x000000ff00197202 */ /* 0x000fd60000000f00 */
        /* <DEDUP_REMOVED lines=21> */
[----:B------:R-:W-:Y:S02]  /*c1f0*/  LOP3.LUT R28, R28, 0x38, RZ, 0xc0, !PT ;  /* 0x000000381c1c7812 */ /* 0x000fe400078ec0ff */
[----:B------:R-:W-:-:S05]  /*c200*/  LEA R0, R0, R22, 0x1 ;  /* 0x0000001600007211 */ /* 0x000fca00078e08ff */
[----:B------:R3:W-:Y:S02]  /*c210*/  STL [R1+0x1c], R0 ;  /* 0x00001c0001007387 */ /* 0x0007e40000100800 */
.L_x_2466:
[----:B0-----:R-:W0:Y:S01]  /*c220*/  LDC.64 R2, c[0x0][0xc88] ;  /* 0x00032200ff027b82 */ /* 0x001e220000000a00 */
[----:B--2---:R-:W2:Y:S01]  /*c230*/  LDL.LU R6, [R1] ;  /* 0x0000000001067983 */ /* 0x004ea20000300800 */
        /* <DEDUP_REMOVED lines=8> */
[----:B---3--:R-:W-:-:S11]  /*c2c0*/  SHF.R.S32.HI R0, RZ, 0x1f, R29 ;  /* 0x0000001fff007819 */ /* 0x008fd6000001141d */
[C---:B------:R-:W-:Y:S01]  /*c2d0*/  @P0 LEA R2, P1, R29.reuse, UR4, 0x2 ;  /* 0x000000041d020c11 */ /* 0x040fe2000f8210ff */
[C---:B------:R-:W-:Y:S01]  /*c2e0*/  IMAD.SHL.U32 R23, R29.reuse, 0x4, RZ ;  /* 0x000000041d177824 */ /* 0x040fe200078e00ff */
[C-C-:B------:R-:W-:Y:S01]  /*c2f0*/  SHF.L.U64.HI R24, R29.reuse, 0x2, R0.reuse ;  /* 0x000000021d187819 */ /* 0x140fe20000010200 */
[----:B------:R0:W-:Y:S01]  /*c300*/  STL [R1+0x30], R0 ;  /* 0x0000300001007387 */ /* 0x0001e20000100800 */
[----:B------:R-:W-:Y:S01]  /*c310*/  @P0 LEA.HI.X R3, R29, UR5, R0, 0x2, P1 ;  /* 0x000000051d030c11 */ /* 0x000fe200088f1400 */
[----:B------:R-:W-:-:S04]  /*c320*/  ULDC.64 UR4, c[0x0][0xa00] ;  /* 0x0002800000047ab9 */ /* 0x000fc80000000a00 */
[----:B------:R1:W3:Y:S01]  /*c330*/  @P0 LDG.E R7, desc[UR52][R2.64] ;  /* 0x0000003402070981 */ /* 0x0002e2000c1e1900 */
[----:B------:R-:W-:Y:S02]  /*c340*/  ISETP.NE.U32.AND P0, PT, RZ, UR4, PT ;  /* 0x00000004ff007c0c */ /* 0x000fe4000bf05070 */
[----:B--2---:R-:W-:Y:S01]  /*c350*/  LOP3.LUT R6, R6, 0xffffffef, RZ, 0xc0, !PT ;  /* 0xffffffef06067812 */ /* 0x004fe200078ec0ff */
[----:B0-----:R-:W-:Y:S01]  /*c360*/  IMAD.MOV.U32 R0, RZ, RZ, RZ ;  /* 0x000000ffff007224 */ /* 0x001fe200078e00ff */
[----:B------:R-:W-:Y:S02]  /*c370*/  ISETP.NE.AND.EX P2, PT, RZ, UR5, PT, P0 ;  /* 0x00000005ff007c0c */ /* 0x000fe4000bf45300 */
[----:B------:R-:W-:Y:S02]  /*c380*/  ISETP.NE.U32.AND P0, PT, RZ, UR6, PT ;  /* 0x00000006ff007c0c */ /* 0x000fe4000bf05070 */
[----:B-1----:R-:W-:Y:S02]  /*c390*/  IADD3 R2, P1, R23, UR4, RZ ;  /* 0x0000000417027c10 */ /* 0x002fe4000ff3e0ff */
[----:B------:R-:W-:-:S02]  /*c3a0*/  ISETP.NE.AND.EX P0, PT, RZ, UR7, PT, P0 ;  /* 0x00000007ff007c0c */ /* 0x000fc4000bf05300 */
[----:B------:R-:W-:Y:S01]  /*c3b0*/  IADD3.X R3, R24, UR5, RZ, P1, !PT ;  /* 0x0000000518037c10 */ /* 0x000fe20008ffe4ff */
[----:B------:R-:W-:-:S04]  /*c3c0*/  ULDC.64 UR4, c[0x0][0x418] ;  /* 0x0001060000047ab9 */ /* 0x000fc80000000a00 */
[----:B------:R-:W-:Y:S01]  /*c3d0*/  @P2 LOP3.LUT R6, R6, 0x10, RZ, 0xfc, !PT ;  /* 0x0000001006062812 */ /* 0x000fe200078efcff */
[----:B------:R-:W2:Y:S05]  /*c3e0*/  @P2 LDG.E R0, desc[UR52][R2.64] ;  /* 0x0000003402002981 */ /* 0x000eaa000c1e1900 */
[----:B------:R-:W-:Y:S01]  /*c3f0*/  @P0 IADD3 R4, P1, R23, UR6, RZ ;  /* 0x0000000617040c10 */ /* 0x000fe2000ff3e0ff */
[----:B------:R-:W-:Y:S03]  /*c400*/  STL [R1], R6 ;  /* 0x0000000601007387 */ /* 0x000fe60000100800 */
[----:B------:R-:W-:-:S05]  /*c410*/  @P0 IADD3.X R5, R24, UR7, RZ, P1, !PT ;  /* 0x0000000718050c10 */ /* 0x000fca0008ffe4ff */
[----:B------:R-:W4:Y:S01]  /*c420*/  @P0 LDG.E R4, desc[UR52][R4.64] ;  /* 0x0000003404040981 */ /* 0x000f22000c1e1900 */
[----:B------:R-:W-:-:S03]  /*c430*/  UISETP.NE.U32.AND UP0, UPT, UR4, URZ, UPT ;  /* 0x0000003f0400728c */ /* 0x000fc6000bf05070 */
[----:B------:R-:W-:Y:S01]  /*c440*/  ULDC UR4, c[0x0][0x424] ;  /* 0x0001090000047ab9 */ /* 0x000fe20000000800 */
[----:B------:R-:W-:-:S03]  /*c450*/  UISETP.NE.AND.EX UP0, UPT, UR5, URZ, UPT, UP0 ;  /* 0x0000003f0500728c */ /* 0x000fc6000bf05300 */
[----:B------:R-:W-:Y:S01]  /*c460*/  ULDC UR5, c[0x0][0x2f0] ;  /* 0x0000bc0000057ab9 */ /* 0x000fe20000000800 */
[----:B------:R-:W-:-:S04]  /*c470*/  USEL UR4, UR4, 0x1, UP0 ;  /* 0x0000000104047887 */ /* 0x000fc80008000000 */
[----:B------:R-:W-:Y:S01]  /*c480*/  UIMAD UR4, UR4, UR5, URZ ;  /* 0x00000005040472a4 */ /* 0x000fe2000f8e023f */
[----:B--2---:R0:W-:Y:S04]  /*c490*/  STL [R1+0x20], R0 ;  /* 0x0000200001007387 */ /* 0x0041e80000100800 */
[----:B---3--:R1:W-:Y:S04]  /*c4a0*/  STL [R1+0x14], R7 ;  /* 0x0000140701007387 */ /* 0x0083e80000100800 */
[----:B----4-:R1:W-:Y:S01]  /*c4b0*/  @P0 STL [R1+0x2c], R4 ;  /* 0x00002c0401000387 */ /* 0x0103e20000100800 */
        /* <DEDUP_REMOVED lines=8> */
[----:B--2---:R-:W-:-:S05]  /*c540*/  IADD3 R2, -R5, R4, RZ ;  /* 0x0000000405027210 */ /* 0x004fca0007ffe1ff */
[----:B------:R2:W-:Y:S02]  /*c550*/  STL [R1+0x2c], R2 ;  /* 0x00002c0201007387 */ /* 0x0005e40000100800 */
.L_x_2406:
        /* <DEDUP_REMOVED lines=10> */
.L_x_2407:
        /* <DEDUP_REMOVED lines=8> */
[----:B--2---:R-:W-:-:S07]  /*c680*/  IMAD.IADD R0, R5, 0x1, -R0 ;  /* 0x0000000105007824 */ /* 0x004fce00078e0a00 */
.L_x_2408:
[----:B0-2---:R-:W-:Y:S01]  /*c690*/  IMAD.MOV.U32 R2, RZ, RZ, R6 ;  /* 0x000000ffff027224 */ /* 0x005fe200078e0006 */
[----:B------:R-:W0:Y:S01]  /*c6a0*/  LDC R3, c[0x0][0x448] ;  /* 0x00011200ff037b82 */ /* 0x000e220000000800 */
[----:B------:R-:W2:Y:S01]  /*c6b0*/  LDL R6, [R1+0x2c] ;  /* 0x00002c0001067983 */ /* 0x000ea20000100800 */
[----:B-----5:R-:W-:Y:S01]  /*c6c0*/  IMAD.IADD R5, R0, 0x1, -R7 ;  /* 0x0000000100057824 */ /* 0x020fe200078e0a07 */
[----:B------:R-:W-:Y:S01]  /*c6d0*/  BSSY B7, `(.L_x_2409) ;  /* 0x00003b4000077945 */ /* 0x000fe20003800000 */
[----:B------:R-:W-:Y:S02]  /*c6e0*/  LOP3.LUT R2, R2, 0xfffffff7, RZ, 0xc0, !PT ;  /* 0xfffffff702027812 */ /* 0x000fe400078ec0ff */
[----:B0-----:R-:W-:-:S13]  /*c6f0*/  ISETP.NE.AND P0, PT, R3, 0x1, PT ;  /* 0x000000010300780c */ /* 0x001fda0003f05270 */
[----:B------:R-:W0:Y:S01]  /*c700*/  @P0 LDC R4, c[0x0][0x44c] ;  /* 0x00011300ff040b82 */ /* 0x000e220000000800 */
[----:B------:R-:W-:-:S05]  /*c710*/  @P0 LOP3.LUT R2, R2, 0x8, RZ, 0xfc, !PT ;  /* 0x0000000802020812 */ /* 0x000fca00078efcff */
[----:B------:R1:W-:Y:S02]  /*c720*/  STL [R1], R2 ;  /* 0x0000000201007387 */ /* 0x0003e40000100800 */
[----:B------:R-:W3:Y:S02]  /*c730*/  @P0 LDC R3, c[0x0][0x450] ;  /* 0x00011400ff030b82 */ /* 0x000ee40000000800 */
[----:B------:R4:W-:Y:S01]  /*c740*/  STL [R1+0x10], R5 ;  /* 0x0000100501007387 */ /* 0x0009e20000100800 */
[----:B-1----:R-:W-:-:S04]  /*c750*/  IMAD R2, R17, 0xc0, RZ ;  /* 0x000000c011027824 */ /* 0x002fc800078e02ff */
[----:B------:R-:W-:-:S04]  /*c760*/  VIADD R2, R2, 0xbf ;  /* 0x000000bf02027836 */ /* 0x000fc80000000000 */
[----:B0-----:R-:W-:-:S05]  /*c770*/  @P0 IMAD.HI.U32 R4, R2, R4, RZ ;  /* 0x0000000402040227 */ /* 0x001fca00078e00ff */
[----:B---3--:R-:W-:Y:S02]  /*c780*/  @P0 SHF.R.U32.HI R2, RZ, R3, R4 ;  /* 0x00000003ff020219 */ /* 0x008fe40000011604 */
[----:B--2---:R-:W-:-:S04]  /*c790*/  IADD3 R0, R5, 0x80, -R6 ;  /* 0x0000008005007810 */ /* 0x004fc80007ffe806 */
[----:B------:R-:W-:-:S04]  /*c7a0*/  IADD3 R0, R0, R2, RZ ;  /* 0x0000000200007210 */ /* 0x000fc80007ffe0ff */
[----:B------:R-:W-:-:S04]  /*c7b0*/  SHF.R.S32.HI R2, RZ, 0x1f, R0 ;  /* 0x0000001fff027819 */ /* 0x000fc80000011400 */
[----:B------:R-:W-:Y:S01]  /*c7c0*/  LEA.HI R0, R2, R0, RZ, 0x7 ;  /* 0x0000000002007211 */ /* 0x000fe200078f38ff */
[----:B------:R-:W-:-:S03]  /*c7d0*/  VIADD R2, R5, 0x7f ;  /* 0x0000007f05027836 */ /* 0x000fc60000000000 */
[----:B------:R-:W-:Y:S02]  /*c7e0*/  SHF.R.S32.HI R0, RZ, 0x7, R0 ;  /* 0x00000007ff007819 */ /* 0x000fe40000011400 */
[----:B------:R-:W-:-:S04]  /*c7f0*/  SHF.R.S32.HI R3, RZ, 0x1f, R2 ;  /* 0x0000001fff037819 */ /* 0x000fc80000011402 */
[----:B------:R-:W-:-:S04]  /*c800*/  LEA.HI R2, R3, R2, RZ, 0x7 ;  /* 0x0000000203027211 */ /* 0x000fc800078f38ff */
[----:B------:R-:W-:-:S04]  /*c810*/  SHF.R.S32.HI R2, RZ, 0x7, R2 ;  /* 0x00000007ff027819 */ /* 0x000fc80000011402 */
[----:B------:R-:W-:-:S04]  /*c820*/  VIMNMX R4, R2, R0, PT ;  /* 0x0000000002047248 */ /* 0x000fc80003fe0100 */
[----:B------:R-:W-:Y:S01]  /*c830*/  ISETP.GT.AND P0, PT, R4, RZ, PT ;  /* 0x000000ff0400720c */ /* 0x000fe20003f04270 */
[----:B------:R4:W-:-:S12]  /*c840*/  STL [R1+0x28], R4 ;  /* 0x0000280401007387 */ /* 0x0009d80000100800 */
[----:B----4-:R-:W-:Y:S05]  /*c850*/  @P0 BRA `(.L_x_2410) ;  /* 0x0000000000440947 */ /* 0x010fea0003800000 */
        /* <DEDUP_REMOVED lines=17> */
.L_x_2410:
        /* <DEDUP_REMOVED lines=20> */
.L_x_2413:
[----:B------:R-:W-:Y:S05]  /*cab0*/  BSYNC B6 ;  /* 0x0000000000067941 */ /* 0x000fea0003800000 */
.L_x_2412:
[----:B------:R-:W-:Y:S01]  /*cac0*/  IADD3 R0, R22, 0x400, RZ ;  /* 0x0000040016007810 */ /* 0x000fe20007ffe0ff */
[----:B------:R-:W-:Y:S03]  /*cad0*/  BSSY B6, `(.L_x_2414) ;  /* 0x0000022000067945 */ /* 0x000fe60003800000 */
        /* <DEDUP_REMOVED lines=18> */
.L_x_2416:
[----:B------:R0:W1:Y:S01]  /*cc00*/  LDC.64 R2, c[0x4][R26] ;  /* 0x010000001a027b82 */ /* 0x0000620000000a00 */
[----:B------:R-:W-:Y:S01]  /*cc10*/  ULDC.64 UR6, c[0x4][0x88] ;  /* 0x0100220000067ab9 */ /* 0x000fe20000000a00 */
[----:B------:R-:W-:Y:S01]  /*cc20*/  ULDC.64 UR8, c[0x4][0x90] ;  /* 0x0100240000087ab9 */ /* 0x000fe20000000a00 */
[----:B------:R-:W-:Y:S01]  /*cc30*/  ULDC.64 UR4, c[0x4][0x18] ;  /* 0x0100060000047ab9 */ /* 0x000fe20000000a00 */
        /* <DEDUP_REMOVED lines=10> */
[----:B-1----:R-:W-:Y:S05]  /*cce0*/  CALL.ABS.NOINC R2 ;  /* 0x0000000002007343 */ /* 0x002fea0003c00000 */
.L_x_2415:
[----:B------:R-:W-:Y:S05]  /*ccf0*/  BSYNC B6 ;  /* 0x0000000000067941 */ /* 0x000fea0003800000 */
.L_x_2414:
        /* <DEDUP_REMOVED lines=10> */
[----:B------:R-:W0:Y:S03]  /*cda0*/  S2R R0, SR_TID.X ;  /* 0x0000000000007919 */ /* 0x000e260000002100 */
[----:B------:R-:W-:Y:S01]  /*cdb0*/  @P0 IADD3.X R3, R24, UR5, RZ, P1, !PT ;  /* 0x0000000518030c10 */ /* 0x000fe20008ffe4ff */
[----:B------:R-:W4:Y:S04]  /*cdc0*/  LDL.LU R20, [R1] ;  /* 0x0000000001147983 */ /* 0x000f280000300800 */
[----:B--2---:R-:W2:Y:S01]  /*cdd0*/  @P0 LDG.E R21, desc[UR52][R2.64] ;  /* 0x0000003402150981 */ /* 0x004ea2000c1e1900 */
[----:B-1----:R-:W-:Y:S01]  /*cde0*/  ISETP.NE.AND P2, PT, R7, 0x1, PT ;  /* 0x000000010700780c */ /* 0x002fe20003f45270 */
[----:B0-----:R-:W-:Y:S01]  /*cdf0*/  IMAD.SHL.U32 R5, R5, 0x10, RZ ;  /* 0x0000001005057824 */ /* 0x001fe200078e00ff */
[----:B------:R-:W-:Y:S01]  /*ce00*/  LOP3.LUT R0, R0, 0x7f, RZ, 0xc0, !PT ;  /* 0x0000007f00007812 */ /* 0x000fe200078ec0ff */
[----:B---3--:R-:W-:-:S03]  /*ce10*/  VIADD R26, R26, 0xffffffff ;  /* 0xffffffff1a1a7836 */ /* 0x008fc60000000000 */
[----:B------:R-:W-:Y:S01]  /*ce20*/  SHF.R.U32.HI R0, RZ, 0x3, R0 ;  /* 0x00000003ff007819 */ /* 0x000fe20000011600 */
[----:B------:R-:W-:Y:S01]  /*ce30*/  IMAD.SHL.U32 R8, R26, 0x80, RZ ;  /* 0x000000801a087824 */ /* 0x000fe200078e00ff */
[----:B------:R-:W-:-:S04]  /*ce40*/  LOP3.LUT R5, R5, 0x70, RZ, 0xc0, !PT ;  /* 0x0000007005057812 */ /* 0x000fc800078ec0ff */
        /* <DEDUP_REMOVED lines=8> */
[----:B------:R-:W-:Y:S01]  /*ced0*/  IMAD.MOV.U32 R4, RZ, RZ, R5 ;  /* 0x000000ffff047224 */ /* 0x000fe200078e0005 */
[----:B-1----:R-:W-:Y:S02]  /*cee0*/  @P2 SHF.R.U32.HI R4, RZ, R0, R6 ;  /* 0x00000000ff042219 */ /* 0x002fe40000011606 */
[----:B------:R-:W-:Y:S02]  /*cef0*/  SHF.R.S32.HI R6, RZ, 0x1f, R21 ;  /* 0x0000001fff067819 */ /* 0x000fe40000011415 */
[----:B------:R-:W-:-:S05]  /*cf00*/  IADD3 R0, -R4, RZ, RZ ;  /* 0x000000ff04007210 */ /* 0x000fca0007ffe1ff */
[----:B------:R-:W-:Y:S01]  /*cf10*/  IMAD R0, R7, R0, R5 ;  /* 0x0000000007007224 */ /* 0x000fe200078e0205 */
[--C-:B------:R-:W-:Y:S01]  /*cf20*/  @!P0 SHF.R.S32.HI R5, RZ, 0x1f, R4.reuse ;  /* 0x0000001fff058819 */ /* 0x100fe20000011404 */
[-C--:B0-----:R-:W-:Y:S02]  /*cf30*/  @!P0 IMAD R7, R6, R2.reuse, RZ ;  /* 0x0000000206078224 */ /* 0x081fe400078e02ff */
[----:B------:R-:W-:-:S04]  /*cf40*/  @!P0 IMAD.WIDE.U32 R4, R21, R2, R4 ;  /* 0x0000000215048225 */ /* 0x000fc800078e0004 */
[----:B------:R-:W-:Y:S02]  /*cf50*/  @!P0 IMAD R7, R21, R3, R7 ;  /* 0x0000000315078224 */ /* 0x000fe400078e0207 */
[----:B------:R-:W0:Y:S01]  /*cf60*/  @!P0 LDC.64 R2, c[0x0][0x418] ;  /* 0x00010600ff028b82 */ /* 0x000e220000000a00 */
[----:B------:R0:W-:Y:S01]  /*cf70*/  STL [R1+0x18], R6 ;  /* 0x0000180601007387 */ /* 0x0001e20000100800 */
        /* <DEDUP_REMOVED lines=11> */
[----:B------:R0:W-:Y:S01]  /*d030*/  STL [R1], R20 ;  /* 0x0000001401007387 */ /* 0x0001e20000100800 */
[----:B------:R-:W-:-:S03]  /*d040*/  UMOV UR4, 0xffffffff ;  /* 0xffffffff00047882 */ /* 0x000fc60000000000 */
[----:B------:R-:W-:Y:S05]  /*d050*/  BRA.DIV UR4, `(.L_x_2417) ;  /* 0x0000004604087947 */ /* 0x000fea000b800000 */
.L_x_2483:
[----:B------:R-:W-:-:S05]  /*d060*/  SHF.R.S32.HI R9, RZ, 0x1f, R18 ;  /* 0x0000001fff097819 */ /* 0x000fca0000011412 */
[----:B------:R1:W-:Y:S01]  /*d070*/  STL [R1+0x8], R9 ;  /* 0x0000080901007387 */ /* 0x0003e20000100800 */
[----:B------:R-:W-:Y:S05]  /*d080*/  @!P2 BRA `(.L_x_2418) ;  /* 0x000000000004a947 */ /* 0x000fea0003800000 */
[----:B------:R-:W-:Y:S01]  /*d090*/  BPT.TRAP 0x1 ;  /* 0x000000040000795c */ /* 0x000fe20000300000 */
.L_x_2418:
        /* <DEDUP_REMOVED lines=18> */
[----:B------:R-:W-:Y:S02]  /*d1c0*/  LEA R23, P0, R4, UR4, 0x1 ;  /* 0x0000000404177c11 */ /* 0x000fe4000f8008ff */
[----:B------:R-:W-:Y:S01]  /*d1d0*/  IADD3 R24, R5, R3, RZ ;  /* 0x0000000305187210 */ /* 0x000fe20007ffe0ff */
[----:B------:R-:W-:-:S03]  /*d1e0*/  IMAD R3, R25, 0x8, R22 ;  /* 0x0000000819037824 */ /* 0x000fc600078e0216 */
[----:B------:R-:W-:Y:S02]  /*d1f0*/  LEA.HI.X R24, R4, UR5, R24, 0x1, P0 ;  /* 0x0000000504187c11 */ /* 0x000fe400080f0c18 */
[----:B------:R-:W-:-:S04]  /*d200*/  SHF.L.U32 R4, R27, 0x1f, RZ ;  /* 0x0000001f1b047819 */ /* 0x000fc800000006ff */
[----:B------:R-:W0:Y:S02]  /*d210*/  SYNCS.PHASECHK.TRANS64.TRYWAIT P0, [R3+URZ+0x16840], R4 ;  /* 0x01684004030075a7 */ /* 0x000e24000800017f */
[----:B0-----:R-:W-:Y:S05]  /*d220*/  @!P0 BRA `(.L_x_2420) ;  /* 0x0000004000c88947 */ /* 0x001fea0003800000 */
.L_x_2484:
[----:B------:R-:W-:Y:S05]  /*d230*/  BSYNC B0 ;  /* 0x0000000000007941 */ /* 0x000fea0003800000 */
.L_x_2419:
        /* <DEDUP_REMOVED lines=21> */
[----:B------:R-:W-:Y:S02]  /*d390*/  ULDC.64 UR4, c[0x0][0x2e8] ;  /* 0x0000ba0000047ab9 */ /* 0x000fe40000000a00 */
[----:B------:R-:W-:Y:S01]  /*d3a0*/  LEA R0, P0, R4, UR4, 0x1 ;  /* 0x0000000404007c11 */ /* 0x000fe2000f8008ff */
[----:B------:R-:W-:Y:S01]  /*d3b0*/  ULDC UR4, c[0x0][0x2f4] ;  /* 0x0000bd0000047ab9 */ /* 0x000fe20000000800 */
[----:B----4-:R-:W-:Y:S01]  /*d3c0*/  LOP3.LUT R9, R9, 0xfffffffe, RZ, 0xc0, !PT ;  /* 0xfffffffe09097812 */ /* 0x010fe200078ec0ff */
[----:B------:R-:W-:Y:S01]  /*d3d0*/  IMAD.IADD R2, R5, 0x1, R2 ;  /* 0x0000000105027824 */ /* 0x000fe200078e0202 */
[----:B------:R-:W-:Y:S01]  /*d3e0*/  ISETP.GE.AND P2, PT, R28, UR4, PT ;  /* 0x000000041c007c0c */ /* 0x000fe2000bf46270 */
[----:B------:R-:W-:-:S03]  /*d3f0*/  UMOV UR4, 0xffffffff ;  /* 0xffffffff00047882 */ /* 0x000fc60000000000 */
[----:B------:R-:W-:Y:S02]  /*d400*/  LEA.HI.X R2, R4, UR5, R2, 0x1, P0 ;  /* 0x0000000504027c11 */ /* 0x000fe400080f0c02 */
[----:B---3--:R-:W-:-:S04]  /*d410*/  IADD3 R4, -R10, R11, -R8 ;  /* 0x0000000b0a047210 */ /* 0x008fc80007ffe908 */
[----:B------:R-:W-:-:S03]  /*d420*/  ISETP.GE.AND P0, PT, R4, 0x1, PT ;  /* 0x000000010400780c */ /* 0x000fc60003f06270 */
[----:B------:R-:W-:-:S05]  /*d430*/  @P2 LOP3.LUT R9, R9, 0x1, RZ, 0xfc, !PT ;  /* 0x0000000109092812 */ /* 0x000fca00078efcff */
[----:B------:R1:W-:Y:S01]  /*d440*/  STL [R1], R9 ;  /* 0x0000000901007387 */ /* 0x0003e20000100800 */
[C---:B0-----:R-:W-:Y:S01]  /*d450*/  SHF.L.U32 R10, R12.reuse, 0x3, RZ ;  /* 0x000000030c0a7819 */ /* 0x041fe200000006ff */
        /* <DEDUP_REMOVED lines=78> */
.L_x_2502:
        /* <DEDUP_REMOVED lines=10> */
.L_x_2422:
[----:B------:R-:W-:Y:S02]  /*d9e0*/  PLOP3.LUT P1, PT, P1, P0, PT, 0xa2, 0x0 ;  /* 0x000000000000781c */ /* 0x000fe40000f21472 */
[----:B------:R-:W-:-:S08]  /*d9f0*/  @P0 R2UR P1, UR4, R3 ;  /* 0x00000000030402ca */ /* 0x000fd00000020000 */
[----:B------:R-:W-:-:S05]  /*da00*/  @P0 PLOP3.LUT P0, PT, P1, PT, PT, 0x80, 0x0 ;  /* 0x000000000000081c */ /* 0x000fca0000f0f070 */
[----:B------:R-:W-:Y:S01]  /*da10*/  @!P1 SYNCS.ARRIVE.TRANS64.RED.A0T1 RZ, [UR4+0x16830], RZ ;  /* 0x016830ffffff99a7 */ /* 0x000fe20008200404 */
[----:B------:R-:W-:Y:S07]  /*da20*/  @!P1 ARRIVES.LDGSTSBAR.64.TRANSCNT [UR4+0x16830] ;  /* 0x01683000ff0099b0 */ /* 0x000fee0008000a84 */
[----:B------:R-:W-:Y:S05]  /*da30*/  @P0 BRA.U.ANY `(.L_x_2422) ;  /* 0xfffffffd00e80947 */ /* 0x000fea000393ffff */
[----:B------:R-:W-:Y:S01]  /*da40*/  NOP ;  /* 0x0000000000007918 */ /* 0x000fe20000000000 */
[----:B------:R-:W-:-:S04]  /*da50*/  MOV R0, UR36 ;  /* 0x0000002400007c02 */ /* 0x000fc80008000f00 */
[----:B------:R-:W-:-:S13]  /*da60*/  ISETP.NE.AND P2, PT, R0, 0x3, PT ;  /* 0x000000030000780c */ /* 0x000fda0003f45270 */
[----:B------:R-:W-:Y:S05]  /*da70*/  @!P2 BRA `(.L_x_2423) ;  /* 0x000000000004a947 */ /* 0x000fea0003800000 */
[----:B------:R-:W-:Y:S01]  /*da80*/  BPT.TRAP 0x1 ;  /* 0x000000040000795c */ /* 0x000fe20000300000 */
.L_x_2423:
[----:B------:R1:W5:Y:S01]  /*da90*/  LDL R0, [R1] ;  /* 0x0000000001007983 */ /* 0x0003620000100800 */
        /* <DEDUP_REMOVED lines=37> */
.L_x_2425:
[----:B------:R-:W-:Y:S05]  /*dcf0*/  BSYNC B6 ;  /* 0x0000000000067941 */ /* 0x000fea0003800000 */
.L_x_2424:
[----:B------:R-:W2:Y:S01]  /*dd00*/  LDL.LU R21, [R1+0x34] ;  /* 0x0000340001157983 */ /* 0x000ea20000300800 */
[----:B------:R-:W-:Y:S01]  /*dd10*/  ULDC.64 UR4, c[0x0][0x2d8] ;  /* 0x0000b60000047ab9 */ /* 0x000fe20000000a00 */
[----:B0-----:R-:W0:Y:S01]  /*dd20*/  LDC R4, c[0x0][0x448] ;  /* 0x00011200ff047b82 */ /* 0x001e220000000800 */
[----:B------:R-:W-:Y:S01]  /*dd30*/  ULDC.64 UR6, c[0x0][0x2c8] ;  /* 0x0000b20000067ab9 */ /* 0x000fe20000000a00 */
[----:B------:R-:W3:Y:S01]  /*dd40*/  LDL.LU R0, [R1+0x30] ;  /* 0x0000300001007983 */ /* 0x000ee20000300800 */
[----:B------:R-:W-:-:S03]  /*dd50*/  ULDC.64 UR8, c[0x0][0x280] ;  /* 0x0000a00000087ab9 */ /* 0x000fc60000000a00 */
[----:B------:R-:W3:Y:S02]  /*dd60*/  LDL.LU.64 R2, [R1+0x20] ;  /* 0x0000200001027983 */ /* 0x000ee40000300a00 */
[----:B------:R-:W1:Y:S02]  /*dd70*/  LDC R9, c[0x0][0x448] ;  /* 0x00011200ff097b82 */ /* 0x000e640000000800 */
[----:B------:R-:W4:Y:S04]  /*dd80*/  LDL R20, [R1+0x8] ;  /* 0x0000080001147983 */ /* 0x000f280000100800 */
[----:B------:R0:W5:Y:S02]  /*dd90*/  LDL R10, [R1+0x1c] ;  /* 0x00001c00010a7983 */ /* 0x0001640000100800 */
[----:B0-----:R-:W-:-:S13]  /*dda0*/  ISETP.NE.AND P6, PT, R4, 0x1, PT ;  /* 0x000000010400780c */ /* 0x001fda0003fc5270 */
[----:B------:R-:W0:Y:S08]  /*ddb0*/  @P6 LDC R5, c[0x0][0x44c] ;  /* 0x00011300ff056b82 */ /* 0x000e300000000800 */
[----:B------:R-:W1:Y:S08]  /*ddc0*/  @P6 LDC R4, c[0x0][0x450] ;  /* 0x00011400ff046b82 */ /* 0x000e700000000800 */
[----:B------:R-:W1:Y:S01]  /*ddd0*/  @P6 LDC R8, c[0x0][0x450] ;  /* 0x00011400ff086b82 */ /* 0x000e620000000800 */
[----:B---3--:R-:W-:Y:S01]  /*dde0*/  MOV R3, R0 ;  /* 0x0000000000037202 */ /* 0x008fe20000000f00 */
[----:B----4-:R-:W-:-:S02]  /*ddf0*/  IMAD R0, R20, UR4, RZ ;  /* 0x0000000414007c24 */ /* 0x010fc4000f8e02ff */
[C---:B------:R-:W-:Y:S01]  /*de00*/  IMAD.WIDE.U32 R2, R18.reuse, UR4, R2 ;  /* 0x0000000412027c25 */ /* 0x040fe2000f8e0002 */
[----:B------:R-:W3:Y:S03]  /*de10*/  S2R R20, SR_TID.X ;  /* 0x0000000000147919 */ /* 0x000ee60000002100 */
[----:B------:R-:W-:Y:S01]  /*de20*/  IMAD R0, R18, UR5, R0 ;  /* 0x0000000512007c24 */ /* 0x000fe2000f8e0200 */
[----:B------:R-:W-:-:S03]  /*de30*/  ULDC.64 UR4, c[0x0][0x2e0] ;  /* 0x0000b80000047ab9 */ /* 0x000fc60000000a00 */
[----:B------:R-:W-:Y:S02]  /*de40*/  IMAD.IADD R3, R3, 0x1, R0 ;  /* 0x0000000103037824 */ /* 0x000fe400078e0200 */
[----:B--2---:R-:W-:Y:S02]  /*de50*/  IMAD R0, R21, UR4, RZ ;  /* 0x0000000415007c24 */ /* 0x004fe4000f8e02ff */
[----:B------:R-:W2:Y:S01]  /*de60*/  S2R R21, SR_TID.X ;  /* 0x0000000000157919 */ /* 0x000ea20000002100 */
[----:B------:R-:W-:-:S04]  /*de70*/  IMAD.WIDE.U32 R2, R29, UR4, R2 ;  /* 0x000000041d027c25 */ /* 0x000fc8000f8e0002 */
[----:B------:R-:W-:Y:S01]  /*de80*/  IMAD R0, R29, UR5, R0 ;  /* 0x000000051d007c24 */ /* 0x000fe2000f8e0200 */
[----:B------:R-:W-:-:S03]  /*de90*/  ULDC.64 UR4, c[0x0][0x2d0] ;  /* 0x0000b40000047ab9 */ /* 0x000fc60000000a00 */
[----:B------:R-:W-:Y:S01]  /*dea0*/  IMAD.IADD R3, R3, 0x1, R0 ;  /* 0x0000000103037824 */ /* 0x000fe200078e0200 */
[----:B---3--:R-:W-:-:S04]  /*deb0*/  LOP3.LUT R20, R20, 0x7f, RZ, 0xc0, !PT ;  /* 0x0000007f14147812 */ /* 0x008fc800078ec0ff */
[----:B------:R-:W-:Y:S01]  /*dec0*/  SHF.R.U32.HI R20, RZ, 0x3, R20 ;  /* 0x00000003ff147819 */ /* 0x000fe20000011614 */
[----:B--2---:R-:W-:-:S05]  /*ded0*/  IMAD.SHL.U32 R21, R21, 0x10, RZ ;  /* 0x0000001015157824 */ /* 0x004fca00078e00ff */
[----:B------:R-:W-:-:S04]  /*dee0*/  LOP3.LUT R21, R21, 0x70, RZ, 0xc0, !PT ;  /* 0x0000007015157812 */ /* 0x000fc800078ec0ff */
[----:B------:R-:W-:Y:S02]  /*def0*/  LOP3.LUT R20, R20, R21, RZ, 0xfc, !PT ;  /* 0x0000001514147212 */ /* 0x000fe400078efcff */
[----:B------:R2:W5:Y:S03]  /*df00*/  LDL R21, [R1+0x2c] ;  /* 0x00002c0001157983 */ /* 0x0005660000100800 */
[----:B------:R-:W-:-:S04]  /*df10*/  IMAD R6, R17, 0xc0, R20 ;  /* 0x000000c011067824 */ /* 0x000fc800078e0214 */
[----:B0-----:R-:W-:-:S04]  /*df20*/  @P6 IMAD.HI.U32 R0, R6, R5, RZ ;  /* 0x0000000506006227 */ /* 0x001fc800078e00ff */
[----:B------:R-:W-:Y:S01]  /*df30*/  IMAD.MOV.U32 R5, RZ, RZ, R6 ;  /* 0x000000ffff057224 */ /* 0x000fe200078e0006 */
[----:B-1----:R-:W-:-:S04]  /*df40*/  @P6 SHF.R.U32.HI R5, RZ, R4, R0 ;  /* 0x00000004ff056219 */ /* 0x002fc80000011600 */
        /* <DEDUP_REMOVED lines=17> */
[----:B------:R-:W1:Y:S01]  /*e060*/  S2R R20, SR_TID.X ;  /* 0x0000000000147919 */ /* 0x000e620000002100 */
[----:B0-----:R-:W-:-:S05]  /*e070*/  @P6 IMAD.HI.U32 R7, R5, R7, RZ ;  /* 0x0000000705076227 */ /* 0x001fca00078e00ff */
[----:B------:R-:W-:-:S05]  /*e080*/  @P6 SHF.R.U32.HI R6, RZ, R8, R7 ;  /* 0x00000008ff066219 */ /* 0x000fca0000011607 */
[----:B------:R-:W-:-:S04]  /*e090*/  IMAD.MOV R7, RZ, RZ, -R6 ;  /* 0x000000ffff077224 */ /* 0x000fc800078e0a06 */
[----:B------:R-:W-:Y:S01]  /*e0a0*/  IMAD R5, R9, R7, R5 ;  /* 0x0000000709057224 */ /* 0x000fe200078e0205 */
[----:B------:R-:W-:Y:S01]  /*e0b0*/  SHF.R.S32.HI R7, RZ, 0x1f, R6 ;  /* 0x0000001fff077819 */ /* 0x000fe20000011406 */
[----:B------:R-:W-:-:S04]  /*e0c0*/  IMAD.WIDE.U32 R2, R6, UR4, R2 ;  /* 0x0000000406027c25 */ /* 0x000fc8000f8e0002 */
[----:B------:R-:W-:Y:S01]  /*e0d0*/  IMAD R7, R7, UR4, RZ ;  /* 0x0000000407077c24 */ /* 0x000fe2000f8e02ff */
[----:B------:R-:W-:-:S03]  /*e0e0*/  ULDC UR4, c[0x0][0x2b8] ;  /* 0x0000ae0000047ab9 */ /* 0x000fc60000000800 */
[----:B------:R-:W-:Y:S01]  /*e0f0*/  IMAD R7, R6, UR5, R7 ;  /* 0x0000000506077c24 */ /* 0x000fe2000f8e0207 */
[----:B------:R-:W-:-:S03]  /*e100*/  SHF.R.S32.HI R6, RZ, 0x1f, R5 ;  /* 0x0000001fff067819 */ /* 0x000fc60000011405 */
[----:B------:R-:W-:Y:S02]  /*e110*/  IMAD.IADD R3, R3, 0x1, R7 ;  /* 0x0000000103037824 */ /* 0x000fe400078e0207 */
[----:B------:R-:W-:Y:S02]  /*e120*/  IMAD R6, R6, UR6, RZ ;  /* 0x0000000606067c24 */ /* 0x000fe4000f8e02ff */
[----:B------:R-:W-:-:S04]  /*e130*/  IMAD.WIDE.U32 R2, R5, UR6, R2 ;  /* 0x0000000605027c25 */ /* 0x000fc8000f8e0002 */
[----:B------:R-:W-:Y:S01]  /*e140*/  IMAD R6, R5, UR7, R6 ;  /* 0x0000000705067c24 */ /* 0x000fe2000f8e0206 */
[----:B------:R-:W-:Y:S02]  /*e150*/  LEA R5, P1, R2, UR8, 0x1 ;  /* 0x0000000802057c11 */ /* 0x000fe4000f8208ff */
[----:B------:R-:W-:Y:S02]  /*e160*/  ISETP.GE.AND P0, PT, R28, UR4, PT ;  /* 0x000000041c007c0c */ /* 0x000fe4000bf06270 */
[----:B------:R-:W-:Y:S01]  /*e170*/  IADD3 R6, R3, R6, RZ ;  /* 0x0000000603067210 */ /* 0x000fe20007ffe0ff */
[----:B------:R-:W-:Y:S01]  /*e180*/  UMOV UR4, 0xffffffff ;  /* 0xffffffff00047882 */ /* 0x000fe20000000000 */
[----:B-1----:R-:W-:Y:S02]  /*e190*/  LOP3.LUT R20, R20, 0x7f, RZ, 0xc0, !PT ;  /* 0x0000007f14147812 */ /* 0x002fe400078ec0ff */
        /* <DEDUP_REMOVED lines=86> */
[----:B0-----:R-:W-:-:S04]  /*e700*/  @!P1 LEA R4, P3, R28, R4, 0x1 ;  /* 0x000000041c049211 */ /* 0x001fc800078608ff */
[----:B-1----:R-:W-:Y:S01]  /*e710*/  @!P1 MOV R6, R4 ;  /* 0x0000000400069202 */ /* 0x002fe20000000f00 */
        /* <DEDUP_REMOVED lines=21> */
.L_x_2527:
        /* <DEDUP_REMOVED lines=10> */
.L_x_2427:
        /* <DEDUP_REMOVED lines=20> */
.L_x_2528:
[----:B------:R-:W-:Y:S05]  /*ea50*/  BSYNC B0 ;  /* 0x0000000000007941 */ /* 0x000fea0003800000 */
.L_x_2428:
        /* <DEDUP_REMOVED lines=8> */
[----:B--2---:R-:W-:-:S09]  /*eae0*/  IADD3 R7, R0, -0x2, RZ ;  /* 0xfffffffe00077810 */ /* 0x004fd20007ffe0ff */
.L_x_2444:
        /* <DEDUP_REMOVED lines=14> */
[----:B------:R-:W-:Y:S01]  /*ebd0*/  ULDC UR4, c[0x0][0x430] ;  /* 0x00010c0000047ab9 */ /* 0x000fe20000000800 */
[----:B--2---:R-:W-:-:S05]  /*ebe0*/  IADD3 R3, R2, R3, R9 ;  /* 0x0000000302037210 */ /* 0x004fca0007ffe009 */
[----:B0-----:R-:W-:Y:S01]  /*ebf0*/  @P0 IMAD.HI.U32 R4, R3, R4, RZ ;  /* 0x0000000403040227 */ /* 0x001fe200078e00ff */
[----:B------:R-:W-:-:S04]  /*ec00*/  MOV R2, R3 ;  /* 0x0000000300027202 */ /* 0x000fc80000000f00 */
        /* <DEDUP_REMOVED lines=24> */
.L_x_2432:
[----:B------:R-:W-:Y:S01]  /*ed90*/  LEA R5, R25, R22, 0x3 ;  /* 0x0000001619057211 */ /* 0x000fe200078e18ff */
[----:B------:R-:W-:Y:S01]  /*eda0*/  BSSY B1, `(.L_x_2433) ;  /* 0x0000004000017945 */ /* 0x000fe20003800000 */
[----:B------:R-:W-:-:S04]  /*edb0*/  SHF.L.U32 R2, R27, 0x1f, RZ ;  /* 0x0000001f1b027819 */ /* 0x000fc800000006ff */
[----:B------:R-:W0:Y:S02]  /*edc0*/  SYNCS.PHASECHK.TRANS64.TRYWAIT P0, [R5+URZ+0x16840], R2 ;  /* 0x01684002050075a7 */ /* 0x000e24000800017f */
[----:B0-----:R-:W-:Y:S05]  /*edd0*/  @!P0 BRA `(.L_x_2434) ;  /* 0x0000004000988947 */ /* 0x001fea0003800000 */
.L_x_2529:
[----:B------:R-:W-:Y:S05]  /*ede0*/  BSYNC B1 ;  /* 0x0000000000017941 */ /* 0x000fea0003800000 */
.L_x_2433:
        /* <DEDUP_REMOVED lines=28> */
[----:B------:R-:W-:Y:S02]  /*efb0*/  LEA.HI.X R10, R2, UR5, R7, 0x1, P0 ;  /* 0x00000005020a7c11 */ /* 0x000fe400080f0c07 */
[----:B------:R-:W-:Y:S01]  /*efc0*/  LEA R8, R25, R8, 0xd ;  /* 0x0000000819087211 */ /* 0x000fe200078e68ff */
        /* <DEDUP_REMOVED lines=41> */
.L_x_2547:
        /* <DEDUP_REMOVED lines=8> */
.L_x_2436:
        /* <DEDUP_REMOVED lines=11> */
.L_x_2437:
[----:B------:R1:W-:Y:S01]  /*f390*/  SYNCS.ARRIVE.TRANS64.A1T0 RZ, [R5+URZ+0x16830], RZ ;  /* 0x016830ff05ff79a7 */ /* 0x0003e2000810003f */
[----:B------:R-:W-:Y:S05]  /*f3a0*/  @!P3 BRA `(.L_x_2438) ;  /* 0x000000000004b947 */ /* 0x000fea0003800000 */
[----:B------:R-:W-:Y:S01]  /*f3b0*/  BPT.TRAP 0x1 ;  /* 0x000000040000795c */ /* 0x000fe20000300000 */
.L_x_2438:
[----:B------:R-:W-:Y:S01]  /*f3c0*/  SHF.L.U32 R2, R17, 0x1f, RZ ;  /* 0x0000001f11027819 */ /* 0x000fe200000006ff */
[----:B------:R-:W-:Y:S01]  /*f3d0*/  BSSY B1, `(.L_x_2439) ;  /* 0x0000004000017945 */ /* 0x000fe20003800000 */
[----:B-1----:R-:W-:-:S04]  /*f3e0*/  LEA R5, R6, R22, 0x3 ;  /* 0x0000001606057211 */ /* 0x002fc800078e18ff */
[----:B------:R-:W1:Y:S02]  /*f3f0*/  SYNCS.PHASECHK.TRANS64.TRYWAIT P0, [R5+URZ+0x16860], R2 ;  /* 0x01686002050075a7 */ /* 0x000e64000800017f */
[----:B-1----:R-:W-:Y:S05]  /*f400*/  @!P0 BRA `(.L_x_2440) ;  /* 0x0000004400508947 */ /* 0x002fea0003800000 */
.L_x_2548:
[----:B------:R-:W-:Y:S05]  /*f410*/  BSYNC B1 ;  /* 0x0000000000017941 */ /* 0x000fea0003800000 */
.L_x_2439:
        /* <DEDUP_REMOVED lines=15> */
[----:B------:R-:W-:Y:S02]  /*f510*/  ISETP.LT.OR P0, PT, R8, 0x1, P1 ;  /* 0x000000010800780c */ /* 0x000fe40000f01670 */
[----:B------:R-:W-:Y:S01]  /*f520*/  LEA R6, R6, R22, 0x1 ;  /* 0x0000001606067211 */ /* 0x000fe200078e08ff */
        /* <DEDUP_REMOVED lines=39> */
[----:B0-----:R-:W-:-:S04]  /*f7a0*/  IADD3 R2, P2, R2, R7, RZ ;  /* 0x0000000702027210 */ /* 0x001fc80007f5e0ff */
[----:B-1----:R-:W-:-:S05]  /*f7b0*/  IADD3.X R3, RZ, R3, RZ, P2, !PT ;  /* 0x00000003ff037210 */ /* 0x002fca00017fe4ff */
[----:B------:R0:W-:Y:S04]  /*f7c0*/  LDGSTS.E.BYPASS.LTC128B.128 [R6+0x3400], desc[UR52][R2.64], !P0 ;  /* 0x0340000002067fae */ /* 0x0001e8000c101d74 */
[----:B0-2---:R0:W1:Y:S02]  /*f7d0*/  SHFL.IDX PT, R2, R23, 0x7, 0x181f ;  /* 0x00f81f0017027f89 */ /* 0x00506400000e0000 */
.L_x_2566:
        /* <DEDUP_REMOVED lines=28> */
.L_x_2442:
        /* <DEDUP_REMOVED lines=11> */
.L_x_2443:
[C---:B------:R-:W-:Y:S01]  /*fa50*/  ISETP.GT.AND P0, PT, R26.reuse, RZ, PT ;  /* 0x000000ff1a00720c */ /* 0x040fe20003f04270 */
[----:B------:R1:W-:Y:S01]  /*fa60*/  SYNCS.ARRIVE.TRANS64.A1T0 RZ, [R5+URZ+0x16850], RZ ;  /* 0x016850ff05ff79a7 */ /* 0x0003e2000810003f */
[----:B------:R-:W-:Y:S01]  /*fa70*/  IADD3 R7, R26, -0x1, RZ ;  /* 0xffffffff1a077810 */ /* 0x000fe20007ffe0ff */
[----:B------:R-:W-:Y:S02]  /*fa80*/  IMAD.MOV.U32 R17, RZ, RZ, R27 ;  /* 0x000000ffff117224 */ /* 0x000fe400078e001b */
[----:B------:R-:W-:Y:S02]  /*fa90*/  IMAD.MOV.U32 R6, RZ, RZ, R25 ;  /* 0x000000ffff067224 */ /* 0x000fe400078e0019 */
[----:B------:R-:W-:-:S06]  /*faa0*/  IMAD.MOV.U32 R29, RZ, RZ, R26 ;  /* 0x000000ffff1d7224 */ /* 0x000fcc00078e001a */
[----:B-1----:R-:W-:Y:S05]  /*fab0*/  @P0 BRA `(.L_x_2444) ;  /* 0xfffffff0000c0947 */ /* 0x002fea000383ffff */
.L_x_2431:
[----:B------:R-:W-:Y:S05]  /*fac0*/  BSYNC B0 ;  /* 0x0000000000007941 */ /* 0x000fea0003800000 */
.L_x_2430:
        /* <DEDUP_REMOVED lines=17> */
.L_x_2446:
[----:B------:R-:W-:Y:S05]  /*fbe0*/  BSYNC B0 ;  /* 0x0000000000007941 */ /* 0x000fea0003800000 */
.L_x_2445:
[----:B------:R-:W-:-:S05]  /*fbf0*/  IMAD.U32 R0, RZ, RZ, UR36 ;  /* 0x00000024ff007e24 */ /* 0x000fca000f8e00ff */
[----:B------:R-:W-:-:S13]  /*fc00*/  ISETP.NE.AND P0, PT, R0, 0x3, PT ;  /* 0x000000030000780c */ /* 0x000fda0003f05270 */
[----:B------:R-:W-:Y:S05]  /*fc10*/  @!P0 BRA `(.L_x_2447) ;  /* 0x0000000000048947 */ /* 0x000fea0003800000 */
[----:B------:R-:W-:Y:S01]  /*fc20*/  BPT.TRAP 0x1 ;  /* 0x000000040000795c */ /* 0x000fe20000300000 */
.L_x_2447:
[----:B------:R-:W2:Y:S01]  /*fc30*/  LDL.LU R2, [R1+0x10] ;  /* 0x0000100001027983 */ /* 0x000ea20000300800 */
[----:B------:R-:W-:Y:S01]  /*fc40*/  IMAD R0, R25, 0x8, R22 ;  /* 0x0000000819007824 */ /* 0x000fe200078e0216 */
[----:B0-----:R-:W-:Y:S01]  /*fc50*/  SHF.L.U32 R3, R27, 0x1f, RZ ;  /* 0x0000001f1b037819 */ /* 0x001fe200000006ff */
[----:B------:R-:W-:Y:S03]  /*fc60*/  BSSY B0, `(.L_x_2448) ;  /* 0x0000004000007945 */ /* 0x000fe60003800000 */
[----:B------:R-:W0:Y:S01]  /*fc70*/  SYNCS.PHASECHK.TRANS64.TRYWAIT P0, [R0+URZ+0x16860], R3 ;  /* 0x01686003000075a7 */ /* 0x000e22000800017f */
[----:B--2---:R-:W-:Y:S01]  /*fc80*/  IMAD R6, R26, -0x80, R2 ;  /* 0xffffff801a067824 */ /* 0x004fe200078e0202 */
[----:B0-----:R-:W-:Y:S06]  /*fc90*/  @!P0 BRA `(.L_x_2449) ;  /* 0x0000004400888947 */ /* 0x001fec0003800000 */
.L_x_2567:
[----:B------:R-:W-:Y:S05]  /*fca0*/  BSYNC B0 ;  /* 0x0000000000007941 */ /* 0x000fea0003800000 */
.L_x_2448:
[----:B------:R-:W1:Y:S01]  /*fcb0*/  S2R R7, SR_TID.X ;  /* 0x0000000000077919 */ /* 0x000e620000002100 */
[----:B------:R-:W-:Y:S02]  /*fcc0*/  ULDC UR4, c[0x0][0x2f4] ;  /* 0x0000bd0000047ab9 */ /* 0x000fe40000000800 */
[----:B------:R-:W-:Y:S01]  /*fcd0*/  ISETP.GE.AND P0, PT, R28, UR4, PT ;  /* 0x000000041c007c0c */ /* 0x000fe2000bf06270 */
[----:B------:R-:W-:Y:S01]  /*fce0*/  UMOV UR4, 0xffffffff ;  /* 0xffffffff00047882 */ /* 0x000fe20000000000 */
[C---:B-1----:R-:W-:Y:S01]  /*fcf0*/  IMAD.SHL.U32 R2, R7.reuse, 0x8, RZ ;  /* 0x0000000807027824 */ /* 0x042fe200078e00ff */
[C---:B------:R-:W-:Y:S02]  /*fd00*/  SHF.L.U32 R4, R7.reuse, 0x3, RZ ;  /* 0x0000000307047819 */ /* 0x040fe400000006ff */
[----:B------:R-:W-:Y:S02]  /*fd10*/  LOP3.LUT R5, R7, 0x7f, RZ, 0xc0, !PT ;  /* 0x0000007f07057812 */ /* 0x000fe400078ec0ff */
[----:B------:R-:W-:-:S02]  /*fd20*/  LOP3.LUT R2, R2, 0x1f8, RZ, 0xc0, !PT ;  /* 0x000001f802027812 */ /* 0x000fc400078ec0ff */
        /* <DEDUP_REMOVED lines=49> */
[----:B------:R0:W1:Y:S02]  /*10040*/  SHFL.IDX PT, R14, R23, 0x7, 0x181f ;  /* 0x00f81f00170e7f89 */ /* 0x00006400000e0000 */
[----:B--2---:R-:W-:-:S07]  /*10050*/  IADD3.X R3, RZ, R8, RZ, P2, !PT ;  /* 0x00000008ff037210 */ /* 0x004fce00017fe4ff */
[----:B---3--:R0:W-:Y:S02]  /*10060*/  LDGSTS.E.BYPASS.LTC128B.128 [R4+0x3400], desc[UR52][R2.64], !P1 ;  /* 0x0340000002047fae */ /* 0x0081e4000c901d74 */
.L_x_2585:
        /* <DEDUP_REMOVED lines=9> */
.L_x_2451:
        /* <DEDUP_REMOVED lines=11> */
.L_x_2452:
[----:B------:R-:W-:Y:S01]  /*101b0*/  VIADD R25, R25, 0x1 ;  /* 0x0000000119197836 */ /* 0x000fe20000000000 */
[----:B------:R0:W-:Y:S04]  /*101c0*/  SYNCS.ARRIVE.TRANS64.A1T0 RZ, [R0+URZ+0x16850], RZ ;  /* 0x016850ff00ff79a7 */ /* 0x0001e8000810003f */
[----:B------:R-:W-:-:S04]  /*101d0*/  ISETP.NE.AND P0, PT, R25, 0x2, PT ;  /* 0x000000021900780c */ /* 0x000fc80003f05270 */
[----:B0-----:R-:W-:Y:S02]  /*101e0*/  SEL R0, RZ, 0x1, P0 ;  /* 0x00000001ff007807 */ /* 0x001fe40000000000 */
[----:B------:R-:W-:Y:S02]  /*101f0*/  SEL R25, R25, RZ, P0 ;  /* 0x000000ff19197207 */ /* 0x000fe40000000000 */
[----:B------:R-:W-:-:S07]  /*10200*/  LOP3.LUT R27, R27, R0, RZ, 0x3c, !PT ;  /* 0x000000001b1b7212 */ /* 0x000fce00078e3cff */
.L_x_2411:
[----:B------:R-:W-:Y:S05]  /*10210*/  BSYNC B7 ;  /* 0x0000000000077941 */ /* 0x000fea0003800000 */
.L_x_2409:
        /* <DEDUP_REMOVED lines=12> */
.L_x_2453:
        /* <DEDUP_REMOVED lines=11> */
[----:B------:R-:W-:Y:S02]  /*10390*/  MOV R17, RZ ;  /* 0x000000ff00117202 */ /* 0x000fe40000000f00 */
[C---:B------:R-:W-:Y:S01]  /*103a0*/  ISETP.GE.U32.AND P2, PT, R8.reuse, 0x2, PT ;  /* 0x000000020800780c */ /* 0x040fe20003f46070 */
[----:B------:R-:W-:Y:S01]  /*103b0*/  SHFL.IDX PT, R0, R16, RZ, 0x1f ;  /* 0x00001fff10007589 */ /* 0x000fe200000e0000 */
[C---:B------:R-:W-:Y:S02]  /*103c0*/  ISETP.GE.U32.AND P3, PT, R8.reuse, 0x4, PT ;  /* 0x000000040800780c */ /* 0x040fe40003f66070 */
[C---:B------:R-:W-:Y:S02]  /*103d0*/  ISETP.GE.U32.AND P4, PT, R8.reuse, 0x8, PT ;  /* 0x000000080800780c */ /* 0x040fe40003f86070 */
[C---:B------:R-:W-:Y:S01]  /*103e0*/  ISETP.GE.U32.AND P5, PT, R8.reuse, 0x10, PT ;  /* 0x000000100800780c */ /* 0x040fe20003fa6070 */
[----:B--2---:R-:W-:Y:S01]  /*103f0*/  @!P1 IMAD.MOV.U32 R17, RZ, RZ, R2 ;  /* 0x000000ffff119224 */ /* 0x004fe200078e0002 */
[----:B------:R-:W-:-:S04]  /*10400*/  ISETP.NE.AND P1, PT, R8, RZ, PT ;  /* 0x000000ff0800720c */ /* 0x000fc80003f25270 */
[----:B------:R-:W0:Y:S02]  /*10410*/  SHFL.UP PT, R14, R17, 0x1, RZ ;  /* 0x04200000110e7989 */ /* 0x000e2400000e00ff */
[----:B0-----:R-:W-:-:S05]  /*10420*/  SEL R4, R14, RZ, P1 ;  /* 0x000000ff0e047207 */ /* 0x001fca0000800000 */
[----:B------:R-:W-:-:S05]  /*10430*/  IMAD.IADD R4, R17, 0x1, R4 ;  /* 0x0000000111047824 */ /* 0x000fca00078e0204 */
[----:B------:R-:W0:Y:S02]  /*10440*/  SHFL.UP PT, R14, R4, 0x2, RZ ;  /* 0x04400000040e7989 */ /* 0x000e2400000e00ff */
[----:B0-----:R-:W-:-:S05]  /*10450*/  SEL R5, R14, RZ, P2 ;  /* 0x000000ff0e057207 */ /* 0x001fca0001000000 */
[----:B------:R-:W-:Y:S02]  /*10460*/  IMAD.IADD R6, R4, 0x1, R5 ;  /* 0x0000000104067824 */ /* 0x000fe400078e0205 */
[----:B------:R-:W-:Y:S04]  /*10470*/  SHFL.IDX PT, R5, R16, 0x1, 0x1f ;  /* 0x00201f0010057f89 */ /* 0x000fe800000e0000 */
        /* <DEDUP_REMOVED lines=9> */
[----:B------:R0:W1:Y:S02]  /*10510*/  SHFL.IDX PT, R14, R3, 0x1f, 0x1f ;  /* 0x03e01f00030e7f89 */ /* 0x00006400000e0000 */
.L_x_2595:
[----:B------:R-:W-:Y:S02]  /*10520*/  ULDC UR4, c[0x0][0xc38] ;  /* 0x00030e0000047ab9 */ /* 0x000fe40000000800 */
[----:B------:R-:W-:-:S04]  /*10530*/  IMAD.U32 R4, RZ, RZ, UR4 ;  /* 0x00000004ff047e24 */ /* 0x000fc8000f8e00ff */
[----:B-1----:R-:W-:-:S04]  /*10540*/  IMAD R14, R14, R4, RZ ;  /* 0x000000040e0e7224 */ /* 0x002fc800078e02ff */
[----:B------:R-:W-:-:S05]  /*10550*/  IMAD.IADD R5, R5, 0x1, R14 ;  /* 0x0000000105057824 */ /* 0x000fca00078e020e */
[----:B------:R-:W-:-:S13]  /*10560*/  ISETP.GT.AND P6, PT, R5, R0, PT ;  /* 0x000000000500720c */ /* 0x000fda0003fc4270 */
[----:B------:R-:W-:Y:S05]  /*10570*/  @P6 BRA `(.L_x_2456) ;  /* 0x00000000009c6947 */ /* 0x000fea0003800000 */
.L_x_2461:
[----:B------:R-:W1:Y:S01]  /*10580*/  LDC R2, c[0x0][0xc3c] ;  /* 0x00030f00ff027b82 */ /* 0x000e620000000800 */
[----:B------:R-:W-:-:S05]  /*10590*/  VIADD R19, R19, 0x1f ;  /* 0x0000001f13137836 */ /* 0x000fca0000000000 */
[----:B-1----:R-:W-:-:S13]  /*105a0*/  ISETP.GE.AND P6, PT, R19, R2, PT ;  /* 0x000000021300720c */ /* 0x002fda0003fc6270 */
[----:B------:R-:W-:Y:S05]  /*105b0*/  @P6 BRA `(.L_x_2457) ;  /* 0x0000000400d06947 */ /* 0x000fea0003800000 */
[----:B0-----:R-:W0:Y:S01]  /*105c0*/  S2R R3, SR_TID.X ;  /* 0x0000000000037919 */ /* 0x001e220000002100 */
        /* <DEDUP_REMOVED lines=9> */
.L_x_2459:
[----:B------:R-:W-:Y:S05]  /*10660*/  BSYNC B0 ;  /* 0x0000000000007941 */ /* 0x000fea0003800000 */
.L_x_2458:
[----:B------:R-:W-:-:S03]  /*10670*/  UMOV UR4, 0xffffffff ;  /* 0xffffffff00047882 */ /* 0x000fc60000000000 */
[----:B------:R-:W-:Y:S05]  /*10680*/  BRA.DIV UR4, `(.L_x_2460) ;  /* 0x0000004a04847947 */ /* 0x000fea000b800000 */
[----:B-----5:R-:W1:Y:S02]  /*10690*/  SHFL.UP PT, R14, R17, 0x1, RZ ;  /* 0x04200000110e7989 */ /* 0x020e6400000e00ff */
[----:B-1----:R-:W-:-:S04]  /*106a0*/  SEL R14, R14, RZ, P1 ;  /* 0x000000ff0e0e7207 */ /* 0x002fc80000800000 */
        /* <DEDUP_REMOVED lines=14> */
.L_x_2603:
[----:B------:R-:W-:Y:S02]  /*10790*/  ULDC UR4, c[0x0][0xc38] ;  /* 0x00030e0000047ab9 */ /* 0x000fe40000000800 */
[----:B------:R-:W-:-:S04]  /*107a0*/  IMAD.U32 R4, RZ, RZ, UR4 ;  /* 0x00000004ff047e24 */ /* 0x000fc8000f8e00ff */
[----:B-1----:R-:W-:-:S05]  /*107b0*/  IMAD R14, R14, R4, RZ ;  /* 0x000000040e0e7224 */ /* 0x002fca00078e02ff */
[----:B------:R-:W-:-:S04]  /*107c0*/  IADD3 R5, R14, R5, RZ ;  /* 0x000000050e057210 */ /* 0x000fc80007ffe0ff */
[----:B------:R-:W-:-:S13]  /*107d0*/  ISETP.GT.AND P6, PT, R5, R0, PT ;  /* 0x000000000500720c */ /* 0x000fda0003fc4270 */
[----:B------:R-:W-:Y:S05]  /*107e0*/  @!P6 BRA `(.L_x_2461) ;  /* 0xfffffffc0064e947 */ /* 0x000fea000383ffff */
.L_x_2456:
        /* <DEDUP_REMOVED lines=8> */
.L_x_2607:
[----:B------:R-:W-:Y:S01]  /*10870*/  ISETP.NE.AND P0, PT, R2, RZ, PT ;  /* 0x000000ff0200720c */ /* 0x000fe20003f05270 */
[----:B------:R-:W-:-:S12]  /*10880*/  IMAD.MOV.U32 R14, RZ, RZ, RZ ;  /* 0x000000ffff0e7224 */ /* 0x000fd800078e00ff */
[----:B------:R-:W-:Y:S05]  /*10890*/  @!P0 BRA `(.L_x_2463) ;  /* 0x0000000000108947 */ /* 0x000fea0003800000 */
[----:B------:R-:W-:Y:S01]  /*108a0*/  UMOV UR4, 0xffffffff ;  /* 0xffffffff00047882 */ /* 0x000fe20000000000 */
[----:B------:R-:W-:Y:S02]  /*108b0*/  VIADD R12, R6, 0xffffffff ;  /* 0xffffffff060c7836 */ /* 0x000fe40000000000 */
[----:B------:R-:W-:Y:S05]  /*108c0*/  BRA.DIV UR4, `(.L_x_2464) ;  /* 0x0000004a04f87947 */ /* 0x000fea000b800000 */
[----:B------:R3:W4:Y:S02]  /*108d0*/  SHFL.IDX PT, R14, R3, R12, 0x1f ;  /* 0x00001f0c030e7589 */ /* 0x00072400000e0000 */
.L_x_2463:
[----:B0--3--:R-:W0:Y:S01]  /*108e0*/  LDC.64 R2, c[0x0][0xc90] ;  /* 0x00032400ff027b82 */ /* 0x009e220000000a00 */
[----:B------:R-:W-:-:S04]  /*108f0*/  IMAD.IADD R19, R6, 0x1, R19 ;  /* 0x0000000106137824 */ /* 0x000fc800078e0213 */
[----:B0-----:R-:W-:-:S05]  /*10900*/  IMAD.WIDE R2, R19, 0x4, R2 ;  /* 0x0000000413027825 */ /* 0x001fca00078e0202 */
[----:B-1----:R0:W2:Y:S01]  /*10910*/  LDG.E R6, desc[UR52][R2.64] ;  /* 0x0000003402067981 */ /* 0x0020a2000c1e1900 */
[----:B----4-:R-:W-:-:S04]  /*10920*/  IMAD R16, R14, R4, R16 ;  /* 0x000000040e107224 */ /* 0x010fc800078e0210 */
[----:B------:R-:W-:Y:S02]  /*10930*/  IMAD.IADD R0, R0, 0x1, -R16 ;  /* 0x0000000100007824 */ /* 0x000fe400078e0a10 */
[----:B0-----:R-:W-:Y:S02]  /*10940*/  IMAD.MOV.U32 R2, RZ, RZ, RZ ;  /* 0x000000ffff027224 */ /* 0x001fe400078e00ff */
[----:B--2---:R-:W-:-:S05]  /*10950*/  IMAD R5, R17, R6, RZ ;  /* 0x0000000611057224 */ /* 0x004fca00078e02ff */
[----:B------:R-:W-:-:S04]  /*10960*/  IABS R7, R5 ;  /* 0x0000000500077213 */ /* 0x000fc80000000000 */
[----:B------:R-:W0:Y:S08]  /*10970*/  I2F.RP R8, R7 ;  /* 0x0000000700087306 */ /* 0x000e300000209400 */
[----:B0-----:R-:W0:Y:S02]  /*10980*/  MUFU.RCP R8, R8 ;  /* 0x0000000800087308 */ /* 0x001e240000001000 */
[----:B0-----:R-:W-:Y:S01]  /*10990*/  VIADD R9, R8, 0xffffffe ;  /* 0x0ffffffe08097836 */ /* 0x001fe20000000000 */
[----:B------:R-:W-:-:S05]  /*109a0*/  IABS R8, R5 ;  /* 0x0000000500087213 */ /* 0x000fca0000000000 */
[----:B------:R-:W0:Y:S01]  /*109b0*/  F2I.FTZ.U32.TRUNC.NTZ R3, R9 ;  /* 0x0000000900037305 */ /* 0x000e22000021f000 */
[----:B------:R-:W-:Y:S01]  /*109c0*/  IMAD.MOV R8, RZ, RZ, -R8 ;  /* 0x000000ffff087224 */ /* 0x000fe200078e0a08 */
[----:B0-----:R-:W-:-:S05]  /*109d0*/  IADD3 R10, RZ, -R3, RZ ;  /* 0x80000003ff0a7210 */ /* 0x001fca0007ffe0ff */
        /* <DEDUP_REMOVED lines=12> */
[----:B------:R-:W-:-:S06]  /*10aa0*/  @P0 IADD3 R9, R9, 0x1, RZ ;  /* 0x0000000109090810 */ /* 0x000fcc0007ffe0ff */
        /* <DEDUP_REMOVED lines=13> */
[----:B0-----:R-:W-:Y:S01]  /*10b80*/  MOV R2, RZ ;  /* 0x000000ff00027202 */ /* 0x001fe20000000f00 */
[----:B-1----:R-:W-:-:S04]  /*10b90*/  IMAD.MOV R5, RZ, RZ, -R3 ;  /* 0x000000ffff057224 */ /* 0x002fc800078e0a03 */
[----:B------:R-:W-:-:S04]  /*10ba0*/  IMAD R5, R5, R6, RZ ;  /* 0x0000000605057224 */ /* 0x000fc800078e02ff */
[----:B------:R-:W-:Y:S01]  /*10bb0*/  IMAD.HI.U32 R3, R3, R5, R2 ;  /* 0x0000000503037227 */ /* 0x000fe200078e0002 */
[-C--:B------:R-:W-:Y:S02]  /*10bc0*/  IABS R5, R4.reuse ;  /* 0x0000000400057213 */ /* 0x080fe40000000000 */
[C---:B------:R-:W-:Y:S02]  /*10bd0*/  LOP3.LUT R2, R0.reuse, R4, RZ, 0x3c, !PT ;  /* 0x0000000400027212 */ /* 0x040fe400078e3cff */
[----:B------:R-:W-:Y:S01]  /*10be0*/  IADD3 R0, R0, R7, RZ ;  /* 0x0000000700007210 */ /* 0x000fe20007ffe0ff */
        /* <DEDUP_REMOVED lines=17> */
.L_x_2457:
[----:B------:R-:W-:Y:S01]  /*10d00*/  UMOV UR4, URZ ;  /* 0x0000003f00047c82 */ /* 0x000fe20008000000 */
[----:B------:R-:W-:Y:S01]  /*10d10*/  UMOV UR5, URZ ;  /* 0x0000003f00057c82 */ /* 0x000fe20008000000 */
[----:B------:R-:W-:Y:S01]  /*10d20*/  ULDC UR6, c[0x0][0xc3c] ;  /* 0x00030f0000067ab9 */ /* 0x000fe20000000800 */
[----:B------:R-:W-:Y:S01]  /*10d30*/  IMAD.MOV.U32 R16, RZ, RZ, R0 ;  /* 0x000000ffff107224 */ /* 0x000fe200078e0000 */
[----:B------:R-:W-:Y:S01]  /*10d40*/  MOV R19, UR6 ;  /* 0x0000000600137c02 */ /* 0x000fe20008000f00 */
[----:B------:R-:W-:Y:S02]  /*10d50*/  IMAD.U32 R17, RZ, RZ, UR4 ;  /* 0x00000004ff117e24 */ /* 0x000fe4000f8e00ff */
[----:B------:R-:W-:-:S07]  /*10d60*/  IMAD.U32 R18, RZ, RZ, UR5 ;  /* 0x00000005ff127e24 */ /* 0x000fce000f8e00ff */
.L_x_2465:
        /* <DEDUP_REMOVED lines=10> */
.L_x_2454:
[----:B------:R-:W-:Y:S02]  /*10e10*/  ULDC UR4, c[0x0][0xc3c] ;  /* 0x00030f0000047ab9 */ /* 0x000fe40000000800 */
[----:B-1----:R-:W-:-:S13]  /*10e20*/  ISETP.GE.AND P0, PT, R19, UR4, PT ;  /* 0x0000000413007c0c */ /* 0x002fda000bf06270 */
[----:B------:R-:W-:Y:S05]  /*10e30*/  @!P0 BRA `(.L_x_2466) ;  /* 0xffffffb000f88947 */ /* 0x000fea000383ffff */
[----:B------:R-:W-:Y:S05]  /*10e40*/  BSYNC B8 ;  /* 0x0000000000087941 */ /* 0x000fea0003800000 */
.L_x_2405:
        /* <DEDUP_REMOVED lines=12> */
.L_x_2610:
[----:B------:R-:W-:Y:S05]  /*10f10*/  BSYNC B0 ;  /* 0x0000000000007941 */ /* 0x000fea0003800000 */
.L_x_2467:
[----:B------:R-:W-:-:S03]  /*10f20*/  UMOV UR4, 0xffffffff ;  /* 0xffffffff00047882 */ /* 0x000fc60000000000 */
[----:B------:R-:W-:Y:S05]  /*10f30*/  BRA.DIV UR4, `(.L_x_2469) ;  /* 0x0000004604947947 */ /* 0x000fea000b800000 */
[----:B0-----:R-:W0:Y:S02]  /*10f40*/  S2R R0, SR_TID.X ;  /* 0x0000000000007919 */ /* 0x001e240000002100 */
[----:B0-----:R-:W-:-:S04]  /*10f50*/  SHF.R.U32.HI R0, RZ, 0x5, R0 ;  /* 0x00000005ff007819 */ /* 0x001fc80000011600 */
[----:B------:R-:W-:-:S05]  /*10f60*/  LOP3.LUT R0, R0, 0x3, RZ, 0xc0, !PT ;  /* 0x0000000300007812 */ /* 0x000fca00078ec0ff */
[----:B------:R0:W1:Y:S02]  /*10f70*/  SHFL.IDX PT, R14, R0, RZ, 0x1f ;  /* 0x00001fff000e7589 */ /* 0x00006400000e0000 */
.L_x_2613:
[----:B-1----:R-:W-:Y:S01]  /*10f80*/  ISETP.NE.AND P0, PT, R14, RZ, PT ;  /* 0x000000ff0e00720c */ /* 0x002fe20003f05270 */
[----:B------:R-:W-:-:S12]  /*10f90*/  BSSY B0, `(.L_x_2470) ;  /* 0x0000024000007945 */ /* 0x000fd80003800000 */
[----:B------:R-:W-:Y:S05]  /*10fa0*/  @P0 BRA `(.L_x_2471) ;  /* 0x0000000000880947 */ /* 0x000fea0003800000 */
[----:B------:R-:W-:-:S03]  /*10fb0*/  UMOV UR4, 0xffffffff ;  /* 0xffffffff00047882 */ /* 0x000fc60000000000 */
[----:B------:R-:W-:Y:S05]  /*10fc0*/  BRA.DIV UR4, `(.L_x_2472) ;  /* 0x0000004604a47947 */ /* 0x000fea000b800000 */
[----:B------:R-:W-:-:S13]  /*10fd0*/  ELECT P6, URZ, PT ;  /* 0x00000000003f782f */ /* 0x000fda00038c0000 */
.L_x_2616:
[----:B------:R-:W-:Y:S05]  /*10fe0*/  @!P6 BRA `(.L_x_2471) ;  /* 0x000000000078e947 */ /* 0x000fea0003800000 */
[----:B------:R-:W-:-:S06]  /*10ff0*/  ULOP3.LUT UR4, UR38, 0x2, URZ, 0xfc, !UPT ;  /* 0x0000000226047892 */ /* 0x000fcc000f8efc3f */
[----:B0-----:R-:W-:-:S05]  /*11000*/  IMAD.U32 R0, RZ, RZ, UR4 ;  /* 0x00000004ff007e24 */ /* 0x001fca000f8e00ff */
[----:B------:R-:W-:-:S13]  /*11010*/  ISETP.NE.AND P0, PT, R0, 0x3, PT ;  /* 0x000000030000780c */ /* 0x000fda0003f05270 */
[----:B------:R-:W-:Y:S05]  /*11020*/  @!P0 BRA `(.L_x_2473) ;  /* 0x0000000000048947 */ /* 0x000fea0003800000 */
[----:B------:R-:W-:Y:S01]  /*11030*/  BPT.TRAP 0x1 ;  /* 0x000000040000795c */ /* 0x000fe20000300000 */
.L_x_2473:
[----:B------:R-:W-:Y:S01]  /*11040*/  IMAD R3, R25, 0x8, R5 ;  /* 0x0000000819037824 */ /* 0x000fe200078e0205 */
[----:B------:R-:W-:Y:S01]  /*11050*/  SHF.L.U32 R2, R27, 0x1f, RZ ;  /* 0x0000001f1b027819 */ /* 0x000fe200000006ff */
[----:B------:R-:W-:-:S03]  /*11060*/  VIADD R25, R25, 0x1 ;  /* 0x0000000119197836 */ /* 0x000fc60000000000 */
[----:B------:R-:W0:Y:S02]  /*11070*/  SYNCS.PHASECHK.TRANS64.TRYWAIT P1, [R3+URZ+0x16840], R2 ;  /* 0x01684002030075a7 */ /* 0x000e24000802017f */
[----:B------:R-:W-:-:S04]  /*11080*/  ISETP.NE.AND P2, PT, R25, 0x2, PT ;  /* 0x000000021900780c */ /* 0x000fc80003f45270 */
[----:B------:R-:W-:Y:S01]  /*11090*/  SEL R0, RZ, 0x1, P2 ;  /* 0x00000001ff007807 */ /* 0x000fe20001000000 */
[----:B0-----:R-:W-:Y:S08]  /*110a0*/  @!P1 BRA `(.L_x_2474) ;  /* 0x00000044008c9947 */ /* 0x001ff00003800000 */
.L_x_2617:
[----:B------:R-:W-:Y:S02]  /*110b0*/  SEL R25, R25, RZ, P2 ;  /* 0x000000ff19197207 */ /* 0x000fe40001000000 */
[----:B------:R-:W-:Y:S01]  /*110c0*/  LOP3.LUT R0, R27, R0, RZ, 0x3c, !PT ;  /* 0x000000001b007212 */ /* 0x000fe200078e3cff */
[----:B------:R-:W-:Y:S06]  /*110d0*/  @!P0 BRA `(.L_x_2475) ;  /* 0x0000000000048947 */ /* 0x000fec0003800000 */
[----:B------:R-:W-:Y:S01]  /*110e0*/  BPT.TRAP 0x1 ;  /* 0x000000040000795c */ /* 0x000fe20000300000 */
.L_x_2475:
[----:B------:R-:W-:Y:S02]  /*110f0*/  LEA R25, R25, R5, 0x3 ;  /* 0x0000000519197211 */ /* 0x000fe400078e18ff */
[----:B------:R-:W-:-:S04]  /*11100*/  SHF.L.U32 R0, R0, 0x1f, RZ ;  /* 0x0000001f00007819 */ /* 0x000fc800000006ff */
[----:B------:R-:W1:Y:S02]  /*11110*/  SYNCS.PHASECHK.TRANS64.TRYWAIT P1, [R25+URZ+0x16840], R0 ;  /* 0x01684000190075a7 */ /* 0x000e64000802017f */
[----:B-1----:R-:W-:Y:S05]  /*11120*/  @!P1 BRA `(.L_x_2476) ;  /* 0x0000004400809947 */ /* 0x002fea0003800000 */
.L_x_2618:
[----:B------:R-:W-:Y:S05]  /*11130*/  @!P0 BRA `(.L_x_2477) ;  /* 0x0000000000048947 */ /* 0x000fea0003800000 */
[----:B------:R-:W-:Y:S01]  /*11140*/  BPT.TRAP 0x1 ;  /* 0x000000040000795c */ /* 0x000fe20000300000 */
.L_x_2477:
[----:B------:R-:W3:Y:S02]  /*11150*/  SYNCS.PHASECHK.TRANS64.TRYWAIT P1, [R3+URZ+0x16860], R2 ;  /* 0x01686002030075a7 */ /* 0x000ee4000802017f */
[----:B---3--:R-:W-:Y:S05]  /*11160*/  @!P1 BRA `(.L_x_2478) ;  /* 0x0000004400849947 */ /* 0x008fea0003800000 */
.L_x_2619:
[----:B------:R-:W-:Y:S05]  /*11170*/  @!P0 BRA `(.L_x_2479) ;  /* 0x0000000000048947 */ /* 0x000fea0003800000 */
[----:B------:R-:W-:Y:S01]  /*11180*/  BPT.TRAP 0x1 ;  /* 0x000000040000795c */ /* 0x000fe20000300000 */
.L_x_2479:
[----:B----4-:R4:W0:Y:S02]  /*11190*/  SYNCS.PHASECHK.TRANS64.TRYWAIT P0, [R25+URZ+0x16860], R0 ;  /* 0x01686000190075a7 */ /* 0x010824000800017f */
[----:B0-----:R-:W-:Y:S05]  /*111a0*/  @!P0 NANOSLEEP.SYNCS 0x989680 ;  /* 0x009896800000895d */ /* 0x001fea0003900000 */
[----:B------:R-:W0:Y:S02]  /*111b0*/  @!P0 SYNCS.PHASECHK.TRANS64 P0, [R25+URZ+0x16860], R0 ;  /* 0x01686000190085a7 */ /* 0x000e24000800007f */
[----:B0-----:R-:W-:Y:S05]  /*111c0*/  @!P0 BRA `(.L_x_2479) ;  /* 0xfffffffc00f08947 */ /* 0x001fea000383ffff */
.L_x_2471:
[----:B------:R-:W-:Y:S05]  /*111d0*/  BSYNC B0 ;  /* 0x0000000000007941 */ /* 0x000fea0003800000 */
.L_x_2470:
[----:B------:R-:W-:Y:S05]  /*111e0*/  EXIT ;  /* 0x000000000000794d */ /* 0x000fea0003800000 */
.L_x_2353:
[----:B0-----:R-:W-:-:S04]  /*111f0*/  IMAD.U32 R3, RZ, RZ, UR45 ;  /* 0x0000002dff037e24 */ /* 0x001fc8000f8e00ff */
[----:B------:R0:W1:Y:S03]  /*11200*/  SYNCS.PHASECHK.TRANS64.TRYWAIT P1, [R3+URZ+0x16800], R0 ;  /* 0x01680000030075a7 */ /* 0x000066000802017f */
[----:B-1----:R-:W-:Y:S05]  /*11210*/  @!P1 NANOSLEEP.SYNCS 0x989680 ;  /* 0x009896800000995d */ /* 0x002fea0003900000 */
[----:B------:R-:W1:Y:S02]  /*11220*/  @!P1 SYNCS.PHASECHK.TRANS64 P1, [R3+URZ+0x16800], R0 ;  /* 0x01680000030095a7 */ /* 0x000e64000802007f */
[----:B-1----:R-:W-:Y:S05]  /*11230*/  @!P1 BRA `(.L_x_2353) ;  /* 0xfffffffc00ec9947 */ /* 0x002fea000383ffff */
[----:B------:R-:W-:Y:S05]  /*11240*/  BRA `(.L_x_2480) ;  /* 0xffffff0400287947 */ /* 0x000fea000383ffff */
.L_x_2357:
[----:B-1----:R1:W2:Y:S02]  /*11250*/  SYNCS.PHASECHK.TRANS64.TRYWAIT P1, [R0+URZ+0x16830], R3 ;  /* 0x01683003000075a7 */ /* 0x0022a4000802017f */
[----:B--2---:R-:W-:Y:S05]  /*11260*/  @!P1 NANOSLEEP.SYNCS 0x989680 ;  /* 0x009896800000995d */ /* 0x004fea0003900000 */
[----:B------:R-:W2:Y:S02]  /*11270*/  @!P1 SYNCS.PHASECHK.TRANS64 P1, [R0+URZ+0x16830], R3 ;  /* 0x01683003000095a7 */ /* 0x000ea4000802007f */
[----:B--2---:R-:W-:Y:S05]  /*11280*/  @!P1 BRA `(.L_x_2357) ;  /* 0xfffffffc00f09947 */ /* 0x004fea000383ffff */
[----:B------:R-:W-:Y:S05]  /*11290*/  BRA `(.L_x_2356) ;  /* 0xffffff0400447947 */ /* 0x000fea000383ffff */
.L_x_2363:
[----:B-1----:R-:W-:-:S04]  /*112a0*/  IMAD.U32 R6, RZ, RZ, UR6 ;  /* 0x00000006ff067e24 */ /* 0x002fc8000f8e00ff */
[----:B------:R1:W2:Y:S03]  /*112b0*/  SYNCS.PHASECHK.TRANS64.TRYWAIT P1, [R6+URZ+0x16830], R5 ;  /* 0x01683005060075a7 */ /* 0x0002a6000802017f */
[----:B--2---:R-:W-:Y:S05]  /*112c0*/  @!P1 NANOSLEEP.SYNCS 0x989680 ;  /* 0x009896800000995d */ /* 0x004fea0003900000 */
[----:B------:R-:W2:Y:S02]  /*112d0*/  @!P1 SYNCS.PHASECHK.TRANS64 P1, [R6+URZ+0x16830], R5 ;  /* 0x01683005060095a7 */ /* 0x000ea4000802007f */
[----:B--2---:R-:W-:Y:S05]  /*112e0*/  @!P1 BRA `(.L_x_2363) ;  /* 0xfffffffc00ec9947 */ /* 0x004fea000383ffff */
[----:B------:R-:W-:Y:S05]  /*112f0*/  BRA `(.L_x_2360) ;  /* 0xffffff2c00b47947 */ /* 0x000fea000383ffff */
.L_x_2367:
[----:B-1----:R-:W-:-:S04]  /*11300*/  IMAD.U32 R6, RZ, RZ, UR6 ;  /* 0x00000006ff067e24 */ /* 0x002fc8000f8e00ff */
[----:B------:R1:W2:Y:S03]  /*11310*/  SYNCS.PHASECHK.TRANS64.TRYWAIT P1, [R6+URZ+0x16850], R5 ;  /* 0x01685005060075a7 */ /* 0x0002a6000802017f */
[----:B--2---:R-:W-:Y:S05]  /*11320*/  @!P1 NANOSLEEP.SYNCS 0x989680 ;  /* 0x009896800000995d */ /* 0x004fea0003900000 */
[----:B------:R-:W2:Y:S02]  /*11330*/  @!P1 SYNCS.PHASECHK.TRANS64 P1, [R6+URZ+0x16850], R5 ;  /* 0x01685005060095a7 */ /* 0x000ea4000802007f */
[----:B--2---:R-:W-:Y:S05]  /*11340*/  @!P1 BRA `(.L_x_2367) ;  /* 0xfffffffc00ec9947 */ /* 0x004fea000383ffff */
[----:B------:R-:W-:Y:S05]  /*11350*/  BRA `(.L_x_2364) ;  /* 0xffffff3000307947 */ /* 0x000fea000383ffff */
.L_x_2375:
[----:B-1----:R-:W-:-:S04]  /*11360*/  IMAD.U32 R6, RZ, RZ, UR6 ;  /* 0x00000006ff067e24 */ /* 0x002fc8000f8e00ff */
[----:B------:R1:W2:Y:S03]  /*11370*/  SYNCS.PHASECHK.TRANS64.TRYWAIT P1, [R6+URZ+0x16830], R5 ;  /* 0x01683005060075a7 */ /* 0x0002a6000802017f */
[----:B--2---:R-:W-:Y:S05]  /*11380*/  @!P1 NANOSLEEP.SYNCS 0x989680 ;  /* 0x009896800000995d */ /* 0x004fea0003900000 */
[----:B------:R-:W2:Y:S02]  /*11390*/  @!P1 SYNCS.PHASECHK.TRANS64 P1, [R6+URZ+0x16830], R5 ;  /* 0x01683005060095a7 */ /* 0x000ea4000802007f */
[----:B--2---:R-:W-:Y:S05]  /*113a0*/  @!P1 BRA `(.L_x_2375) ;  /* 0xfffffffc00ec9947 */ /* 0x004fea000383ffff */
[----:B------:R-:W-:Y:S05]  /*113b0*/  BRA `(.L_x_2372) ;  /* 0xffffff5c003c7947 */ /* 0x000fea000383ffff */
.L_x_2379:
[----:B-1----:R-:W-:-:S04]  /*113c0*/  IMAD.U32 R6, RZ, RZ, UR6 ;  /* 0x00000006ff067e24 */ /* 0x002fc8000f8e00ff */
[----:B------:R1:W2:Y:S03]  /*113d0*/  SYNCS.PHASECHK.TRANS64.TRYWAIT P1, [R6+URZ+0x16850], R5 ;  /* 0x01685005060075a7 */ /* 0x0002a6000802017f */
[----:B--2---:R-:W-:Y:S05]  /*113e0*/  @!P1 NANOSLEEP.SYNCS 0x989680 ;  /* 0x009896800000995d */ /* 0x004fea0003900000 */
[----:B------:R-:W2:Y:S02]  /*113f0*/  @!P1 SYNCS.PHASECHK.TRANS64 P1, [R6+URZ+0x16850], R5 ;  /* 0x01685005060095a7 */ /* 0x000ea4000802007f */
[----:B--2---:R-:W-:Y:S05]  /*11400*/  @!P1 BRA `(.L_x_2379) ;  /* 0xfffffffc00ec9947 */ /* 0x004fea000383ffff */
[----:B------:R-:W-:Y:S05]  /*11410*/  BRA `(.L_x_2376) ;  /* 0xffffff5c00ac7947 */ /* 0x000fea000383ffff */
.L_x_2386:
[----:B-1----:R-:W-:-:S04]  /*11420*/  MOV R4, UR5 ;  /* 0x0000000500047c02 */ /* 0x002fc80008000f00 */
[----:B------:R1:W2:Y:S03]  /*11430*/  SYNCS.PHASECHK.TRANS64.TRYWAIT P1, [R4+URZ+0x16850], R3 ;  /* 0x01685003040075a7 */ /* 0x0002a6000802017f */
[----:B--2---:R-:W-:Y:S05]  /*11440*/  @!P1 NANOSLEEP.SYNCS 0x989680 ;  /* 0x009896800000995d */ /* 0x004fea0003900000 */
[----:B------:R-:W2:Y:S02]  /*11450*/  @!P1 SYNCS.PHASECHK.TRANS64 P1, [R4+URZ+0x16850], R3 ;  /* 0x01685003040095a7 */ /* 0x000ea4000802007f */
[----:B--2---:R-:W-:Y:S05]  /*11460*/  @!P1 BRA `(.L_x_2386) ;  /* 0xfffffffc00ec9947 */ /* 0x004fea000383ffff */
[----:B------:R-:W-:Y:S05]  /*11470*/  BRA `(.L_x_2385) ;  /* 0xffffff80001c7947 */ /* 0x000fea000383ffff */
.L_x_2417:
        /* <DEDUP_REMOVED lines=11> */
.L_x_2482:
[----:B------:R-:W-:Y:S05]  /*11530*/  BSYNC B0 ;  /* 0x0000000000007941 */ /* 0x000fea0003800000 */
.L_x_2481:
[----:B------:R-:W-:Y:S05]  /*11540*/  BRA `(.L_x_2483) ;  /* 0xffffffb800c47947 */ /* 0x000fea000383ffff */
.L_x_2420:
[----:B0-----:R0:W2:Y:S02]  /*11550*/  SYNCS.PHASECHK.TRANS64.TRYWAIT P0, [R3+URZ+0x16840], R4 ;  /* 0x01684004030075a7 */ /* 0x0010a4000800017f */
[----:B--2---:R-:W-:Y:S05]  /*11560*/  @!P0 NANOSLEEP.SYNCS 0x989680 ;  /* 0x009896800000895d */ /* 0x004fea0003900000 */
[----:B------:R-:W2:Y:S02]  /*11570*/  @!P0 SYNCS.PHASECHK.TRANS64 P0, [R3+URZ+0x16840], R4 ;  /* 0x01684004030085a7 */ /* 0x000ea4000800007f */
[----:B--2---:R-:W-:Y:S05]  /*11580*/  @!P0 BRA `(.L_x_2420) ;  /* 0xfffffffc00f08947 */ /* 0x004fea000383ffff */
[----:B------:R-:W-:Y:S05]  /*11590*/  BRA `(.L_x_2484) ;  /* 0xffffffbc00247947 */ /* 0x000fea000383ffff */
.L_x_2421:
        /* <DEDUP_REMOVED lines=8> */
.L_x_2486:
[----:B------:R-:W-:Y:S05]  /*11620*/  BSYNC B0 ;  /* 0x0000000000007941 */ /* 0x000fea0003800000 */
.L_x_2485:
[----:B------:R-:W-:Y:S01]  /*11630*/  IMAD.MOV.U32 R13, RZ, RZ, R0 ;  /* 0x000000ffff0d7224 */ /* 0x000fe200078e0000 */
[----:B------:R-:W-:Y:S01]  /*11640*/  MOV R11, 0x181f ;  /* 0x0000181f000b7802 */ /* 0x000fe20000000f00 */
[----:B------:R-:W-:Y:S02]  /*11650*/  IMAD.MOV.U32 R12, RZ, RZ, RZ ;  /* 0x000000ffff0c7224 */ /* 0x000fe400078e00ff */
[----:B------:R-:W-:Y:S02]  /*11660*/  IMAD.MOV.U32 R15, RZ, RZ, -0x1 ;  /* 0xffffffffff0f7424 */ /* 0x000fe400078e00ff */
[----:B------:R-:W-:Y:S02]  /*11670*/  IMAD.MOV.U32 R6, RZ, RZ, R14 ;  /* 0x000000ffff067224 */ /* 0x000fe400078e000e */
[----:B------:R-:W-:-:S07]  /*11680*/  @P0 IMAD R8, R5, 0x2, R22 ;  /* 0x0000000205080824 */ /* 0x000fce00078e0216 */
[----:B------:R-:W-:Y:S05]  /*11690*/  WARPSYNC.COLLECTIVE R15, `(.L_x_2487) ;  /* 0x000000000f087348 */ /* 0x000fea0003c00000 */
[----:B------:R0:W1:Y:S02]  /*116a0*/  SHFL.IDX P6, R14, R13, R12, R11 ;  /* 0x0000000c0d0e7389 */ /* 0x00006400000c000b */
[----:B01----:R-:W-:Y:S01]  /*116b0*/  ENDCOLLECTIVE ;  /* 0x000000000000791b */ /* 0x003fe20003800000 */
.L_x_2487:
[----:B------:R-:W-:Y:S01]  /*116c0*/  IMAD.MOV.U32 R13, RZ, RZ, R2 ;  /* 0x000000ffff0d7224 */ /* 0x000fe200078e0002 */
[----:B------:R-:W-:Y:S01]  /*116d0*/  MOV R12, 0x1 ;  /* 0x00000001000c7802 */ /* 0x000fe20000000f00 */
[----:B------:R-:W-:-:S07]  /*116e0*/  IMAD.MOV.U32 R7, RZ, RZ, R14 ;  /* 0x000000ffff077224 */ /* 0x000fce00078e000e */
[----:B------:R-:W-:Y:S05]  /*116f0*/  WARPSYNC.COLLECTIVE R15, `(.L_x_2488) ;  /* 0x000000000f087348 */ /* 0x000fea0003c00000 */
[----:B------:R0:W1:Y:S02]  /*11700*/  SHFL.IDX P6, R14, R13, R12, R11 ;  /* 0x0000000c0d0e7389 */ /* 0x00006400000c000b */
[----:B01----:R-:W-:Y:S01]  /*11710*/  ENDCOLLECTIVE ;  /* 0x000000000000791b */ /* 0x003fe20003800000 */
.L_x_2488:
        /* <DEDUP_REMOVED lines=15> */
.L_x_2489:
[----:B------:R-:W-:Y:S01]  /*11810*/  @P1 IMAD R8, R5, 0x2, R22 ;  /* 0x0000000205081824 */ /* 0x000fe200078e0216 */
[----:B------:R-:W-:Y:S01]  /*11820*/  MOV R13, R2 ;  /* 0x00000002000d7202 */ /* 0x000fe20000000f00 */
[----:B------:R-:W-:Y:S02]  /*11830*/  IMAD.MOV.U32 R12, RZ, RZ, 0x2 ;  /* 0x00000002ff0c7424 */ /* 0x000fe400078e00ff */
[----:B------:R-:W-:-:S07]  /*11840*/  IMAD.MOV.U32 R7, RZ, RZ, R14 ;  /* 0x000000ffff077224 */ /* 0x000fce00078e000e */
[----:B------:R-:W-:Y:S05]  /*11850*/  WARPSYNC.COLLECTIVE R15, `(.L_x_2490) ;  /* 0x000000000f087348 */ /* 0x000fea0003c00000 */
[----:B------:R0:W1:Y:S02]  /*11860*/  SHFL.IDX P6, R14, R13, R12, R11 ;  /* 0x0000000c0d0e7389 */ /* 0x00006400000c000b */
[----:B01----:R-:W-:Y:S01]  /*11870*/  ENDCOLLECTIVE ;  /* 0x000000000000791b */ /* 0x003fe20003800000 */
.L_x_2490:
        /* <DEDUP_REMOVED lines=15> */
.L_x_2491:
[----:B------:R-:W-:Y:S01]  /*11970*/  @P1 LEA R8, R5, R22, 0x1 ;  /* 0x0000001605081211 */ /* 0x000fe200078e08ff */
[----:B------:R-:W-:Y:S02]  /*11980*/  IMAD.MOV.U32 R13, RZ, RZ, R2 ;  /* 0x000000ffff0d7224 */ /* 0x000fe400078e0002 */
[----:B------:R-:W-:Y:S02]  /*11990*/  IMAD.MOV.U32 R12, RZ, RZ, 0x3 ;  /* 0x00000003ff0c7424 */ /* 0x000fe400078e00ff */
[----:B------:R-:W-:-:S07]  /*119a0*/  IMAD.MOV.U32 R7, RZ, RZ, R14 ;  /* 0x000000ffff077224 */ /* 0x000fce00078e000e */
[----:B------:R-:W-:Y:S05]  /*119b0*/  WARPSYNC.COLLECTIVE R15, `(.L_x_2492) ;  /* 0x000000000f087348 */ /* 0x000fea0003c00000 */
[----:B------:R0:W1:Y:S02]  /*119c0*/  SHFL.IDX P6, R14, R13, R12, R11 ;  /* 0x0000000c0d0e7389 */ /* 0x00006400000c000b */
[----:B01----:R-:W-:Y:S01]  /*119d0*/  ENDCOLLECTIVE ;  /* 0x000000000000791b */ /* 0x003fe20003800000 */
.L_x_2492:
        /* <DEDUP_REMOVED lines=15> */
.L_x_2493:
[----:B------:R-:W-:Y:S02]  /*11ad0*/  @P1 IMAD R8, R5, 0x2, R22 ;  /* 0x0000000205081824 */ /* 0x000fe400078e0216 */
[----:B------:R-:W-:Y:S02]  /*11ae0*/  IMAD.MOV.U32 R13, RZ, RZ, R2 ;  /* 0x000000ffff0d7224 */ /* 0x000fe400078e0002 */
[----:B------:R-:W-:Y:S02]  /*11af0*/  IMAD.MOV.U32 R12, RZ, RZ, 0x4 ;  /* 0x00000004ff0c7424 */ /* 0x000fe400078e00ff */
[----:B------:R-:W-:-:S07]  /*11b00*/  IMAD.MOV.U32 R7, RZ, RZ, R14 ;  /* 0x000000ffff077224 */ /* 0x000fce00078e000e */
[----:B------:R-:W-:Y:S05]  /*11b10*/  WARPSYNC.COLLECTIVE R15, `(.L_x_2494) ;  /* 0x000000000f087348 */ /* 0x000fea0003c00000 */
[----:B------:R0:W1:Y:S02]  /*11b20*/  SHFL.IDX P6, R14, R13, R12, R11 ;  /* 0x0000000c0d0e7389 */ /* 0x00006400000c000b */
[----:B01----:R-:W-:Y:S01]  /*11b30*/  ENDCOLLECTIVE ;  /* 0x000000000000791b */ /* 0x003fe20003800000 */
.L_x_2494:
        /* <DEDUP_REMOVED lines=15> */
.L_x_2495:
[----:B------:R-:W-:Y:S02]  /*11c30*/  @P1 IMAD R8, R5, 0x2, R22 ;  /* 0x0000000205081824 */ /* 0x000fe400078e0216 */
[----:B------:R-:W-:Y:S02]  /*11c40*/  IMAD.MOV.U32 R13, RZ, RZ, R2 ;  /* 0x000000ffff0d7224 */ /* 0x000fe400078e0002 */
[----:B------:R-:W-:Y:S01]  /*11c50*/  IMAD.MOV.U32 R12, RZ, RZ, 0x5 ;  /* 0x00000005ff0c7424 */ /* 0x000fe200078e00ff */
[----:B------:R-:W-:-:S07]  /*11c60*/  MOV R7, R14 ;  /* 0x0000000e00077202 */ /* 0x000fce0000000f00 */
[----:B------:R-:W-:Y:S05]  /*11c70*/  WARPSYNC.COLLECTIVE R15, `(.L_x_2496) ;  /* 0x000000000f087348 */ /* 0x000fea0003c00000 */
[----:B------:R0:W1:Y:S02]  /*11c80*/  SHFL.IDX P6, R14, R13, R12, R11 ;  /* 0x0000000c0d0e7389 */ /* 0x00006400000c000b */
[----:B01----:R-:W-:Y:S01]  /*11c90*/  ENDCOLLECTIVE ;  /* 0x000000000000791b */ /* 0x003fe20003800000 */
.L_x_2496:
        /* <DEDUP_REMOVED lines=15> */
.L_x_2497:
[----:B------:R-:W-:Y:S01]  /*11d90*/  @P1 IMAD R8, R5, 0x2, R22 ;  /* 0x0000000205081824 */ /* 0x000fe200078e0216 */
[----:B------:R-:W-:Y:S01]  /*11da0*/  MOV R13, R2 ;  /* 0x00000002000d7202 */ /* 0x000fe20000000f00 */
[----:B------:R-:W-:Y:S02]  /*11db0*/  IMAD.MOV.U32 R12, RZ, RZ, 0x6 ;  /* 0x00000006ff0c7424 */ /* 0x000fe400078e00ff */
[----:B------:R-:W-:-:S07]  /*11dc0*/  IMAD.MOV.U32 R7, RZ, RZ, R14 ;  /* 0x000000ffff077224 */ /* 0x000fce00078e000e */
[----:B------:R-:W-:Y:S05]  /*11dd0*/  WARPSYNC.COLLECTIVE R15, `(.L_x_2498) ;  /* 0x000000000f087348 */ /* 0x000fea0003c00000 */
[----:B------:R0:W1:Y:S02]  /*11de0*/  SHFL.IDX P6, R14, R13, R12, R11 ;  /* 0x0000000c0d0e7389 */ /* 0x00006400000c000b */
[----:B01----:R-:W-:Y:S01]  /*11df0*/  ENDCOLLECTIVE ;  /* 0x000000000000791b */ /* 0x003fe20003800000 */
.L_x_2498:
        /* <DEDUP_REMOVED lines=15> */
.L_x_2499:
[----:B------:R-:W-:Y:S02]  /*11ef0*/  @P1 IMAD R8, R5, 0x2, R22 ;  /* 0x0000000205081824 */ /* 0x000fe400078e0216 */
[----:B------:R-:W-:Y:S02]  /*11f00*/  IMAD.MOV.U32 R13, RZ, RZ, R2 ;  /* 0x000000ffff0d7224 */ /* 0x000fe400078e0002 */
[----:B------:R-:W-:Y:S02]  /*11f10*/  IMAD.MOV.U32 R12, RZ, RZ, 0x7 ;  /* 0x00000007ff0c7424 */ /* 0x000fe400078e00ff */
[----:B------:R-:W-:-:S07]  /*11f20*/  IMAD.MOV.U32 R7, RZ, RZ, R14 ;  /* 0x000000ffff077224 */ /* 0x000fce00078e000e */
[----:B------:R-:W-:Y:S05]  /*11f30*/  WARPSYNC.COLLECTIVE R15, `(.L_x_2500) ;  /* 0x000000000f087348 */ /* 0x000fea0003c00000 */
[----:B------:R0:W1:Y:S02]  /*11f40*/  SHFL.IDX P6, R14, R13, R12, R11 ;  /* 0x0000000c0d0e7389 */ /* 0x00006400000c000b */
[----:B01----:R-:W-:Y:S01]  /*11f50*/  ENDCOLLECTIVE ;  /* 0x000000000000791b */ /* 0x003fe20003800000 */
.L_x_2500:
[----:B------:R-:W-:-:S04]  /*11f60*/  @P1 LEA R7, P0, R28, R7, 0x1 ;  /* 0x000000071c071211 */ /* 0x000fc800078008ff */
[----:B------:R-:W-:-:S04]  /*11f70*/  @P1 IADD3.X R6, RZ, R6, RZ, P0, !PT ;  /* 0x00000006ff061210 */ /* 0x000fc800007fe4ff */
[----:B------:R-:W-:Y:S02]  /*11f80*/  @P1 LOP3.LUT R7, R7, R6, RZ, 0x3c, !PT ;  /* 0x0000000607071212 */ /* 0x000fe400078e3cff */
[----:B------:R-:W-:Y:S02]  /*11f90*/  MOV R13, R0 ;  /* 0x00000000000d7202 */ /* 0x000fe40000000f00 */
        /* <DEDUP_REMOVED lines=10> */
.L_x_2501:
[----:B------:R-:W-:Y:S01]  /*12040*/  IMAD.MOV.U32 R0, RZ, RZ, R14 ;  /* 0x000000ffff007224 */ /* 0x000fe200078e000e */
[----:B------:R-:W-:Y:S06]  /*12050*/  BRA `(.L_x_2502) ;  /* 0xffffffb800387947 */ /* 0x000fec000383ffff */
.L_x_2426:
[----:B------:R-:W-:Y:S01]  /*12060*/  IMAD.MOV.U32 R13, RZ, RZ, R4 ;  /* 0x000000ffff0d7224 */ /* 0x000fe200078e0004 */
[----:B------:R-:W-:Y:S01]  /*12070*/  MOV R15, 0xffffffff ;  /* 0xffffffff000f7802 */ /* 0x000fe20000000f00 */
[----:B------:R-:W-:Y:S02]  /*12080*/  IMAD.MOV.U32 R12, RZ, RZ, RZ ;  /* 0x000000ffff0c7224 */ /* 0x000fe400078e00ff */
[----:B------:R-:W-:Y:S02]  /*12090*/  IMAD.MOV.U32 R11, RZ, RZ, 0x181f ;  /* 0x0000181fff0b7424 */ /* 0x000fe400078e00ff */
[----:B-----5:R-:W-:Y:S02]  /*120a0*/  IMAD R3, R21, R9, RZ ;  /* 0x0000000915037224 */ /* 0x020fe400078e02ff */
[----:B------:R-:W-:-:S07]  /*120b0*/  IMAD R17, R17, 0xc0, R20 ;  /* 0x000000c011117824 */ /* 0x000fce00078e0214 */
[----:B------:R-:W-:Y:S05]  /*120c0*/  WARPSYNC.COLLECTIVE R15, `(.L_x_2503) ;  /* 0x000000000f087348 */ /* 0x000fea0003c00000 */
[----:B------:R0:W1:Y:S02]  /*120d0*/  SHFL.IDX P6, R14, R13, R12, R11 ;  /* 0x0000000c0d0e7389 */ /* 0x00006400000c000b */
[----:B01----:R-:W-:Y:S01]  /*120e0*/  ENDCOLLECTIVE ;  /* 0x000000000000791b */ /* 0x003fe20003800000 */
.L_x_2503:
[C---:B------:R-:W-:Y:S02]  /*120f0*/  ISETP.GE.AND P2, PT, R17.reuse, R3, PT ;  /* 0x000000031100720c */ /* 0x040fe40003f46270 */
[----:B------:R-:W-:Y:S01]  /*12100*/  IADD3 R8, R17, 0x10, RZ ;  /* 0x0000001011087810 */ /* 0x000fe20007ffe0ff */
[----:B------:R-:W-:Y:S02]  /*12110*/  IMAD.MOV.U32 R13, RZ, RZ, R0 ;  /* 0x000000ffff0d7224 */ /* 0x000fe400078e0000 */
[----:B------:R-:W-:-:S08]  /*12120*/  IMAD.MOV.U32 R6, RZ, RZ, R14 ;  /* 0x000000ffff067224 */ /* 0x000fd000078e000e */
[----:B------:R-:W-:Y:S05]  /*12130*/  WARPSYNC.COLLECTIVE R15, `(.L_x_2504) ;  /* 0x000000000f087348 */ /* 0x000fea0003c00000 */
[----:B------:R0:W1:Y:S02]  /*12140*/  SHFL.IDX P6, R14, R13, R12, R11 ;  /* 0x0000000c0d0e7389 */ /* 0x00006400000c000b */
[----:B01----:R-:W-:Y:S01]  /*12150*/  ENDCOLLECTIVE ;  /* 0x000000000000791b */ /* 0x003fe20003800000 */
.L_x_2504:
[----:B------:R-:W-:Y:S02]  /*12160*/  IMAD.MOV.U32 R13, RZ, RZ, R4 ;  /* 0x000000ffff0d7224 */ /* 0x000fe400078e0004 */
[----:B------:R-:W-:Y:S02]  /*12170*/  IMAD.MOV.U32 R12, RZ, RZ, 0x1 ;  /* 0x00000001ff0c7424 */ /* 0x000fe400078e00ff */
[----:B------:R-:W-:-:S07]  /*12180*/  IMAD.MOV.U32 R7, RZ, RZ, R14 ;  /* 0x000000ffff077224 */ /* 0x000fce00078e000e */
[----:B------:R-:W-:Y:S05]  /*12190*/  WARPSYNC.COLLECTIVE R15, `(.L_x_2505) ;  /* 0x000000000f087348 */ /* 0x000fea0003c00000 */
[----:B------:R0:W1:Y:S02]  /*121a0*/  SHFL.IDX P6, R14, R13, R12, R11 ;  /* 0x0000000c0d0e7389 */ /* 0x00006400000c000b */
[----:B01----:R-:W-:Y:S01]  /*121b0*/  ENDCOLLECTIVE ;  /* 0x000000000000791b */ /* 0x003fe20003800000 */
.L_x_2505:
        /* <DEDUP_REMOVED lines=15> */
.L_x_2506:
[----:B------:R-:W-:Y:S02]  /*122b0*/  IMAD.MOV.U32 R13, RZ, RZ, R4 ;  /* 0x000000ffff0d7224 */ /* 0x000fe400078e0004 */
[----:B------:R-:W-:Y:S01]  /*122c0*/  IMAD.MOV.U32 R12, RZ, RZ, 0x2 ;  /* 0x00000002ff0c7424 */ /* 0x000fe200078e00ff */
[----:B------:R-:W-:-:S07]  /*122d0*/  MOV R7, R14 ;  /* 0x0000000e00077202 */ /* 0x000fce0000000f00 */
[----:B------:R-:W-:Y:S05]  /*122e0*/  WARPSYNC.COLLECTIVE R15, `(.L_x_2507) ;  /* 0x000000000f087348 */ /* 0x000fea0003c00000 */
[----:B------:R0:W1:Y:S02]  /*122f0*/  SHFL.IDX P6, R14, R13, R12, R11 ;  /* 0x0000000c0d0e7389 */ /* 0x00006400000c000b */
[----:B01----:R-:W-:Y:S01]  /*12300*/  ENDCOLLECTIVE ;  /* 0x000000000000791b */ /* 0x003fe20003800000 */
.L_x_2507:
        /* <DEDUP_REMOVED lines=16> */
.L_x_2508:
[----:B------:R-:W-:Y:S01]  /*12410*/  MOV R13, R4 ;  /* 0x00000004000d7202 */ /* 0x000fe20000000f00 */
[----:B------:R-:W-:Y:S02]  /*12420*/  IMAD.MOV.U32 R12, RZ, RZ, 0x3 ;  /* 0x00000003ff0c7424 */ /* 0x000fe400078e00ff */
[----:B------:R-:W-:-:S07]  /*12430*/  IMAD.MOV.U32 R7, RZ, RZ, R14 ;  /* 0x000000ffff077224 */ /* 0x000fce00078e000e */
[----:B------:R-:W-:Y:S05]  /*12440*/  WARPSYNC.COLLECTIVE R15, `(.L_x_2509) ;  /* 0x000000000f087348 */ /* 0x000fea0003c00000 */
[----:B------:R0:W1:Y:S02]  /*12450*/  SHFL.IDX P6, R14, R13, R12, R11 ;  /* 0x0000000c0d0e7389 */ /* 0x00006400000c000b */
[----:B01----:R-:W-:Y:S01]  /*12460*/  ENDCOLLECTIVE ;  /* 0x000000000000791b */ /* 0x003fe20003800000 */
.L_x_2509:
        /* <DEDUP_REMOVED lines=16> */
.L_x_2510:
[----:B------:R-:W-:Y:S02]  /*12570*/  IMAD.MOV.U32 R13, RZ, RZ, R4 ;  /* 0x000000ffff0d7224 */ /* 0x000fe400078e0004 */
[----:B------:R-:W-:Y:S02]  /*12580*/  IMAD.MOV.U32 R12, RZ, RZ, 0x4 ;  /* 0x00000004ff0c7424 */ /* 0x000fe400078e00ff */
[----:B------:R-:W-:-:S07]  /*12590*/  IMAD.MOV.U32 R7, RZ, RZ, R14 ;  /* 0x000000ffff077224 */ /* 0x000fce00078e000e */
[----:B------:R-:W-:Y:S05]  /*125a0*/  WARPSYNC.COLLECTIVE R15, `(.L_x_2511) ;  /* 0x000000000f087348 */ /* 0x000fea0003c00000 */
[----:B------:R0:W1:Y:S02]  /*125b0*/  SHFL.IDX P6, R14, R13, R12, R11 ;  /* 0x0000000c0d0e7389 */ /* 0x00006400000c000b */
[----:B01----:R-:W-:Y:S01]  /*125c0*/  ENDCOLLECTIVE ;  /* 0x000000000000791b */ /* 0x003fe20003800000 */
.L_x_2511:
[----:B------:R-:W-:-:S04]  /*125d0*/  @!P1 LEA R7, P2, R28, R7, 0x1 ;  /* 0x000000071c079211 */ /* 0x000fc800078408ff */
[----:B------:R-:W-:-:S04]  /*125e0*/  @!P1 IADD3.X R6, RZ, R6, RZ, P2, !PT ;  /* 0x00000006ff069210 */ /* 0x000fc800017fe4ff */
        /* <DEDUP_REMOVED lines=14> */
.L_x_2512:
[----:B------:R-:W-:Y:S01]  /*126d0*/  IMAD.MOV.U32 R13, RZ, RZ, R4 ;  /* 0x000000ffff0d7224 */ /* 0x000fe200078e0004 */
[----:B------:R-:W-:Y:S01]  /*126e0*/  MOV R12, 0x5 ;  /* 0x00000005000c7802 */ /* 0x000fe20000000f00 */
[----:B------:R-:W-:-:S07]  /*126f0*/  IMAD.MOV.U32 R7, RZ, RZ, R14 ;  /* 0x000000ffff077224 */ /* 0x000fce00078e000e */
[----:B------:R-:W-:Y:S05]  /*12700*/  WARPSYNC.COLLECTIVE R15, `(.L_x_2513) ;  /* 0x000000000f087348 */ /* 0x000fea0003c00000 */
[----:B------:R0:W1:Y:S02]  /*12710*/  SHFL.IDX P6, R14, R13, R12, R11 ;  /* 0x0000000c0d0e7389 */ /* 0x00006400000c000b */
[----:B01----:R-:W-:Y:S01]  /*12720*/  ENDCOLLECTIVE ;  /* 0x000000000000791b */ /* 0x003fe20003800000 */
.L_x_2513:
        /* <DEDUP_REMOVED lines=16> */
.L_x_2514:
[----:B------:R-:W-:Y:S02]  /*12830*/  IMAD.MOV.U32 R13, RZ, RZ, R4 ;  /* 0x000000ffff0d7224 */ /* 0x000fe400078e0004 */
[----:B------:R-:W-:Y:S02]  /*12840*/  IMAD.MOV.U32 R12, RZ, RZ, 0x6 ;  /* 0x00000006ff0c7424 */ /* 0x000fe400078e00ff */
[----:B------:R-:W-:-:S07]  /*12850*/  IMAD.MOV.U32 R7, RZ, RZ, R14 ;  /* 0x000000ffff077224 */ /* 0x000fce00078e000e */
[----:B------:R-:W-:Y:S05]  /*12860*/  WARPSYNC.COLLECTIVE R15, `(.L_x_2515) ;  /* 0x000000000f087348 */ /* 0x000fea0003c00000 */
[----:B------:R0:W1:Y:S02]  /*12870*/  SHFL.IDX P6, R14, R13, R12, R11 ;  /* 0x0000000c0d0e7389 */ /* 0x00006400000c000b */
[----:B01----:R-:W-:Y:S01]  /*12880*/  ENDCOLLECTIVE ;  /* 0x000000000000791b */ /* 0x003fe20003800000 */
.L_x_2515:
        /* <DEDUP_REMOVED lines=16> */
.L_x_2516:
[----:B------:R-:W-:Y:S02]  /*12990*/  IMAD.MOV.U32 R13, RZ, RZ, R4 ;  /* 0x000000ffff0d7224 */ /* 0x000fe400078e0004 */
[----:B------:R-:W-:Y:S01]  /*129a0*/  IMAD.MOV.U32 R12, RZ, RZ, 0x7 ;  /* 0x00000007ff0c7424 */ /* 0x000fe200078e00ff */
[----:B------:R-:W-:-:S07]  /*129b0*/  MOV R7, R14 ;  /* 0x0000000e00077202 */ /* 0x000fce0000000f00 */
[----:B------:R-:W-:Y:S05]  /*129c0*/  WARPSYNC.COLLECTIVE R15, `(.L_x_2517) ;  /* 0x000000000f087348 */ /* 0x000fea0003c00000 */
[----:B------:R0:W1:Y:S02]  /*129d0*/  SHFL.IDX P6, R14, R13, R12, R11 ;  /* 0x0000000c0d0e7389 */ /* 0x00006400000c000b */
[----:B01----:R-:W-:Y:S01]  /*129e0*/  ENDCOLLECTIVE ;  /* 0x000000000000791b */ /* 0x003fe20003800000 */
.L_x_2517:
[----:B------:R-:W-:-:S05]  /*129f0*/  @!P1 LEA R7, P2, R28, R7, 0x1 ;  /* 0x000000071c079211 */ /* 0x000fca00078408ff */
[----:B------:R-:W-:-:S05]  /*12a00*/  @!P1 IMAD.X R6, RZ, RZ, R6, P2 ;  /* 0x000000ffff069224 */ /* 0x000fca00010e0606 */
        /* <DEDUP_REMOVED lines=10> */
[----:B------:R-:W-:Y:S01]  /*12ab0*/  ISETP.GE.AND P1, PT, R0, R3, PT ;  /* 0x000000030000720c */ /* 0x000fe20003f26270 */
[----:B------:R-:W-:-:S12]  /*12ac0*/  VIADD R0, R17, 0x80 ;  /* 0x0000008011007836 */ /* 0x000fd80000000000 */
[----:B0-----:R-:W-:Y:S05]  /*12ad0*/  WARPSYNC.COLLECTIVE R15, `(.L_x_2518) ;  /* 0x000000000f087348 */ /* 0x001fea0003c00000 */
[----:B------:R1:W2:Y:S02]  /*12ae0*/  SHFL.IDX P6, R14, R13, R12, R11 ;  /* 0x0000000c0d0e7389 */ /* 0x0002a400000c000b */
[----:B012---:R-:W-:Y:S01]  /*12af0*/  ENDCOLLECTIVE ;  /* 0x000000000000791b */ /* 0x007fe20003800000 */
.L_x_2518:
[----:B------:R-:W-:Y:S01]  /*12b00*/  MOV R13, R2 ;  /* 0x00000002000d7202 */ /* 0x000fe20000000f00 */
[----:B------:R-:W-:Y:S02]  /*12b10*/  IMAD.MOV.U32 R12, RZ, RZ, RZ ;  /* 0x000000ffff0c7224 */ /* 0x000fe400078e00ff */
[----:B------:R-:W-:-:S07]  /*12b20*/  IMAD.MOV.U32 R6, RZ, RZ, R14 ;  /* 0x000000ffff067224 */ /* 0x000fce00078e000e */
[----:B------:R-:W-:Y:S05]  /*12b30*/  WARPSYNC.COLLECTIVE R15, `(.L_x_2519) ;  /* 0x000000000f087348 */ /* 0x000fea0003c00000 */
[----:B------:R0:W1:Y:S02]  /*12b40*/  SHFL.IDX P6, R14, R13, R12, R11 ;  /* 0x0000000c0d0e7389 */ /* 0x00006400000c000b */
[----:B01----:R-:W-:Y:S01]  /*12b50*/  ENDCOLLECTIVE ;  /* 0x000000000000791b */ /* 0x003fe20003800000 */
.L_x_2519:
        /* <DEDUP_REMOVED lines=12> */
.L_x_2520:
[----:B------:R-:W-:Y:S01]  /*12c20*/  IMAD.MOV.U32 R13, RZ, RZ, R2 ;  /* 0x000000ffff0d7224 */ /* 0x000fe200078e0002 */
[----:B------:R-:W-:Y:S01]  /*12c30*/  MOV R12, 0x1 ;  /* 0x00000001000c7802 */ /* 0x000fe20000000f00 */
[----:B------:R-:W-:-:S07]  /*12c40*/  IMAD.MOV.U32 R4, RZ, RZ, R14 ;  /* 0x000000ffff047224 */ /* 0x000fce00078e000e */
[----:B------:R-:W-:Y:S05]  /*12c50*/  WARPSYNC.COLLECTIVE R15, `(.L_x_2521) ;  /* 0x000000000f087348 */ /* 0x000fea0003c00000 */
[----:B------:R0:W1:Y:S02]  /*12c60*/  SHFL.IDX P6, R14, R13, R12, R11 ;  /* 0x0000000c0d0e7389 */ /* 0x00006400000c000b */
[----:B01----:R-:W-:Y:S01]  /*12c70*/  ENDCOLLECTIVE ;  /* 0x000000000000791b */ /* 0x003fe20003800000 */
.L_x_2521:
[----:B------:R-:W-:-:S04]  /*12c80*/  @!P1 LEA R4, P3, R28, R4, 0x1 ;  /* 0x000000041c049211 */ /* 0x000fc800078608ff */
[----:B------:R-:W-:Y:S01]  /*12c90*/  @!P1 IADD3.X R0, RZ, R0, RZ, P3, !PT ;  /* 0x00000000ff009210 */ /* 0x000fe20001ffe4ff */
[----:B------:R-:W-:Y:S02]  /*12ca0*/  @!P1 IMAD.MOV.U32 R6, RZ, RZ, R4 ;  /* 0x000000ffff069224 */ /* 0x000fe400078e0004 */
[C---:B------:R-:W-:Y:S02]  /*12cb0*/  VIADD R4, R17.reuse, 0xa0 ;  /* 0x000000a011047836 */ /* 0x040fe40000000000 */
[----:B------:R-:W-:Y:S02]  /*12cc0*/  @!P1 IMAD.MOV.U32 R7, RZ, RZ, R0 ;  /* 0x000000ffff079224 */ /* 0x000fe400078e0000 */
[----:B------:R-:W-:Y:S02]  /*12cd0*/  VIADD R0, R17, 0x90 ;  /* 0x0000009011007836 */ /* 0x000fe40000000000 */
[----:B------:R-:W-:Y:S01]  /*12ce0*/  IMAD.MOV.U32 R13, RZ, RZ, R5 ;  /* 0x000000ffff0d7224 */ /* 0x000fe200078e0005 */
[----:B------:R-:W-:Y:S01]  /*12cf0*/  @!PT LDS RZ, [RZ] ;  /* 0x00000000fffff984 */ /* 0x000fe20000000800 */
[----:B------:R-:W-:Y:S01]  /*12d00*/  @!PT LDS RZ, [RZ] ;  /* 0x00000000fffff984 */ /* 0x000fe20000000800 */
[----:B------:R-:W-:Y:S01]  /*12d10*/  @!PT LDS RZ, [RZ] ;  /* 0x00000000fffff984 */ /* 0x000fe20000000800 */
[----:B------:R0:W-:Y:S02]  /*12d20*/  @!P1 LDGSTS.E.BYPASS.LTC128B.128 [R10+0xc400], desc[UR52][R6.64], !P0 ;  /* 0x0c400000060a9fae */ /* 0x0001e4000c101d74 */
[----:B------:R-:W-:Y:S01]  /*12d30*/  ISETP.GE.AND P1, PT, R0, R3, PT ;  /* 0x000000030000720c */ /* 0x000fe20003f26270 */
[----:B------:R-:W-:-:S12]  /*12d40*/  IMAD.MOV.U32 R0, RZ, RZ, R14 ;  /* 0x000000ffff007224 */ /* 0x000fd800078e000e */
[----:B0-----:R-:W-:Y:S05]  /*12d50*/  WARPSYNC.COLLECTIVE R15, `(.L_x_2522) ;  /* 0x000000000f087348 */ /* 0x001fea0003c00000 */
[----:B------:R1:W2:Y:S02]  /*12d60*/  SHFL.IDX P6, R14, R13, R12, R11 ;  /* 0x0000000c0d0e7389 */ /* 0x0002a400000c000b */
[----:B012---:R-:W-:Y:S01]  /*12d70*/  ENDCOLLECTIVE ;  /* 0x000000000000791b */ /* 0x007fe20003800000 */
.L_x_2522:
[----:B------:R-:W-:Y:S02]  /*12d80*/  IMAD.MOV.U32 R13, RZ, RZ, R2 ;  /* 0x000000ffff0d7224 */ /* 0x000fe400078e0002 */
[----:B------:R-:W-:Y:S02]  /*12d90*/  IMAD.MOV.U32 R12, RZ, RZ, 0x2 ;  /* 0x00000002ff0c7424 */ /* 0x000fe400078e00ff */
[----:B------:R-:W-:-:S07]  /*12da0*/  IMAD.MOV.U32 R6, RZ, RZ, R14 ;  /* 0x000000ffff067224 */ /* 0x000fce00078e000e */
[----:B------:R-:W-:Y:S05]  /*12db0*/  WARPSYNC.COLLECTIVE R15, `(.L_x_2523) ;  /* 0x000000000f087348 */ /* 0x000fea0003c00000 */
[----:B------:R0:W1:Y:S02]  /*12dc0*/  SHFL.IDX P6, R14, R13, R12, R11 ;  /* 0x0000000c0d0e7389 */ /* 0x00006400000c000b */
[----:B01----:R-:W-:Y:S01]  /*12dd0*/  ENDCOLLECTIVE ;  /* 0x000000000000791b */ /* 0x003fe20003800000 */
.L_x_2523:
[----:B------:R-:W-:-:S05]  /*12de0*/  @!P1 LEA R6, P2, R28, R6, 0x1 ;  /* 0x000000061c069211 */ /* 0x000fca00078408ff */
[----:B------:R-:W-:Y:S01]  /*12df0*/  @!P1 IMAD.X R0, RZ, RZ, R0, P2 ;  /* 0x000000ffff009224 */ /* 0x000fe200010e0600 */
[----:B------:R-:W-:-:S04]  /*12e00*/  ISETP.GE.AND P2, PT, R4, R3, PT ;  /* 0x000000030400720c */ /* 0x000fc80003f46270 */
        /* <DEDUP_REMOVED lines=10> */
.L_x_2524:
[----:B------:R-:W-:Y:S01]  /*12eb0*/  IMAD.MOV.U32 R13, RZ, RZ, R2 ;  /* 0x000000ffff0d7224 */ /* 0x000fe200078e0002 */
[----:B------:R-:W-:Y:S02]  /*12ec0*/  MOV R12, 0x3 ;  /* 0x00000003000c7802 */ /* 0x000fe40000000f00 */
[----:B------:R-:W-:-:S07]  /*12ed0*/  MOV R6, R14 ;  /* 0x0000000e00067202 */ /* 0x000fce0000000f00 */
[----:B------:R-:W-:Y:S05]  /*12ee0*/  WARPSYNC.COLLECTIVE R15, `(.L_x_2525) ;  /* 0x000000000f087348 */ /* 0x000fea0003c00000 */
[----:B------:R0:W1:Y:S02]  /*12ef0*/  SHFL.IDX P6, R14, R13, R12, R11 ;  /* 0x0000000c0d0e7389 */ /* 0x00006400000c000b */
[----:B01----:R-:W-:Y:S01]  /*12f00*/  ENDCOLLECTIVE ;  /* 0x000000000000791b */ /* 0x003fe20003800000 */
.L_x_2525:
        /* <DEDUP_REMOVED lines=12> */
.L_x_2526:
[----:B------:R-:W-:Y:S01]  /*12fd0*/  IMAD.MOV.U32 R2, RZ, RZ, R14 ;  /* 0x000000ffff027224 */ /* 0x000fe200078e000e */
[----:B------:R-:W-:Y:S06]  /*12fe0*/  BRA `(.L_x_2527) ;  /* 0xffffffb800207947 */ /* 0x000fec000383ffff */
.L_x_2429:
[----:B0-----:R0:W1:Y:S02]  /*12ff0*/  SYNCS.PHASECHK.TRANS64.TRYWAIT P0, [R22+URZ+0x16820], R3 ;  /* 0x01682003160075a7 */ /* 0x001064000800017f */
[----:B-1----:R-:W-:Y:S05]  /*13000*/  @!P0 NANOSLEEP.SYNCS 0x989680 ;  /* 0x009896800000895d */ /* 0x002fea0003900000 */
[----:B------:R-:W1:Y:S02]  /*13010*/  @!P0 SYNCS.PHASECHK.TRANS64 P0, [R22+URZ+0x16820], R3 ;  /* 0x01682003160085a7 */ /* 0x000e64000800007f */
[----:B-1----:R-:W-:Y:S05]  /*13020*/  @!P0 BRA `(.L_x_2429) ;  /* 0xfffffffc00f08947 */ /* 0x002fea000383ffff */
[----:B------:R-:W-:Y:S05]  /*13030*/  BRA `(.L_x_2528) ;  /* 0xffffffb800847947 */ /* 0x000fea000383ffff */
.L_x_2434:
[----:B0-----:R0:W1:Y:S02]  /*13040*/  SYNCS.PHASECHK.TRANS64.TRYWAIT P0, [R5+URZ+0x16840], R2 ;  /* 0x01684002050075a7 */ /* 0x001064000800017f */
[----:B-1----:R-:W-:Y:S05]  /*13050*/  @!P0 NANOSLEEP.SYNCS 0x989680 ;  /* 0x009896800000895d */ /* 0x002fea0003900000 */
[----:B------:R-:W1:Y:S02]  /*13060*/  @!P0 SYNCS.PHASECHK.TRANS64 P0, [R5+URZ+0x16840], R2 ;  /* 0x01684002050085a7 */ /* 0x000e64000800007f */
[----:B-1----:R-:W-:Y:S05]  /*13070*/  @!P0 BRA `(.L_x_2434) ;  /* 0xfffffffc00f08947 */ /* 0x002fea000383ffff */
[----:B------:R-:W-:Y:S05]  /*13080*/  BRA `(.L_x_2529) ;  /* 0xffffffbc00547947 */ /* 0x000fea000383ffff */
.L_x_2435:
        /* <DEDUP_REMOVED lines=8> */
.L_x_2531:
[----:B------:R-:W-:Y:S05]  /*13110*/  BSYNC B1 ;  /* 0x0000000000017941 */ /* 0x000fea0003800000 */
.L_x_2530:
[----:B------:R-:W-:Y:S01]  /*13120*/  IMAD.MOV.U32 R13, RZ, RZ, R9 ;  /* 0x000000ffff0d7224 */ /* 0x000fe200078e0009 */
[----:B------:R-:W-:Y:S01]  /*13130*/  MOV R12, RZ ;  /* 0x000000ff000c7202 */ /* 0x000fe20000000f00 */
[----:B------:R-:W-:Y:S02]  /*13140*/  IMAD.MOV.U32 R11, RZ, RZ, 0x181f ;  /* 0x0000181fff0b7424 */ /* 0x000fe400078e00ff */
[----:B------:R-:W-:Y:S02]  /*13150*/  IMAD.MOV.U32 R15, RZ, RZ, -0x1 ;  /* 0xffffffffff0f7424 */ /* 0x000fe400078e00ff */
[----:B------:R-:W-:Y:S02]  /*13160*/  IMAD.MOV.U32 R3, RZ, RZ, R14 ;  /* 0x000000ffff037224 */ /* 0x000fe400078e000e */
[----:B------:R-:W-:-:S07]  /*13170*/  IMAD.SHL.U32 R7, R28, 0x2, RZ ;  /* 0x000000021c077824 */ /* 0x000fce00078e00ff */
[----:B------:R-:W-:Y:S05]  /*13180*/  WARPSYNC.COLLECTIVE R15, `(.L_x_2532) ;  /* 0x000000000f087348 */ /* 0x000fea0003c00000 */
[----:B------:R0:W1:Y:S02]  /*13190*/  SHFL.IDX P6, R14, R13, R12, R11 ;  /* 0x0000000c0d0e7389 */ /* 0x00006400000c000b */
[----:B01----:R-:W-:Y:S01]  /*131a0*/  ENDCOLLECTIVE ;  /* 0x000000000000791b */ /* 0x003fe20003800000 */
.L_x_2532:
[----:B------:R-:W-:Y:S02]  /*131b0*/  IMAD R8, R8, 0x2, R22 ;  /* 0x0000000208087824 */ /* 0x000fe400078e0216 */
[----:B------:R-:W-:Y:S02]  /*131c0*/  IMAD.MOV.U32 R13, RZ, RZ, R10 ;  /* 0x000000ffff0d7224 */ /* 0x000fe400078e000a */
[----:B------:R-:W-:Y:S02]  /*131d0*/  IMAD.MOV.U32 R12, RZ, RZ, 0x1 ;  /* 0x00000001ff0c7424 */ /* 0x000fe400078e00ff */
[----:B------:R-:W-:-:S07]  /*131e0*/  IMAD.MOV.U32 R2, RZ, RZ, R14 ;  /* 0x000000ffff027224 */ /* 0x000fce00078e000e */
[----:B------:R-:W-:Y:S05]  /*131f0*/  WARPSYNC.COLLECTIVE R15, `(.L_x_2533) ;  /* 0x000000000f087348 */ /* 0x000fea0003c00000 */
[----:B------:R0:W1:Y:S02]  /*13200*/  SHFL.IDX P6, R14, R13, R12, R11 ;  /* 0x0000000c0d0e7389 */ /* 0x00006400000c000b */
[----:B01----:R-:W-:Y:S01]  /*13210*/  ENDCOLLECTIVE ;  /* 0x000000000000791b */ /* 0x003fe20003800000 */
.L_x_2533:
        /* <DEDUP_REMOVED lines=11> */
.L_x_2534:
[----:B------:R-:W-:Y:S02]  /*132d0*/  IMAD.MOV.U32 R13, RZ, RZ, R10 ;  /* 0x000000ffff0d7224 */ /* 0x000fe400078e000a */
[----:B------:R-:W-:Y:S02]  /*132e0*/  IMAD.MOV.U32 R12, RZ, RZ, 0x2 ;  /* 0x00000002ff0c7424 */ /* 0x000fe400078e00ff */
[----:B------:R-:W-:-:S07]  /*132f0*/  IMAD.MOV.U32 R2, RZ, RZ, R14 ;  /* 0x000000ffff027224 */ /* 0x000fce00078e000e */
[----:B------:R-:W-:Y:S05]  /*13300*/  WARPSYNC.COLLECTIVE R15, `(.L_x_2535) ;  /* 0x000000000f087348 */ /* 0x000fea0003c00000 */
[----:B------:R0:W1:Y:S02]  /*13310*/  SHFL.IDX P6, R14, R13, R12, R11 ;  /* 0x0000000c0d0e7389 */ /* 0x00006400000c000b */
[----:B01----:R-:W-:Y:S01]  /*13320*/  ENDCOLLECTIVE ;  /* 0x000000000000791b */ /* 0x003fe20003800000 */
.L_x_2535:
[----:B------:R-:W-:-:S05]  /*13330*/  IADD3 R2, P0, R2, R7, RZ ;  /* 0x0000000702027210 */ /* 0x000fca0007f1e0ff */
[----:B------:R-:W-:-:S05]  /*13340*/  IMAD.X R3, RZ, RZ, R3, P0 ;  /* 0x000000ffff037224 */ /* 0x000fca00000e0603 */
[----:B------:R-:W-:Y:S01]  /*13350*/  @!PT LDS RZ, [RZ] ;  /* 0x00000000fffff984 */ /* 0x000fe20000000800 */
[----:B------:R-:W-:Y:S01]  /*13360*/  @!PT LDS RZ, [RZ] ;  /* 0x00000000fffff984 */ /* 0x000fe20000000800 */
[----:B------:R-:W-:Y:S01]  /*13370*/  @!PT LDS RZ, [RZ] ;  /* 0x00000000fffff984 */ /* 0x000fe20000000800 */
[----:B------:R0:W-:Y:S01]  /*13380*/  LDGSTS.E.BYPASS.LTC128B.128 [R8+0xec00], desc[UR52][R2.64], !P2 ;  /* 0x0ec0000002087fae */ /* 0x0001e2000d101d74 */
[----:B------:R-:W-:Y:S01]  /*13390*/  IMAD.MOV.U32 R13, RZ, RZ, R9 ;  /* 0x000000ffff0d7224 */ /* 0x000fe200078e0009 */
[----:B0-----:R-:W-:-:S07]  /*133a0*/  MOV R3, R14 ;  /* 0x0000000e00037202 */ /* 0x001fce0000000f00 */
[----:B------:R-:W-:Y:S05]  /*133b0*/  WARPSYNC.COLLECTIVE R15, `(.L_x_2536) ;  /* 0x000000000f087348 */ /* 0x000fea0003c00000 */
[----:B------:R0:W1:Y:S02]  /*133c0*/  SHFL.IDX P6, R14, R13, R12, R11 ;  /* 0x0000000c0d0e7389 */ /* 0x00006400000c000b */
[----:B01----:R-:W-:Y:S01]  /*133d0*/  ENDCOLLECTIVE ;  /* 0x000000000000791b */ /* 0x003fe20003800000 */
.L_x_2536:
[----:B------:R-:W-:Y:S01]  /*133e0*/  IMAD.MOV.U32 R13, RZ, RZ, R10 ;  /* 0x000000ffff0d7224 */ /* 0x000fe200078e000a */
[----:B------:R-:W-:Y:S01]  /*133f0*/  MOV R12, 0x3 ;  /* 0x00000003000c7802 */ /* 0x000fe20000000f00 */
[----:B------:R-:W-:-:S07]  /*13400*/  IMAD.MOV.U32 R2, RZ, RZ, R14 ;  /* 0x000000ffff027224 */ /* 0x000fce00078e000e */
[----:B------:R-:W-:Y:S05]  /*13410*/  WARPSYNC.COLLECTIVE R15, `(.L_x_2537) ;  /* 0x000000000f087348 */ /* 0x000fea0003c00000 */
[----:B------:R0:W1:Y:S02]  /*13420*/  SHFL.IDX P6, R14, R13, R12, R11 ;  /* 0x0000000c0d0e7389 */ /* 0x00006400000c000b */
[----:B01----:R-:W-:Y:S01]  /*13430*/  ENDCOLLECTIVE ;  /* 0x000000000000791b */ /* 0x003fe20003800000 */
.L_x_2537:
        /* <DEDUP_REMOVED lines=11> */
.L_x_2538:
[----:B------:R-:W-:Y:S01]  /*134f0*/  MOV R13, R10 ;  /* 0x0000000a000d7202 */ /* 0x000fe20000000f00 */
[----:B------:R-:W-:Y:S02]  /*13500*/  IMAD.MOV.U32 R12, RZ, RZ, 0x4 ;  /* 0x00000004ff0c7424 */ /* 0x000fe400078e00ff */
[----:B------:R-:W-:-:S07]  /*13510*/  IMAD.MOV.U32 R2, RZ, RZ, R14 ;  /* 0x000000ffff027224 */ /* 0x000fce00078e000e */
[----:B------:R-:W-:Y:S05]  /*13520*/  WARPSYNC.COLLECTIVE R15, `(.L_x_2539) ;  /* 0x000000000f087348 */ /* 0x000fea0003c00000 */
[----:B------:R0:W1:Y:S02]  /*13530*/  SHFL.IDX P6, R14, R13, R12, R11 ;  /* 0x0000000c0d0e7389 */ /* 0x00006400000c000b */
[----:B01----:R-:W-:Y:S01]  /*13540*/  ENDCOLLECTIVE ;  /* 0x000000000000791b */ /* 0x003fe20003800000 */
.L_x_2539:
        /* <DEDUP_REMOVED lines=11> */
.L_x_2540:
[----:B------:R-:W-:Y:S02]  /*13600*/  IMAD.MOV.U32 R13, RZ, RZ, R10 ;  /* 0x000000ffff0d7224 */ /* 0x000fe400078e000a */
[----:B------:R-:W-:Y:S02]  /*13610*/  IMAD.MOV.U32 R12, RZ, RZ, 0x5 ;  /* 0x00000005ff0c7424 */ /* 0x000fe400078e00ff */
[----:B------:R-:W-:-:S07]  /*13620*/  IMAD.MOV.U32 R2, RZ, RZ, R14 ;  /* 0x000000ffff027224 */ /* 0x000fce00078e000e */
[----:B------:R-:W-:Y:S05]  /*13630*/  WARPSYNC.COLLECTIVE R15, `(.L_x_2541) ;  /* 0x000000000f087348 */ /* 0x000fea0003c00000 */
[----:B------:R0:W1:Y:S02]  /*13640*/  SHFL.IDX P6, R14, R13, R12, R11 ;  /* 0x0000000c0d0e7389 */ /* 0x00006400000c000b */
[----:B01----:R-:W-:Y:S01]  /*13650*/  ENDCOLLECTIVE ;  /* 0x000000000000791b */ /* 0x003fe20003800000 */
.L_x_2541:
        /* <DEDUP_REMOVED lines=11> */
.L_x_2542:
[----:B------:R-:W-:Y:S02]  /*13710*/  IMAD.MOV.U32 R13, RZ, RZ, R10 ;  /* 0x000000ffff0d7224 */ /* 0x000fe400078e000a */
[----:B------:R-:W-:Y:S01]  /*13720*/  IMAD.MOV.U32 R12, RZ, RZ, 0x6 ;  /* 0x00000006ff0c7424 */ /* 0x000fe200078e00ff */
[----:B------:R-:W-:-:S07]  /*13730*/  MOV R2, R14 ;  /* 0x0000000e00027202 */ /* 0x000fce0000000f00 */
[----:B------:R-:W-:Y:S05]  /*13740*/  WARPSYNC.COLLECTIVE R15, `(.L_x_2543) ;  /* 0x000000000f087348 */ /* 0x000fea0003c00000 */
[----:B------:R0:W1:Y:S02]  /*13750*/  SHFL.IDX P6, R14, R13, R12, R11 ;  /* 0x0000000c0d0e7389 */ /* 0x00006400000c000b */
[----:B01----:R-:W-:Y:S01]  /*13760*/  ENDCOLLECTIVE ;  /* 0x000000000000791b */ /* 0x003fe20003800000 */
.L_x_2543:
[----:B------:R-:W-:-:S05]  /*13770*/  IADD3 R2, P0, R2, R7, RZ ;  /* 0x0000000702027210 */ /* 0x000fca0007f1e0ff */
[----:B------:R-:W-:-:S05]  /*13780*/  IMAD.X R3, RZ, RZ, R3, P0 ;  /* 0x000000ffff037224 */ /* 0x000fca00000e0603 */
        /* <DEDUP_REMOVED lines=9> */
.L_x_2544:
[----:B------:R-:W-:Y:S02]  /*13820*/  IMAD.MOV.U32 R13, RZ, RZ, R10 ;  /* 0x000000ffff0d7224 */ /* 0x000fe400078e000a */
[----:B------:R-:W-:Y:S02]  /*13830*/  IMAD.MOV.U32 R12, RZ, RZ, 0x7 ;  /* 0x00000007ff0c7424 */ /* 0x000fe400078e00ff */
[----:B------:R-:W-:-:S07]  /*13840*/  IMAD.MOV.U32 R2, RZ, RZ, R14 ;  /* 0x000000ffff027224 */ /* 0x000fce00078e000e */
[----:B------:R-:W-:Y:S05]  /*13850*/  WARPSYNC.COLLECTIVE R15, `(.L_x_2545) ;  /* 0x000000000f087348 */ /* 0x000fea0003c00000 */
[----:B------:R0:W1:Y:S02]  /*13860*/  SHFL.IDX P6, R14, R13, R12, R11 ;  /* 0x0000000c0d0e7389 */ /* 0x00006400000c000b */
[----:B01----:R-:W-:Y:S01]  /*13870*/  ENDCOLLECTIVE ;  /* 0x000000000000791b */ /* 0x003fe20003800000 */
.L_x_2545:
        /* <DEDUP_REMOVED lines=11> */
.L_x_2546:
[----:B------:R-:W-:Y:S01]  /*13930*/  IMAD.MOV.U32 R2, RZ, RZ, R14 ;  /* 0x000000ffff027224 */ /* 0x000fe200078e000e */
[----:B------:R-:W-:Y:S06]  /*13940*/  BRA `(.L_x_2547) ;  /* 0xffffffb800447947 */ /* 0x000fec000383ffff */
.L_x_2440:
[----:B-1----:R1:W2:Y:S02]  /*13950*/  SYNCS.PHASECHK.TRANS64.TRYWAIT P0, [R5+URZ+0x16860], R2 ;  /* 0x01686002050075a7 */ /* 0x0022a4000800017f */
[----:B--2---:R-:W-:Y:S05]  /*13960*/  @!P0 NANOSLEEP.SYNCS 0x989680 ;  /* 0x009896800000895d */ /* 0x004fea0003900000 */
[----:B------:R-:W2:Y:S02]  /*13970*/  @!P0 SYNCS.PHASECHK.TRANS64 P0, [R5+URZ+0x16860], R2 ;  /* 0x01686002050085a7 */ /* 0x000ea4000800007f */
[----:B--2---:R-:W-:Y:S05]  /*13980*/  @!P0 BRA `(.L_x_2440) ;  /* 0xfffffffc00f08947 */ /* 0x004fea000383ffff */
[----:B------:R-:W-:Y:S05]  /*13990*/  BRA `(.L_x_2548) ;  /* 0xffffffb8009c7947 */ /* 0x000fea000383ffff */
.L_x_2441:
[----:B------:R-:W-:Y:S01]  /*139a0*/  BSSY B1, `(.L_x_2549) ;  /* 0x0000008000017945 */ /* 0x000fe20003800000 */
[----:B------:R-:W-:Y:S01]  /*139b0*/  IMAD.MOV.U32 R13, RZ, RZ, R24 ;  /* 0x000000ffff0d7224 */ /* 0x000fe200078e0018 */
[----:B------:R-:W-:Y:S01]  /*139c0*/  MOV R11, 0x181f ;  /* 0x0000181f000b7802 */ /* 0x000fe20000000f00 */
[----:B------:R-:W-:Y:S02]  /*139d0*/  IMAD.MOV.U32 R12, RZ, RZ, RZ ;  /* 0x000000ffff0c7224 */ /* 0x000fe400078e00ff */
[----:B------:R-:W-:-:S07]  /*139e0*/  IMAD.MOV.U32 R15, RZ, RZ, -0x1 ;  /* 0xffffffffff0f7424 */ /* 0x000fce00078e00ff */
[----:B-1----:R-:W-:Y:S05]  /*139f0*/  WARPSYNC.COLLECTIVE R15, `(.L_x_2550) ;  /* 0x000000000f087348 */ /* 0x002fea0003c00000 */
[----:B------:R0:W2:Y:S02]  /*13a00*/  SHFL.IDX P6, R14, R13, R12, R11 ;  /* 0x0000000c0d0e7389 */ /* 0x0000a400000c000b */
[----:B012---:R-:W-:Y:S01]  /*13a10*/  ENDCOLLECTIVE ;  /* 0x000000000000791b */ /* 0x007fe20003800000 */
.L_x_2550:
[----:B------:R-:W-:Y:S05]  /*13a20*/  BSYNC B1 ;  /* 0x0000000000017941 */ /* 0x000fea0003800000 */
.L_x_2549:
[----:B------:R-:W-:Y:S01]  /*13a30*/  IMAD.MOV.U32 R13, RZ, RZ, R23 ;  /* 0x000000ffff0d7224 */ /* 0x000fe200078e0017 */
[----:B------:R-:W-:Y:S01]  /*13a40*/  MOV R11, 0x181f ;  /* 0x0000181f000b7802 */ /* 0x000fe20000000f00 */
[----:B------:R-:W-:Y:S01]  /*13a50*/  IMAD.MOV.U32 R12, RZ, RZ, RZ ;  /* 0x000000ffff0c7224 */ /* 0x000fe200078e00ff */
[----:B------:R-:W-:Y:S01]  /*13a60*/  ISETP.LT.OR P2, PT, R8, 0x1, P1 ;  /* 0x000000010800780c */ /* 0x000fe20000f41670 */
[----:B------:R-:W-:Y:S02]  /*13a70*/  IMAD.MOV.U32 R15, RZ, RZ, -0x1 ;  /* 0xffffffffff0f7424 */ /* 0x000fe400078e00ff */
[----:B------:R-:W-:Y:S02]  /*13a80*/  IMAD.MOV.U32 R3, RZ, RZ, R14 ;  /* 0x000000ffff037224 */ /* 0x000fe400078e000e */
[----:B------:R-:W-:-:S08]  /*13a90*/  IMAD R6, R6, 0x2, R22 ;  /* 0x0000000206067824 */ /* 0x000fd000078e0216 */
[----:B------:R-:W-:Y:S05]  /*13aa0*/  WARPSYNC.COLLECTIVE R15, `(.L_x_2551) ;  /* 0x000000000f087348 */ /* 0x000fea0003c00000 */
[----:B------:R0:W1:Y:S02]  /*13ab0*/  SHFL.IDX P6, R14, R13, R12, R11 ;  /* 0x0000000c0d0e7389 */ /* 0x00006400000c000b */
[----:B01----:R-:W-:Y:S01]  /*13ac0*/  ENDCOLLECTIVE ;  /* 0x000000000000791b */ /* 0x003fe20003800000 */
.L_x_2551:
[----:B------:R-:W-:Y:S01]  /*13ad0*/  MOV R13, R24 ;  /* 0x00000018000d7202 */ /* 0x000fe20000000f00 */
[----:B------:R-:W-:Y:S02]  /*13ae0*/  IMAD.MOV.U32 R12, RZ, RZ, 0x1 ;  /* 0x00000001ff0c7424 */ /* 0x000fe400078e00ff */
[----:B------:R-:W-:-:S07]  /*13af0*/  IMAD.MOV.U32 R2, RZ, RZ, R14 ;  /* 0x000000ffff027224 */ /* 0x000fce00078e000e */
[----:B------:R-:W-:Y:S05]  /*13b00*/  WARPSYNC.COLLECTIVE R15, `(.L_x_2552) ;  /* 0x000000000f087348 */ /* 0x000fea0003c00000 */
[----:B------:R0:W1:Y:S02]  /*13b10*/  SHFL.IDX P6, R14, R13, R12, R11 ;  /* 0x0000000c0d0e7389 */ /* 0x00006400000c000b */
[----:B01----:R-:W-:Y:S01]  /*13b20*/  ENDCOLLECTIVE ;  /* 0x000000000000791b */ /* 0x003fe20003800000 */
.L_x_2552:
        /* <DEDUP_REMOVED lines=12> */
.L_x_2553:
[----:B------:R-:W-:Y:S02]  /*13bf0*/  IMAD.MOV.U32 R13, RZ, RZ, R24 ;  /* 0x000000ffff0d7224 */ /* 0x000fe400078e0018 */
[----:B------:R-:W-:Y:S02]  /*13c00*/  IMAD.MOV.U32 R12, RZ, RZ, 0x2 ;  /* 0x00000002ff0c7424 */ /* 0x000fe400078e00ff */
[----:B------:R-:W-:-:S07]  /*13c10*/  IMAD.MOV.U32 R2, RZ, RZ, R14 ;  /* 0x000000ffff027224 */ /* 0x000fce00078e000e */
[----:B------:R-:W-:Y:S05]  /*13c20*/  WARPSYNC.COLLECTIVE R15, `(.L_x_2554) ;  /* 0x000000000f087348 */ /* 0x000fea0003c00000 */
[----:B------:R0:W1:Y:S02]  /*13c30*/  SHFL.IDX P6, R14, R13, R12, R11 ;  /* 0x0000000c0d0e7389 */ /* 0x00006400000c000b */
[----:B01----:R-:W-:Y:S01]  /*13c40*/  ENDCOLLECTIVE ;  /* 0x000000000000791b */ /* 0x003fe20003800000 */
.L_x_2554:
        /* <DEDUP_REMOVED lines=12> */
.L_x_2555:
[----:B------:R-:W-:Y:S02]  /*13d10*/  IMAD.MOV.U32 R13, RZ, RZ, R24 ;  /* 0x000000ffff0d7224 */ /* 0x000fe400078e0018 */
[----:B------:R-:W-:Y:S01]  /*13d20*/  IMAD.MOV.U32 R12, RZ, RZ, 0x3 ;  /* 0x00000003ff0c7424 */ /* 0x000fe200078e00ff */
[----:B------:R-:W-:-:S07]  /*13d30*/  MOV R2, R14 ;  /* 0x0000000e00027202 */ /* 0x000fce0000000f00 */
[----:B------:R-:W-:Y:S05]  /*13d40*/  WARPSYNC.COLLECTIVE R15, `(.L_x_2556) ;  /* 0x000000000f087348 */ /* 0x000fea0003c00000 */
[----:B------:R0:W1:Y:S02]  /*13d50*/  SHFL.IDX P6, R14, R13, R12, R11 ;  /* 0x0000000c0d0e7389 */ /* 0x00006400000c000b */
[----:B01----:R-:W-:Y:S01]  /*13d60*/  ENDCOLLECTIVE ;  /* 0x000000000000791b */ /* 0x003fe20003800000 */
.L_x_2556:
[----:B------:R-:W-:-:S05]  /*13d70*/  IADD3 R2, P0, R2, R7, RZ ;  /* 0x0000000702027210 */ /* 0x000fca0007f1e0ff */
        /* <DEDUP_REMOVED lines=11> */
.L_x_2557:
[----:B------:R-:W-:Y:S02]  /*13e30*/  IMAD.MOV.U32 R13, RZ, RZ, R24 ;  /* 0x000000ffff0d7224 */ /* 0x000fe400078e0018 */
[----:B------:R-:W-:Y:S02]  /*13e40*/  IMAD.MOV.U32 R12, RZ, RZ, 0x4 ;  /* 0x00000004ff0c7424 */ /* 0x000fe400078e00ff */
[----:B------:R-:W-:-:S07]  /*13e50*/  IMAD.MOV.U32 R2, RZ, RZ, R14 ;  /* 0x000000ffff027224 */ /* 0x000fce00078e000e */
[----:B------:R-:W-:Y:S05]  /*13e60*/  WARPSYNC.COLLECTIVE R15, `(.L_x_2558) ;  /* 0x000000000f087348 */ /* 0x000fea0003c00000 */
[----:B------:R0:W1:Y:S02]  /*13e70*/  SHFL.IDX P6, R14, R13, R12, R11 ;  /* 0x0000000c0d0e7389 */ /* 0x00006400000c000b */
[----:B01----:R-:W-:Y:S01]  /*13e80*/  ENDCOLLECTIVE ;  /* 0x000000000000791b */ /* 0x003fe20003800000 */
.L_x_2558:
[----:B------:R-:W-:-:S05]  /*13e90*/  IADD3 R2, P0, R2, R7, RZ ;  /* 0x0000000702027210 */ /* 0x000fca0007f1e0ff */
[----:B------:R-:W-:-:S05]  /*13ea0*/  IMAD.X R3, RZ, RZ, R3, P0 ;  /* 0x000000ffff037224 */ /* 0x000fca00000e0603 */
[----:B------:R-:W-:Y:S01]  /*13eb0*/  @!PT LDS RZ, [RZ] ;  /* 0x00000000fffff984 */ /* 0x000fe20000000800 */
[----:B------:R-:W-:Y:S01]  /*13ec0*/  @!PT LDS RZ, [RZ] ;  /* 0x00000000fffff984 */ /* 0x000fe20000000800 */
[----:B------:R-:W-:Y:S01]  /*13ed0*/  @!PT LDS RZ, [RZ] ;  /* 0x00000000fffff984 */ /* 0x000fe20000000800 */
[----:B------:R0:W-:Y:S01]  /*13ee0*/  LDGSTS.E.BYPASS.LTC128B.128 [R6+0x1c00], desc[UR52][R2.64], !P2 ;  /* 0x01c0000002067fae */ /* 0x0001e2000d101d74 */
[----:B------:R-:W-:Y:S01]  /*13ef0*/  IMAD.MOV.U32 R13, RZ, RZ, R23 ;  /* 0x000000ffff0d7224 */ /* 0x000fe200078e0017 */
[----:B------:R-:W-:Y:S02]  /*13f00*/  ISETP.LT.OR P2, PT, R8, 0x41, P1 ;  /* 0x000000410800780c */ /* 0x000fe40000f41670 */
[----:B0-----:R-:W-:-:S11]  /*13f10*/  MOV R3, R14 ;  /* 0x0000000e00037202 */ /* 0x001fd60000000f00 */
[----:B------:R-:W-:Y:S05]  /*13f20*/  WARPSYNC.COLLECTIVE R15, `(.L_x_2559) ;  /* 0x000000000f087348 */ /* 0x000fea0003c00000 */
[----:B------:R0:W1:Y:S02]  /*13f30*/  SHFL.IDX P6, R14, R13, R12, R11 ;  /* 0x0000000c0d0e7389 */ /* 0x00006400000c000b */
[----:B01----:R-:W-:Y:S01]  /*13f40*/  ENDCOLLECTIVE ;  /* 0x000000000000791b */ /* 0x003fe20003800000 */
.L_x_2559:
[----:B------:R-:W-:Y:S01]  /*13f50*/  IMAD.MOV.U32 R13, RZ, RZ, R24 ;  /* 0x000000ffff0d7224 */ /* 0x000fe200078e0018 */
[----:B------:R-:W-:Y:S01]  /*13f60*/  MOV R12, 0x5 ;  /* 0x00000005000c7802 */ /* 0x000fe20000000f00 */
[----:B------:R-:W-:-:S07]  /*13f70*/  IMAD.MOV.U32 R2, RZ, RZ, R14 ;  /* 0x000000ffff027224 */ /* 0x000fce00078e000e */
[----:B------:R-:W-:Y:S05]  /*13f80*/  WARPSYNC.COLLECTIVE R15, `(.L_x_2560) ;  /* 0x000000000f087348 */ /* 0x000fea0003c00000 */
[----:B------:R0:W1:Y:S02]  /*13f90*/  SHFL.IDX P6, R14, R13, R12, R11 ;  /* 0x0000000c0d0e7389 */ /* 0x00006400000c000b */
[----:B01----:R-:W-:Y:S01]  /*13fa0*/  ENDCOLLECTIVE ;  /* 0x000000000000791b */ /* 0x003fe20003800000 */
.L_x_2560:
        /* <DEDUP_REMOVED lines=12> */
.L_x_2561:
[----:B------:R-:W-:Y:S01]  /*14070*/  MOV R13, R24 ;  /* 0x00000018000d7202 */ /* 0x000fe20000000f00 */
[----:B------:R-:W-:Y:S02]  /*14080*/  IMAD.MOV.U32 R12, RZ, RZ, 0x6 ;  /* 0x00000006ff0c7424 */ /* 0x000fe400078e00ff */
[----:B------:R-:W-:-:S07]  /*14090*/  IMAD.MOV.U32 R2, RZ, RZ, R14 ;  /* 0x000000ffff027224 */ /* 0x000fce00078e000e */
[----:B------:R-:W-:Y:S05]  /*140a0*/  WARPSYNC.COLLECTIVE R15, `(.L_x_2562) ;  /* 0x000000000f087348 */ /* 0x000fea0003c00000 */
[----:B------:R0:W1:Y:S02]  /*140b0*/  SHFL.IDX P6, R14, R13, R12, R11 ;  /* 0x0000000c0d0e7389 */ /* 0x00006400000c000b */
[----:B01----:R-:W-:Y:S01]  /*140c0*/  ENDCOLLECTIVE ;  /* 0x000000000000791b */ /* 0x003fe20003800000 */
.L_x_2562:
        /* <DEDUP_REMOVED lines=12> */
.L_x_2563:
[----:B------:R-:W-:Y:S02]  /*14190*/  IMAD.MOV.U32 R13, RZ, RZ, R24 ;  /* 0x000000ffff0d7224 */ /* 0x000fe400078e0018 */
[----:B------:R-:W-:Y:S02]  /*141a0*/  IMAD.MOV.U32 R12, RZ, RZ, 0x7 ;  /* 0x00000007ff0c7424 */ /* 0x000fe400078e00ff */
[----:B------:R-:W-:-:S07]  /*141b0*/  IMAD.MOV.U32 R2, RZ, RZ, R14 ;  /* 0x000000ffff027224 */ /* 0x000fce00078e000e */
[----:B------:R-:W-:Y:S05]  /*141c0*/  WARPSYNC.COLLECTIVE R15, `(.L_x_2564) ;  /* 0x000000000f087348 */ /* 0x000fea0003c00000 */
[----:B------:R0:W1:Y:S02]  /*141d0*/  SHFL.IDX P6, R14, R13, R12, R11 ;  /* 0x0000000c0d0e7389 */ /* 0x00006400000c000b */
[----:B01----:R-:W-:Y:S01]  /*141e0*/  ENDCOLLECTIVE ;  /* 0x000000000000791b */ /* 0x003fe20003800000 */
.L_x_2564:
        /* <DEDUP_REMOVED lines=11> */
.L_x_2565:
[----:B------:R-:W-:Y:S01]  /*142a0*/  MOV R2, R14 ;  /* 0x0000000e00027202 */ /* 0x000fe20000000f00 */
[----:B------:R-:W-:Y:S06]  /*142b0*/  BRA `(.L_x_2566) ;  /* 0xffffffb400487947 */ /* 0x000fec000383ffff */
.L_x_2449:
[----:B0-----:R0:W1:Y:S02]  /*142c0*/  SYNCS.PHASECHK.TRANS64.TRYWAIT P0, [R0+URZ+0x16860], R3 ;  /* 0x01686003000075a7 */ /* 0x001064000800017f */
[----:B-1----:R-:W-:Y:S05]  /*142d0*/  @!P0 NANOSLEEP.SYNCS 0x989680 ;  /* 0x009896800000895d */ /* 0x002fea0003900000 */
[----:B------:R-:W1:Y:S02]  /*142e0*/  @!P0 SYNCS.PHASECHK.TRANS64 P0, [R0+URZ+0x16860], R3 ;  /* 0x01686003000085a7 */ /* 0x000e64000800007f */
[----:B-1----:R-:W-:Y:S05]  /*142f0*/  @!P0 BRA `(.L_x_2449) ;  /* 0xfffffffc00f08947 */ /* 0x002fea000383ffff */
[----:B------:R-:W-:Y:S05]  /*14300*/  BRA `(.L_x_2567) ;  /* 0xffffffb800647947 */ /* 0x000fea000383ffff */
.L_x_2450:
        /* <DEDUP_REMOVED lines=8> */
.L_x_2569:
[----:B------:R-:W-:Y:S05]  /*14390*/  BSYNC B0 ;  /* 0x0000000000007941 */ /* 0x000fea0003800000 */
.L_x_2568:
[----:B------:R-:W-:Y:S01]  /*143a0*/  IMAD.MOV.U32 R13, RZ, RZ, R23 ;  /* 0x000000ffff0d7224 */ /* 0x000fe200078e0017 */
[----:B------:R-:W-:Y:S01]  /*143b0*/  MOV R3, R14 ;  /* 0x0000000e00037202 */ /* 0x000fe20000000f00 */
[----:B------:R-:W-:Y:S01]  /*143c0*/  IMAD.MOV.U32 R12, RZ, RZ, RZ ;  /* 0x000000ffff0c7224 */ /* 0x000fe200078e00ff */
[----:B------:R-:W-:Y:S01]  /*143d0*/  SHF.L.U32 R5, R28, 0x1, RZ ;  /* 0x000000011c057819 */ /* 0x000fe200000006ff */
[----:B------:R-:W-:Y:S01]  /*143e0*/  IMAD.MOV.U32 R11, RZ, RZ, 0x181f ;  /* 0x0000181fff0b7424 */ /* 0x000fe200078e00ff */
[----:B------:R-:W-:Y:S01]  /*143f0*/  ISETP.LT.OR P2, PT, R6, 0x1, P0 ;  /* 0x000000010600780c */ /* 0x000fe20000741670 */
[----:B------:R-:W-:Y:S02]  /*14400*/  IMAD.MOV.U32 R15, RZ, RZ, -0x1 ;  /* 0xffffffffff0f7424 */ /* 0x000fe400078e00ff */
[----:B------:R-:W-:-:S10]  /*14410*/  IMAD R4, R4, 0x2, R22 ;  /* 0x0000000204047824 */ /* 0x000fd400078e0216 */
[----:B------:R-:W-:Y:S05]  /*14420*/  WARPSYNC.COLLECTIVE R15, `(.L_x_2570) ;  /* 0x000000000f087348 */ /* 0x000fea0003c00000 */
[----:B------:R0:W1:Y:S02]  /*14430*/  SHFL.IDX P6, R14, R13, R12, R11 ;  /* 0x0000000c0d0e7389 */ /* 0x00006400000c000b */
[----:B01----:R-:W-:Y:S01]  /*14440*/  ENDCOLLECTIVE ;  /* 0x000000000000791b */ /* 0x003fe20003800000 */
.L_x_2570:
[----:B------:R-:W-:Y:S02]  /*14450*/  IMAD.MOV.U32 R13, RZ, RZ, R24 ;  /* 0x000000ffff0d7224 */ /* 0x000fe400078e0018 */
[----:B------:R-:W-:Y:S01]  /*14460*/  IMAD.MOV.U32 R12, RZ, RZ, 0x1 ;  /* 0x00000001ff0c7424 */ /* 0x000fe200078e00ff */
[----:B------:R-:W-:-:S13]  /*14470*/  IADD3 R2, P1, R14, R5, RZ ;  /* 0x000000050e027210 */ /* 0x000fda0007f3e0ff */
[----:B------:R-:W-:Y:S05]  /*14480*/  WARPSYNC.COLLECTIVE R15, `(.L_x_2571) ;  /* 0x000000000f087348 */ /* 0x000fea0003c00000 */
[----:B------:R0:W1:Y:S02]  /*14490*/  SHFL.IDX P6, R14, R13, R12, R11 ;  /* 0x0000000c0d0e7389 */ /* 0x00006400000c000b */
[----:B01----:R-:W-:Y:S01]  /*144a0*/  ENDCOLLECTIVE ;  /* 0x000000000000791b */ /* 0x003fe20003800000 */
.L_x_2571:
        /* <DEDUP_REMOVED lines=11> */
.L_x_2572:
[----:B------:R-:W-:Y:S01]  /*14560*/  IMAD.MOV.U32 R13, RZ, RZ, R24 ;  /* 0x000000ffff0d7224 */ /* 0x000fe200078e0018 */
[----:B------:R-:W-:Y:S01]  /*14570*/  MOV R12, 0x2 ;  /* 0x00000002000c7802 */ /* 0x000fe20000000f00 */
[----:B------:R-:W-:-:S07]  /*14580*/  IMAD.MOV.U32 R9, RZ, RZ, R14 ;  /* 0x000000ffff097224 */ /* 0x000fce00078e000e */
[----:B------:R-:W-:Y:S05]  /*14590*/  WARPSYNC.COLLECTIVE R15, `(.L_x_2573) ;  /* 0x000000000f087348 */ /* 0x000fea0003c00000 */
[----:B------:R0:W1:Y:S02]  /*145a0*/  SHFL.IDX P6, R14, R13, R12, R11 ;  /* 0x0000000c0d0e7389 */ /* 0x00006400000c000b */
[----:B01----:R-:W-:Y:S01]  /*145b0*/  ENDCOLLECTIVE ;  /* 0x000000000000791b */ /* 0x003fe20003800000 */
.L_x_2573:
        /* <DEDUP_REMOVED lines=12> */
.L_x_2574:
[----:B------:R-:W-:Y:S01]  /*14680*/  MOV R13, R24 ;  /* 0x00000018000d7202 */ /* 0x000fe20000000f00 */
[----:B------:R-:W-:Y:S02]  /*14690*/  IMAD.MOV.U32 R12, RZ, RZ, 0x3 ;  /* 0x00000003ff0c7424 */ /* 0x000fe400078e00ff */
[----:B------:R-:W-:-:S07]  /*146a0*/  IMAD.MOV.U32 R10, RZ, RZ, R14 ;  /* 0x000000ffff0a7224 */ /* 0x000fce00078e000e */
[----:B------:R-:W-:Y:S05]  /*146b0*/  WARPSYNC.COLLECTIVE R15, `(.L_x_2575) ;  /* 0x000000000f087348 */ /* 0x000fea0003c00000 */
[----:B------:R0:W1:Y:S02]  /*146c0*/  SHFL.IDX P6, R14, R13, R12, R11 ;  /* 0x0000000c0d0e7389 */ /* 0x00006400000c000b */
[----:B01----:R-:W-:Y:S01]  /*146d0*/  ENDCOLLECTIVE ;  /* 0x000000000000791b */ /* 0x003fe20003800000 */
.L_x_2575:
        /* <DEDUP_REMOVED lines=12> */
.L_x_2576:
[----:B------:R-:W-:Y:S02]  /*147a0*/  IMAD.MOV.U32 R13, RZ, RZ, R24 ;  /* 0x000000ffff0d7224 */ /* 0x000fe400078e0018 */
[----:B------:R-:W-:Y:S02]  /*147b0*/  IMAD.MOV.U32 R12, RZ, RZ, 0x4 ;  /* 0x00000004ff0c7424 */ /* 0x000fe400078e00ff */
[----:B------:R-:W-:-:S07]  /*147c0*/  IMAD.MOV.U32 R9, RZ, RZ, R14 ;  /* 0x000000ffff097224 */ /* 0x000fce00078e000e */
[----:B------:R-:W-:Y:S05]  /*147d0*/  WARPSYNC.COLLECTIVE R15, `(.L_x_2577) ;  /* 0x000000000f087348 */ /* 0x000fea0003c00000 */
[----:B------:R0:W1:Y:S02]  /*147e0*/  SHFL.IDX P6, R14, R13, R12, R11 ;  /* 0x0000000c0d0e7389 */ /* 0x00006400000c000b */
[----:B01----:R-:W-:Y:S01]  /*147f0*/  ENDCOLLECTIVE ;  /* 0x000000000000791b */ /* 0x003fe20003800000 */
.L_x_2577:
        /* <DEDUP_REMOVED lines=12> */
.L_x_2578:
[----:B------:R-:W-:Y:S02]  /*148c0*/  IMAD.MOV.U32 R13, RZ, RZ, R24 ;  /* 0x000000ffff0d7224 */ /* 0x000fe400078e0018 */
[----:B------:R-:W-:Y:S01]  /*148d0*/  IMAD.MOV.U32 R12, RZ, RZ, 0x5 ;  /* 0x00000005ff0c7424 */ /* 0x000fe200078e00ff */
[----:B------:R-:W-:-:S07]  /*148e0*/  MOV R10, R14 ;  /* 0x0000000e000a7202 */ /* 0x000fce0000000f00 */
[----:B------:R-:W-:Y:S05]  /*148f0*/  WARPSYNC.COLLECTIVE R15, `(.L_x_2579) ;  /* 0x000000000f087348 */ /* 0x000fea0003c00000 */
[----:B------:R0:W1:Y:S02]  /*14900*/  SHFL.IDX P6, R14, R13, R12, R11 ;  /* 0x0000000c0d0e7389 */ /* 0x00006400000c000b */
[----:B01----:R-:W-:Y:S01]  /*14910*/  ENDCOLLECTIVE ;  /* 0x000000000000791b */ /* 0x003fe20003800000 */
.L_x_2579:
        /* <DEDUP_REMOVED lines=12> */
.L_x_2580:
[----:B------:R-:W-:Y:S02]  /*149e0*/  IMAD.MOV.U32 R13, RZ, RZ, R24 ;  /* 0x000000ffff0d7224 */ /* 0x000fe400078e0018 */
[----:B------:R-:W-:Y:S02]  /*149f0*/  IMAD.MOV.U32 R12, RZ, RZ, 0x6 ;  /* 0x00000006ff0c7424 */ /* 0x000fe400078e00ff */
[----:B------:R-:W-:-:S07]  /*14a00*/  IMAD.MOV.U32 R9, RZ, RZ, R14 ;  /* 0x000000ffff097224 */ /* 0x000fce00078e000e */
[----:B------:R-:W-:Y:S05]  /*14a10*/  WARPSYNC.COLLECTIVE R15, `(.L_x_2581) ;  /* 0x000000000f087348 */ /* 0x000fea0003c00000 */
[----:B------:R0:W1:Y:S02]  /*14a20*/  SHFL.IDX P6, R14, R13, R12, R11 ;  /* 0x0000000c0d0e7389 */ /* 0x00006400000c000b */
[----:B01----:R-:W-:Y:S01]  /*14a30*/  ENDCOLLECTIVE ;  /* 0x000000000000791b */ /* 0x003fe20003800000 */
.L_x_2581:
        /* <DEDUP_REMOVED lines=8> */
[----:B------:R-:W-:-:S11]  /*14ac0*/  MOV R8, R14 ;  /* 0x0000000e00087202 */ /* 0x000fd60000000f00 */
[----:B0-----:R-:W-:Y:S05]  /*14ad0*/  WARPSYNC.COLLECTIVE R15, `(.L_x_2582) ;  /* 0x000000000f087348 */ /* 0x001fea0003c00000 */
[----:B------:R1:W2:Y:S02]  /*14ae0*/  SHFL.IDX P6, R14, R13, R12, R11 ;  /* 0x0000000c0d0e7389 */ /* 0x0002a400000c000b */
[----:B012---:R-:W-:Y:S01]  /*14af0*/  ENDCOLLECTIVE ;  /* 0x000000000000791b */ /* 0x007fe20003800000 */
.L_x_2582:
[----:B------:R-:W-:Y:S02]  /*14b00*/  IMAD.MOV.U32 R13, RZ, RZ, R24 ;  /* 0x000000ffff0d7224 */ /* 0x000fe400078e0018 */
[----:B------:R-:W-:Y:S01]  /*14b10*/  IMAD.MOV.U32 R12, RZ, RZ, 0x7 ;  /* 0x00000007ff0c7424 */ /* 0x000fe200078e00ff */
[----:B------:R-:W-:-:S13]  /*14b20*/  IADD3 R2, P1, R14, R5, RZ ;  /* 0x000000050e027210 */ /* 0x000fda0007f3e0ff */
[----:B------:R-:W-:Y:S05]  /*14b30*/  WARPSYNC.COLLECTIVE R15, `(.L_x_2583) ;  /* 0x000000000f087348 */ /* 0x000fea0003c00000 */
[----:B------:R0:W1:Y:S02]  /*14b40*/  SHFL.IDX P6, R14, R13, R12, R11 ;  /* 0x0000000c0d0e7389 */ /* 0x00006400000c000b */
[----:B01----:R-:W-:Y:S01]  /*14b50*/  ENDCOLLECTIVE ;  /* 0x000000000000791b */ /* 0x003fe20003800000 */
.L_x_2583:
        /* <DEDUP_REMOVED lines=10> */
.L_x_2584:
[----:B------:R-:W-:Y:S05]  /*14c00*/  BRA `(.L_x_2585) ;  /* 0xffffffb400187947 */ /* 0x000fea000383ffff */
.L_x_2455:
[----:B------:R-:W-:Y:S01]  /*14c10*/  BSSY B0, `(.L_x_2586) ;  /* 0x0000008000007945 */ /* 0x000fe20003800000 */
[----:B------:R-:W-:Y:S01]  /*14c20*/  IMAD.MOV.U32 R13, RZ, RZ, R16 ;  /* 0x000000ffff0d7224 */ /* 0x000fe200078e0010 */
[----:B------:R-:W-:Y:S01]  /*14c30*/  MOV R15, 0xffffffff ;  /* 0xffffffff000f7802 */ /* 0x000fe20000000f00 */
[----:B------:R-:W-:Y:S02]  /*14c40*/  IMAD.MOV.U32 R12, RZ, RZ, RZ ;  /* 0x000000ffff0c7224 */ /* 0x000fe400078e00ff */
[----:B------:R-:W-:-:S07]  /*14c50*/  IMAD.MOV.U32 R11, RZ, RZ, 0x1f ;  /* 0x0000001fff0b7424 */ /* 0x000fce00078e00ff */
[----:B------:R-:W-:Y:S05]  /*14c60*/  WARPSYNC.COLLECTIVE R15, `(.L_x_2587) ;  /* 0x000000000f087348 */ /* 0x000fea0003c00000 */
[----:B------:R0:W1:Y:S02]  /*14c70*/  SHFL.IDX P6, R14, R13, R12, R11 ;  /* 0x0000000c0d0e7389 */ /* 0x00006400000c000b */
[----:B01----:R-:W-:Y:S01]  /*14c80*/  ENDCOLLECTIVE ;  /* 0x000000000000791b */ /* 0x003fe20003800000 */
.L_x_2587:
[----:B------:R-:W-:Y:S05]  /*14c90*/  BSYNC B0 ;  /* 0x0000000000007941 */ /* 0x000fea0003800000 */
.L_x_2586:
        /* <DEDUP_REMOVED lines=9> */
.L_x_2588:
        /* <DEDUP_REMOVED lines=13> */
[----:B------:R-:W-:-:S04]  /*14e00*/  ISETP.NE.AND P1, PT, R8, RZ, PT ;  /* 0x000000ff0800720c */ /* 0x000fc80003f25270 */
[----:B------:R-:W-:-:S09]  /*14e10*/  MOV R13, R17 ;  /* 0x00000011000d7202 */ /* 0x000fd20000000f00 */
[----:B------:R-:W-:Y:S05]  /*14e20*/  WARPSYNC.COLLECTIVE R15, `(.L_x_2589) ;  /* 0x000000000f087348 */ /* 0x000fea0003c00000 */
[----:B------:R0:W1:Y:S02]  /*14e30*/  SHFL.UP P6, R14, R13, R12, R11 ;  /* 0x0400000c0d0e7389 */ /* 0x00006400000c000b */
[----:B01----:R-:W-:Y:S01]  /*14e40*/  ENDCOLLECTIVE ;  /* 0x000000000000791b */ /* 0x003fe20003800000 */
.L_x_2589:
[----:B------:R-:W-:Y:S01]  /*14e50*/  IMAD.MOV.U32 R12, RZ, RZ, 0x2 ;  /* 0x00000002ff0c7424 */ /* 0x000fe200078e00ff */
[----:B------:R-:W-:-:S05]  /*14e60*/  SEL R4, R14, RZ, P1 ;  /* 0x000000ff0e047207 */ /* 0x000fca0000800000 */
[----:B------:R-:W-:-:S04]  /*14e70*/  IMAD.IADD R4, R17, 0x1, R4 ;  /* 0x0000000111047824 */ /* 0x000fc800078e0204 */
[----:B------:R-:W-:-:S07]  /*14e80*/  IMAD.MOV.U32 R13, RZ, RZ, R4 ;  /* 0x000000ffff0d7224 */ /* 0x000fce00078e0004 */
[----:B------:R-:W-:Y:S05]  /*14e90*/  WARPSYNC.COLLECTIVE R15, `(.L_x_2590) ;  /* 0x000000000f087348 */ /* 0x000fea0003c00000 */
[----:B------:R0:W1:Y:S02]  /*14ea0*/  SHFL.UP P6, R14, R13, R12, R11 ;  /* 0x0400000c0d0e7389 */ /* 0x00006400000c000b */
[----:B01----:R-:W-:Y:S01]  /*14eb0*/  ENDCOLLECTIVE ;  /* 0x000000000000791b */ /* 0x003fe20003800000 */
.L_x_2590:
[----:B------:R-:W-:Y:S01]  /*14ec0*/  IMAD.MOV.U32 R12, RZ, RZ, 0x4 ;  /* 0x00000004ff0c7424 */ /* 0x000fe200078e00ff */
[----:B------:R-:W-:-:S04]  /*14ed0*/  SEL R3, R14, RZ, P2 ;  /* 0x000000ff0e037207 */ /* 0x000fc80001000000 */
[----:B------:R-:W-:-:S05]  /*14ee0*/  IADD3 R6, R4, R3, RZ ;  /* 0x0000000304067210 */ /* 0x000fca0007ffe0ff */
[----:B------:R-:W-:-:S07]  /*14ef0*/  IMAD.MOV.U32 R13, RZ, RZ, R6 ;  /* 0x000000ffff0d7224 */ /* 0x000fce00078e0006 */
[----:B------:R-:W-:Y:S05]  /*14f00*/  WARPSYNC.COLLECTIVE R15, `(.L_x_2591) ;  /* 0x000000000f087348 */ /* 0x000fea0003c00000 */
[----:B------:R0:W1:Y:S02]  /*14f10*/  SHFL.UP P6, R14, R13, R12, R11 ;  /* 0x0400000c0d0e7389 */ /* 0x00006400000c000b */
[----:B01----:R-:W-:Y:S01]  /*14f20*/  ENDCOLLECTIVE ;  /* 0x000000000000791b */ /* 0x003fe20003800000 */
.L_x_2591:
[----:B------:R-:W-:Y:S02]  /*14f30*/  MOV R12, 0x8 ;  /* 0x00000008000c7802 */ /* 0x000fe40000000f00 */
[----:B------:R-:W-:-:S05]  /*14f40*/  SEL R3, R14, RZ, P3 ;  /* 0x000000ff0e037207 */ /* 0x000fca0001800000 */
[----:B------:R-:W-:-:S04]  /*14f50*/  IMAD.IADD R2, R6, 0x1, R3 ;  /* 0x0000000106027824 */ /* 0x000fc800078e0203 */
[----:B------:R-:W-:-:S07]  /*14f60*/  IMAD.MOV.U32 R13, RZ, RZ, R2 ;  /* 0x000000ffff0d7224 */ /* 0x000fce00078e0002 */
[----:B------:R-:W-:Y:S05]  /*14f70*/  WARPSYNC.COLLECTIVE R15, `(.L_x_2592) ;  /* 0x000000000f087348 */ /* 0x000fea0003c00000 */
[----:B------:R0:W1:Y:S02]  /*14f80*/  SHFL.UP P6, R14, R13, R12, R11 ;  /* 0x0400000c0d0e7389 */ /* 0x00006400000c000b */
[----:B01----:R-:W-:Y:S01]  /*14f90*/  ENDCOLLECTIVE ;  /* 0x000000000000791b */ /* 0x003fe20003800000 */
.L_x_2592:
[----:B------:R-:W-:Y:S01]  /*14fa0*/  IMAD.MOV.U32 R12, RZ, RZ, 0x10 ;  /* 0x00000010ff0c7424 */ /* 0x000fe200078e00ff */
[----:B------:R-:W-:-:S05]  /*14fb0*/  SEL R3, R14, RZ, P4 ;  /* 0x000000ff0e037207 */ /* 0x000fca0002000000 */
[----:B------:R-:W-:-:S04]  /*14fc0*/  IMAD.IADD R3, R2, 0x1, R3 ;  /* 0x0000000102037824 */ /* 0x000fc800078e0203 */
[----:B------:R-:W-:-:S07]  /*14fd0*/  IMAD.MOV.U32 R13, RZ, RZ, R3 ;  /* 0x000000ffff0d7224 */ /* 0x000fce00078e0003 */
[----:B------:R-:W-:Y:S05]  /*14fe0*/  WARPSYNC.COLLECTIVE R15, `(.L_x_2593) ;  /* 0x000000000f087348 */ /* 0x000fea0003c00000 */
[----:B------:R0:W1:Y:S02]  /*14ff0*/  SHFL.UP P6, R14, R13, R12, R11 ;  /* 0x0400000c0d0e7389 */ /* 0x00006400000c000b */
[----:B01----:R-:W-:Y:S01]  /*15000*/  ENDCOLLECTIVE ;  /* 0x000000000000791b */ /* 0x003fe20003800000 */
.L_x_2593:
        /* <DEDUP_REMOVED lines=8> */
.L_x_2594:
[----:B------:R-:W-:Y:S05]  /*15090*/  BRA `(.L_x_2595) ;  /* 0xffffffb400207947 */ /* 0x000fea000383ffff */
.L_x_2460:
[----:B------:R-:W-:Y:S01]  /*150a0*/  BSSY B0, `(.L_x_2596) ;  /* 0x0000008000007945 */ /* 0x000fe20003800000 */
[----:B-----5:R-:W-:Y:S01]  /*150b0*/  IMAD.MOV.U32 R13, RZ, RZ, R17 ;  /* 0x000000ffff0d7224 */ /* 0x020fe200078e0011 */
[----:B------:R-:W-:Y:S01]  /*150c0*/  MOV R11, RZ ;  /* 0x000000ff000b7202 */ /* 0x000fe20000000f00 */
[----:B------:R-:W-:Y:S02]  /*150d0*/  IMAD.MOV.U32 R12, RZ, RZ, 0x1 ;  /* 0x00000001ff0c7424 */ /* 0x000fe400078e00ff */
[----:B------:R-:W-:-:S07]  /*150e0*/  IMAD.MOV.U32 R15, RZ, RZ, -0x1 ;  /* 0xffffffffff0f7424 */ /* 0x000fce00078e00ff */
[----:B0-----:R-:W-:Y:S05]  /*150f0*/  WARPSYNC.COLLECTIVE R15, `(.L_x_2597) ;  /* 0x000000000f087348 */ /* 0x001fea0003c00000 */
[----:B------:R1:W2:Y:S02]  /*15100*/  SHFL.UP P6, R14, R13, R12, R11 ;  /* 0x0400000c0d0e7389 */ /* 0x0002a400000c000b */
[----:B012---:R-:W-:Y:S01]  /*15110*/  ENDCOLLECTIVE ;  /* 0x000000000000791b */ /* 0x007fe20003800000 */
.L_x_2597:
[----:B------:R-:W-:Y:S05]  /*15120*/  BSYNC B0 ;  /* 0x0000000000007941 */ /* 0x000fea0003800000 */
.L_x_2596:
        /* <DEDUP_REMOVED lines=8> */
.L_x_2598:
[----:B------:R-:W-:Y:S01]  /*151b0*/  IMAD.MOV.U32 R12, RZ, RZ, 0x4 ;  /* 0x00000004ff0c7424 */ /* 0x000fe200078e00ff */
[----:B------:R-:W-:-:S05]  /*151c0*/  SEL R2, R14, RZ, P2 ;  /* 0x000000ff0e027207 */ /* 0x000fca0001000000 */
[----:B------:R-:W-:-:S04]  /*151d0*/  IMAD.IADD R2, R13, 0x1, R2 ;  /* 0x000000010d027824 */ /* 0x000fc800078e0202 */
[----:B------:R-:W-:-:S07]  /*151e0*/  IMAD.MOV.U32 R13, RZ, RZ, R2 ;  /* 0x000000ffff0d7224 */ /* 0x000fce00078e0002 */
[----:B------:R-:W-:Y:S05]  /*151f0*/  WARPSYNC.COLLECTIVE R15, `(.L_x_2599) ;  /* 0x000000000f087348 */ /* 0x000fea0003c00000 */
[----:B------:R0:W1:Y:S02]  /*15200*/  SHFL.UP P6, R14, R13, R12, R11 ;  /* 0x0400000c0d0e7389 */ /* 0x00006400000c000b */
[----:B01----:R-:W-:Y:S01]  /*15210*/  ENDCOLLECTIVE ;  /* 0x000000000000791b */ /* 0x003fe20003800000 */
.L_x_2599:
[----:B------:R-:W-:Y:S01]  /*15220*/  IMAD.MOV.U32 R12, RZ, RZ, 0x8 ;  /* 0x00000008ff0c7424 */ /* 0x000fe200078e00ff */
[----:B------:R-:W-:-:S05]  /*15230*/  SEL R3, R14, RZ, P3 ;  /* 0x000000ff0e037207 */ /* 0x000fca0001800000 */
[----:B------:R-:W-:-:S05]  /*15240*/  IMAD.IADD R3, R2, 0x1, R3 ;  /* 0x0000000102037824 */ /* 0x000fca00078e0203 */
[----:B------:R-:W-:-:S07]  /*15250*/  MOV R13, R3 ;  /* 0x00000003000d7202 */ /* 0x000fce0000000f00 */
[----:B------:R-:W-:Y:S05]  /*15260*/  WARPSYNC.COLLECTIVE R15, `(.L_x_2600) ;  /* 0x000000000f087348 */ /* 0x000fea0003c00000 */
[----:B------:R0:W1:Y:S02]  /*15270*/  SHFL.UP P6, R14, R13, R12, R11 ;  /* 0x0400000c0d0e7389 */ /* 0x00006400000c000b */
[----:B01----:R-:W-:Y:S01]  /*15280*/  ENDCOLLECTIVE ;  /* 0x000000000000791b */ /* 0x003fe20003800000 */
.L_x_2600:
[----:B------:R-:W-:Y:S01]  /*15290*/  IMAD.MOV.U32 R12, RZ, RZ, 0x10 ;  /* 0x00000010ff0c7424 */ /* 0x000fe200078e00ff */
[----:B------:R-:W-:-:S05]  /*152a0*/  SEL R4, R14, RZ, P4 ;  /* 0x000000ff0e047207 */ /* 0x000fca0002000000 */
[----:B------:R-:W-:-:S04]  /*152b0*/  IMAD.IADD R4, R3, 0x1, R4 ;  /* 0x0000000103047824 */ /* 0x000fc800078e0204 */
[----:B------:R-:W-:-:S07]  /*152c0*/  IMAD.MOV.U32 R13, RZ, RZ, R4 ;  /* 0x000000ffff0d7224 */ /* 0x000fce00078e0004 */
[----:B------:R-:W-:Y:S05]  /*152d0*/  WARPSYNC.COLLECTIVE R15, `(.L_x_2601) ;  /* 0x000000000f087348 */ /* 0x000fea0003c00000 */
[----:B------:R0:W1:Y:S02]  /*152e0*/  SHFL.UP P6, R14, R13, R12, R11 ;  /* 0x0400000c0d0e7389 */ /* 0x00006400000c000b */
[----:B01----:R-:W-:Y:S01]  /*152f0*/  ENDCOLLECTIVE ;  /* 0x000000000000791b */ /* 0x003fe20003800000 */
.L_x_2601:
        /* <DEDUP_REMOVED lines=8> */
.L_x_2602:
[----:B------:R-:W-:Y:S05]  /*15380*/  BRA `(.L_x_2603) ;  /* 0xffffffb400007947 */ /* 0x000fea000383ffff */
.L_x_2462:
[----:B------:R-:W-:Y:S01]  /*15390*/  BSSY B0, `(.L_x_2604) ;  /* 0x0000006000007945 */ /* 0x000fe20003800000 */
[----:B------:R-:W-:Y:S01]  /*153a0*/  PLOP3.LUT P6, PT, P6, PT, PT, 0x8, 0x0 ;  /* 0x000000000000781c */ /* 0x000fe200037ce170 */
[----:B------:R-:W-:-:S12]  /*153b0*/  IMAD.MOV.U32 R15, RZ, RZ, -0x1 ;  /* 0xffffffffff0f7424 */ /* 0x000fd800078e00ff */
[----:B0-----:R-:W-:Y:S05]  /*153c0*/  WARPSYNC.COLLECTIVE R15, `(.L_x_2605) ;  /* 0x000000000f087348 */ /* 0x001fea0003c00000 */
[----:B------:R-:W-:Y:S01]  /*153d0*/  VOTE.ANY R14, PT, P6 ;  /* 0x00000000000e7806 */ /* 0x000fe200030e0100 */
[----:B0-----:R-:W-:Y:S06]  /*153e0*/  ENDCOLLECTIVE ;  /* 0x000000000000791b */ /* 0x001fec0003800000 */
.L_x_2605:
[----:B------:R-:W-:Y:S05]  /*153f0*/  BSYNC B0 ;  /* 0x0000000000007941 */ /* 0x000fea0003800000 */
.L_x_2604:
[----:B------:R-:W-:Y:S01]  /*15400*/  MOV R2, R14 ;  /* 0x0000000e00027202 */ /* 0x000fe20000000f00 */
[----:B------:R-:W-:Y:S02]  /*15410*/  IMAD.MOV.U32 R13, RZ, RZ, R17 ;  /* 0x000000ffff0d7224 */ /* 0x000fe400078e0011 */
[----:B------:R-:W-:Y:S01]  /*15420*/  IMAD.MOV.U32 R11, RZ, RZ, 0x1f ;  /* 0x0000001fff0b7424 */ /* 0x000fe200078e00ff */
[----:B------:R-:W0:Y:S01]  /*15430*/  POPC R6, R2 ;  /* 0x0000000200067309 */ /* 0x000e220000000000 */
[----:B------:R-:W-:Y:S02]  /*15440*/  IMAD.MOV.U32 R15, RZ, RZ, -0x1 ;  /* 0xffffffffff0f7424 */ /* 0x000fe400078e00ff */
[----:B0-----:R-:W-:-:S07]  /*15450*/  IMAD.MOV.U32 R12, RZ, RZ, R6 ;  /* 0x000000ffff0c7224 */ /* 0x001fce00078e0006 */
[----:B------:R-:W-:Y:S05]  /*15460*/  WARPSYNC.COLLECTIVE R15, `(.L_x_2606) ;  /* 0x000000000f087348 */ /* 0x000fea0003c00000 */
[----:B------:R0:W1:Y:S02]  /*15470*/  SHFL.IDX P6, R14, R13, R12, R11 ;  /* 0x0000000c0d0e7389 */ /* 0x00006400000c000b */
[----:B01----:R-:W-:Y:S01]  /*15480*/  ENDCOLLECTIVE ;  /* 0x000000000000791b */ /* 0x003fe20003800000 */
.L_x_2606:
[----:B------:R-:W-:Y:S01]  /*15490*/  MOV R17, R14 ;  /* 0x0000000e00117202 */ /* 0x000fe20000000f00 */
[----:B------:R-:W-:Y:S06]  /*154a0*/  BRA `(.L_x_2607) ;  /* 0xffffffb000f07947 */ /* 0x000fec000383ffff */
.L_x_2464:
[----:B------:R-:W-:Y:S01]  /*154b0*/  BSSY B0, `(.L_x_2608) ;  /* 0x0000007000007945 */ /* 0x000fe20003800000 */
[----:B------:R-:W-:Y:S02]  /*154c0*/  IMAD.MOV.U32 R13, RZ, RZ, R3 ;  /* 0x000000ffff0d7224 */ /* 0x000fe400078e0003 */
[----:B------:R-:W-:Y:S02]  /*154d0*/  IMAD.MOV.U32 R11, RZ, RZ, 0x1f ;  /* 0x0000001fff0b7424 */ /* 0x000fe400078e00ff */
[----:B------:R-:W-:-:S07]  /*154e0*/  IMAD.MOV.U32 R15, RZ, RZ, -0x1 ;  /* 0xffffffffff0f7424 */ /* 0x000fce00078e00ff */
[----:B012---:R-:W-:Y:S05]  /*154f0*/  WARPSYNC.COLLECTIVE R15, `(.L_x_2609) ;  /* 0x000000000f087348 */ /* 0x007fea0003c00000 */
[----:B------:R3:W4:Y:S02]  /*15500*/  SHFL.IDX P6, R14, R13, R12, R11 ;  /* 0x0000000c0d0e7389 */ /* 0x00072400000c000b */
[----:B01234-:R-:W-:Y:S01]  /*15510*/  ENDCOLLECTIVE ;  /* 0x000000000000791b */ /* 0x01ffe20003800000 */
.L_x_2609:
[----:B------:R-:W-:Y:S05]  /*15520*/  BSYNC B0 ;  /* 0x0000000000007941 */ /* 0x000fea0003800000 */
.L_x_2608:
[----:B------:R-:W-:Y:S05]  /*15530*/  BRA `(.L_x_2463) ;  /* 0xffffffb000e87947 */ /* 0x000fea000383ffff */
.L_x_2468:
[----:B0-----:R0:W1:Y:S02]  /*15540*/  SYNCS.PHASECHK.TRANS64.TRYWAIT P0, [R5+URZ+0x16820], R0 ;  /* 0x01682000050075a7 */ /* 0x001064000800017f */
[----:B-1----:R-:W-:Y:S05]  /*15550*/  @!P0 NANOSLEEP.SYNCS 0x989680 ;  /* 0x009896800000895d */ /* 0x002fea0003900000 */
[----:B------:R-:W1:Y:S02]  /*15560*/  @!P0 SYNCS.PHASECHK.TRANS64 P0, [R5+URZ+0x16820], R0 ;  /* 0x01682000050085a7 */ /* 0x000e64000800007f */
[----:B-1----:R-:W-:Y:S05]  /*15570*/  @!P0 BRA `(.L_x_2468) ;  /* 0xfffffffc00f08947 */ /* 0x002fea000383ffff */
[----:B------:R-:W-:Y:S05]  /*15580*/  BRA `(.L_x_2610) ;  /* 0xffffffb800607947 */ /* 0x000fea000383ffff */
.L_x_2469:
[----:B------:R-:W1:Y:S01]  /*15590*/  S2R R2, SR_TID.X ;  /* 0x0000000000027919 */ /* 0x000e620000002100 */
[----:B------:R-:W-:Y:S01]  /*155a0*/  BSSY B0, `(.L_x_2611) ;  /* 0x000000a000007945 */ /* 0x000fe20003800000 */
[----:B------:R-:W-:Y:S01]  /*155b0*/  MOV R12, RZ ;  /* 0x000000ff000c7202 */ /* 0x000fe20000000f00 */
        /* <DEDUP_REMOVED lines=8> */
.L_x_2612:
[----:B------:R-:W-:Y:S05]  /*15640*/  BSYNC B0 ;  /* 0x0000000000007941 */ /* 0x000fea0003800000 */
.L_x_2611:
[----:B------:R-:W-:Y:S05]  /*15650*/  BRA `(.L_x_2613) ;  /* 0xffffffb800487947 */ /* 0x000fea000383ffff */
.L_x_2472:
[----:B------:R-:W-:Y:S01]  /*15660*/  BSSY B1, `(.L_x_2614) ;  /* 0x0000006000017945 */ /* 0x000fe20003800000 */
[----:B------:R-:W-:-:S07]  /*15670*/  IMAD.MOV.U32 R15, RZ, RZ, -0x1 ;  /* 0xffffffffff0f7424 */ /* 0x000fce00078e00ff */
[----:B0-2---:R-:W-:Y:S05]  /*15680*/  WARPSYNC.COLLECTIVE R15, `(.L_x_2615) ;  /* 0x000000000f0c7348 */ /* 0x005fea0003c00000 */
[----:B------:R-:W-:Y:S02]  /*15690*/  ELECT P6, UR62, PT ;  /* 0x00000000003e782f */ /* 0x000fe400038c0000 */
[----:B------:R-:W-:Y:S01]  /*156a0*/  MOV R14, UR62 ;  /* 0x0000003e000e7c02 */ /* 0x000fe20008000f00 */
[----:B0-2---:R-:W-:Y:S10]  /*156b0*/  ENDCOLLECTIVE ;  /* 0x000000000000791b */ /* 0x005ff40003800000 */
.L_x_2615:
[----:B------:R-:W-:Y:S05]  /*156c0*/  BSYNC B1 ;  /* 0x0000000000017941 */ /* 0x000fea0003800000 */
.L_x_2614:
[----:B------:R-:W-:Y:S05]  /*156d0*/  BRA `(.L_x_2616) ;  /* 0xffffffb800407947 */ /* 0x000fea000383ffff */
.L_x_2474:
[----:B0-----:R0:W1:Y:S02]  /*156e0*/  SYNCS.PHASECHK.TRANS64.TRYWAIT P1, [R3+URZ+0x16840], R2 ;  /* 0x01684002030075a7 */ /* 0x001064000802017f */
[----:B-1----:R-:W-:Y:S05]  /*156f0*/  @!P1 NANOSLEEP.SYNCS 0x989680 ;  /* 0x009896800000995d */ /* 0x002fea0003900000 */
[----:B------:R-:W1:Y:S02]  /*15700*/  @!P1 SYNCS.PHASECHK.TRANS64 P1, [R3+URZ+0x16840], R2 ;  /* 0x01684002030095a7 */ /* 0x000e64000802007f */
[----:B-1----:R-:W-:Y:S05]  /*15710*/  @!P1 BRA `(.L_x_2474) ;  /* 0xfffffffc00f09947 */ /* 0x002fea000383ffff */
[----:B------:R-:W-:Y:S05]  /*15720*/  BRA `(.L_x_2617) ;  /* 0xffffffb800607947 */ /* 0x000fea000383ffff */
.L_x_2476:
[----:B-1----:R1:W3:Y:S02]  /*15730*/  SYNCS.PHASECHK.TRANS64.TRYWAIT P1, [R25+URZ+0x16840], R0 ;  /* 0x01684000190075a7 */ /* 0x0022e4000802017f */
[----:B---3--:R-:W-:Y:S05]  /*15740*/  @!P1 NANOSLEEP.SYNCS 0x989680 ;  /* 0x009896800000995d */ /* 0x008fea0003900000 */
[----:B------:R-:W3:Y:S02]  /*15750*/  @!P1 SYNCS.PHASECHK.TRANS64 P1, [R25+URZ+0x16840], R0 ;  /* 0x01684000190095a7 */ /* 0x000ee4000802007f */
[----:B---3--:R-:W-:Y:S05]  /*15760*/  @!P1 BRA `(.L_x_2476) ;  /* 0xfffffffc00f09947 */ /* 0x008fea000383ffff */
[----:B------:R-:W-:Y:S05]  /*15770*/  BRA `(.L_x_2618) ;  /* 0xffffffb8006c7947 */ /* 0x000fea000383ffff */
.L_x_2478:
[----:B---3--:R3:W4:Y:S02]  /*15780*/  SYNCS.PHASECHK.TRANS64.TRYWAIT P1, [R3+URZ+0x16860], R2 ;  /* 0x01686002030075a7 */ /* 0x008724000802017f */
[----:B----4-:R-:W-:Y:S05]  /*15790*/  @!P1 NANOSLEEP.SYNCS 0x989680 ;  /* 0x009896800000995d */ /* 0x010fea0003900000 */
[----:B------:R-:W4:Y:S02]  /*157a0*/  @!P1 SYNCS.PHASECHK.TRANS64 P1, [R3+URZ+0x16860], R2 ;  /* 0x01686002030095a7 */ /* 0x000f24000802007f */
[----:B----4-:R-:W-:Y:S05]  /*157b0*/  @!P1 BRA `(.L_x_2478) ;  /* 0xfffffffc00f09947 */ /* 0x010fea000383ffff */
[----:B------:R-:W-:Y:S05]  /*157c0*/  BRA `(.L_x_2619) ;  /* 0xffffffb800687947 */ /* 0x000fea000383ffff */
.L_x_2620:
        /* <DEDUP_REMOVED lines=11> */
.L_x_3112:


//--------------------- .text._ZN7cutlass13device_kernelIN5flash11enable_sm90INS1_16FlashAttnFwdSm90INS1_25CollectiveMainloopFwdSm90ILi2EN4cute5tupleIJNS5_1CILi1EEES8_S8_EEENS6_IJNS7_ILi192EEENS7_ILi128EEENS7_ILi64EEEEEELi64ENS_10bfloat16_tEfNS_4arch4Sm90ELb1ELb0ELb1ELb1ELb1ELb1ELb0ELb1ELb1ELb1ELb0ELb0EEENS1_21CollectiveEpilogueFwdINS6_IJSA_SC_SB_EEES9_SE_SG_Li384ELb1ELb1ELb0ELb0EEENS1_36VarlenDynamicPersistentTileSchedulerILi192ELi128ELi384ELi128ELb0ELb1ELb1ELb1ELb1ELb1EEEEEEEEEvNT_6ParamsE --------------------------
	.section	.text._ZN7cutlass13device_kernelIN5flash11enable_sm90INS1_16FlashAttnFwdSm90INS1_25CollectiveMainloopFwdSm90ILi2EN4cute5tupleIJNS5_1CILi1EEES8_S8_EEENS6_IJNS7_ILi192EEENS7_ILi128EEENS7_ILi64EEEEEELi64ENS_10bfloat16_tEfNS_4arch4Sm90ELb1ELb0ELb1ELb1ELb1ELb1ELb0ELb1ELb1ELb1ELb0ELb0EEENS1_21CollectiveEpilogueFwdINS6_IJSA_SC_SB_EEES9_SE_SG_Li384ELb1ELb1ELb0ELb0EEENS1_36VarlenDynamicPersistentTileSchedulerILi192ELi128ELi384ELi128ELb0ELb1ELb1ELb1ELb1ELb1EEEEEEEEEvNT_6ParamsE,"ax",@progbits
	.align	128
.text._ZN7cutlass13device_kernelIN5flash11enable_sm90INS1_16FlashAttnFwdSm90INS1_25CollectiveMainloopFwdSm90ILi2EN4cute5tupleIJNS5_1CILi1EEES8_S8_EEENS6_IJNS7_ILi192EEENS7_ILi128EEENS7_ILi64EEEEEELi64ENS_10bfloat16_tEfNS_4arch4Sm90ELb1ELb0ELb1ELb1ELb1ELb1ELb0ELb1ELb1ELb1ELb0ELb0EEENS1_21CollectiveEpilogueFwdINS6_IJSA_SC_SB_EEES9_SE_SG_Li384ELb1ELb1ELb0ELb0EEENS1_36VarlenDynamicPersistentTileSchedulerILi192ELi128ELi384ELi128ELb0ELb1ELb1ELb1ELb1ELb1EEEEEEEEEvNT_6ParamsE:
        .type           _ZN7cutlass13device_kernelIN5flash11enable_sm90INS1_16FlashAttnFwdSm90INS1_25CollectiveMainloopFwdSm90ILi2EN4cute5tupleIJNS5_1CILi1EEES8_S8_EEENS6_IJNS7_ILi192EEENS7_ILi128EEENS7_ILi64EEEEEELi64ENS_10bfloat16_tEfNS_4arch4Sm90ELb1ELb0ELb1ELb1ELb1ELb1ELb0ELb1ELb1ELb1ELb0ELb0EEENS1_21CollectiveEpilogueFwdINS6_IJSA_SC_SB_EEES9_SE_SG_Li384ELb1ELb1ELb0ELb0EEENS1_36VarlenDynamicPersistentTileSchedulerILi192ELi128ELi384ELi128ELb0ELb1ELb1ELb1ELb1ELb1EEEEEEEEEvNT_6ParamsE,@function
        .size           _ZN7cutlass13device_kernelIN5flash11enable_sm90INS1_16FlashAttnFwdSm90INS1_25CollectiveMainloopFwdSm90ILi2EN4cute5tupleIJNS5_1CILi1EEES8_S8_EEENS6_IJNS7_ILi192EEENS7_ILi128EEENS7_ILi64EEEEEELi64ENS_10bfloat16_tEfNS_4arch4Sm90ELb1ELb0ELb1ELb1ELb1ELb1ELb0ELb1ELb1ELb1ELb0ELb0EEENS1_21CollectiveEpilogueFwdINS6_IJSA_SC_SB_EEES9_SE_SG_Li384ELb1ELb1ELb0ELb0EEENS1_36VarlenDynamicPersistentTileSchedulerILi192ELi128ELi384ELi128ELb0ELb1ELb1ELb1ELb1ELb1EEEEEEEEEvNT_6ParamsE,(.L_x_3113 - _ZN7cutlass13device_kernelIN5flash11enable_sm90INS1_16FlashAttnFwdSm90INS1_25CollectiveMainloopFwdSm90ILi2EN4cute5tupleIJNS5_1CILi1EEES8_S8_EEENS6_IJNS7_ILi192EEENS7_ILi128EEENS7_ILi64EEEEEELi64ENS_10bfloat16_tEfNS_4arch4Sm90ELb1ELb0ELb1ELb1ELb1ELb1ELb0ELb1ELb1ELb1ELb0ELb0EEENS1_21CollectiveEpilogueFwdINS6_IJSA_SC_SB_EEES9_SE_SG_Li384ELb1ELb1ELb0ELb0EEENS1_36VarlenDynamicPersistentTileSchedulerILi192ELi128ELi384ELi128ELb0ELb1ELb1ELb1ELb1ELb1EEEEEEEEEvNT_6ParamsE)
        .other          _ZN7cutlass13device_kernelIN5flash11enable_sm90INS1_16FlashAttnFwdSm90INS1_25CollectiveMainloopFwdSm90ILi2EN4cute5tupleIJNS5_1CILi1EEES8_S8_EEENS6_IJNS7_ILi192EEENS7_ILi128EEENS7_ILi64EEEEEELi64ENS_10bfloat16_tEfNS_4arch4Sm90ELb1ELb0ELb1ELb1ELb1ELb1ELb0ELb1ELb1ELb1ELb0ELb0EEENS1_21CollectiveEpilogueFwdINS6_IJSA_SC_SB_EEES9_SE_SG_Li384ELb1ELb1ELb0ELb0EEENS1_36VarlenDynamicPersistentTileSchedulerILi192ELi128ELi384ELi128ELb0ELb1ELb1ELb1ELb1ELb1EEEEEEEEEvNT_6ParamsE,@"STO_CUDA_ENTRY STV_DEFAULT"
_ZN7cutlass13device_kernelIN5flash11enable_sm90INS1_16FlashAttnFwdSm90INS1_25CollectiveMainloopFwdSm90ILi2EN4cute5tupleIJNS5_1CILi1EEES8_S8_EEENS6_IJNS7_ILi192EEENS7_ILi128EEENS7_ILi64EEEEEELi64ENS_10bfloat16_tEfNS_4arch4Sm90ELb1ELb0ELb1ELb1ELb1ELb1ELb0ELb1ELb1ELb1ELb0ELb0EEENS1_21CollectiveEpilogueFwdINS6_IJSA_SC_SB_EEES9_SE_SG_Li384ELb1ELb1ELb0ELb0EEENS1_36VarlenDynamicPersistentTileSchedulerILi192ELi128ELi384ELi128ELb0ELb1ELb1ELb1ELb1ELb1EEEEEEEEEvNT_6ParamsE:
[----:B------:R-:W0:Y:S02]  /*0000*/  LDC R1, c[0x0][0x28] ;  /* 0x00000a00ff017b82 */ /* 0x000e240000000800 */
[----:B0-----:R-:W-:Y:S01]  /*0010*/  VIADD R1, R1, 0xffffff90 ;  /* 0xffffff9001017836 */ /* 0x001fe20000000000 */
[----:B------:R-:W0:Y:S01]  /*0020*/  S2R R3, SR_TID.X ;  /* 0x0000000000037919 */ /* 0x000e220000002100 */
[----:B------:R-:W-:Y:S01]  /*0030*/  ELECT P0, URZ, PT ;  /* 0x00000000003f782f */ /* 0x000fe20003800000 */
[----:B------:R-:W-:Y:S01]  /*0040*/  BSSY B0, `(.L_x_2621) ;  /* 0x000000d000007945 */ /* 0x000fe20003800000 */
[----:B0-----:R-:W-:-:S05]  /*0050*/  SHF.R.U32.HI R0, RZ, 0x5, R3 ;  /* 0x00000005ff007819 */ /* 0x001fca0000011603 */
        /* <DEDUP_REMOVED lines=11> */
.L_x_2622:
[----:B------:R-:W-:Y:S05]  /*0110*/  BSYNC B0 ;  /* 0x0000000000007941 */ /* 0x000fea0003800000 */
.L_x_2621:
[----:B------:R-:W-:Y:S01]  /*0120*/  VOTEU.ANY UP0, P0 ;  /* 0x00000000003f7886 */ /* 0x000fe20000000100 */
[----:B------:R-:W0:Y:S01]  /*0130*/  SHFL.IDX PT, R2, R0, RZ, 0x1f ;  /* 0x00001fff00027589 */ /* 0x000e2200000e0000 */
[----:B------:R-:W-:Y:S01]  /*0140*/  UMOV UR4, 0x80 ;  /* 0x0000008000047882 */ /* 0x000fe20000000000 */
[----:B------:R-:W-:Y:S01]  /*0150*/  UMOV UR7, 0x180 ;  /* 0x0000018000077882 */ /* 0x000fe20000000000 */
[----:B------:R-:W-:Y:S01]  /*0160*/  SHF.R.U32.HI R3, RZ, 0x7, R3 ;  /* 0x00000007ff037819 */ /* 0x000fe20000011603 */
[----:B------:R-:W1:Y:S01]  /*0170*/  @UP0 S2UR UR8, SR_CgaCtaId ;  /* 0x00000000000809c3 */ /* 0x000e620000008800 */
[----:B------:R-:W-:Y:S01]  /*0180*/  @UP0 UMOV UR6, 0x400 ;  /* 0x0000040000060882 */ /* 0x000fe20000000000 */
[----:B------:R-:W-:-:S04]  /*0190*/  @UP0 UIADD3 UR4, -UR4, 0x100000, URZ ;  /* 0x0010000004040890 */ /* 0x000fc8000fffe13f */
[----:B------:R-:W-:Y:S02]  /*01a0*/  @UP0 USHF.L.U32 UR5, UR4, 0xb, URZ ;  /* 0x0000000b04050899 */ /* 0x000fe4000800063f */
[----:B------:R-:W-:Y:S01]  /*01b0*/  @UP0 USHF.L.U32 UR4, UR4, 0x1, URZ ;  /* 0x0000000104040899 */ /* 0x000fe2000800063f */
[----:B------:R-:W-:Y:S01]  /*01c0*/  VOTEU.ANY UP1, P0 ;  /* 0x00000000003f7886 */ /* 0x000fe20000020100 */
[----:B0-----:R-:W-:Y:S02]  /*01d0*/  ISETP.NE.AND P1, PT, R2, RZ, PT ;  /* 0x000000ff0200720c */ /* 0x001fe40003f25270 */
[----:B------:R0:W2:Y:S01]  /*01e0*/  SHFL.IDX PT, R2, R3, RZ, 0x1f ;  /* 0x00001fff03027589 */ /* 0x0000a200000e0000 */
[----:B-1----:R-:W-:Y:S02]  /*01f0*/  @UP0 ULEA UR8, UR8, UR6, 0x18 ;  /* 0x0000000608080291 */ /* 0x002fe4000f8ec03f */
[----:B------:R-:W-:-:S04]  /*0200*/  @UP0 UIADD3 UR6, -UR7, 0x100000, URZ ;  /* 0x0010000007060890 */ /* 0x000fc8000fffe13f */
[----:B------:R-:W-:Y:S02]  /*0210*/  @UP0 USHF.L.U32 UR7, UR6, 0xb, URZ ;  /* 0x0000000b06070899 */ /* 0x000fe4000800063f */
[----:B------:R-:W-:Y:S01]  /*0220*/  @UP0 USHF.L.U32 UR6, UR6, 0x1, URZ ;  /* 0x0000000106060899 */ /* 0x000fe2000800063f */
[----:B------:R-:W-:Y:S01]  /*0230*/  VOTEU.ANY UP0, P0 ;  /* 0x00000000003f7886 */ /* 0x000fe20000000100 */
[----:B------:R-:W1:Y:S04]  /*0240*/  FENCE.VIEW.ASYNC.S ;  /* 0x00000000000073c6 */ /* 0x000e680000000000 */
[----:B-1----:R0:W1:Y:S06]  /*0250*/  @UP0 SYNCS.EXCH.64 URZ, [UR8+0x16800], UR4 ;  /* 0x01680004083f05b2 */ /* 0x00206c0008000100 */
[----:B------:R0:W3:Y:S02]  /*0260*/  @UP1 SYNCS.EXCH.64 URZ, [UR8+0x16820], UR6 ;  /* 0x01682006083f15b2 */ /* 0x0000e40008000100 */
[----:B0-----:R-:W-:Y:S05]  /*0270*/  @P1 BRA `(.L_x_2623) ;  /* 0x0000000000481947 */ /* 0x001fea0003800000 */
[----:B------:R-:W0:Y:S01]  /*0280*/  S2UR UR5, SR_CgaCtaId ;  /* 0x00000000000579c3 */ /* 0x000e220000008800 */
        /* <DEDUP_REMOVED lines=15> */
[----:B------:R0:W0:Y:S01]  /*0380*/  SYNCS.EXCH.64 URZ, [UR8+0x16848], UR6 ;  /* 0x01684806083f75b2 */ /* 0x0000220008000100 */
[----:B------:R-:W-:Y:S01]  /*0390*/  NOP ;  /* 0x0000000000007918 */ /* 0x000fe20000000000 */
.L_x_2623:
[----:B------:R-:W5:Y:S01]  /*03a0*/  SHFL.IDX PT, R3, R0, RZ, 0x1f ;  /* 0x00001fff00037589 */ /* 0x000f6200000e0000 */
[----:B------:R-:W-:Y:S01]  /*03b0*/  NOP ;  /* 0x0000000000007918 */ /* 0x000fe20000000000 */
[----:B-----5:R-:W-:-:S13]  /*03c0*/  ISETP.NE.AND P0, PT, R3, RZ, PT ;  /* 0x000000ff0300720c */ /* 0x020fda0003f05270 */
        /* <DEDUP_REMOVED lines=17> */
[----:B------:R0:W0:Y:S01]  /*04e0*/  SYNCS.EXCH.64 URZ, [UR8+0x16868], UR6 ;  /* 0x01686806083f75b2 */ /* 0x0000220008000100 */
[----:B------:R-:W-:Y:S01]  /*04f0*/  NOP ;  /* 0x0000000000007918 */ /* 0x000fe20000000000 */
.L_x_2624:
[----:B------:R-:W5:Y:S01]  /*0500*/  SHFL.IDX PT, R3, R0, RZ, 0x1f ;  /* 0x00001fff00037589 */ /* 0x000f6200000e0000 */
[----:B------:R-:W-:Y:S01]  /*0510*/  NOP ;  /* 0x0000000000007918 */ /* 0x000fe20000000000 */
[----:B-----5:R-:W-:-:S13]  /*0520*/  ISETP.NE.AND P0, PT, R3, RZ, PT ;  /* 0x000000ff0300720c */ /* 0x020fda0003f05270 */
        /* <DEDUP_REMOVED lines=13> */
[----:B------:R0:W0:Y:S01]  /*0600*/  SYNCS.EXCH.64 URZ, [UR6+0x16888], UR4 ;  /* 0x01688804063f75b2 */ /* 0x0000220008000100 */
[----:B------:R-:W-:Y:S01]  /*0610*/  NOP ;  /* 0x0000000000007918 */ /* 0x000fe20000000000 */
.L_x_2625:
        /* <DEDUP_REMOVED lines=22> */
.L_x_2626:
        /* <DEDUP_REMOVED lines=22> */
.L_x_2627:
[----:B--2---:R-:W-:Y:S01]  /*08e0*/  ISETP.NE.AND P0, PT, R2, RZ, PT ;  /* 0x000000ff0200720c */ /* 0x004fe20003f05270 */
[----:B------:R-:W-:Y:S01]  /*08f0*/  IMAD.MOV.U32 R2, RZ, RZ, 0x1 ;  /* 0x00000001ff027424 */ /* 0x000fe200078e00ff */
[----:B------:R-:W-:Y:S01]  /*0900*/  NOP ;  /* 0x0000000000007918 */ /* 0x000fe20000000000 */
[----:B------:R-:W-:Y:S01]  /*0910*/  ULDC.64 UR40, c[0x0][0x208] ;  /* 0x0000820000287ab9 */ /* 0x000fe20000000a00 */
[----:B------:R-:W-:Y:S02]  /*0920*/  BSSY B9, `(.L_x_2628) ;  /* 0x00019bc000097945 */ /* 0x000fe40003800000 */
[----:B------:R-:W-:-:S05]  /*0930*/  SEL R2, R2, 0x2, !P0 ;  /* 0x0000000202027807 */ /* 0x000fca0004000000 */
[----:B------:R2:W-:Y:S01]  /*0940*/  STL [R1+0x30], R2 ;  /* 0x0000300201007387 */ /* 0x0005e20000100800 */
[----:B01-34-:R-:W-:Y:S06]  /*0950*/  BAR.SYNC.DEFER_BLOCKING 0x0 ;  /* 0x0000000000007b1d */ /* 0x01bfec0000010000 */
[----:B------:R-:W-:Y:S05]  /*0960*/  @!P0 BRA `(.L_x_2629) ;  /* 0x0000012c00ac8947 */ /* 0x000fea0003800000 */
.L_x_2630:
[----:B------:R-:W-:-:S08]  /*0970*/  NOP ;  /* 0x0000000000007918 */ /* 0x000fd00000000000 */
[----:B------:R-:W0:Y:S02]  /*0980*/  USETMAXREG.TRY_ALLOC.CTAPOOL UP0, 0xa0 ;  /* 0x000000a0000079c8 */ /* 0x000e240008000600 */
[----:B0-----:R-:W-:-:S13]  /*0990*/  PLOP3.LUT P0, PT, PT, PT, UP0, 0x80, 0x0 ;  /* 0x000000000000781c */ /* 0x001fda0003f0f008 */
[----:B------:R-:W-:Y:S05]  /*09a0*/  @!P0 BRA `(.L_x_2630) ;  /* 0xfffffffc00f08947 */ /* 0x000fea000383ffff */
[----:B------:R-:W2:Y:S01]  /*09b0*/  S2R R0, SR_TID.X ;  /* 0x0000000000007919 */ /* 0x000ea20000002100 */
[----:B------:R-:W-:Y:S01]  /*09c0*/  ULDC UR4, c[0x0][0xc3c] ;  /* 0x00030f0000047ab9 */ /* 0x000fe20000000800 */
[----:B--2---:R-:W-:Y:S02]  /*09d0*/  SHF.R.U32.HI R2, RZ, 0x7, R0 ;  /* 0x00000007ff027819 */ /* 0x004fe40000011600 */
[----:B------:R-:W2:Y:S01]  /*09e0*/  LDL.LU R0, [R1+0x4] ;  /* 0x0000040001007983 */ /* 0x000ea20000300800 */
[----:B------:R-:W-:Y:S06]  /*09f0*/  BAR.ARV 0x8, 0x200 ;  /* 0x0208000000007b1d */ /* 0x000fec0000002000 */
[----:B------:R-:W-:Y:S01]  /*0a00*/  ISETP.NE.AND P0, PT, R2, 0x1, PT ;  /* 0x000000010200780c */ /* 0x000fe20003f05270 */
[----:B------:R-:W0:Y:S01]  /*0a10*/  S2R R3, SR_CgaCtaId ;  /* 0x0000000000037919 */ /* 0x000e220000008800 */
[----:B------:R-:W-:-:S11]  /*0a20*/  MOV R2, 0x400 ;  /* 0x0000040000027802 */ /* 0x000fd60000000f00 */
[----:B------:R-:W-:Y:S08]  /*0a30*/  @!P0 BAR.ARV 0x9, 0x100 ;  /* 0x0244000000008b1d */ /* 0x000ff00000002000 */
[----:B------:R-:W-:Y:S01]  /*0a40*/  BAR.SYNC.DEFER_BLOCKING 0x5, 0x200 ;  /* 0x0148000000007b1d */ /* 0x000fe20000010000 */
[----:B0-----:R-:W-:-:S05]  /*0a50*/  LEA R2, R3, R2, 0x18 ;  /* 0x0000000203027211 */ /* 0x001fca00078ec0ff */
[----:B------:R-:W0:Y:S02]  /*0a60*/  LDS.128 R32, [R2+0x168d0] ;  /* 0x0168d00002207984 */ /* 0x000e240000000c00 */
[----:B------:R-:W-:Y:S06]  /*0a70*/  BAR.ARV 0x4, 0x200 ;  /* 0x0108000000007b1d */ /* 0x000fec0000002000 */
[----:B--2---:R-:W-:-:S04]  /*0a80*/  LOP3.LUT R0, R0, 0xfffffffb, RZ, 0xc0, !PT ;  /* 0xfffffffb00007812 */ /* 0x004fc800078ec0ff */
[----:B------:R-:W-:Y:S02]  /*0a90*/  @P0 LOP3.LUT R0, R0, 0x4, RZ, 0xfc, !PT ;  /* 0x0000000400000812 */ /* 0x000fe400078efcff */
[----:B0-----:R-:W-:-:S03]  /*0aa0*/  ISETP.GE.AND P0, PT, R35, UR4, PT ;  /* 0x0000000423007c0c */ /* 0x001fc6000bf06270 */
[----:B------:R0:W-:Y:S10]  /*0ab0*/  STL [R1+0x4], R0 ;  /* 0x0000040001007387 */ /* 0x0001f40000100800 */
[----:B0-----:R-:W-:Y:S05]  /*0ac0*/  @P0 BRA `(.L_x_2631) ;  /* 0x0000019800840947 */ /* 0x001fea0003800000 */
[----:B------:R-:W2:Y:S01]  /*0ad0*/  LDL.LU R13, [R1+0x30] ;  /* 0x00003000010d7983 */ /* 0x000ea20000300800 */
[----:B------:R-:W0:Y:S02]  /*0ae0*/  S2R R0, SR_TID.X ;  /* 0x0000000000007919 */ /* 0x000e240000002100 */
[----:B0-----:R-:W-:-:S05]  /*0af0*/  VIADD R12, R0, 0xffffff80 ;  /* 0xffffff80000c7836 */ /* 0x001fca0000000000 */
[----:B------:R-:W-:-:S04]  /*0b00*/  SHF.R.S32.HI R0, RZ, 0x1f, R12 ;  /* 0x0000001fff007819 */ /* 0x000fc8000001140c */
[----:B------:R-:W-:-:S04]  /*0b10*/  LEA.HI R3, R0, R12, RZ, 0x7 ;  /* 0x0000000c00037211 */ /* 0x000fc800078f38ff */
[----:B------:R-:W-:-:S05]  /*0b20*/  LOP3.LUT R4, R3, 0xffffff80, RZ, 0xc0, !PT ;  /* 0xffffff8003047812 */ /* 0x000fca00078ec0ff */
[----:B------:R-:W-:Y:S01]  /*0b30*/  IMAD.IADD R11, R12, 0x1, -R4 ;  /* 0x000000010c0b7824 */ /* 0x000fe200078e0a04 */
[----:B------:R-:W-:-:S04]  /*0b40*/  LEA.HI R4, R0, R12, RZ, 0x4 ;  /* 0x0000000c00047211 */ /* 0x000fc800078f20ff */
[----:B------:R-:W-:Y:S02]  /*0b50*/  SHF.R.S32.HI R6, RZ, 0x1f, R11 ;  /* 0x0000001fff067819 */ /* 0x000fe4000001140b */
[----:B------:R-:W-:Y:S02]  /*0b60*/  SHF.R.S32.HI R7, RZ, 0x4, R4 ;  /* 0x00000004ff077819 */ /* 0x000fe40000011404 */
[----:B------:R-:W-:Y:S02]  /*0b70*/  LEA.HI R8, R6, R11, RZ, 0x2 ;  /* 0x0000000b06087211 */ /* 0x000fe400078f10ff */
[----:B------:R-:W-:Y:S02]  /*0b80*/  SHF.R.S32.HI R14, RZ, 0x7, R3 ;  /* 0x00000007ff0e7819 */ /* 0x000fe40000011403 */
[--C-:B------:R-:W-:Y:S02]  /*0b90*/  SHF.R.S32.HI R9, RZ, 0x2, R8.reuse ;  /* 0x00000002ff097819 */ /* 0x100fe40000011408 */
[----:B------:R-:W-:-:S02]  /*0ba0*/  SHF.R.S32.HI R10, RZ, 0x1f, R8 ;  /* 0x0000001fff0a7819 */ /* 0x000fc40000011408 */
[----:B------:R-:W-:Y:S02]  /*0bb0*/  LOP3.LUT R3, R4, 0x3fffff0, RZ, 0xc0, !PT ;  /* 0x03fffff004037812 */ /* 0x000fe400078ec0ff */
[----:B------:R-:W-:Y:S02]  /*0bc0*/  LEA.HI R5, R0, R12, RZ, 0x5 ;  /* 0x0000000c00057211 */ /* 0x000fe400078f28ff */
[----:B------:R-:W-:Y:S02]  /*0bd0*/  LEA.HI R4, R4, R7, RZ, 0x1 ;  /* 0x0000000704047211 */ /* 0x000fe400078f08ff */
[----:B------:R-:W-:Y:S01]  /*0be0*/  LEA.HI R10, R10, R9, RZ, 0x3 ;  /* 0x000000090a0a7211 */ /* 0x000fe200078f18ff */
[----:B------:R-:W-:Y:S01]  /*0bf0*/  IMAD.IADD R3, R12, 0x1, -R3 ;  /* 0x000000010c037824 */ /* 0x000fe200078e0a03 */
[----:B------:R-:W-:Y:S02]  /*0c00*/  SHF.R.S32.HI R15, RZ, 0x5, R5 ;  /* 0x00000005ff0f7819 */ /* 0x000fe40000011405 */
[----:B------:R-:W-:Y:S01]  /*0c10*/  LOP3.LUT R4, R4, 0x1ffffffe, RZ, 0xc0, !PT ;  /* 0x1ffffffe04047812 */ /* 0x000fe200078ec0ff */
[----:B------:R-:W-:Y:S01]  /*0c20*/  IMAD.HI R5, R14, 0x55555556, RZ ;  /* 0x555555560e057827 */ /* 0x000fe200078e02ff */
[----:B------:R-:W-:-:S02]  /*0c30*/  LOP3.LUT R10, R10, 0xfffffff8, RZ, 0xc0, !PT ;  /* 0xfffffff80a0a7812 */ /* 0x000fc400078ec0ff */
[----:B------:R-:W-:Y:S01]  /*0c40*/  LEA.HI R6, R6, R11, RZ, 0x5 ;  /* 0x0000000b06067211 */ /* 0x000fe200078f28ff */
[----:B------:R-:W-:Y:S02]  /*0c50*/  IMAD.IADD R4, R7, 0x1, -R4 ;  /* 0x0000000107047824 */ /* 0x000fe400078e0a04 */
[----:B------:R-:W-:Y:S01]  /*0c60*/  IMAD R3, R15, 0x10, R3 ;  /* 0x000000100f037824 */ /* 0x000fe200078e0203 */
[----:B------:R-:W-:Y:S01]  /*0c70*/  LEA.HI R5, R5, R5, RZ, 0x1 ;  /* 0x0000000505057211 */ /* 0x000fe200078f08ff */
[----:B------:R-:W-:Y:S01]  /*0c80*/  IMAD.IADD R9, R9, 0x1, -R10 ;  /* 0x0000000109097824 */ /* 0x000fe200078e0a0a */
[----:B------:R-:W-:Y:S01]  /*0c90*/  SHF.R.S32.HI R6, RZ, 0x5, R6 ;  /* 0x00000005ff067819 */ /* 0x000fe20000011406 */
[----:B------:R-:W-:Y:S01]  /*0ca0*/  IMAD R7, R3, 0x8, R4 ;  /* 0x0000000803077824 */ /* 0x000fe200078e0204 */
[----:B------:R-:W-:Y:S01]  /*0cb0*/  LEA.HI R3, R0, R12, RZ, 0x2 ;  /* 0x0000000c00037211 */ /* 0x000fe200078f10ff */
[----:B------:R-:W-:Y:S01]  /*0cc0*/  IMAD R5, R5, -0x3, R14 ;  /* 0xfffffffd05057824 */ /* 0x000fe200078e020e */
[----:B------:R-:W-:-:S02]  /*0cd0*/  LEA R6, R6, R9, 0x4 ;  /* 0x0000000906067211 */ /* 0x000fc400078e20ff */
[--C-:B------:R-:W-:Y:S02]  /*0ce0*/  SHF.R.S32.HI R23, RZ, 0x2, R3.reuse ;  /* 0x00000002ff177819 */ /* 0x100fe40000011403 */
[----:B------:R-:W-:Y:S01]  /*0cf0*/  SHF.R.S32.HI R4, RZ, 0x1f, R3 ;  /* 0x0000001fff047819 */ /* 0x000fe20000011403 */
[----:B------:R-:W-:Y:S01]  /*0d00*/  IMAD R10, R5, 0x40, R6 ;  /* 0x00000040050a7824 */ /* 0x000fe200078e0206 */
[----:B------:R-:W-:Y:S01]  /*0d10*/  LEA.HI R0, R0, R12, RZ, 0x3 ;  /* 0x0000000c00007211 */ /* 0x000fe200078f18ff */
[----:B------:R-:W-:Y:S01]  /*0d20*/  VIADD R6, R23, 0x60 ;  /* 0x0000006017067836 */ /* 0x000fe20000000000 */
[----:B------:R-:W-:Y:S02]  /*0d30*/  LOP3.LUT R3, R3, 0xfffffffc, RZ, 0xc0, !PT ;  /* 0xfffffffc03037812 */ /* 0x000fe400078ec0ff */
[----:B------:R-:W-:Y:S02]  /*0d40*/  LEA.HI R4, R4, R23, RZ, 0x3 ;  /* 0x0000001704047211 */ /* 0x000fe400078f18ff */
[----:B------:R-:W-:-:S02]  /*0d50*/  SHF.R.S32.HI R5, RZ, 0x3, R0 ;  /* 0x00000003ff057819 */ /* 0x000fc40000011400 */
[----:B------:R-:W-:Y:S01]  /*0d60*/  SHF.R.S32.HI R5, RZ, 0x1f, R6 ;  /* 0x0000001fff057819 */ /* 0x000fe20000011406 */
[----:B------:R-:W-:Y:S01]  /*0d70*/  IMAD.IADD R9, R12, 0x1, -R3 ;  /* 0x000000010c097824 */ /* 0x000fe200078e0a03 */
[----:B------:R-:W-:Y:S01]  /*0d80*/  LOP3.LUT R4, R4, 0xfffffff8, RZ, 0xc0, !PT ;  /* 0xfffffff804047812 */ /* 0x000fe200078ec0ff */
[----:B------:R-:W-:Y:S01]  /*0d90*/  IMAD.SHL.U32 R3, R6, 0x40, RZ ;  /* 0x0000004006037824 */ /* 0x000fe200078e00ff */
[----:B------:R-:W-:Y:S02]  /*0da0*/  LOP3.LUT R0, R0, 0xfffffff8, RZ, 0xc0, !PT ;  /* 0xfffffff800007812 */ /* 0x000fe400078ec0ff */
[----:B------:R-:W-:Y:S01]  /*0db0*/  LEA.HI R5, R5, R6, RZ, 0x3 ;  /* 0x0000000605057211 */ /* 0x000fe200078f18ff */
[----:B------:R-:W-:Y:S01]  /*0dc0*/  IMAD.IADD R4, R23, 0x1, -R4 ;  /* 0x0000000117047824 */ /* 0x000fe200078e0a04 */
[----:B------:R-:W-:Y:S01]  /*0dd0*/  IADD3 R0, R12, -R0, RZ ;  /* 0x800000000c007210 */ /* 0x000fe20007ffe0ff */
[C---:B------:R-:W-:Y:S01]  /*0de0*/  IMAD.SHL.U32 R16, R9.reuse, 0x8, RZ ;  /* 0x0000000809107824 */ /* 0x040fe200078e00ff */
[C---:B------:R-:W-:Y:S01]  /*0df0*/  LEA.HI R0, R9.reuse, R9, RZ, 0x1 ;  /* 0x0000000909007211 */ /* 0x040fe200078f08ff */
[----:B------:R-:W-:Y:S01]  /*0e00*/  IMAD.SHL.U32 R152, R9, 0x4, RZ ;  /* 0x0000000409987824 */ /* 0x000fe200078e00ff */
[----:B------:R-:W-:Y:S01]  /*0e10*/  LOP3.LUT R3, R3, 0x1c0, RZ, 0xc0, !PT ;  /* 0x000001c003037812 */ /* 0x000fe200078ec0ff */
[----:B------:R-:W-:Y:S01]  /*0e20*/  IMAD.SHL.U32 R5, R5, 0x40, RZ ;  /* 0x0000004005057824 */ /* 0x000fe200078e00ff */
[----:B------:R-:W-:Y:S01]  /*0e30*/  STL [R1+0x64], R10 ;  /* 0x0000640a01007387 */ /* 0x000fe20000100800 */
[----:B------:R-:W-:-:S03]  /*0e40*/  LOP3.LUT R0, R0, 0x1ffffffe, RZ, 0xc0, !PT ;  /* 0x1ffffffe00007812 */ /* 0x000fc600078ec0ff */
[----:B------:R-:W-:Y:S01]  /*0e50*/  STL [R1+0x54], RZ ;  /* 0x000054ff01007387 */ /* 0x000fe20000100800 */
[----:B------:R-:W-:-:S03]  /*0e60*/  SHF.R.U32.HI R6, RZ, 0x3, R3 ;  /* 0x00000003ff067819 */ /* 0x000fc60000011603 */
[----:B------:R0:W-:Y:S01]  /*0e70*/  STL [R1+0x30], R4 ;  /* 0x0000300401007387 */ /* 0x0001e20000100800 */
[----:B------:R-:W-:Y:S02]  /*0e80*/  LOP3.LUT R3, R3, 0x38, R16, 0xf8, !PT ;  /* 0x0000003803037812 */ /* 0x000fe400078ef810 */
[----:B------:R-:W-:Y:S02]  /*0e90*/  LOP3.LUT R5, R5, 0xfffffe00, RZ, 0xc0, !PT ;  /* 0xfffffe0005057812 */ /* 0x000fe400078ec0ff */
[----:B------:R-:W-:Y:S01]  /*0ea0*/  LOP3.LUT R8, R8, 0x7ffffffc, RZ, 0xc0, !PT ;  /* 0x7ffffffc08087812 */ /* 0x000fe200078ec0ff */
[----:B0-----:R-:W-:Y:S01]  /*0eb0*/  VIADD R4, R152, 0x10 ;  /* 0x0000001098047836 */ /* 0x001fe20000000000 */
[----:B------:R-:W-:Y:S01]  /*0ec0*/  LOP3.LUT R3, R5, R3, R6, 0xf6, !PT ;  /* 0x0000000305037212 */ /* 0x000fe200078ef606 */
[----:B------:R-:W-:-:S03]  /*0ed0*/  IMAD.IADD R0, R9, 0x1, -R0 ;  /* 0x0000000109007824 */ /* 0x000fc600078e0a00 */
[----:B------:R0:W-:Y:S01]  /*0ee0*/  STL [R1], R4 ;  /* 0x0000000401007387 */ /* 0x0001e20000100800 */
[----:B------:R-:W-:-:S03]  /*0ef0*/  SHF.R.S32.HI R6, RZ, 0x1f, R4 ;  /* 0x0000001fff067819 */ /* 0x000fc60000011404 */
[----:B------:R1:W-:Y:S01]  /*0f00*/  STL [R1+0x34], R5 ;  /* 0x0000340501007387 */ /* 0x0003e20000100800 */
[----:B------:R-:W-:Y:S02]  /*0f10*/  IMAD R0, R0, 0x8, R10 ;  /* 0x0000000800007824 */ /* 0x000fe400078e020a */
[----:B------:R-:W-:Y:S02]  /*0f20*/  IMAD R3, R3, 0x2, R2 ;  /* 0x0000000203037824 */ /* 0x000fe400078e0202 */
[----:B0-----:R-:W-:Y:S01]  /*0f30*/  IMAD.SHL.U32 R4, R7, 0x8, RZ ;  /* 0x0000000807047824 */ /* 0x001fe200078e00ff */
[----:B-1----:R-:W-:Y:S01]  /*0f40*/  IADD3 R5, R11, -R8, RZ ;  /* 0x800000080b057210 */ /* 0x002fe20007ffe0ff */
[----:B------:R0:W-:Y:S04]  /*0f50*/  STL [R1+0x5c], R6 ;  /* 0x00005c0601007387 */ /* 0x0001e80000100800 */
[----:B------:R0:W-:Y:S04]  /*0f60*/  STL [R1+0x38], R5 ;  /* 0x0000380501007387 */ /* 0x0001e80000100800 */
[----:B------:R0:W-:Y:S04]  /*0f70*/  STL [R1+0x68], R4 ;  /* 0x0000680401007387 */ /* 0x0001e80000100800 */
[----:B------:R0:W-:Y:S04]  /*0f80*/  STL [R1+0x3c], R0 ;  /* 0x00003c0001007387 */ /* 0x0001e80000100800 */
[----:B------:R0:W-:Y:S01]  /*0f90*/  STL [R1+0x60], R3 ;  /* 0x0000600301007387 */ /* 0x0001e20000100800 */
[----:B------:R-:W-:Y:S01]  /*0fa0*/  VIADD R18, R16, 0x20 ;  /* 0x0000002010127836 */ /* 0x000fe20000000000 */
[----:B------:R-:W-:Y:S01]  /*0fb0*/  SHF.R.S32.HI R17, RZ, 0x1f, R16 ;  /* 0x0000001fff117819 */ /* 0x000fe20000011410 */
[----:B------:R-:W-:-:S02]  /*0fc0*/  IMAD.MOV.U32 R19, RZ, RZ, RZ ;  /* 0x000000ffff137224 */ /* 0x000fc400078e00ff */
[----:B------:R-:W-:Y:S01]  /*0fd0*/  IMAD.MOV.U32 R157, RZ, RZ, RZ ;  /* 0x000000ffff9d7224 */ /* 0x000fe200078e00ff */
[----:B------:R-:W-:Y:S01]  /*0fe0*/  SHF.R.S32.HI R155, RZ, 0x1f, R18 ;  /* 0x0000001fff9b7819 */ /* 0x000fe20000011412 */
[----:B------:R-:W-:Y:S02]  /*0ff0*/  IMAD.MOV.U32 R154, RZ, RZ, RZ ;  /* 0x000000ffff9a7224 */ /* 0x000fe400078e00ff */
[----:B------:R-:W-:Y:S01]  /*1000*/  IMAD.MOV.U32 R22, RZ, RZ, RZ ;  /* 0x000000ffff167224 */ /* 0x000fe200078e00ff */
[----:B0-2---:R-:W-:-:S07]  /*1010*/  LOP3.LUT R156, R13, 0x1, RZ, 0xfc, !PT ;  /* 0x000000010d9c7812 */ /* 0x005fce00078efcff */
.L_x_2776:
[----:B0-2--5:R-:W0:Y:S02]  /*1020*/  LDC.64 R4, c[0x0][0xc88] ;  /* 0x00032200ff047b82 */ /* 0x025e240000000a00 */
[----:B0-----:R-:W-:-:S05]  /*1030*/  IMAD.WIDE R4, R35, 0x4, R4 ;  /* 0x0000000423047825 */ /* 0x001fca00078e0204 */
[----:B----4-:R-:W2:Y:S01]  /*1040*/  LDG.E R0, desc[UR40][R4.64] ;  /* 0x0000002804007981 */ /* 0x010ea2000c1e1900 */
        /* <DEDUP_REMOVED lines=22> */
[----:B------:R-:W-:Y:S01]  /*11b0*/  IADD3.X R9, R32, UR7, RZ, P3, !PT ;  /* 0x0000000720097c10 */ /* 0x000fe20009ffe4ff */
[----:B------:R-:W-:Y:S01]  /*11c0*/  IMAD.U32 R10, RZ, RZ, UR4 ;  /* 0x00000004ff0a7e24 */ /* 0x000fe2000f8e00ff */
[----:B------:R-:W-:Y:S01]  /*11d0*/  ULDC.64 UR4, c[0x0][0x418] ;  /* 0x0001060000047ab9 */ /* 0x000fe20000000a00 */
[----:B------:R1:W-:Y:S04]  /*11e0*/  STL [R1+0x4c], R32 ;  /* 0x00004c2001007387 */ /* 0x0003e80000100800 */
[----:B------:R1:W5:Y:S04]  /*11f0*/  @P1 LDG.E R3, desc[UR40][R6.64] ;  /* 0x0000002806031981 */ /* 0x000368000c1e1900 */
[----:B------:R-:W-:Y:S01]  /*1200*/  @P2 IADD3 R4, P1, R36, UR8, RZ ;  /* 0x0000000824042c10 */ /* 0x000fe2000ff3e0ff */
[----:B------:R1:W5:Y:S03]  /*1210*/  @P0 LDG.E R31, desc[UR40][R8.64] ;  /* 0x00000028081f0981 */ /* 0x000366000c1e1900 */
[----:B------:R-:W-:-:S05]  /*1220*/  @P2 IADD3.X R5, R32, UR9, RZ, P1, !PT ;  /* 0x0000000920052c10 */ /* 0x000fca0008ffe4ff */
[----:B------:R-:W2:Y:S01]  /*1230*/  @P2 LDG.E R10, desc[UR40][R4.64] ;  /* 0x00000028040a2981 */ /* 0x000ea2000c1e1900 */
[----:B------:R-:W-:Y:S01]  /*1240*/  UISETP.NE.U32.AND UP0, UPT, UR4, URZ, UPT ;  /* 0x0000003f0400728c */ /* 0x000fe2000bf05070 */
[----:B------:R-:W-:Y:S02]  /*1250*/  MOV R28, R0 ;  /* 0x00000000001c7202 */ /* 0x000fe40000000f00 */
        /* <DEDUP_REMOVED lines=8> */
[----:B--2---:R1:W-:Y:S01]  /*12e0*/  STL [R1+0x10], R10 ;  /* 0x0000100a01007387 */ /* 0x0043e20000100800 */
[----:B------:R-:W-:Y:S05]  /*12f0*/  @P2 BRA `(.L_x_2632) ;  /* 0x0000000000282947 */ /* 0x000fea0003800000 */
[----:B------:R-:W-:Y:S02]  /*1300*/  ULDC.64 UR4, c[0x0][0xa00] ;  /* 0x0002800000047ab9 */ /* 0x000fe40000000a00 */
[----:B------:R-:W-:-:S04]  /*1310*/  ISETP.NE.U32.AND P1, PT, RZ, UR4, PT ;  /* 0x00000004ff007c0c */ /* 0x000fc8000bf25070 */
[----:B------:R-:W-:-:S13]  /*1320*/  ISETP.NE.AND.EX P1, PT, RZ, UR5, PT, P1 ;  /* 0x00000005ff007c0c */ /* 0x000fda000bf25310 */
[----:B------:R-:W-:Y:S05]  /*1330*/  @!P1 BRA `(.L_x_2632) ;  /* 0x0000000000189947 */ /* 0x000fea0003800000 */
[----:B------:R-:W0:Y:S02]  /*1340*/  LDC.64 R4, c[0x0][0xa00] ;  /* 0x00028000ff047b82 */ /* 0x000e240000000a00 */
[----:B0-----:R-:W-:-:S05]  /*1350*/  IMAD.WIDE R4, R28, 0x4, R4 ;  /* 0x000000041c047825 */ /* 0x001fca00078e0204 */
[----:B------:R-:W2:Y:S04]  /*1360*/  LDG.E R0, desc[UR40][R4.64] ;  /* 0x0000002804007981 */ /* 0x000ea8000c1e1900 */
[----:B-1----:R-:W2:Y:S02]  /*1370*/  LDG.E R7, desc[UR40][R4.64+0x4] ;  /* 0x0000042804077981 */ /* 0x002ea4000c1e1900 */
[----:B--2---:R-:W-:-:S05]  /*1380*/  IMAD.IADD R10, R7, 0x1, -R0 ;  /* 0x00000001070a7824 */ /* 0x004fca00078e0a00 */
[----:B------:R0:W-:Y:S02]  /*1390*/  STL [R1+0x10], R10 ;  /* 0x0000100a01007387 */ /* 0x0001e40000100800 */
.L_x_2632:
[----:B------:R-:W-:Y:S01]  /*13a0*/  ULDC.64 UR4, c[0x0][0xa20] ;  /* 0x0002880000047ab9 */ /* 0x000fe20000000a00 */
[----:B------:R2:W-:Y:S01]  /*13b0*/  STL [R1+0x40], R34 ;  /* 0x0000402201007387 */ /* 0x0005e20000100800 */
[----:B------:R-:W-:-:S04]  /*13c0*/  ISETP.NE.U32.AND P1, PT, RZ, UR4, PT ;  /* 0x00000004ff007c0c */ /* 0x000fc8000bf25070 */
[----:B------:R-:W-:-:S13]  /*13d0*/  ISETP.NE.AND.EX P1, PT, RZ, UR5, PT, P1 ;  /* 0x00000005ff007c0c */ /* 0x000fda000bf25310 */
[----:B--2---:R-:W-:Y:S05]  /*13e0*/  @!P1 BRA `(.L_x_2633) ;  /* 0x0000000000109947 */ /* 0x004fea0003800000 */
[----:B------:R-:W-:-:S04]  /*13f0*/  IADD3 R4, P0, R36, UR4, RZ ;  /* 0x0000000424047c10 */ /* 0x000fc8000ff1e0ff */
[----:B------:R-:W-:-:S05]  /*1400*/  IADD3.X R5, R32, UR5, RZ, P0, !PT ;  /* 0x0000000520057c10 */ /* 0x000fca00087fe4ff */
[----:B------:R2:W5:Y:S01]  /*1410*/  LDG.E R30, desc[UR40][R4.64] ;  /* 0x00000028041e7981 */ /* 0x000562000c1e1900 */
[----:B------:R-:W-:Y:S05]  /*1420*/  BRA `(.L_x_2634) ;  /* 0x0000000000107947 */ /* 0x000fea0003800000 */
.L_x_2633:
[----:B------:R-:W-:Y:S05]  /*1430*/  @!P0 BRA `(.L_x_2634) ;  /* 0x00000000000c8947 */ /* 0x000fea0003800000 */
[----:B------:R-:W2:Y:S04]  /*1440*/  LDG.E R5, desc[UR40][R8.64] ;  /* 0x0000002808057981 */ /* 0x000ea8000c1e1900 */
[----:B------:R-:W2:Y:S02]  /*1450*/  LDG.E R30, desc[UR40][R8.64+0x4] ;  /* 0x00000428081e7981 */ /* 0x000ea4000c1e1900 */
[----:B--2---:R-:W-:-:S07]  /*1460*/  IMAD.IADD R30, R30, 0x1, -R5 ;  /* 0x000000011e1e7824 */ /* 0x004fce00078e0a05 */
.L_x_2634:
[----:B------:R-:W-:Y:S01]  /*1470*/  ULDC.64 UR4, c[0x0][0xa10] ;  /* 0x0002840000047ab9 */ /* 0x000fe20000000a00 */
[----:B-1----:R-:W1:Y:S01]  /*1480*/  LDC R8, c[0x0][0x448] ;  /* 0x00011200ff087b82 */ /* 0x002e620000000800 */
[----:B------:R-:W-:-:S04]  /*1490*/  ISETP.NE.U32.AND P0, PT, RZ, UR4, PT ;  /* 0x00000004ff007c0c */ /* 0x000fc8000bf05070 */
[----:B------:R-:W-:Y:S01]  /*14a0*/  ISETP.NE.AND.EX P0, PT, RZ, UR5, PT, P0 ;  /* 0x00000005ff007c0c */ /* 0x000fe2000bf05300 */
[----:B------:R-:W-:-:S12]  /*14b0*/  ULDC.64 UR4, c[0x0][0xa30] ;  /* 0x00028c0000047ab9 */ /* 0x000fd80000000a00 */
[----:B--2---:R-:W2:Y:S02]  /*14c0*/  @P0 LDC.64 R4, c[0x0][0xa10] ;  /* 0x00028400ff040b82 */ /* 0x004ea40000000a00 */
[----:B--2---:R-:W-:-:S05]  /*14d0*/  @P0 IMAD.WIDE R4, R28, 0x4, R4 ;  /* 0x000000041c040825 */ /* 0x004fca00078e0204 */
[----:B------:R-:W2:Y:S04]  /*14e0*/  @P0 LDG.E R0, desc[UR40][R4.64] ;  /* 0x0000002804000981 */ /* 0x000ea8000c1e1900 */
[----:B------:R3:W2:Y:S01]  /*14f0*/  @P0 LDG.E R9, desc[UR40][R4.64+0x4] ;  /* 0x0000042804090981 */ /* 0x0006a2000c1e1900 */
[----:B------:R-:W-:Y:S01]  /*1500*/  ISETP.NE.U32.AND P1, PT, RZ, UR4, PT ;  /* 0x00000004ff007c0c */ /* 0x000fe2000bf25070 */
[----:B-----5:R-:W-:-:S03]  /*1510*/  IMAD.MOV.U32 R24, RZ, RZ, R30 ;  /* 0x000000ffff187224 */ /* 0x020fc600078e001e */
[----:B------:R-:W-:-:S13]  /*1520*/  ISETP.NE.AND.EX P1, PT, RZ, UR5, PT, P1 ;  /* 0x00000005ff007c0c */ /* 0x000fda000bf25310 */
[----:B------:R-:W-:-:S04]  /*1530*/  @P1 IADD3 R6, P2, R36, UR4, RZ ;  /* 0x0000000424061c10 */ /* 0x000fc8000ff5e0ff */
[----:B------:R-:W-:-:S05]  /*1540*/  @P1 IADD3.X R7, R32, UR5, RZ, P2, !PT ;  /* 0x0000000520071c10 */ /* 0x000fca00097fe4ff */
[----:B------:R4:W5:Y:S01]  /*1550*/  @P1 LDG.E R24, desc[UR40][R6.64] ;  /* 0x0000002806181981 */ /* 0x000962000c1e1900 */
[----:B-1----:R-:W-:Y:S01]  /*1560*/  ISETP.NE.AND P1, PT, R8, 0x1, PT ;  /* 0x000000010800780c */ /* 0x002fe20003f25270 */
[----:B------:R-:W-:Y:S02]  /*1570*/  IMAD R12, R33, 0xc0, RZ ;  /* 0x000000c0210c7824 */ /* 0x000fe400078e02ff */
[----:B------:R-:W-:Y:S02]  /*1580*/  IMAD.IADD R8, R30, 0x1, -R3 ;  /* 0x000000011e087824 */ /* 0x000fe400078e0a03 */
[----:B---3--:R-:W-:Y:S01]  /*1590*/  VIADD R4, R12, 0xbf ;  /* 0x000000bf0c047836 */ /* 0x008fe20000000000 */
[----:B------:R1:W-:Y:S01]  /*15a0*/  STL [R1+0x24], R12 ;  /* 0x0000240c01007387 */ /* 0x0003e20000100800 */
[----:B------:R-:W-:-:S05]  /*15b0*/  IMAD.MOV R27, RZ, RZ, -R8 ;  /* 0x000000ffff1b7224 */ /* 0x000fca00078e0a08 */
[----:B------:R-:W-:Y:S01]  /*15c0*/  VIMNMX R27, RZ, R27, !PT ;  /* 0x0000001bff1b7248 */ /* 0x000fe20007fe0100 */
[----:B------:R-:W3:Y:S08]  /*15d0*/  @P1 LDC R11, c[0x0][0x44c] ;  /* 0x00011300ff0b1b82 */ /* 0x000ef00000000800 */
[----:B------:R-:W0:Y:S01]  /*15e0*/  @P1 LDC R5, c[0x0][0x450] ;  /* 0x00011400ff051b82 */ /* 0x000e220000000800 */
[----:B--2---:R-:W-:-:S02]  /*15f0*/  @P0 IMAD.IADD R29, R9, 0x1, -R0 ;  /* 0x00000001091d0824 */ /* 0x004fc400078e0a00 */
[----:B---3--:R-:W-:-:S04]  /*1600*/  @P1 IMAD.HI.U32 R0, R4, R11, RZ ;  /* 0x0000000b04001227 */ /* 0x008fc800078e00ff */
[----:B----4-:R-:W-:Y:S01]  /*1610*/  IMAD.IADD R6, R8, 0x1, R29 ;  /* 0x0000000108067824 */ /* 0x010fe200078e021d */
[----:B0-----:R-:W-:-:S04]  /*1620*/  @P1 SHF.R.U32.HI R4, RZ, R5, R0 ;  /* 0x00000005ff041219 */ /* 0x001fc80000011600 */
[C---:B------:R-:W-:Y:S01]  /*1630*/  IADD3 R83, R6.reuse, 0x80, -R10 ;  /* 0x0000008006537810 */ /* 0x040fe20007ffe80a */
[----:B------:R1:W-:Y:S01]  /*1640*/  STL [R1+0x1c], R6 ;  /* 0x00001c0601007387 */ /* 0x0003e20000100800 */
[----:B------:R-:W-:-:S03]  /*1650*/  IADD3 R0, R6, 0x7f, RZ ;  /* 0x0000007f06007810 */ /* 0x000fc60007ffe0ff */
[----:B------:R-:W-:Y:S01]  /*1660*/  IMAD.IADD R4, R83, 0x1, R4 ;  /* 0x0000000153047824 */ /* 0x000fe200078e0204 */
[----:B------:R-:W-:-:S04]  /*1670*/  SHF.R.S32.HI R3, RZ, 0x1f, R0 ;  /* 0x0000001fff037819 */ /* 0x000fc80000011400 */
[----:B------:R-:W-:Y:S02]  /*1680*/  SHF.R.S32.HI R5, RZ, 0x1f, R4 ;  /* 0x0000001fff057819 */ /* 0x000fe40000011404 */
[----:B------:R-:W-:Y:S02]  /*1690*/  LEA.HI R3, R3, R0, RZ, 0x7 ;  /* 0x0000000003037211 */ /* 0x000fe400078f38ff */
[----:B------:R-:W-:Y:S02]  /*16a0*/  LEA.HI R5, R5, R4, RZ, 0x7 ;  /* 0x0000000405057211 */ /* 0x000fe400078f38ff */
[----:B------:R-:W-:Y:S02]  /*16b0*/  SHF.R.S32.HI R84, RZ, 0x7, R3 ;  /* 0x00000007ff547819 */ /* 0x000fe40000011403 */
[----:B------:R-:W-:-:S04]  /*16c0*/  SHF.R.S32.HI R5, RZ, 0x7, R5 ;  /* 0x00000007ff057819 */ /* 0x000fc80000011405 */
[----:B------:R-:W-:-:S05]  /*16d0*/  VIMNMX R5, R84, R5, PT ;  /* 0x0000000554057248 */ /* 0x000fca0003fe0100 */
[----:B------:R-:W-:-:S05]  /*16e0*/  IMAD R0, R5, 0x80, -R8 ;  /* 0x0000008005007824 */ /* 0x000fca00078e0a08 */
[----:B------:R-:W-:-:S04]  /*16f0*/  VIMNMX R0, R0, R29, PT ;  /* 0x0000001d00007248 */ /* 0x000fc80003fe0100 */
[----:B------:R-:W-:Y:S02]  /*1700*/  ISETP.GT.AND P0, PT, R0, R27, PT ;  /* 0x0000001b0000720c */ /* 0x000fe40003f04270 */
[----:B------:R-:W-:-:S05]  /*1710*/  SHF.R.U32.HI R27, RZ, 0x7, R27 ;  /* 0x00000007ff1b7819 */ /* 0x000fca000001161b */
[----:B------:R-:W-:-:S06]  /*1720*/  IMAD.MOV.U32 R26, RZ, RZ, R27 ;  /* 0x000000ffff1a7224 */ /* 0x000fcc00078e001b */
[----:B------:R-:W-:-:S05]  /*1730*/  @P0 VIADD R0, R0, 0x7f ;  /* 0x0000007f00000836 */ /* 0x000fca0000000000 */
[----:B------:R-:W-:-:S04]  /*1740*/  @P0 SHF.R.S32.HI R3, RZ, 0x1f, R0 ;  /* 0x0000001fff030819 */ /* 0x000fc80000011400 */
[----:B------:R-:W-:-:S04]  /*1750*/  @P0 LEA.HI R3, R3, R0, RZ, 0x7 ;  /* 0x0000000003030211 */ /* 0x000fc800078f38ff */
[----:B------:R-:W-:Y:S02]  /*1760*/  @P0 SHF.R.S32.HI R26, RZ, 0x7, R3 ;  /* 0x00000007ff1a0819 */ /* 0x000fe40000011403 */
[----:B------:R-:W-:Y:S02]  /*1770*/  PLOP3.LUT P0, PT, PT, PT, PT, 0x80, 0x0 ;  /* 0x000000000000781c */ /* 0x000fe40003f0f070 */
[----:B------:R-:W-:-:S13]  /*1780*/  ISETP.GT.AND P1, PT, R26, R27, PT ;  /* 0x0000001b1a00720c */ /* 0x000fda0003f24270 */
[----:B-1----:R-:W-:Y:S05]  /*1790*/  @!P1 BRA `(.L_x_2635) ;  /* 0x0000004000d89947 */ /* 0x002fea0003800000 */
        /* <DEDUP_REMOVED lines=20> */
.L_x_2637:
[----:B------:R-:W-:Y:S05]  /*18e0*/  BSYNC B6 ;  /* 0x0000000000067941 */ /* 0x000fea0003800000 */
.L_x_2636:
        /* <DEDUP_REMOVED lines=9> */
[----:B------:R-:W-:Y:S01]  /*1980*/  MOV R5, UR5 ;  /* 0x0000000500057c02 */ /* 0x000fe20008000f00 */
        /* <DEDUP_REMOVED lines=10> */
.L_x_2639:
[----:B------:R-:W-:Y:S05]  /*1a30*/  BSYNC B6 ;  /* 0x0000000000067941 */ /* 0x000fea0003800000 */
.L_x_2638:
[----:B------:R-:W2:Y:S01]  /*1a40*/  LDL R35, [R1+0x30] ;  /* 0x0000300001237983 */ /* 0x000ea20000100800 */
[----:B------:R-:W-:Y:S01]  /*1a50*/  ULDC.64 UR4, c[0x0][0x9f8] ;  /* 0x00027e0000047ab9 */ /* 0x000fe20000000a00 */
[----:B------:R-:W0:Y:S01]  /*1a60*/  LDC.64 R4, c[0x0][0x3f8] ;  /* 0x0000fe00ff047b82 */ /* 0x000e220000000a00 */
[----:B------:R-:W-:Y:S01]  /*1a70*/  ISETP.NE.U32.AND P0, PT, RZ, UR4, PT ;  /* 0x00000004ff007c0c */ /* 0x000fe2000bf05070 */
[----:B------:R-:W3:Y:S03]  /*1a80*/  LDL.LU R14, [R1+0x4] ;  /* 0x00000400010e7983 */ /* 0x000ee60000300800 */
[----:B------:R-:W-:Y:S01]  /*1a90*/  ISETP.NE.AND.EX P0, PT, RZ, UR5, PT, P0 ;  /* 0x00000005ff007c0c */ /* 0x000fe2000bf05300 */
[----:B------:R-:W4:Y:S02]  /*1aa0*/  LDL R12, [R1+0x34] ;  /* 0x00003400010c7983 */ /* 0x000f240000100800 */
[----:B------:R-:W1:Y:S08]  /*1ab0*/  LDC R59, c[0x0][0x3f4] ;  /* 0x0000fd00ff3b7b82 */ /* 0x000e700000000800 */
[----:B------:R-:W1:Y:S02]  /*1ac0*/  LDC.64 R62, c[0x0][0x408] ;  /* 0x00010200ff3e7b82 */ /* 0x000e640000000a00 */
[----:B------:R-:W-:-:S04]  /*1ad0*/  @P0 IADD3 R6, P1, R36, UR4, RZ ;  /* 0x0000000424060c10 */ /* 0x000fc8000ff3e0ff */
[----:B------:R-:W-:-:S05]  /*1ae0*/  @P0 IADD3.X R7, R32, UR5, RZ, P1, !PT ;  /* 0x0000000520070c10 */ /* 0x000fca0008ffe4ff */
[----:B------:R1:W4:Y:S01]  /*1af0*/  @P0 LDG.E R28, desc[UR40][R6.64] ;  /* 0x00000028061c0981 */ /* 0x000322000c1e1900 */
[----:B------:R-:W1:Y:S01]  /*1b00*/  S2R R32, SR_TID.X ;  /* 0x0000000000207919 */ /* 0x000e620000002100 */
[----:B------:R-:W-:Y:S02]  /*1b10*/  SHF.R.S32.HI R3, RZ, 0x1f, R23 ;  /* 0x0000001fff037819 */ /* 0x000fe40000011417 */
[----:B------:R-:W-:-:S03]  /*1b20*/  SHF.R.S32.HI R153, RZ, 0x1f, R152 ;  /* 0x0000001fff997819 */ /* 0x000fc60000011498 */
[-C--:B0-----:R-:W-:Y:S01]  /*1b30*/  IMAD R0, R3, R4.reuse, RZ ;  /* 0x0000000403007224 */ /* 0x081fe200078e02ff */
[----:B-1----:R-:W-:Y:S01]  /*1b40*/  ISETP.GE.AND P0, PT, R16, R59, PT ;  /* 0x0000003b1000720c */ /* 0x002fe20003f06270 */
[----:B------:R-:W-:Y:S01]  /*1b50*/  IMAD.WIDE.U32 R8, R23, R4, R152 ;  /* 0x0000000417087225 */ /* 0x000fe200078e0098 */
[----:B-----5:R-:W-:-:S03]  /*1b60*/  SHF.R.S32.HI R7, RZ, 0x1f, R24 ;  /* 0x0000001fff077819 */ /* 0x020fc60000011418 */
[C---:B------:R-:W-:Y:S02]  /*1b70*/  IMAD R13, R23.reuse, R5, R0 ;  /* 0x00000005170d7224 */ /* 0x040fe400078e0200 */
[----:B------:R-:W-:-:S04]  /*1b80*/  IMAD.WIDE.U32 R10, R23, R4, R16 ;  /* 0x00000004170a7225 */ /* 0x000fc800078e0010 */
[----:B------:R-:W-:Y:S01]  /*1b90*/  IMAD R0, R3, R62, RZ ;  /* 0x0000003e03007224 */ /* 0x000fe200078e02ff */
[----:B------:R-:W-:Y:S01]  /*1ba0*/  SEL R3, R59, RZ, P0 ;  /* 0x000000ff3b037207 */ /* 0x000fe20000000000 */
[----:B------:R-:W-:Y:S01]  /*1bb0*/  VIADD R36, R32, 0xffffff80 ;  /* 0xffffff8020247836 */ /* 0x000fe20000000000 */
[----:B------:R-:W-:Y:S01]  /*1bc0*/  IADD3 R9, R9, R13, RZ ;  /* 0x0000000d09097210 */ /* 0x000fe20007ffe0ff */
[----:B------:R-:W-:Y:S02]  /*1bd0*/  IMAD R6, R7, R4, RZ ;  /* 0x0000000407067224 */ /* 0x000fe400078e02ff */
[----:B------:R-:W-:Y:S02]  /*1be0*/  IMAD.IADD R11, R13, 0x1, R11 ;  /* 0x000000010d0b7824 */ /* 0x000fe400078e020b */
[-C--:B------:R-:W-:Y:S02]  /*1bf0*/  IMAD R7, R7, R62.reuse, RZ ;  /* 0x0000003e07077224 */ /* 0x080fe400078e02ff */
[----:B------:R-:W-:Y:S01]  /*1c00*/  IMAD.WIDE.U32 R52, R23, R62, R152 ;  /* 0x0000003e17347225 */ /* 0x000fe200078e0098 */
[----:B------:R-:W-:-:S03]  /*1c10*/  SHF.L.U64.HI R66, R4, 0x7, R5 ;  /* 0x0000000704427819 */ /* 0x000fc60000010205 */
[C---:B------:R-:W-:Y:S02]  /*1c20*/  IMAD R15, R23.reuse, R63, R0 ;  /* 0x0000003f170f7224 */ /* 0x040fe400078e0200 */
[----:B------:R-:W-:Y:S01]  /*1c30*/  IMAD.WIDE.U32 R54, R23, R62, R16 ;  /* 0x0000003e17367225 */ /* 0x000fe200078e0010 */
[----:B------:R-:W-:-:S03]  /*1c40*/  SHF.L.U64.HI R64, R62, 0x7, R63 ;  /* 0x000000073e407819 */ /* 0x000fc6000001023f */
[----:B------:R-:W-:Y:S02]  /*1c50*/  IMAD.IADD R3, R16, 0x1, R3 ;  /* 0x0000000110037824 */ /* 0x000fe400078e0203 */
[----:B------:R-:W-:Y:S02]  /*1c60*/  IMAD.IADD R68, R31, 0x1, R30 ;  /* 0x000000011f447824 */ /* 0x000fe400078e021e */
[----:B------:R-:W-:Y:S01]  /*1c70*/  IMAD.WIDE.U32 R20, R24, R4, R8 ;  /* 0x0000000418147225 */ /* 0x000fe200078e0008 */
[----:B------:R-:W-:-:S03]  /*1c80*/  SHF.R.S32.HI R0, RZ, 0x1f, R3 ;  /* 0x0000001fff007819 */ /* 0x000fc60000011403 */
[----:B------:R-:W-:-:S04]  /*1c90*/  IMAD.WIDE.U32 R30, R24, R4, R10 ;  /* 0x00000004181e7225 */ /* 0x000fc800078e000a */
[----:B------:R-:W-:Y:S02]  /*1ca0*/  IMAD.SHL.U32 R65, R4, 0x80, RZ ;  /* 0x0000008004417824 */ /* 0x000fe400078e00ff */
[----:B------:R-:W-:Y:S02]  /*1cb0*/  IMAD R7, R24, R63, R7 ;  /* 0x0000003f18077224 */ /* 0x000fe400078e0207 */
[----:B------:R-:W-:Y:S02]  /*1cc0*/  IMAD.IADD R53, R53, 0x1, R15 ;  /* 0x0000000135357824 */ /* 0x000fe400078e020f */
[----:B------:R-:W-:Y:S01]  /*1cd0*/  IMAD.IADD R55, R15, 0x1, R55 ;  /* 0x000000010f377824 */ /* 0x000fe200078e0237 */
[----:B------:R-:W-:Y:S01]  /*1ce0*/  LEA.HI R0, R0, R3, RZ, 0x3 ;  /* 0x0000000300007211 */ /* 0x000fe200078f18ff */
[----:B------:R-:W-:-:S04]  /*1cf0*/  IMAD.WIDE.U32 R52, R24, R62, R52 ;  /* 0x0000003e18347225 */ /* 0x000fc800078e0034 */
[----:B------:R-:W-:-:S04]  /*1d00*/  IMAD.WIDE.U32 R54, R24, R62, R54 ;  /* 0x0000003e18367225 */ /* 0x000fc800078e0036 */
[----:B------:R-:W-:Y:S01]  /*1d10*/  IMAD R3, R24, R5, R6 ;  /* 0x0000000518037224 */ /* 0x000fe200078e0206 */
[----:B------:R-:W-:-:S03]  /*1d20*/  LOP3.LUT R6, R0, 0xfffffff8, RZ, 0xc0, !PT ;  /* 0xfffffff800067812 */ /* 0x000fc600078ec0ff */
[----:B------:R-:W-:Y:S02]  /*1d30*/  IMAD.IADD R57, R21, 0x1, R3 ;  /* 0x0000000115397824 */ /* 0x000fe400078e0203 */
[----:B------:R-:W-:Y:S01]  /*1d40*/  IMAD.IADD R56, R3, 0x1, R31 ;  /* 0x0000000103387824 */ /* 0x000fe200078e021f */
[----:B------:R-:W-:Y:S01]  /*1d50*/  SHF.R.S32.HI R61, RZ, 0x1f, R34 ;  /* 0x0000001fff3d7819 */ /* 0x000fe20000011422 */
[----:B------:R-:W-:Y:S02]  /*1d60*/  IMAD.SHL.U32 R62, R62, 0x80, RZ ;  /* 0x000000803e3e7824 */ /* 0x000fe400078e00ff */
[----:B------:R-:W-:Y:S01]  /*1d70*/  IMAD.SHL.U32 R59, R59, 0x2, RZ ;  /* 0x000000023b3b7824 */ /* 0x000fe200078e00ff */
[C---:B--2---:R-:W-:Y:S01]  /*1d80*/  LOP3.LUT P1, RZ, R35.reuse, 0x4, RZ, 0xc0, !PT ;  /* 0x0000000423ff7812 */ /* 0x044fe2000782c0ff */
[----:B------:R-:W-:Y:S01]  /*1d90*/  IMAD.SHL.U32 R67, R35, 0x40, RZ ;  /* 0x0000004023437824 */ /* 0x000fe200078e00ff */
[----:B------:R-:W-:Y:S02]  /*1da0*/  SHF.R.U32.HI R35, RZ, 0x7, R32 ;  /* 0x00000007ff237819 */ /* 0x000fe40000011620 */
[----:B---3--:R-:W-:-:S02]  /*1db0*/  LOP3.LUT R14, R14, 0xfffffffd, RZ, 0xc0, !PT ;  /* 0xfffffffd0e0e7812 */ /* 0x008fc400078ec0ff */
[----:B------:R-:W-:-:S04]  /*1dc0*/  SHF.R.S32.HI R32, RZ, 0x1f, R36 ;  /* 0x0000001fff207819 */ /* 0x000fc80000011424 */
[----:B------:R-:W-:-:S03]  /*1dd0*/  LEA.HI R32, R32, R36, RZ, 0x2 ;  /* 0x0000002420207211 */ /* 0x000fc600078f10ff */
[----:B------:R-:W-:Y:S02]  /*1de0*/  @P1 LOP3.LUT R14, R14, 0x2, RZ, 0xfc, !PT ;  /* 0x000000020e0e1812 */ /* 0x000fe400078efcff */
[----:B------:R-:W-:-:S03]  /*1df0*/  LOP3.LUT R32, R32, 0xfffffffc, RZ, 0xc0, !PT ;  /* 0xfffffffc20207812 */ /* 0x000fc600078ec0ff */
[----:B------:R0:W-:Y:S01]  /*1e00*/  STL [R1+0x4], R14 ;  /* 0x0000040e01007387 */ /* 0x0001e20000100800 */
[----:B------:R-:W-:Y:S01]  /*1e10*/  LOP3.LUT R67, R67, 0x1c0, RZ, 0xc0, !PT ;  /* 0x000001c043437812 */ /* 0x000fe200078ec0ff */
[----:B------:R-:W-:Y:S01]  /*1e20*/  IMAD.IADD R32, R36, 0x1, -R32 ;  /* 0x0000000124207824 */ /* 0x000fe200078e0a20 */
[----:B------:R-:W-:Y:S02]  /*1e30*/  ISETP.NE.AND P6, PT, R35, 0x1, PT ;  /* 0x000000012300780c */ /* 0x000fe40003fc5270 */
[----:B0-----:R-:W-:-:S04]  /*1e40*/  SHF.R.S32.HI R14, RZ, 0x1f, R36 ;  /* 0x0000001fff0e7819 */ /* 0x001fc80000011424 */
[----:B------:R-:W-:Y:S01]  /*1e50*/  LEA.HI R14, R14, R36, RZ, 0x5 ;  /* 0x000000240e0e7211 */ /* 0x000fe200078f28ff */
[----:B------:R-:W-:Y:S01]  /*1e60*/  VIADD R36, R23, 0x60 ;  /* 0x0000006017247836 */ /* 0x000fe20000000000 */
[----:B------:R-:W-:Y:S02]  /*1e70*/  SHF.R.U32.HI R63, RZ, 0x3, R67 ;  /* 0x00000003ff3f7819 */ /* 0x000fe40000011643 */
[----:B------:R-:W-:Y:S02]  /*1e80*/  LOP3.LUT R4, R67, 0x18, R16, 0xf8, !PT ;  /* 0x0000001843047812 */ /* 0x000fe400078ef810 */
[----:B------:R-:W-:Y:S02]  /*1e90*/  SHF.L.U32 R36, R36, 0x6, RZ ;  /* 0x0000000624247819 */ /* 0x000fe400000006ff */
[----:B------:R-:W-:Y:S02]  /*1ea0*/  LOP3.LUT R4, R4, R63, RZ, 0x3c, !PT ;  /* 0x0000003f04047212 */ /* 0x000fe400078e3cff */
[----:B------:R-:W-:Y:S01]  /*1eb0*/  SHF.R.S32.HI R14, RZ, 0x5, R14 ;  /* 0x00000005ff0e7819 */ /* 0x000fe2000001140e */
[----:B------:R-:W-:Y:S01]  /*1ec0*/  IMAD R60, R32, 0x60, R23 ;  /* 0x00000060203c7824 */ /* 0x000fe200078e0217 */
[----:B------:R-:W-:Y:S01]  /*1ed0*/  LOP3.LUT R36, R36, 0x1c0, RZ, 0xc0, !PT ;  /* 0x000001c024247812 */ /* 0x000fe200078ec0ff */
[----:B------:R-:W-:Y:S01]  /*1ee0*/  IMAD.IADD R32, R7, 0x1, R55 ;  /* 0x0000000107207824 */ /* 0x000fe200078e0237 */
[----:B------:R-:W-:Y:S01]  /*1ef0*/  IADD3 R82, R35, 0x8, RZ ;  /* 0x0000000823527810 */ /* 0x000fe20007ffe0ff */
[----:B------:R-:W-:Y:S01]  /*1f00*/  IMAD R58, R14, 0x200, R4 ;  /* 0x000002000e3a7824 */ /* 0x000fe200078e0204 */
[--C-:B------:R-:W-:Y:S01]  /*1f10*/  LOP3.LUT R4, R67, 0x38, R0.reuse, 0xf8, !PT ;  /* 0x0000003843047812 */ /* 0x100fe200078ef800 */
[----:B------:R-:W-:Y:S01]  /*1f20*/  IMAD.IADD R35, R53, 0x1, R7 ;  /* 0x0000000135237824 */ /* 0x000fe200078e0207 */
[----:B------:R-:W-:-:S02]  /*1f30*/  SHF.R.S32.HI R7, RZ, 0x3, R0 ;  /* 0x00000003ff077819 */ /* 0x000fc40000011400 */
[----:B------:R-:W-:Y:S01]  /*1f40*/  LOP3.LUT R0, R36, 0x38, R0, 0xf8, !PT ;  /* 0x0000003824007812 */ /* 0x000fe200078ef800 */
[----:B------:R-:W-:Y:S01]  /*1f50*/  VIADD R36, R23, 0x60 ;  /* 0x0000006017247836 */ /* 0x000fe20000000000 */
[----:B------:R-:W-:Y:S05]  /*1f60*/  @!P6 WARPSYNC.ALL ;  /* 0x000000000000e948 */ /* 0x000fea0003800000 */
[----:B------:R-:W-:Y:S01]  /*1f70*/  IMAD.SHL.U32 R36, R36, 0x40, RZ ;  /* 0x0000004024247824 */ /* 0x000fe200078e00ff */
[----:B------:R-:W-:Y:S01]  /*1f80*/  LOP3.LUT R3, R4, R63, RZ, 0x3c, !PT ;  /* 0x0000003f04037212 */ /* 0x000fe200078e3cff */
[----:B------:R-:W-:-:S03]  /*1f90*/  ULDC UR4, c[0x0][0x2f4] ;  /* 0x0000bd0000047ab9 */ /* 0x000fc60000000800 */
[----:B------:R-:W-:-:S04]  /*1fa0*/  LOP3.LUT R36, R36, 0x1c0, RZ, 0xc0, !PT ;  /* 0x000001c024247812 */ /* 0x000fc800078ec0ff */
[----:B------:R-:W-:-:S04]  /*1fb0*/  SHF.R.U32.HI R36, RZ, 0x3, R36 ;  /* 0x00000003ff247819 */ /* 0x000fc80000011624 */
[----:B------:R-:W-:Y:S01]  /*1fc0*/  LOP3.LUT R0, R0, R36, RZ, 0x3c, !PT ;  /* 0x0000002400007212 */ /* 0x000fe200078e3cff */
[----:B------:R-:W-:Y:S01]  /*1fd0*/  IMAD R3, R14, 0x200, R3 ;  /* 0x000002000e037824 */ /* 0x000fe200078e0203 */
[----:B------:R-:W-:Y:S01]  /*1fe0*/  @!P6 BAR.SYNC.DEFER_BLOCKING 0x9, 0x100 ;  /* 0x024400000000eb1d */ /* 0x000fe20000010000 */
[----:B------:R-:W-:Y:S02]  /*1ff0*/  ISETP.GE.AND P1, PT, R16, UR4, PT ;  /* 0x0000000410007c0c */ /* 0x000fe4000bf26270 */
[----:B------:R-:W-:Y:S01]  /*2000*/  ISETP.GE.AND P2, PT, R18, UR4, PT ;  /* 0x0000000412007c0c */ /* 0x000fe2000bf46270 */
[----:B----4-:R-:W-:Y:S01]  /*2010*/  IMAD.IADD R0, R12, 0x1, R0 ;  /* 0x000000010c007824 */ /* 0x010fe200078e0200 */
[----:B------:R-:W-:Y:S02]  /*2020*/  SHF.R.S32.HI R5, RZ, 0x1f, R28 ;  /* 0x0000001fff057819 */ /* 0x000fe4000001141c */
[----:B------:R-:W-:-:S09]  /*2030*/  SHF.R.S32.HI R4, RZ, 0x1f, R6 ;  /* 0x0000001fff047819 */ /* 0x000fd20000011406 */
.L_x_2695:
[----:B--2---:R-:W2:Y:S01]  /*2040*/  LDL R38, [R1+0x30] ;  /* 0x0000300001267983 */ /* 0x004ea20000100800 */
[----:B------:R-:W0:Y:S03]  /*2050*/  LDC R73, c[0x0][0x430] ;  /* 0x00010c00ff497b82 */ /* 0x000e260000000800 */
[----:B---34-:R-:W3:Y:S01]  /*2060*/  LDL.LU R37, [R1+0x4] ;  /* 0x0000040001257983 */ /* 0x018ee20000300800 */
[----:B------:R-:W-:Y:S02]  /*2070*/  VIADD R26, R26, 0xffffffff ;  /* 0xffffffff1a1a7836 */ /* 0x000fe40000000000 */
[----:B------:R-:W-:Y:S02]  /*2080*/  IMAD.MOV.U32 R72, RZ, RZ, RZ ;  /* 0x000000ffff487224 */ /* 0x000fe400078e00ff */
        /* <DEDUP_REMOVED lines=16> */
[----:B------:R-:W-:-:S05]  /*2190*/  @!P3 IMAD.WIDE.U32 R10, R28, R10, R12 ;  /* 0x0000000a1c0ab225 */ /* 0x000fca00078e000c */
[----:B------:R-:W-:Y:S02]  /*21a0*/  @!P3 IADD3 R11, R11, R15, RZ ;  /* 0x0000000f0b0bb210 */ /* 0x000fe40007ffe0ff */
        /* <DEDUP_REMOVED lines=8> */
[----:B------:R-:W-:-:S02]  /*2230*/  IMAD.MOV R12, RZ, RZ, -R12 ;  /* 0x000000ffff0c7224 */ /* 0x000fc400078e0a0c */
[----:B------:R-:W-:Y:S02]  /*2240*/  IMAD R71, R10, 0x2, R25 ;  /* 0x000000020a477824 */ /* 0x000fe400078e0219 */
[----:B------:R-:W-:Y:S01]  /*2250*/  IMAD R73, R73, R12, R36 ;  /* 0x0000000c49497224 */ /* 0x000fe200078e0224 */
[----:B--2---:R-:W-:Y:S02]  /*2260*/  LOP3.LUT P5, RZ, R38, 0x4, RZ, 0xc0, !PT ;  /* 0x0000000426ff7812 */ /* 0x004fe400078ac0ff */
[----:B---3--:R-:W-:-:S04]  /*2270*/  LOP3.LUT R37, R37, 0xfffffffe, RZ, 0xc0, !PT ;  /* 0xfffffffe25257812 */ /* 0x008fc800078ec0ff */
[----:B------:R-:W-:Y:S02]  /*2280*/  @P3 LOP3.LUT R37, R37, 0x1, RZ, 0xfc, !PT ;  /* 0x0000000125253812 */ /* 0x000fe400078efcff */
[----:B------:R-:W-:-:S03]  /*2290*/  ISETP.GE.AND P3, PT, R78, 0x1, PT ;  /* 0x000000014e00780c */ /* 0x000fc60003f66270 */
[----:B------:R0:W-:Y:S02]  /*22a0*/  STL [R1+0x4], R37 ;  /* 0x0000042501007387 */ /* 0x0001e40000100800 */
[----:B------:R-:W-:-:S04]  /*22b0*/  @P5 VIADD R70, R10, 0xffffffe0 ;  /* 0xffffffe00a465836 */ /* 0x000fc80000000000 */
[----:B------:R-:W-:-:S04]  /*22c0*/  IMAD R70, R70, 0x2, R25 ;  /* 0x0000000246467824 */ /* 0x000fc800078e0219 */
[----:B0-----:R-:W-:Y:S05]  /*22d0*/  @!P3 BRA `(.L_x_2641) ;  /* 0x0000002c0074b947 */ /* 0x001fea0003800000 */
[----:B------:R-:W-:Y:S01]  /*22e0*/  SHF.R.S32.HI R74, RZ, 0x1f, R73 ;  /* 0x0000001fff4a7819 */ /* 0x000fe20000011449 */
[----:B------:R-:W-:Y:S01]  /*22f0*/  ULDC.64 UR4, c[0x0][0x300] ;  /* 0x0000c00000047ab9 */ /* 0x000fe20000000a00 */
[----:B-----5:R-:W-:Y:S01]  /*2300*/  SHF.R.S32.HI R75, RZ, 0x1f, R72 ;  /* 0x0000001fff4b7819 */ /* 0x020fe20000011448 */
[----:B------:R-:W-:-:S04]  /*2310*/  IMAD.WIDE.U32 R8, R73, UR4, RZ ;  /* 0x0000000449087c25 */ /* 0x000fc8000f8e00ff */
[----:B------:R-:W-:Y:S02]  /*2320*/  IMAD R10, R74, UR4, RZ ;  /* 0x000000044a0a7c24 */ /* 0x000fe4000f8e02ff */
[----:B------:R-:W-:Y:S02]  /*2330*/  IMAD R76, R26, -0x80, R29 ;  /* 0xffffff801a4c7824 */ /* 0x000fe400078e021d */
[----:B------:R-:W-:Y:S01]  /*2340*/  IMAD R11, R73, UR5, R10 ;  /* 0x00000005490b7c24 */ /* 0x000fe2000f8e020a */
[----:B------:R-:W-:Y:S01]  /*2350*/  ULDC.64 UR4, c[0x0][0x310] ;  /* 0x0000c40000047ab9 */ /* 0x000fe20000000a00 */
[----:B------:R-:W-:Y:S01]  /*2360*/  IMAD R10, R66, R26, RZ ;  /* 0x0000001a420a7224 */ /* 0x000fe200078e02ff */
[----:B------:R-:W-:Y:S01]  /*2370*/  VIMNMX R76, R76, 0x80, PT ;  /* 0x000000804c4c7848 */ /* 0x000fe20003fe0100 */
[----:B------:R-:W-:Y:S02]  /*2380*/  IMAD R13, R75, UR4, RZ ;  /* 0x000000044b0d7c24 */ /* 0x000fe4000f8e02ff */
[----:B------:R-:W-:-:S02]  /*2390*/  IMAD.IADD R9, R9, 0x1, R11 ;  /* 0x0000000109097824 */ /* 0x000fc400078e020b */
[C---:B------:R-:W-:Y:S02]  /*23a0*/  IMAD R13, R72.reuse, UR5, R13 ;  /* 0x00000005480d7c24 */ /* 0x040fe4000f8e020d */
[----:B------:R-:W-:Y:S01]  /*23b0*/  IMAD.WIDE.U32 R8, R72, UR4, R8 ;  /* 0x0000000448087c25 */ /* 0x000fe2000f8e0008 */
[----:B------:R-:W-:-:S03]  /*23c0*/  ULDC.64 UR4, c[0x0][0x308] ;  /* 0x0000c20000047ab9 */ /* 0x000fc60000000a00 */
[----:B------:R-:W-:Y:S01]  /*23d0*/  IMAD R11, R61, UR4, RZ ;  /* 0x000000043d0b7c24 */ /* 0x000fe2000f8e02ff */
[----:B------:R-:W-:Y:S01]  /*23e0*/  IADD3 R9, R9, R13, RZ ;  /* 0x0000000d09097210 */ /* 0x000fe20007ffe0ff */
[----:B------:R-:W-:Y:S02]  /*23f0*/  IMAD R13, R64, R26, RZ ;  /* 0x0000001a400d7224 */ /* 0x000fe400078e02ff */
[C---:B------:R-:W-:Y:S02]  /*2400*/  IMAD R11, R34.reuse, UR5, R11 ;  /* 0x00000005220b7c24 */ /* 0x040fe4000f8e020b */
[----:B------:R-:W-:Y:S01]  /*2410*/  IMAD.WIDE.U32 R86, R34, UR4, R8 ;  /* 0x0000000422567c25 */ /* 0x000fe2000f8e0008 */
[----:B------:R-:W-:Y:S01]  /*2420*/  ULDC.64 UR4, c[0x0][0x2e8] ;  /* 0x0000ba0000047ab9 */ /* 0x000fe20000000a00 */
[----:B------:R-:W-:Y:S02]  /*2430*/  SHF.R.S32.HI R8, RZ, 0x1f, R26 ;  /* 0x0000001fff087819 */ /* 0x000fe4000001141a */
[----:B------:R-:W-:Y:S01]  /*2440*/  IMAD.IADD R9, R87, 0x1, R11 ;  /* 0x0000000157097824 */ /* 0x000fe200078e020b */
[----:B------:R-:W-:Y:S01]  /*2450*/  LEA R85, P3, R86, UR4, 0x1 ;  /* 0x0000000456557c11 */ /* 0x000fe2000f8608ff */
[----:B------:R-:W-:Y:S01]  /*2460*/  ULDC.U8 UR4, c[0x0][0x410] ;  /* 0x0001040000047ab9 */ /* 0x000fe20000000000 */
[----:B------:R-:W-:-:S02]  /*2470*/  IMAD R77, R8, R65, R10 ;  /* 0x00000041084d7224 */ /* 0x000fc400078e020a */
[----:B------:R-:W-:Y:S01]  /*2480*/  LEA.HI.X R86, R86, UR5, R9, 0x1, P3 ;  /* 0x0000000556567c11 */ /* 0x000fe200098f0c09 */
[----:B------:R-:W-:Y:S01]  /*2490*/  IMAD R13, R8, R62, R13 ;  /* 0x0000003e080d7224 */ /* 0x000fe200078e020d */
[----:B------:R-:W-:Y:S01]  /*24a0*/  ISETP.NE.AND P3, PT, RZ, UR4, PT ;  /* 0x00000004ff007c0c */ /* 0x000fe2000bf65270 */
[----:B------:R-:W-:-:S04]  /*24b0*/  IMAD.WIDE.U32 R10, R65, R26, RZ ;  /* 0x0000001a410a7225 */ /* 0x000fc800078e00ff */
[----:B------:R-:W-:-:S04]  /*24c0*/  IMAD.WIDE.U32 R8, R62, R26, RZ ;  /* 0x0000001a3e087225 */ /* 0x000fc800078e00ff */
[----:B------:R-:W-:Y:S02]  /*24d0*/  IMAD.IADD R77, R11, 0x1, R77 ;  /* 0x000000010b4d7824 */ /* 0x000fe400078e024d */
[----:B------:R-:W-:Y:S02]  /*24e0*/  IMAD.IADD R69, R9, 0x1, R13 ;  /* 0x0000000109457824 */ /* 0x000fe400078e020d */
[----:B------:R-:W-:Y:S05]  /*24f0*/  @!P3 BRA `(.L_x_2642) ;  /* 0x00000014005cb947 */ /* 0x000fea0003800000 */
[----:B------:R0:W5:Y:S01]  /*2500*/  LDL R80, [R1] ;  /* 0x0000000001507983 */ /* 0x0001620000100800 */
        /* <DEDUP_REMOVED lines=31> */
.L_x_2644:
[----:B------:R-:W-:Y:S05]  /*2700*/  BSYNC B1 ;  /* 0x0000000000017941 */ /* 0x000fea0003800000 */
.L_x_2643:
[----:B0-----:R-:W-:Y:S01]  /*2710*/  VIADD R12, R23, 0x60 ;  /* 0x00000060170c7836 */ /* 0x001fe20000000000 */
[----:B------:R-:W-:Y:S01]  /*2720*/  BSSY B1, `(.L_x_2645) ;  /* 0x0000021000017945 */ /* 0x000fe20003800000 */
[----:B-----5:R-:W-:Y:S02]  /*2730*/  IMAD.MOV.U32 R15, RZ, RZ, R44 ;  /* 0x000000ffff0f7224 */ /* 0x020fe400078e002c */
[----:B------:R-:W-:Y:S01]  /*2740*/  IMAD.MOV.U32 R79, RZ, RZ, R45 ;  /* 0x000000ffff4f7224 */ /* 0x000fe200078e002d */
[----:B------:R-:W-:-:S13]  /*2750*/  ISETP.GE.AND P4, PT, R12, R76, PT ;  /* 0x0000004c0c00720c */ /* 0x000fda0003f86270 */
[----:B------:R-:W-:Y:S05]  /*2760*/  @P4 BRA `(.L_x_2646) ;  /* 0x0000000000704947 */ /* 0x000fea0003800000 */
[----:B------:R-:W0:Y:S01]  /*2770*/  LDC.64 R12, c[0x0][0x3f8] ;  /* 0x0000fe00ff0c7b82 */ /* 0x000e220000000a00 */
[----:B------:R-:W-:Y:S01]  /*2780*/  MOV R11, R77 ;  /* 0x0000004d000b7202 */ /* 0x000fe20000000f00 */
[----:B------:R-:W-:Y:S01]  /*2790*/  IMAD.MOV.U32 R9, RZ, RZ, R69 ;  /* 0x000000ffff097224 */ /* 0x000fe200078e0045 */
[----:B------:R-:W-:Y:S01]  /*27a0*/  ULDC.64 UR4, c[0x0][0x3e8] ;  /* 0x0000fa0000047ab9 */ /* 0x000fe20000000a00 */
        /* <DEDUP_REMOVED lines=24> */
.L_x_2646:
[----:B------:R-:W-:Y:S05]  /*2930*/  BSYNC B1 ;  /* 0x0000000000017941 */ /* 0x000fea0003800000 */
.L_x_2645:
[----:B0-----:R-:W-:Y:S01]  /*2940*/  IMAD.MOV.U32 R8, RZ, RZ, R48 ;  /* 0x000000ffff087224 */ /* 0x001fe200078e0030 */
[----:B------:R-:W-:Y:S01]  /*2950*/  ISETP.NE.AND P5, PT, R156, 0x3, PT ;  /* 0x000000039c00780c */ /* 0x000fe20003fa5270 */
        /* <DEDUP_REMOVED lines=10> */
[----:B-----5:R-:W-:Y:S01]  /*2a00*/  IMAD.MOV.U32 R8, RZ, RZ, R36 ;  /* 0x000000ffff087224 */ /* 0x020fe200078e0024 */
[----:B------:R-:W-:Y:S01]  /*2a10*/  PRMT R87, R87, 0x5410, R11 ;  /* 0x0000541057577816 */ /* 0x000fe2000000000b */
[----:B------:R-:W-:Y:S01]  /*2a20*/  IMAD.MOV.U32 R10, RZ, RZ, R40 ;  /* 0x000000ffff0a7224 */ /* 0x000fe200078e0028 */
[----:B------:R-:W-:Y:S01]  /*2a30*/  PRMT R93, R9, 0x7610, R93 ;  /* 0x00007610095d7816 */ /* 0x000fe2000000005d */
[----:B------:R-:W-:Y:S01]  /*2a40*/  IMAD.MOV.U32 R11, RZ, RZ, R41 ;  /* 0x000000ffff0b7224 */ /* 0x000fe200078e0029 */
[----:B------:R-:W-:-:S02]  /*2a50*/  MOV R9, R37 ;  /* 0x0000002500097202 */ /* 0x000fc40000000f00 */
        /* <DEDUP_REMOVED lines=8> */
[----:B------:R-:W-:Y:S02]  /*2ae0*/  PRMT R95, R79, 0x7610, R95 ;  /* 0x000076104f5f7816 */ /* 0x000fe4000000005f */
[----:B------:R-:W-:-:S02]  /*2af0*/  PRMT R87, R8, 0x7610, R87 ;  /* 0x0000761008577816 */ /* 0x000fc40000000057 */
[----:B------:R-:W-:Y:S02]  /*2b00*/  PRMT R88, R9, 0x7610, R88 ;  /* 0x0000761009587816 */ /* 0x000fe40000000058 */
[----:B------:R-:W-:Y:S02]  /*2b10*/  PRMT R91, R10, 0x7610, R91 ;  /* 0x000076100a5b7816 */ /* 0x000fe4000000005b */
[----:B------:R-:W-:Y:S01]  /*2b20*/  PRMT R92, R11, 0x7610, R92 ;  /* 0x000076100b5c7816 */ /* 0x000fe2000000005c */
[----:B------:R-:W-:Y:S06]  /*2b30*/  @!P5 BRA `(.L_x_2647) ;  /* 0x000000000004d947 */ /* 0x000fec0003800000 */
[----:B------:R-:W-:Y:S01]  /*2b40*/  BPT.TRAP 0x1 ;  /* 0x000000040000795c */ /* 0x000fe20000300000 */
.L_x_2647:
[----:B------:R-:W-:Y:S01]  /*2b50*/  IMAD R69, R19, 0x8, R2 ;  /* 0x0000000813457824 */ /* 0x000fe200078e0202 */
[----:B------:R-:W-:Y:S01]  /*2b60*/  SHF.L.U32 R77, R157, 0x1f, RZ ;  /* 0x0000001f9d4d7819 */ /* 0x000fe200000006ff */
[----:B------:R-:W-:Y:S03]  /*2b70*/  BSSY B1, `(.L_x_2648) ;  /* 0x0000003000017945 */ /* 0x000fe60003800000 */
[----:B------:R-:W0:Y:S02]  /*2b80*/  SYNCS.PHASECHK.TRANS64.TRYWAIT P6, [R69+URZ+0x16890], R77 ;  /* 0x0168904d450075a7 */ /* 0x000e2400080c017f */
[----:B0-----:R-:W-:Y:S05]  /*2b90*/  @!P6 BRA `(.L_x_2649) ;  /* 0x000001780058e947 */ /* 0x001fea0003800000 */
.L_x_2891:
[----:B------:R-:W-:Y:S05]  /*2ba0*/  BSYNC B1 ;  /* 0x0000000000017941 */ /* 0x000fea0003800000 */
.L_x_2648:
[----:B------:R-:W-:-:S03]  /*2bb0*/  UMOV UR4, 0xffffffff ;  /* 0xffffffff00047882 */ /* 0x000fc60000000000 */
[----:B------:R-:W-:Y:S05]  /*2bc0*/  BRA.DIV UR4, `(.L_x_2650) ;  /* 0x0000017a04607947 */ /* 0x000fea000b800000 */
[----:B------:R1:W2:Y:S04]  /*2bd0*/  SHFL.IDX PT, R79, R86, RZ, 0x1c1f ;  /* 0x001c1fff564f7589 */ /* 0x0002a800000e0000 */
[----:B------:R1:W3:Y:S02]  /*2be0*/  SHFL.IDX PT, R14, R85, RZ, 0x1c1f ;  /* 0x001c1fff550e7589 */ /* 0x0002e400000e0000 */
.L_x_2895:
        /* <DEDUP_REMOVED lines=10> */
[--C-:B------:R-:W-:Y:S02]  /*2c90*/  SHF.R.U64 R100, R50, 0x10, R51.reuse ;  /* 0x0000001032647819 */ /* 0x100fe40000001233 */
[----:B------:R-:W-:Y:S01]  /*2ca0*/  SHF.R.U32.HI R102, RZ, 0x10, R51 ;  /* 0x00000010ff667819 */ /* 0x000fe20000011633 */
[----:B0-----:R-:W-:Y:S01]  /*2cb0*/  IMAD.U32 R51, R9, 0x10000, RZ ;  /* 0x0001000009337824 */ /* 0x001fe200078e00ff */
[--C-:B------:R-:W-:Y:S02]  /*2cc0*/  SHF.R.U32.HI R98, RZ, 0x10, R49.reuse ;  /* 0x00000010ff627819 */ /* 0x100fe40000011631 */
[----:B------:R-:W-:Y:S01]  /*2cd0*/  SHF.R.U64 R97, R48, 0x10, R49 ;  /* 0x0000001030617819 */ /* 0x000fe20000001231 */
[C---:B------:R-:W-:Y:S01]  /*2ce0*/  IMAD.U32 R48, R10.reuse, 0x10000, RZ ;  /* 0x000100000a307824 */ /* 0x040fe200078e00ff */
[----:B------:R-:W-:Y:S02]  /*2cf0*/  LOP3.LUT R49, R10, 0xffff0000, RZ, 0xc0, !PT ;  /* 0xffff00000a317812 */ /* 0x000fe400078ec0ff */
[----:B------:R-:W-:-:S02]  /*2d00*/  PRMT R100, R81, 0x5432, R100 ;  /* 0x0000543251647816 */ /* 0x000fc40000000064 */
[----:B------:R-:W-:Y:S02]  /*2d10*/  PRMT R102, R87, 0x5432, R102 ;  /* 0x0000543257667816 */ /* 0x000fe40000000066 */
[C---:B------:R-:W-:Y:S02]  /*2d20*/  LOP3.LUT R15, R11.reuse, 0xffff0000, RZ, 0xc0, !PT ;  /* 0xffff00000b0f7812 */ /* 0x040fe400078ec0ff */
[----:B------:R-:W-:Y:S01]  /*2d30*/  SHF.L.U32 R10, R11, 0x10, RZ ;  /* 0x000000100b0a7819 */ /* 0x000fe200000006ff */
[----:B------:R-:W-:Y:S01]  /*2d40*/  IMAD.U32 R103, R102, 0x10000, RZ ;  /* 0x0001000066677824 */ /* 0x000fe200078e00ff */
[----:B------:R-:W-:Y:S02]  /*2d50*/  PRMT R98, R80, 0x5432, R98 ;  /* 0x0000543250627816 */ /* 0x000fe40000000062 */
[----:B------:R-:W-:Y:S01]  /*2d60*/  PRMT R11, R99, 0x5410, R97 ;  /* 0x00005410630b7816 */ /* 0x000fe20000000061 */
[----:B------:R-:W-:Y:S01]  /*2d70*/  FMUL.FTZ R105, R49, R103 ;  /* 0x0000006731697220 */ /* 0x000fe20000410000 */
[----:B------:R-:W-:Y:S01]  /*2d80*/  LOP3.LUT R50, R9, 0xffff0000, RZ, 0xc0, !PT ;  /* 0xffff000009327812 */ /* 0x000fe200078ec0ff */
        /* <DEDUP_REMOVED lines=8> */
[-C--:B------:R-:W-:Y:S01]  /*2e10*/  FMUL.FTZ R106, R50, R97.reuse ;  /* 0x00000061326a7220 */ /* 0x080fe20000410000 */
[----:B------:R-:W-:Y:S01]  /*2e20*/  LOP3.LUT R50, R8, 0xffff0000, RZ, 0xc0, !PT ;  /* 0xffff000008327812 */ /* 0x000fe200078ec0ff */
[----:B------:R-:W-:Y:S01]  /*2e30*/  FFMA.FTZ R8, R51, R97, -R104 ;  /* 0x0000006133087223 */ /* 0x000fe20000010868 */
[----:B------:R-:W-:-:S02]  /*2e40*/  IMAD.U32 R100, R100, 0x10000, RZ ;  /* 0x0001000064647824 */ /* 0x000fc400078e00ff */
[C---:B------:R-:W-:Y:S01]  /*2e50*/  FFMA.FTZ R104, R48.reuse, R103, R49 ;  /* 0x0000006730687223 */ /* 0x040fe20000010031 */
[----:B------:R-:W-:Y:S02]  /*2e60*/  IMAD.U32 R11, R11, 0x10000, RZ ;  /* 0x000100000b0b7824 */ /* 0x000fe400078e00ff */
[C---:B------:R-:W-:Y:S01]  /*2e70*/  FMUL.FTZ R49, R15.reuse, R102 ;  /* 0x000000660f317220 */ /* 0x040fe20000410000 */
[----:B------:R-:W-:Y:S01]  /*2e80*/  FFMA.FTZ R105, R48, R99, -R105 ;  /* 0x0000006330697223 */ /* 0x000fe20000010869 */
[----:B------:R-:W-:Y:S01]  /*2e90*/  FMUL.FTZ R97, R15, R98 ;  /* 0x000000620f617220 */ /* 0x000fe20000410000 */
[C---:B------:R-:W-:Y:S01]  /*2ea0*/  FMUL.FTZ R48, R50.reuse, R100 ;  /* 0x0000006432307220 */ /* 0x040fe20000410000 */
[----:B------:R-:W-:Y:S01]  /*2eb0*/  FMUL.FTZ R15, R50, R11 ;  /* 0x0000000b320f7220 */ /* 0x000fe20000410000 */
[C---:B------:R-:W-:Y:S01]  /*2ec0*/  FFMA.FTZ R49, R10.reuse, R98, -R49 ;  /* 0x000000620a317223 */ /* 0x040fe20000010831 */
[----:B------:R-:W-:Y:S01]  /*2ed0*/  FFMA.FTZ R51, R51, R101, R106 ;  /* 0x0000006533337223 */ /* 0x000fe2000001006a */
[----:B------:R-:W-:Y:S01]  /*2ee0*/  FFMA.FTZ R10, R10, R102, R97 ;  /* 0x000000660a0a7223 */ /* 0x000fe20000010061 */
[C---:B------:R-:W-:Y:S01]  /*2ef0*/  FFMA.FTZ R48, R9.reuse, R11, -R48 ;  /* 0x0000000b09307223 */ /* 0x040fe20000010830 */
[----:B------:R-:W-:-:S02]  /*2f00*/  FFMA.FTZ R15, R9, R100, R15 ;  /* 0x00000064090f7223 */ /* 0x000fc4000001000f */
[----:B------:R-:W-:Y:S02]  /*2f10*/  F2FP.BF16.F32.PACK_AB R9, R51, R8 ;  /* 0x000000083309723e */ /* 0x000fe400000010ff */
[----:B------:R-:W-:Y:S02]  /*2f20*/  F2FP.BF16.F32.PACK_AB R11, R10, R49 ;  /* 0x000000310a0b723e */ /* 0x000fe400000010ff */
[----:B------:R-:W-:Y:S02]  /*2f30*/  F2FP.BF16.F32.PACK_AB R10, R104, R105 ;  /* 0x00000069680a723e */ /* 0x000fe400000010ff */
[----:B------:R-:W-:-:S07]  /*2f40*/  F2FP.BF16.F32.PACK_AB R8, R15, R48 ;  /* 0x000000300f08723e */ /* 0x000fce00000010ff */
.L_x_2656:
[----:B------:R-:W-:Y:S05]  /*2f50*/  BSYNC B3 ;  /* 0x0000000000037941 */ /* 0x000fea0003800000 */
.L_x_2655:
[----:B0-----:R4:W-:Y:S02]  /*2f60*/  ST.E.128 desc[UR40][R12.64], R8 ;  /* 0x000000080c007985 */ /* 0x0019e4000c101d28 */
.L_x_2654:
[----:B------:R-:W-:Y:S05]  /*2f70*/  BSYNC B2 ;  /* 0x0000000000027941 */ /* 0x000fea0003800000 */
.L_x_2653:
[----:B------:R-:W-:Y:S05]  /*2f80*/  @P2 BRA `(.L_x_2652) ;  /* 0x0000000000d82947 */ /* 0x000fea0003800000 */
[----:B------:R-:W5:Y:S01]  /*2f90*/  LDL R15, [R1] ;  /* 0x00000000010f7983 */ /* 0x000f620000100800 */
[C---:B---34-:R-:W-:Y:S01]  /*2fa0*/  LEA R12, P3, R18.reuse, R14, 0x1 ;  /* 0x0000000e120c7211 */ /* 0x058fe200078608ff */
[----:B------:R-:W-:Y:S02]  /*2fb0*/  BSSY B2, `(.L_x_2657) ;  /* 0x0000032000027945 */ /* 0x000fe40003800000 */
[----:B------:R3:W4:Y:S01]  /*2fc0*/  LDS.128 R8, [R70+0xe000] ;  /* 0x00e0000046087984 */ /* 0x0007220000000c00 */
[----:B--2---:R-:W-:Y:S02]  /*2fd0*/  LEA.HI.X R13, R18, R79, R155, 0x1, P3 ;  /* 0x0000004f120d7211 */ /* 0x004fe400018f0c9b */
[----:B-----5:R-:W-:-:S13]  /*2fe0*/  ISETP.GE.AND P3, PT, R15, R78, PT ;  /* 0x0000004e0f00720c */ /* 0x020fda0003f66270 */
[----:B---34-:R-:W-:Y:S05]  /*2ff0*/  @P3 BRA `(.L_x_2658) ;  /* 0x0000000000b43947 */ /* 0x018fea0003800000 */
[----:B------:R-:W-:Y:S01]  /*3000*/  SHF.R.U64 R51, R44, 0x10, R45 ;  /* 0x000000102c337819 */ /* 0x000fe2000000122d */
[----:B------:R-:W-:Y:S01]  /*3010*/  IMAD.U32 R15, R10, 0x10000, RZ ;  /* 0x000100000a0f7824 */ /* 0x000fe200078e00ff */
[--C-:B------:R-:W-:Y:S02]  /*3020*/  SHF.R.U64 R49, R46, 0x10, R47.reuse ;  /* 0x000000102e317819 */ /* 0x100fe4000000122f */
[----:B------:R-:W-:Y:S02]  /*3030*/  SHF.R.U32.HI R46, RZ, 0x10, R47 ;  /* 0x00000010ff2e7819 */ /* 0x000fe4000001162f */
[----:B------:R-:W-:Y:S02]  /*3040*/  SHF.R.U32.HI R14, RZ, 0x10, R45 ;  /* 0x00000010ff0e7819 */ /* 0x000fe4000001162d */
        /* <DEDUP_REMOVED lines=8> */
[----:B------:R-:W-:Y:S01]  /*30d0*/  LOP3.LUT R46, R96, 0xffff0000, RZ, 0xc0, !PT ;  /* 0xffff0000602e7812 */ /* 0x000fe200078ec0ff */
[----:B------:R-:W-:Y:S01]  /*30e0*/  IMAD.U32 R94, R94, 0x10000, RZ ;  /* 0x000100005e5e7824 */ /* 0x000fe200078e00ff */
[----:B------:R-:W-:Y:S01]  /*30f0*/  LOP3.LUT R44, R10, 0xffff0000, RZ, 0xc0, !PT ;  /* 0xffff00000a2c7812 */ /* 0x000fe200078ec0ff */
[C---:B------:R-:W-:Y:S01]  /*3100*/  IMAD.U32 R10, R11.reuse, 0x10000, RZ ;  /* 0x000100000b0a7824 */ /* 0x040fe200078e00ff */
[----:B------:R-:W-:Y:S01]  /*3110*/  LOP3.LUT R45, R11, 0xffff0000, RZ, 0xc0, !PT ;  /* 0xffff00000b2d7812 */ /* 0x000fe200078ec0ff */
[C---:B------:R-:W-:Y:S01]  /*3120*/  FMUL.FTZ R50, R14.reuse, R48 ;  /* 0x000000300e327220 */ /* 0x040fe20000410000 */
[-C--:B------:R-:W-:Y:S01]  /*3130*/  FMUL.FTZ R51, R14, R46.reuse ;  /* 0x0000002e0e337220 */ /* 0x080fe20000410000 */
[----:B------:R-:W-:Y:S01]  /*3140*/  SHF.L.U32 R11, R9, 0x10, RZ ;  /* 0x00000010090b7819 */ /* 0x000fe200000006ff */
[C---:B------:R-:W-:Y:S01]  /*3150*/  FMUL.FTZ R14, R44.reuse, R49 ;  /* 0x000000312c0e7220 */ /* 0x040fe20000410000 */
[-C--:B------:R-:W-:Y:S01]  /*3160*/  FMUL.FTZ R44, R44, R47.reuse ;  /* 0x0000002f2c2c7220 */ /* 0x080fe20000410000 */
[----:B------:R-:W-:Y:S01]  /*3170*/  LOP3.LUT R93, R93, 0xffff0000, RZ, 0xc0, !PT ;  /* 0xffff00005d5d7812 */ /* 0x000fe200078ec0ff */
[C---:B------:R-:W-:Y:S01]  /*3180*/  IMAD.U32 R9, R8.reuse, 0x10000, RZ ;  /* 0x0001000008097824 */ /* 0x040fe200078e00ff */
[----:B------:R-:W-:Y:S01]  /*3190*/  LOP3.LUT R95, R95, 0xffff0000, RZ, 0xc0, !PT ;  /* 0xffff00005f5f7812 */ /* 0x000fe200078ec0ff */
[----:B------:R-:W-:Y:S01]  /*31a0*/  FFMA.FTZ R50, R11, R46, -R50 ;  /* 0x0000002e0b327223 */ /* 0x000fe20000010832 */
[----:B------:R-:W-:Y:S01]  /*31b0*/  LOP3.LUT R8, R8, 0xffff0000, RZ, 0xc0, !PT ;  /* 0xffff000008087812 */ /* 0x000fe200078ec0ff */
[C---:B------:R-:W-:Y:S01]  /*31c0*/  FFMA.FTZ R47, R15.reuse, R47, -R14 ;  /* 0x0000002f0f2f7223 */ /* 0x040fe2000001080e */
[----:B------:R-:W-:Y:S01]  /*31d0*/  FFMA.FTZ R44, R15, R49, R44 ;  /* 0x000000310f2c7223 */ /* 0x000fe2000001002c */
[----:B------:R-:W-:-:S02]  /*31e0*/  IMAD.U32 R96, R96, 0x10000, RZ ;  /* 0x0001000060607824 */ /* 0x000fc400078e00ff */
        /* <DEDUP_REMOVED lines=14> */
.L_x_2658:
[----:B------:R-:W-:Y:S05]  /*32d0*/  BSYNC B2 ;  /* 0x0000000000027941 */ /* 0x000fea0003800000 */
.L_x_2657:
[----:B------:R2:W-:Y:S02]  /*32e0*/  ST.E.128 desc[UR40][R12.64], R8 ;  /* 0x000000080c007985 */ /* 0x0005e4000c101d28 */
.L_x_2652:
[----:B------:R-:W-:Y:S05]  /*32f0*/  BSYNC B1 ;  /* 0x0000000000017941 */ /* 0x000fea0003800000 */
.L_x_2651:
[----:B------:R-:W-:-:S03]  /*3300*/  UMOV UR4, 0xffffffff ;  /* 0xffffffff00047882 */ /* 0x000fc60000000000 */
[----:B------:R-:W-:Y:S05]  /*3310*/  BRA.DIV UR4, `(.L_x_2659) ;  /* 0x0000017204d47947 */ /* 0x000fea000b800000 */
[----:B------:R0:W0:Y:S04]  /*3320*/  SHFL.IDX PT, R45, R86, 0x1, 0x1c1f ;  /* 0x003c1f00562d7f89 */ /* 0x00002800000e0000 */
[----:B---3--:R3:W0:Y:S02]  /*3330*/  SHFL.IDX PT, R14, R85, 0x1, 0x1c1f ;  /* 0x003c1f00550e7f89 */ /* 0x00862400000e0000 */
.L_x_2899:
[----:B------:R-:W-:Y:S05]  /*3340*/  @P4 BRA `(.L_x_2660) ;  /* 0x0000002000684947 */ /* 0x000fea0003800000 */
[----:B------:R-:W-:Y:S04]  /*3350*/  BSSY B1, `(.L_x_2661) ;  /* 0x0000038000017945 */ /* 0x000fe80003800000 */
[----:B------:R-:W-:Y:S05]  /*3360*/  @P1 BRA `(.L_x_2662) ;  /* 0x0000000000d81947 */ /* 0x000fea0003800000 */
[----:B--2-4-:R2:W4:Y:S01]  /*3370*/  LDS.128 R8, [R71+0x11000] ;  /* 0x0110000047087984 */ /* 0x0145220000000c00 */
[C---:B0-----:R-:W-:Y:S01]  /*3380*/  LEA R12, P3, R16.reuse, R14, 0x1 ;  /* 0x0000000e100c7211 */ /* 0x041fe200078608ff */
[----:B------:R-:W-:Y:S03]  /*3390*/  BSSY B2, `(.L_x_2663) ;  /* 0x0000032000027945 */ /* 0x000fe60003800000 */
[----:B------:R-:W-:Y:S02]  /*33a0*/  LEA.HI.X R13, R16, R45, R17, 0x1, P3 ;  /* 0x0000002d100d7211 */ /* 0x000fe400018f0c11 */
[----:B------:R-:W-:-:S13]  /*33b0*/  ISETP.GE.AND P3, PT, R152, R78, PT ;  /* 0x0000004e9800720c */ /* 0x000fda0003f66270 */
[----:B--2---:R-:W-:Y:S05]  /*33c0*/  @P3 BRA `(.L_x_2664) ;  /* 0x0000000000b83947 */ /* 0x004fea0003800000 */
[----:B------:R-:W-:Y:S01]  /*33d0*/  SHF.R.U64 R44, R42, 0x10, R43 ;  /* 0x000000102a2c7819 */ /* 0x000fe2000000122b */
[----:B----4-:R-:W-:Y:S01]  /*33e0*/  IMAD.U32 R15, R10, 0x10000, RZ ;  /* 0x000100000a0f7824 */ /* 0x010fe200078e00ff */
[----:B------:R-:W-:Y:S02]  /*33f0*/  SHF.R.U64 R46, R40, 0x10, R41 ;  /* 0x00000010282e7819 */ /* 0x000fe40000001229 */
[----:B------:R-:W-:Y:S02]  /*3400*/  SHF.R.U32.HI R43, RZ, 0x10, R43 ;  /* 0x00000010ff2b7819 */ /* 0x000fe4000001162b */
[----:B------:R-:W-:Y:S01]  /*3410*/  SHF.R.U32.HI R47, RZ, 0x10, R41 ;  /* 0x00000010ff2f7819 */ /* 0x000fe20000011629 */
[----:B------:R-:W-:Y:S01]  /*3420*/  IMAD.U32 R41, R11, 0x10000, RZ ;  /* 0x000100000b297824 */ /* 0x000fe200078e00ff */
[----:B------:R-:W-:Y:S02]  /*3430*/  PRMT R91, R91, 0x5410, R44 ;  /* 0x000054105b5b7816 */ /* 0x000fe4000000002c */
[----:B------:R-:W-:-:S02]  /*3440*/  PRMT R89, R89, 0x5410, R46 ;  /* 0x0000541059597816 */ /* 0x000fc4000000002e */
[----:B------:R-:W-:Y:S02]  /*3450*/  PRMT R92, R92, 0x5410, R43 ;  /* 0x000054105c5c7816 */ /* 0x000fe4000000002b */
[----:B------:R-:W-:Y:S02]  /*3460*/  LOP3.LUT R42, R11, 0xffff0000, RZ, 0xc0, !PT ;  /* 0xffff00000b2a7812 */ /* 0x000fe400078ec0ff */
[----:B------:R-:W-:Y:S01]  /*3470*/  PRMT R90, R90, 0x5410, R47 ;  /* 0x000054105a5a7816 */ /* 0x000fe2000000002f */
[----:B------:R-:W-:Y:S01]  /*3480*/  IMAD.U32 R47, R92, 0x10000, RZ ;  /* 0x000100005c2f7824 */ /* 0x000fe200078e00ff */
[----:B------:R-:W-:Y:S02]  /*3490*/  LOP3.LUT R11, R9, 0xffff0000, RZ, 0xc0, !PT ;  /* 0xffff0000090b7812 */ /* 0x000fe400078ec0ff */
[----:B------:R-:W-:Y:S01]  /*34a0*/  LOP3.LUT R46, R91, 0xffff0000, RZ, 0xc0, !PT ;  /* 0xffff00005b2e7812 */ /* 0x000fe200078ec0ff */
[----:B------:R-:W-:Y:S01]  /*34b0*/  IMAD.U32 R44, R90, 0x10000, RZ ;  /* 0x000100005a2c7824 */ /* 0x000fe200078e00ff */
[----:B------:R-:W-:Y:S01]  /*34c0*/  LOP3.LUT R43, R89, 0xffff0000, RZ, 0xc0, !PT ;  /* 0xffff0000592b7812 */ /* 0x000fe200078ec0ff */
[----:B------:R-:W-:Y:S01]  /*34d0*/  IMAD.U32 R91, R91, 0x10000, RZ ;  /* 0x000100005b5b7824 */ /* 0x000fe200078e00ff */
[----:B------:R-:W-:Y:S01]  /*34e0*/  LOP3.LUT R40, R10, 0xffff0000, RZ, 0xc0, !PT ;  /* 0xffff00000a287812 */ /* 0x000fe200078ec0ff */
[----:B------:R-:W-:Y:S01]  /*34f0*/  FMUL.FTZ R49, R11, R46 ;  /* 0x0000002e0b317220 */ /* 0x000fe20000410000 */
[----:B------:R-:W-:Y:S01]  /*3500*/  SHF.L.U32 R10, R9, 0x10, RZ ;  /* 0x00000010090a7819 */ /* 0x000fe200000006ff */
[----:B------:R-:W-:-:S02]  /*3510*/  IMAD.U32 R9, R8, 0x10000, RZ ;  /* 0x0001000008097824 */ /* 0x000fc400078e00ff */
[----:B------:R-:W-:Y:S01]  /*3520*/  FMUL.FTZ R11, R11, R43 ;  /* 0x0000002b0b0b7220 */ /* 0x000fe20000410000 */
[----:B------:R-:W-:Y:S01]  /*3530*/  LOP3.LUT R8, R8, 0xffff0000, RZ, 0xc0, !PT ;  /* 0xffff000008087812 */ /* 0x000fe200078ec0ff */
[C---:B------:R-:W-:Y:S01]  /*3540*/  FMUL.FTZ R48, R40.reuse, R47 ;  /* 0x0000002f28307220 */ /* 0x040fe20000410000 */
[----:B------:R-:W-:Y:S01]  /*3550*/  FMUL.FTZ R40, R40, R44 ;  /* 0x0000002c28287220 */ /* 0x000fe20000410000 */
[----:B------:R-:W-:Y:S01]  /*3560*/  LOP3.LUT R92, R92, 0xffff0000, RZ, 0xc0, !PT ;  /* 0xffff00005c5c7812 */ /* 0x000fe200078ec0ff */
[----:B------:R-:W-:Y:S01]  /*3570*/  IMAD.U32 R89, R89, 0x10000, RZ ;  /* 0x0001000059597824 */ /* 0x000fe200078e00ff */
[----:B------:R-:W-:Y:S01]  /*3580*/  LOP3.LUT R90, R90, 0xffff0000, RZ, 0xc0, !PT ;  /* 0xffff00005a5a7812 */ /* 0x000fe200078ec0ff */
[C---:B------:R-:W-:Y:S01]  /*3590*/  FFMA.FTZ R49, R10.reuse, R43, -R49 ;  /* 0x0000002b0a317223 */ /* 0x040fe20000010831 */
        /* <DEDUP_REMOVED lines=17> */
.L_x_2664:
[----:B------:R-:W-:Y:S05]  /*36b0*/  BSYNC B2 ;  /* 0x0000000000027941 */ /* 0x000fea0003800000 */
.L_x_2663:
[----:B----4-:R0:W-:Y:S02]  /*36c0*/  ST.E.128 desc[UR40][R12.64], R8 ;  /* 0x000000080c007985 */ /* 0x0101e4000c101d28 */
.L_x_2662:
[----:B------:R-:W-:Y:S05]  /*36d0*/  BSYNC B1 ;  /* 0x0000000000017941 */ /* 0x000fea0003800000 */
.L_x_2661:
[----:B------:R-:W-:Y:S05]  /*36e0*/  @P2 BRA `(.L_x_2660) ;  /* 0x0000001c00802947 */ /* 0x000fea0003800000 */
[----:B------:R-:W5:Y:S01]  /*36f0*/  LDL R15, [R1] ;  /* 0x00000000010f7983 */ /* 0x000f620000100800 */
[C---:B0-2-4-:R-:W-:Y:S01]  /*3700*/  LEA R12, P3, R18.reuse, R14, 0x1 ;  /* 0x0000000e120c7211 */ /* 0x055fe200078608ff */
[----:B------:R-:W-:Y:S02]  /*3710*/  BSSY B1, `(.L_x_2665) ;  /* 0x0000033000017945 */ /* 0x000fe40003800000 */
[----:B------:R0:W2:Y:S01]  /*3720*/  LDS.128 R8, [R70+0x11000] ;  /* 0x0110000046087984 */ /* 0x0000a20000000c00 */
[----:B------:R-:W-:Y:S02]  /*3730*/  LEA.HI.X R13, R18, R45, R155, 0x1, P3 ;  /* 0x0000002d120d7211 */ /* 0x000fe400018f0c9b */
[----:B-----5:R-:W-:-:S13]  /*3740*/  ISETP.GE.AND P3, PT, R15, R78, PT ;  /* 0x0000004e0f00720c */ /* 0x020fda0003f66270 */
[----:B0-2---:R-:W-:Y:S05]  /*3750*/  @P3 BRA `(.L_x_2666) ;  /* 0x0000000000b83947 */ /* 0x005fea0003800000 */
[----:B------:R-:W-:Y:S01]  /*3760*/  SHF.R.U64 R38, R38, 0x10, R39 ;  /* 0x0000001026267819 */ /* 0x000fe20000001227 */
[----:B------:R-:W-:Y:S01]  /*3770*/  IMAD.U32 R14, R10, 0x10000, RZ ;  /* 0x000100000a0e7824 */ /* 0x000fe200078e00ff */
[----:B------:R-:W-:Y:S02]  /*3780*/  SHF.R.U64 R41, R36, 0x10, R37 ;  /* 0x0000001024297819 */ /* 0x000fe40000001225 */
[----:B------:R-:W-:Y:S02]  /*3790*/  SHF.R.U32.HI R39, RZ, 0x10, R39 ;  /* 0x00000010ff277819 */ /* 0x000fe40000011627 */
[----:B------:R-:W-:Y:S02]  /*37a0*/  SHF.R.U32.HI R40, RZ, 0x10, R37 ;  /* 0x00000010ff287819 */ /* 0x000fe40000011625 */
[----:B------:R-:W-:Y:S02]  /*37b0*/  PRMT R87, R87, 0x5410, R38 ;  /* 0x0000541057577816 */ /* 0x000fe40000000026 */
[----:B------:R-:W-:-:S02]  /*37c0*/  PRMT R80, R80, 0x5410, R41 ;  /* 0x0000541050507816 */ /* 0x000fc40000000029 */
[----:B------:R-:W-:Y:S02]  /*37d0*/  PRMT R88, R88, 0x5410, R39 ;  /* 0x0000541058587816 */ /* 0x000fe40000000027 */
[C---:B------:R-:W-:Y:S02]  /*37e0*/  LOP3.LUT R37, R11.reuse, 0xffff0000, RZ, 0xc0, !PT ;  /* 0xffff00000b257812 */ /* 0x040fe400078ec0ff */
[----:B------:R-:W-:Y:S01]  /*37f0*/  SHF.L.U32 R36, R11, 0x10, RZ ;  /* 0x000000100b247819 */ /* 0x000fe200000006ff */
[----:B------:R-:W-:Y:S01]  /*3800*/  IMAD.U32 R41, R88, 0x10000, RZ ;  /* 0x0001000058297824 */ /* 0x000fe200078e00ff */
[----:B------:R-:W-:Y:S02]  /*3810*/  PRMT R81, R81, 0x5410, R40 ;  /* 0x0000541051517816 */ /* 0x000fe40000000028 */
[----:B------:R-:W-:Y:S02]  /*3820*/  LOP3.LUT R11, R9, 0xffff0000, RZ, 0xc0, !PT ;  /* 0xffff0000090b7812 */ /* 0x000fe400078ec0ff */
[----:B------:R-:W-:Y:S01]  /*3830*/  LOP3.LUT R40, R87, 0xffff0000, RZ, 0xc0, !PT ;  /* 0xffff000057287812 */ /* 0x000fe200078ec0ff */
[----:B------:R-:W-:Y:S01]  /*3840*/  IMAD.U32 R39, R81, 0x10000, RZ ;  /* 0x0001000051277824 */ /* 0x000fe200078e00ff */
[----:B------:R-:W-:Y:S01]  /*3850*/  LOP3.LUT R38, R80, 0xffff0000, RZ, 0xc0, !PT ;  /* 0xffff000050267812 */ /* 0x000fe200078ec0ff */
        /* <DEDUP_REMOVED lines=8> */
[----:B------:R-:W-:Y:S01]  /*38e0*/  LOP3.LUT R88, R88, 0xffff0000, RZ, 0xc0, !PT ;  /* 0xffff000058587812 */ /* 0x000fe200078ec0ff */
[-C--:B------:R-:W-:Y:S01]  /*38f0*/  FMUL.FTZ R15, R15, R39.reuse ;  /* 0x000000270f0f7220 */ /* 0x080fe20000410000 */
[----:B------:R-:W-:Y:S01]  /*3900*/  LOP3.LUT R81, R81, 0xffff0000, RZ, 0xc0, !PT ;  /* 0xffff000051517812 */ /* 0x000fe200078ec0ff */
[----:B------:R-:W-:Y:S02]  /*3910*/  IMAD.U32 R80, R80, 0x10000, RZ ;  /* 0x0001000050507824 */ /* 0x000fe400078e00ff */
[C---:B------:R-:W-:Y:S01]  /*3920*/  FFMA.FTZ R43, R10.reuse, R38, -R43 ;  /* 0x000000260a2b7223 */ /* 0x040fe2000001082b */
[----:B------:R-:W-:Y:S01]  /*3930*/  FFMA.FTZ R40, R10, R40, R11 ;  /* 0x000000280a287223 */ /* 0x000fe2000001000b */
[----:B------:R-:W-:Y:S01]  /*3940*/  FFMA.FTZ R45, R14, R39, -R45 ;  /* 0x000000270e2d7223 */ /* 0x000fe2000001082d */
[----:B------:R-:W-:Y:S01]  /*3950*/  FMUL.FTZ R10, R8, R87 ;  /* 0x00000057080a7220 */ /* 0x000fe20000410000 */
[----:B------:R-:W-:Y:S01]  /*3960*/  FFMA.FTZ R14, R14, R41, R15 ;  /* 0x000000290e0e7223 */ /* 0x000fe2000001000f */
[C---:B------:R-:W-:Y:S01]  /*3970*/  FMUL.FTZ R11, R37.reuse, R88 ;  /* 0x00000058250b7220 */ /* 0x040fe20000410000 */
[-C--:B------:R-:W-:Y:S01]  /*3980*/  FMUL.FTZ R8, R8, R80.reuse ;  /* 0x0000005008087220 */ /* 0x080fe20000410000 */
[-C--:B------:R-:W-:Y:S01]  /*3990*/  FMUL.FTZ R37, R37, R81.reuse ;  /* 0x0000005125257220 */ /* 0x080fe20000410000 */
[C---:B------:R-:W-:Y:S01]  /*39a0*/  FFMA.FTZ R10, R9.reuse, R80, -R10 ;  /* 0x00000050090a7223 */ /* 0x040fe2000001080a */
[C---:B------:R-:W-:Y:S01]  /*39b0*/  FFMA.FTZ R11, R36.reuse, R81, -R11 ;  /* 0x00000051240b7223 */ /* 0x040fe2000001080b */
[----:B------:R-:W-:Y:S01]  /*39c0*/  FFMA.FTZ R9, R9, R87, R8 ;  /* 0x0000005709097223 */ /* 0x000fe20000010008 */
[----:B------:R-:W-:Y:S01]  /*39d0*/  FFMA.FTZ R36, R36, R88, R37 ;  /* 0x0000005824247223 */ /* 0x000fe20000010025 */
[----:B------:R-:W-:-:S02]  /*39e0*/  F2FP.BF16.F32.PACK_AB R40, R40, R43 ;  /* 0x0000002b2828723e */ /* 0x000fc400000010ff */
[----:B------:R-:W-:Y:S02]  /*39f0*/  F2FP.BF16.F32.PACK_AB R14, R14, R45 ;  /* 0x0000002d0e0e723e */ /* 0x000fe400000010ff */
[----:B------:R-:W-:Y:S01]  /*3a00*/  F2FP.BF16.F32.PACK_AB R8, R9, R10 ;  /* 0x0000000a0908723e */ /* 0x000fe200000010ff */
[----:B------:R-:W-:Y:S01]  /*3a10*/  IMAD.MOV.U32 R9, RZ, RZ, R40 ;  /* 0x000000ffff097224 */ /* 0x000fe200078e0028 */
[----:B------:R-:W-:Y:S01]  /*3a20*/  F2FP.BF16.F32.PACK_AB R11, R36, R11 ;  /* 0x0000000b240b723e */ /* 0x000fe200000010ff */
[----:B------:R-:W-:-:S07]  /*3a30*/  IMAD.MOV.U32 R10, RZ, RZ, R14 ;  /* 0x000000ffff0a7224 */ /* 0x000fce00078e000e */
.L_x_2666:
[----:B------:R-:W-:Y:S05]  /*3a40*/  BSYNC B1 ;  /* 0x0000000000017941 */ /* 0x000fea0003800000 */
.L_x_2665:
[----:B------:R0:W-:Y:S01]  /*3a50*/  ST.E.128 desc[UR40][R12.64], R8 ;  /* 0x000000080c007985 */ /* 0x0001e2000c101d28 */
[----:B------:R-:W-:Y:S05]  /*3a60*/  BRA `(.L_x_2660) ;  /* 0x0000001800a07947 */ /* 0x000fea0003800000 */
.L_x_2642:
[C---:B------:R-:W-:Y:S01]  /*3a70*/  ISETP.GE.AND P3, PT, R23.reuse, R76, PT ;  /* 0x0000004c1700720c */ /* 0x040fe20003f66270 */
[----:B------:R-:W-:Y:S01]  /*3a80*/  VIADD R44, R23, 0x60 ;  /* 0x00000060172c7836 */ /* 0x000fe20000000000 */
[----:B------:R-:W-:Y:S02]  /*3a90*/  CS2R R38, SRZ ;  /* 0x0000000000267805 */ /* 0x000fe4000001ff00 */
[----:B------:R-:W-:Y:S02]  /*3aa0*/  CS2R R42, SRZ ;  /* 0x00000000002a7805 */ /* 0x000fe4000001ff00 */
[----:B------:R-:W-:Y:S02]  /*3ab0*/  ISETP.GE.OR P3, PT, R16, R78, P3 ;  /* 0x0000004e1000720c */ /* 0x000fe40001f66670 */
[----:B------:R-:W-:-:S11]  /*3ac0*/  CS2R R40, SRZ ;  /* 0x0000000000287805 */ /* 0x000fd6000001ff00 */
[----:B------:R-:W0:Y:S01]  /*3ad0*/  @!P3 LDC.64 R12, c[0x0][0x3e8] ;  /* 0x0000fa00ff0cbb82 */ /* 0x000e220000000a00 */
[----:B------:R-:W-:-:S04]  /*3ae0*/  @!P3 IADD3 R14, P4, R30, R10, RZ ;  /* 0x0000000a1e0eb210 */ /* 0x000fc80007f9e0ff */
[----:B------:R-:W-:Y:S02]  /*3af0*/  @!P3 IADD3.X R15, R77, R56, RZ, P4, !PT ;  /* 0x000000384d0fb210 */ /* 0x000fe400027fe4ff */
        /* <DEDUP_REMOVED lines=39> */
.L_x_2668:
[----:B------:R-:W-:Y:S05]  /*3d70*/  BSYNC B1 ;  /* 0x0000000000017941 */ /* 0x000fea0003800000 */
.L_x_2667:
[----:B-----5:R-:W-:Y:S01]  /*3d80*/  IMAD.MOV.U32 R10, RZ, RZ, R44 ;  /* 0x000000ffff0a7224 */ /* 0x020fe200078e002c */
[----:B------:R-:W-:Y:S01]  /*3d90*/  ISETP.NE.AND P5, PT, R156, 0x3, PT ;  /* 0x000000039c00780c */ /* 0x000fe20003fa5270 */
        /* <DEDUP_REMOVED lines=33> */
.L_x_2669:
[----:B------:R-:W-:Y:S01]  /*3fb0*/  IMAD R69, R19, 0x8, R2 ;  /* 0x0000000813457824 */ /* 0x000fe200078e0202 */
[----:B------:R-:W-:Y:S01]  /*3fc0*/  SHF.L.U32 R77, R157, 0x1f, RZ ;  /* 0x0000001f9d4d7819 */ /* 0x000fe200000006ff */
[----:B------:R-:W1:Y:S01]  /*3fd0*/  LDC R88, c[0x0][0x2f4] ;  /* 0x0000bd00ff587b82 */ /* 0x000e620000000800 */
[----:B------:R-:W-:Y:S02]  /*3fe0*/  BSSY B1, `(.L_x_2670) ;  /* 0x0000003000017945 */ /* 0x000fe40003800000 */
[----:B------:R-:W2:Y:S02]  /*3ff0*/  SYNCS.PHASECHK.TRANS64.TRYWAIT P4, [R69+URZ+0x16890], R77 ;  /* 0x0168904d450075a7 */ /* 0x000ea4000808017f */
[----:B--2---:R-:W-:Y:S05]  /*4000*/  @!P4 BRA `(.L_x_2671) ;  /* 0x0000016400e0c947 */ /* 0x004fea0003800000 */
.L_x_2900:
[----:B------:R-:W-:Y:S05]  /*4010*/  BSYNC B1 ;  /* 0x0000000000017941 */ /* 0x000fea0003800000 */
.L_x_2670:
[----:B------:R-:W-:Y:S01]  /*4020*/  UMOV UR4, 0xffffffff ;  /* 0xffffffff00047882 */ /* 0x000fe20000000000 */
[----:B-1----:R-:W-:Y:S02]  /*4030*/  IMAD.IADD R90, R88, 0x1, -R59 ;  /* 0x00000001585a7824 */ /* 0x002fe400078e0a3b */
[----:B------:R-:W-:Y:S05]  /*4040*/  BRA.DIV UR4, `(.L_x_2672) ;  /* 0x0000016604e47947 */ /* 0x000fea000b800000 */
[----:B------:R1:W3:Y:S04]  /*4050*/  SHFL.IDX PT, R81, R86, RZ, 0x1c1f ;  /* 0x001c1fff56517589 */ /* 0x0002e800000e0000 */
[----:B------:R1:W4:Y:S02]  /*4060*/  SHFL.IDX PT, R80, R85, RZ, 0x1c1f ;  /* 0x001c1fff55507589 */ /* 0x00032400000e0000 */
.L_x_2904:
        /* <DEDUP_REMOVED lines=20> */
[----:B------:R-:W-:-:S05]  /*41b0*/  IMAD R8, R10, 0x200, R8 ;  /* 0x000002000a087824 */ /* 0x000fca00078e0208 */
[----:B------:R-:W-:-:S05]  /*41c0*/  LEA R11, R19, R8, 0xd ;  /* 0x00000008130b7211 */ /* 0x000fca00078e68ff */
[----:B0-----:R-:W-:Y:S02]  /*41d0*/  IMAD R12, R11, 0x2, R2 ;  /* 0x000000020b0c7824 */ /* 0x001fe400078e0202 */
[----:B------:R-:W0:Y:S04]  /*41e0*/  LDS.128 R8, [R9+0xe400] ;  /* 0x00e4000009087984 */ /* 0x000e280000000c00 */
[----:B------:R-:W3:Y:S01]  /*41f0*/  LDS.128 R12, [R12+0xe400] ;  /* 0x00e400000c0c7984 */ /* 0x000ee20000000c00 */
[----:B------:R-:W-:Y:S05]  /*4200*/  @P3 BRA `(.L_x_2676) ;  /* 0x00000004007c3947 */ /* 0x000fea0003800000 */
[----:B------:R-:W-:Y:S01]  /*4210*/  SHF.R.U64 R36, R36, 0x10, R37 ;  /* 0x0000001024247819 */ /* 0x000fe20000001225 */
[----:B---3--:R-:W-:Y:S01]  /*4220*/  IMAD.U32 R103, R13, 0x10000, RZ ;  /* 0x000100000d677824 */ /* 0x008fe200078e00ff */
[----:B------:R-:W-:Y:S02]  /*4230*/  SHF.R.U32.HI R105, RZ, 0x10, R41 ;  /* 0x00000010ff697819 */ /* 0x000fe40000011629 */
[----:B------:R-:W-:Y:S02]  /*4240*/  SHF.R.U32.HI R37, RZ, 0x10, R37 ;  /* 0x00000010ff257819 */ /* 0x000fe40000011625 */
[----:B------:R-:W-:Y:S02]  /*4250*/  PRMT R109, R109, 0x5410, R105 ;  /* 0x000054106d6d7816 */ /* 0x000fe40000000069 */
[----:B------:R-:W-:Y:S02]  /*4260*/  PRMT R106, R106, 0x5410, R37 ;  /* 0x000054106a6a7816 */ /* 0x000fe40000000025 */
[----:B------:R-:W-:Y:S01]  /*4270*/  SHF.R.U32.HI R89, RZ, 0x10, R39 ;  /* 0x00000010ff597819 */ /* 0x000fe20000011627 */
[----:B------:R-:W-:Y:S01]  /*4280*/  IMAD.U32 R105, R109, 0x10000, RZ ;  /* 0x000100006d697824 */ /* 0x000fe200078e00ff */
[--C-:B------:R-:W-:Y:S01]  /*4290*/  SHF.R.U64 R91, R42, 0x10, R43.reuse ;  /* 0x000000102a5b7819 */ /* 0x100fe2000000122b */
[----:B------:R-:W-:Y:S01]  /*42a0*/  IMAD.U32 R37, R106, 0x10000, RZ ;  /* 0x000100006a257824 */ /* 0x000fe200078e00ff */
[----:B------:R-:W-:Y:S01]  /*42b0*/  SHF.R.U32.HI R92, RZ, 0x10, R43 ;  /* 0x00000010ff5c7819 */ /* 0x000fe2000001162b */
[----:B0-----:R-:W-:Y:S01]  /*42c0*/  IMAD.U32 R42, R9, 0x10000, RZ ;  /* 0x00010000092a7824 */ /* 0x001fe200078e00ff */
[----:B------:R-:W-:Y:S01]  /*42d0*/  PRMT R89, R108, 0x5410, R89 ;  /* 0x000054106c597816 */ /* 0x000fe20000000059 */
[----:B------:R-:W-:Y:S01]  /*42e0*/  FMUL.FTZ R111, R103, R105 ;  /* 0x00000069676f7220 */ /* 0x000fe20000410000 */
[----:B------:R-:W-:Y:S01]  /*42f0*/  PRMT R91, R107, 0x5410, R91 ;  /* 0x000054106b5b7816 */ /* 0x000fe2000000005b */
[-C--:B------:R-:W-:Y:S01]  /*4300*/  FMUL.FTZ R103, R103, R37.reuse ;  /* 0x0000002567677220 */ /* 0x080fe20000410000 */
[----:B------:R-:W-:Y:S01]  /*4310*/  PRMT R108, R95, 0x5432, R92 ;  /* 0x000054325f6c7816 */ /* 0x000fe2000000005c */
[C---:B------:R-:W-:Y:S01]  /*4320*/  FFMA.FTZ R37, R42.reuse, R37, -R111 ;  /* 0x000000252a257223 */ /* 0x040fe2000001086f */
[----:B------:R-:W-:Y:S01]  /*4330*/  LOP3.LUT R94, R13, 0xffff0000, RZ, 0xc0, !PT ;  /* 0xffff00000d5e7812 */ /* 0x000fe200078ec0ff */
[----:B------:R-:W-:Y:S01]  /*4340*/  FFMA.FTZ R42, R42, R105, R103 ;  /* 0x000000692a2a7223 */ /* 0x000fe20000010067 */
[----:B------:R-:W-:Y:S01]  /*4350*/  LOP3.LUT R107, R109, 0xffff0000, RZ, 0xc0, !PT ;  /* 0xffff00006d6b7812 */ /* 0x000fe200078ec0ff */
[----:B------:R-:W-:Y:S01]  /*4360*/  IMAD.U32 R109, R108, 0x10000, RZ ;  /* 0x000100006c6d7824 */ /* 0x000fe200078e00ff */
[----:B------:R-:W-:Y:S01]  /*4370*/  LOP3.LUT R92, R106, 0xffff0000, RZ, 0xc0, !PT ;  /* 0xffff00006a5c7812 */ /* 0x000fe200078ec0ff */
[----:B------:R-:W-:Y:S01]  /*4380*/  IMAD.U32 R103, R89, 0x10000, RZ ;  /* 0x0001000059677824 */ /* 0x000fe200078e00ff */
[----:B------:R-:W-:Y:S01]  /*4390*/  SHF.R.U64 R38, R38, 0x10, R39 ;  /* 0x0000001026267819 */ /* 0x000fe20000001227 */
[C---:B------:R-:W-:Y:S01]  /*43a0*/  FMUL.FTZ R106, R94.reuse, R107 ;  /* 0x0000006b5e6a7220 */ /* 0x040fe20000410000 */
[----:B------:R-:W-:Y:S01]  /*43b0*/  SHF.L.U32 R104, R15, 0x10, RZ ;  /* 0x000000100f687819 */ /* 0x000fe200000006ff */
[-C--:B------:R-:W-:Y:S01]  /*43c0*/  FMUL.FTZ R94, R94, R92.reuse ;  /* 0x0000005c5e5e7220 */ /* 0x080fe20000410000 */
[----:B------:R-:W-:Y:S01]  /*43d0*/  SHF.R.U64 R40, R40, 0x10, R41 ;  /* 0x0000001028287819 */ /* 0x000fe20000001229 */
[----:B------:R-:W-:Y:S01]  /*43e0*/  IMAD.U32 R43, R11, 0x10000, RZ ;  /* 0x000100000b2b7824 */ /* 0x000fe200078e00ff */
[----:B------:R-:W-:Y:S01]  /*43f0*/  LOP3.LUT R39, R9, 0xffff0000, RZ, 0xc0, !PT ;  /* 0xffff000009277812 */ /* 0x000fe200078ec0ff */
[----:B------:R-:W-:Y:S01]  /*4400*/  FMUL.FTZ R110, R104, R109 ;  /* 0x0000006d686e7220 */ /* 0x000fe20000410000 */
[----:B------:R-:W-:Y:S01]  /*4410*/  PRMT R40, R98, 0x5432, R40 ;  /* 0x0000543262287816 */ /* 0x000fe20000000028 */
[----:B------:R-:W-:Y:S01]  /*4420*/  FMUL.FTZ R104, R104, R103 ;  /* 0x0000006768687220 */ /* 0x000fe20000410000 */
[----:B------:R-:W-:Y:S01]  /*4430*/  PRMT R36, R97, 0x5432, R36 ;  /* 0x0000543261247816 */ /* 0x000fe20000000024 */
[C---:B------:R-:W-:Y:S01]  /*4440*/  FFMA.FTZ R92, R39.reuse, R92, -R106 ;  /* 0x0000005c275c7223 */ /* 0x040fe2000001086a */
[----:B------:R-:W-:Y:S01]  /*4450*/  LOP3.LUT R106, R108, 0xffff0000, RZ, 0xc0, !PT ;  /* 0xffff00006c6a7812 */ /* 0x000fe200078ec0ff */
[----:B------:R-:W-:Y:S01]  /*4460*/  FFMA.FTZ R39, R39, R107, R94 ;  /* 0x0000006b27277223 */ /* 0x000fe2000001005e */
[----:B------:R-:W-:Y:S01]  /*4470*/  LOP3.LUT R15, R15, 0xffff0000, RZ, 0xc0, !PT ;  /* 0xffff00000f0f7812 */ /* 0x000fe200078ec0ff */
[----:B------:R-:W-:Y:S01]  /*4480*/  FFMA.FTZ R94, R43, R103, -R110 ;  /* 0x000000672b5e7223 */ /* 0x000fe2000001086e */
[----:B------:R-:W-:Y:S01]  /*4490*/  LOP3.LUT R108, R89, 0xffff0000, RZ, 0xc0, !PT ;  /* 0xffff0000596c7812 */ /* 0x000fe200078ec0ff */
[----:B------:R-:W-:-:S02]  /*44a0*/  IMAD.U32 R13, R12, 0x10000, RZ ;  /* 0x000100000c0d7824 */ /* 0x000fc400078e00ff */
[----:B------:R-:W-:Y:S01]  /*44b0*/  FFMA.FTZ R43, R43, R109, R104 ;  /* 0x0000006d2b2b7223 */ /* 0x000fe20000010068 */
[----:B------:R-:W-:Y:S01]  /*44c0*/  IMAD.U32 R110, R40, 0x10000, RZ ;  /* 0x00010000286e7824 */ /* 0x000fe200078e00ff */
[----:B------:R-:W-:Y:S01]  /*44d0*/  LOP3.LUT R11, R11, 0xffff0000, RZ, 0xc0, !PT ;  /* 0xffff00000b0b7812 */ /* 0x000fe200078ec0ff */
[----:B------:R-:W-:Y:S02]  /*44e0*/  IMAD.U32 R104, R36, 0x10000, RZ ;  /* 0x0001000024687824 */ /* 0x000fe400078e00ff */
[C---:B------:R-:W-:Y:S01]  /*44f0*/  FMUL.FTZ R112, R15.reuse, R106 ;  /* 0x0000006a0f707220 */ /* 0x040fe20000410000 */
[----:B------:R-:W-:Y:S01]  /*4500*/  FMUL.FTZ R114, R15, R108 ;  /* 0x0000006c0f727220 */ /* 0x000fe20000410000 */
[----:B------:R-:W-:Y:S01]  /*4510*/  LOP3.LUT R103, R40, 0xffff0000, RZ, 0xc0, !PT ;  /* 0xffff000028677812 */ /* 0x000fe200078ec0ff */
[----:B------:R-:W-:Y:S01]  /*4520*/  IMAD.U32 R9, R8, 0x10000, RZ ;  /* 0x0001000008097824 */ /* 0x000fe200078e00ff */
[----:B------:R-:W-:Y:S01]  /*4530*/  LOP3.LUT R12, R12, 0xffff0000, RZ, 0xc0, !PT ;  /* 0xffff00000c0c7812 */ /* 0x000fe200078ec0ff */
[C---:B------:R-:W-:Y:S01]  /*4540*/  FMUL.FTZ R40, R13.reuse, R110 ;  /* 0x0000006e0d287220 */ /* 0x040fe20000410000 */
[----:B------:R-:W-:Y:S01]  /*4550*/  LOP3.LUT R89, R36, 0xffff0000, RZ, 0xc0, !PT ;  /* 0xffff000024597812 */ /* 0x000fe200078ec0ff */
[----:B------:R-:W-:Y:S01]  /*4560*/  FMUL.FTZ R13, R13, R104 ;  /* 0x000000680d0d7220 */ /* 0x000fe20000410000 */
[----:B------:R-:W-:Y:S01]  /*4570*/  PRMT R38, R96, 0x5432, R38 ;  /* 0x0000543260267816 */ /* 0x000fe20000000026 */
[C---:B------:R-:W-:Y:S01]  /*4580*/  FFMA.FTZ R15, R11.reuse, R108, -R112 ;  /* 0x0000006c0b0f7223 */ /* 0x040fe20000010870 */
[----:B------:R-:W-:Y:S01]  /*4590*/  FFMA.FTZ R36, R11, R106, R114 ;  /* 0x0000006a0b247223 */ /* 0x000fe20000010072 */
[C---:B------:R-:W-:Y:S01]  /*45a0*/  FFMA.FTZ R11, R9.reuse, R104, -R40 ;  /* 0x00000068090b7223 */ /* 0x040fe20000010828 */
[C---:B------:R-:W-:Y:S01]  /*45b0*/  IMAD.U32 R41, R10.reuse, 0x10000, RZ ;  /* 0x000100000a297824 */ /* 0x040fe200078e00ff */
[----:B------:R-:W-:Y:S01]  /*45c0*/  LOP3.LUT R93, R10, 0xffff0000, RZ, 0xc0, !PT ;  /* 0xffff00000a5d7812 */ /* 0x000fe200078ec0ff */
[C---:B------:R-:W-:Y:S01]  /*45d0*/  FMUL.FTZ R105, R12.reuse, R103 ;  /* 0x000000670c697220 */ /* 0x040fe20000410000 */
[----:B------:R-:W-:Y:S01]  /*45e0*/  FFMA.FTZ R9, R9, R110, R13 ;  /* 0x0000006e09097223 */ /* 0x000fe2000001000d */
[----:B------:R-:W-:Y:S01]  /*45f0*/  FMUL.FTZ R107, R12, R89 ;  /* 0x000000590c6b7220 */ /* 0x000fe20000410000 */
[----:B------:R-:W-:Y:S01]  /*4600*/  IMAD.U32 R10, R14, 0x10000, RZ ;  /* 0x000100000e0a7824 */ /* 0x000fe200078e00ff */
[----:B------:R-:W-:Y:S01]  /*4610*/  SHF.L.U32 R12, R38, 0x10, RZ ;  /* 0x00000010260c7819 */ /* 0x000fe200000006ff */
[----:B------:R-:W-:Y:S01]  /*4620*/  IMAD.U32 R13, R91, 0x10000, RZ ;  /* 0x000100005b0d7824 */ /* 0x000fe200078e00ff */
[----:B------:R-:W-:-:S02]  /*4630*/  LOP3.LUT R14, R14, 0xffff0000, RZ, 0xc0, !PT ;  /* 0xffff00000e0e7812 */ /* 0x000fc400078ec0ff */
[----:B------:R-:W-:Y:S01]  /*4640*/  LOP3.LUT R91, R91, 0xffff0000, RZ, 0xc0, !PT ;  /* 0xffff00005b5b7812 */ /* 0x000fe200078ec0ff */
[----:B------:R-:W-:Y:S01]  /*4650*/  FMUL.FTZ R104, R10, R13 ;  /* 0x0000000d0a687220 */ /* 0x000fe20000410000 */
[----:B------:R-:W-:Y:S01]  /*4660*/  LOP3.LUT R38, R38, 0xffff0000, RZ, 0xc0, !PT ;  /* 0xffff000026267812 */ /* 0x000fe200078ec0ff */
[-C--:B------:R-:W-:Y:S01]  /*4670*/  FMUL.FTZ R10, R10, R12.reuse ;  /* 0x0000000c0a0a7220 */ /* 0x080fe20000410000 */
[----:B------:R-:W-:Y:S01]  /*4680*/  LOP3.LUT R8, R8, 0xffff0000, RZ, 0xc0, !PT ;  /* 0xffff000008087812 */ /* 0x000fe200078ec0ff */
[C---:B------:R-:W-:Y:S01]  /*4690*/  FMUL.FTZ R106, R14.reuse, R91 ;  /* 0x0000005b0e6a7220 */ /* 0x040fe20000410000 */
[C---:B------:R-:W-:Y:S01]  /*46a0*/  FFMA.FTZ R104, R41.reuse, R12, -R104 ;  /* 0x0000000c29687223 */ /* 0x040fe20000010868 */
[-C--:B------:R-:W-:Y:S01]  /*46b0*/  FMUL.FTZ R14, R14, R38.reuse ;  /* 0x000000260e0e7220 */ /* 0x080fe20000410000 */
[----:B------:R-:W-:Y:S01]  /*46c0*/  FFMA.FTZ R10, R41, R13, R10 ;  /* 0x0000000d290a7223 */ /* 0x000fe2000001000a */
[C---:B------:R-:W-:Y:S01]  /*46d0*/  FFMA.FTZ R13, R93.reuse, R38, -R106 ;  /* 0x000000265d0d7223 */ /* 0x040fe2000001086a */
[C---:B------:R-:W-:Y:S01]  /*46e0*/  FFMA.FTZ R40, R8.reuse, R89, -R105 ;  /* 0x0000005908287223 */ /* 0x040fe20000010869 */
[----:B------:R-:W-:Y:S01]  /*46f0*/  FFMA.FTZ R91, R93, R91, R14 ;  /* 0x0000005b5d5b7223 */ /* 0x000fe2000001000e */
[----:B------:R-:W-:Y:S01]  /*4700*/  FFMA.FTZ R8, R8, R103, R107 ;  /* 0x0000006708087223 */ /* 0x000fe2000001006b */
[----:B------:R-:W-:-:S02]  /*4710*/  F2FP.BF16.F32.PACK_AB R15, R15, R94 ;  /* 0x0000005e0f0f723e */ /* 0x000fc400000010ff */
[----:B------:R-:W-:Y:S02]  /*4720*/  F2FP.BF16.F32.PACK_AB R39, R39, R42 ;  /* 0x0000002a2727723e */ /* 0x000fe400000010ff */
[----:B------:R-:W-:Y:S02]  /*4730*/  F2FP.BF16.F32.PACK_AB R43, R36, R43 ;  /* 0x0000002b242b723e */ /* 0x000fe400000010ff */
[----:B------:R-:W-:Y:S01]  /*4740*/  F2FP.BF16.F32.PACK_AB R14, R13, R104 ;  /* 0x000000680d0e723e */ /* 0x000fe200000010ff */
[----:B------:R-:W-:Y:S01]  /*4750*/  IMAD.MOV.U32 R13, RZ, RZ, R39 ;  /* 0x000000ffff0d7224 */ /* 0x000fe200078e0027 */
[----:B------:R-:W-:Y:S02]  /*4760*/  F2FP.BF16.F32.PACK_AB R37, R92, R37 ;  /* 0x000000255c25723e */ /* 0x000fe400000010ff */
[----:B------:R-:W-:Y:S01]  /*4770*/  F2FP.BF16.F32.PACK_AB R36, R40, R11 ;  /* 0x0000000b2824723e */ /* 0x000fe200000010ff */
[----:B------:R-:W-:Y:S01]  /*4780*/  IMAD.MOV.U32 R11, RZ, RZ, R15 ;  /* 0x000000ffff0b7224 */ /* 0x000fe200078e000f */
[----:B------:R-:W-:Y:S01]  /*4790*/  F2FP.BF16.F32.PACK_AB R42, R91, R10 ;  /* 0x0000000a5b2a723e */ /* 0x000fe200000010ff */
[----:B------:R-:W-:Y:S01]  /*47a0*/  IMAD.MOV.U32 R10, RZ, RZ, R14 ;  /* 0x000000ffff0a7224 */ /* 0x000fe200078e000e */
[----:B------:R-:W-:Y:S01]  /*47b0*/  F2FP.BF16.F32.PACK_AB R12, R8, R9 ;  /* 0x00000009080c723e */ /* 0x000fe200000010ff */
[----:B------:R-:W-:-:S02]  /*47c0*/  IMAD.MOV.U32 R8, RZ, RZ, R36 ;  /* 0x000000ffff087224 */ /* 0x000fc400078e0024 */
[----:B------:R-:W-:Y:S02]  /*47d0*/  IMAD.MOV.U32 R9, RZ, RZ, R37 ;  /* 0x000000ffff097224 */ /* 0x000fe400078e0025 */
[----:B------:R-:W-:Y:S02]  /*47e0*/  IMAD.MOV.U32 R14, RZ, RZ, R42 ;  /* 0x000000ffff0e7224 */ /* 0x000fe400078e002a */
[----:B------:R-:W-:-:S07]  /*47f0*/  IMAD.MOV.U32 R15, RZ, RZ, R43 ;  /* 0x000000ffff0f7224 */ /* 0x000fce00078e002b */
.L_x_2676:
[----:B------:R-:W-:Y:S05]  /*4800*/  BSYNC B2 ;  /* 0x0000000000027941 */ /* 0x000fea0003800000 */
.L_x_2675:
[----:B------:R-:W-:Y:S01]  /*4810*/  ISETP.GE.AND P4, PT, R87, R88, PT ;  /* 0x000000585700720c */ /* 0x000fe20003f86270 */
[----:B0-----:R0:W-:-:S12]  /*4820*/  ST.E.128 desc[UR40][R78.64], R8 ;  /* 0x000000084e007985 */ /* 0x0011d8000c101d28 */
[----:B------:R-:W-:-:S05]  /*4830*/  @!P4 IMAD.WIDE R80, R87, 0x2, R80 ;  /* 0x000000025750c825 */ /* 0x000fca00078e0250 */
[----:B---3--:R0:W-:Y:S02]  /*4840*/  @!P4 ST.E.128 desc[UR40][R80.64], R12 ;  /* 0x0000000c5000c985 */ /* 0x0081e4000c101d28 */
.L_x_2674:
[----:B------:R-:W-:Y:S05]  /*4850*/  BSYNC B1 ;  /* 0x0000000000017941 */ /* 0x000fea0003800000 */
.L_x_2673:
[----:B------:R-:W-:-:S03]  /*4860*/  UMOV UR4, 0xffffffff ;  /* 0xffffffff00047882 */ /* 0x000fc60000000000 */
[----:B------:R-:W-:Y:S05]  /*4870*/  BRA.DIV UR4, `(.L_x_2677) ;  /* 0x0000016204247947 */ /* 0x000fea000b800000 */
[----:B------:R0:W0:Y:S04]  /*4880*/  SHFL.IDX PT, R39, R86, 0x1, 0x1c1f ;  /* 0x003c1f0056277f89 */ /* 0x00002800000e0000 */
[----:B------:R0:W0:Y:S02]  /*4890*/  SHFL.IDX PT, R38, R85, 0x1, 0x1c1f ;  /* 0x003c1f0055267f89 */ /* 0x00002400000e0000 */
.L_x_2908:
[----:B0-----:R-:W-:-:S05]  /*48a0*/  VIADD R8, R23, 0x60 ;  /* 0x0000006017087836 */ /* 0x001fca0000000000 */
[----:B------:R-:W-:-:S13]  /*48b0*/  ISETP.GE.OR P4, PT, R8, R76, P1 ;  /* 0x0000004c0800720c */ /* 0x000fda0000f86670 */
[----:B------:R-:W-:Y:S05]  /*48c0*/  @P4 BRA `(.L_x_2660) ;  /* 0x0000000c00084947 */ /* 0x000fea0003800000 */
[----:B------:R-:W5:Y:S01]  /*48d0*/  LDL R10, [R1+0x34] ;  /* 0x00003400010a7983 */ /* 0x000f620000100800 */
[----:B------:R-:W-:Y:S01]  /*48e0*/  SEL R90, R59, R90, !P0 ;  /* 0x0000005a3b5a7207 */ /* 0x000fe20004000000 */
[C---:B------:R-:W-:Y:S01]  /*48f0*/  VIADD R8, R23.reuse, 0x60 ;  /* 0x0000006017087836 */ /* 0x040fe20000000000 */
[----:B------:R-:W-:Y:S01]  /*4900*/  IADD3 R11, R23, 0x60, RZ ;  /* 0x00000060170b7810 */ /* 0x000fe20007ffe0ff */
[----:B------:R-:W-:Y:S01]  /*4910*/  BSSY B1, `(.L_x_2678) ;  /* 0x0000071000017945 */ /* 0x000fe20003800000 */
[----:B------:R-:W-:Y:S01]  /*4920*/  SHF.R.S32.HI R9, RZ, 0x1f, R90 ;  /* 0x0000001fff097819 */ /* 0x000fe2000001145a */
[----:B------:R-:W-:Y:S01]  /*4930*/  IMAD.SHL.U32 R8, R8, 0x40, RZ ;  /* 0x0000004008087824 */ /* 0x000fe200078e00ff */
[----:B------:R-:W-:Y:S01]  /*4940*/  LEA R36, P4, R6, R38, 0x1 ;  /* 0x0000002606247211 */ /* 0x000fe200078808ff */
[----:B------:R-:W-:Y:S01]  /*4950*/  IMAD.SHL.U32 R11, R11, 0x40, RZ ;  /* 0x000000400b0b7824 */ /* 0x000fe200078e00ff */
[----:B------:R-:W-:Y:S01]  /*4960*/  LEA.HI R90, R9, R90, RZ, 0x4 ;  /* 0x0000005a095a7211 */ /* 0x000fe200078f20ff */
[----:B------:R-:W-:Y:S01]  /*4970*/  IMAD R9, R19, 0x2000, R0 ;  /* 0x0000200013097824 */ /* 0x000fe200078e0200 */
[----:B------:R-:W-:-:S02]  /*4980*/  LOP3.LUT R8, R8, 0x1c0, RZ, 0xc0, !PT ;  /* 0x000001c008087812 */ /* 0x000fc400078ec0ff */
[----:B------:R-:W-:Y:S01]  /*4990*/  LEA.HI.SX32 R41, R90, R7, 0x1c ;  /* 0x000000075a297211 */ /* 0x000fe200078fe2ff */
[----:B------:R-:W-:Y:S01]  /*49a0*/  IMAD R9, R9, 0x2, R2 ;  /* 0x0000000209097824 */ /* 0x000fe200078e0202 */
[----:B------:R-:W-:Y:S02]  /*49b0*/  LOP3.LUT R11, R11, 0x1c0, RZ, 0xc0, !PT ;  /* 0x000001c00b0b7812 */ /* 0x000fe400078ec0ff */
[----:B------:R-:W-:Y:S01]  /*49c0*/  LEA.HI.X R37, R6, R39, R4, 0x1, P4 ;  /* 0x0000002706257211 */ /* 0x000fe200020f0c04 */
[----:B------:R-:W-:Y:S01]  /*49d0*/  IMAD.SHL.U32 R41, R41, 0x8, RZ ;  /* 0x0000000829297824 */ /* 0x000fe200078e00ff */
[----:B------:R-:W-:-:S04]  /*49e0*/  SHF.R.U32.HI R11, RZ, 0x3, R11 ;  /* 0x00000003ff0b7819 */ /* 0x000fc8000001160b */
[----:B------:R-:W-:-:S04]  /*49f0*/  LOP3.LUT R8, R8, 0x38, R41, 0xf8, !PT ;  /* 0x0000003808087812 */ /* 0x000fc800078ef829 */
[----:B------:R-:W-:-:S05]  /*4a00*/  LOP3.LUT R8, R8, R11, RZ, 0x3c, !PT ;  /* 0x0000000b08087212 */ /* 0x000fca00078e3cff */
[----:B-----5:R-:W-:-:S04]  /*4a10*/  IMAD.IADD R8, R10, 0x1, R8 ;  /* 0x000000010a087824 */ /* 0x020fc800078e0208 */
[----:B------:R-:W-:-:S05]  /*4a20*/  IMAD R11, R19, 0x2000, R8 ;  /* 0x00002000130b7824 */ /* 0x000fca00078e0208 */
[----:B------:R-:W-:Y:S02]  /*4a30*/  LEA R12, R11, R2, 0x1 ;  /* 0x000000020b0c7211 */ /* 0x000fe400078e08ff */
[----:B------:R-:W0:Y:S04]  /*4a40*/  LDS.128 R8, [R9+0xe400] ;  /* 0x00e4000009087984 */ /* 0x000e280000000c00 */
[----:B------:R-:W0:Y:S01]  /*4a50*/  LDS.128 R12, [R12+0xe400] ;  /* 0x00e400000c0c7984 */ /* 0x000e220000000c00 */
[----:B------:R-:W-:Y:S05]  /*4a60*/  @P3 BRA `(.L_x_2679) ;  /* 0x00000004006c3947 */ /* 0x000fea0003800000 */
[----:B------:R-:W-:Y:S01]  /*4a70*/  SHF.R.U32.HI R79, RZ, 0x10, R49 ;  /* 0x00000010ff4f7819 */ /* 0x000fe20000011631 */
[----:B0-----:R-:W-:Y:S01]  /*4a80*/  IMAD.U32 R43, R9, 0x10000, RZ ;  /* 0x00010000092b7824 */ /* 0x001fe200078e00ff */
[----:B-1----:R-:W-:Y:S01]  /*4a90*/  SHF.R.U32.HI R85, RZ, 0x10, R45 ;  /* 0x00000010ff557819 */ /* 0x002fe2000001162d */
[----:B------:R-:W-:Y:S01]  /*4aa0*/  IMAD.U32 R40, R8, 0x10000, RZ ;  /* 0x0001000008287824 */ /* 0x000fe200078e00ff */
[----:B------:R-:W-:Y:S02]  /*4ab0*/  PRMT R102, R102, 0x5410, R79 ;  /* 0x0000541066667816 */ /* 0x000fe4000000004f */
[----:B------:R-:W-:Y:S02]  /*4ac0*/  PRMT R98, R98, 0x5410, R85 ;  /* 0x0000541062627816 */ /* 0x000fe40000000055 */
[----:B------:R-:W-:Y:S02]  /*4ad0*/  SHF.R.U64 R78, R50, 0x10, R51 ;  /* 0x00000010324e7819 */ /* 0x000fe40000001233 */
[----:B------:R-:W-:Y:S01]  /*4ae0*/  SHF.R.U64 R90, R44, 0x10, R45 ;  /* 0x000000102c5a7819 */ /* 0x000fe2000000122d */
[----:B------:R-:W-:Y:S01]  /*4af0*/  IMAD.U32 R44, R13, 0x10000, RZ ;  /* 0x000100000d2c7824 */ /* 0x000fe200078e00ff */
[----:B----4-:R-:W-:Y:S01]  /*4b00*/  SHF.R.U64 R80, R48, 0x10, R49 ;  /* 0x0000001030507819 */ /* 0x010fe20000001231 */
[----:B------:R-:W-:Y:S01]  /*4b10*/  IMAD.U32 R49, R15, 0x10000, RZ ;  /* 0x000100000f317824 */ /* 0x000fe200078e00ff */
[----:B------:R-:W-:-:S02]  /*4b20*/  SHF.L.U32 R50, R102, 0x10, RZ ;  /* 0x0000001066327819 */ /* 0x000fc400000006ff */
[----:B------:R-:W-:Y:S02]  /*4b30*/  SHF.R.U32.HI R51, RZ, 0x10, R51 ;  /* 0x00000010ff337819 */ /* 0x000fe40000011633 */
[----:B------:R-:W-:Y:S01]  /*4b40*/  LOP3.LUT R45, R15, 0xffff0000, RZ, 0xc0, !PT ;  /* 0xffff00000f2d7812 */ /* 0x000fe200078ec0ff */
[----:B------:R-:W-:Y:S01]  /*4b50*/  IMAD.U32 R15, R98, 0x10000, RZ ;  /* 0x00010000620f7824 */ /* 0x000fe200078e00ff */
[----:B---3--:R-:W-:Y:S02]  /*4b60*/  SHF.R.U32.HI R81, RZ, 0x10, R47 ;  /* 0x00000010ff517819 */ /* 0x008fe4000001162f */
[----:B------:R-:W-:Y:S01]  /*4b70*/  PRMT R99, R99, 0x5410, R78 ;  /* 0x0000541063637816 */ /* 0x000fe2000000004e */
[-C--:B------:R-:W-:Y:S01]  /*4b80*/  FMUL.FTZ R78, R44, R50.reuse ;  /* 0x000000322c4e7220 */ /* 0x080fe20000410000 */
        /* <DEDUP_REMOVED lines=11> */
[----:B------:R-:W-:Y:S01]  /*4c40*/  FMUL.FTZ R81, R48, R79 ;  /* 0x0000004f30517220 */ /* 0x000fe20000410000 */
[----:B------:R-:W-:-:S02]  /*4c50*/  IMAD.U32 R47, R11, 0x10000, RZ ;  /* 0x000100000b2f7824 */ /* 0x000fc400078e00ff */
[----:B------:R-:W-:Y:S01]  /*4c60*/  FMUL.FTZ R85, R48, R51 ;  /* 0x0000003330557220 */ /* 0x000fe20000410000 */
[----:B------:R-:W-:Y:S01]  /*4c70*/  PRMT R101, R101, 0x5410, R80 ;  /* 0x0000541065657816 */ /* 0x000fe20000000050 */
[----:B------:R-:W-:Y:S01]  /*4c80*/  FMUL.FTZ R48, R49, R78 ;  /* 0x0000004e31307220 */ /* 0x000fe20000410000 */
[----:B------:R-:W-:Y:S01]  /*4c90*/  LOP3.LUT R46, R9, 0xffff0000, RZ, 0xc0, !PT ;  /* 0xffff0000092e7812 */ /* 0x000fe200078ec0ff */
[-C--:B------:R-:W-:Y:S01]  /*4ca0*/  FMUL.FTZ R49, R49, R50.reuse ;  /* 0x0000003231317220 */ /* 0x080fe20000410000 */
[----:B------:R-:W-:Y:S01]  /*4cb0*/  PRMT R97, R97, 0x5410, R90 ;  /* 0x0000541061617816 */ /* 0x000fe2000000005a */
[C---:B------:R-:W-:Y:S01]  /*4cc0*/  FFMA.FTZ R50, R47.reuse, R50, -R48 ;  /* 0x000000322f327223 */ /* 0x040fe20000010830 */
[----:B------:R-:W-:Y:S01]  /*4cd0*/  LOP3.LUT R100, R100, 0xffff0000, RZ, 0xc0, !PT ;  /* 0xffff000064647812 */ /* 0x000fe200078ec0ff */
[----:B------:R-:W-:Y:S01]  /*4ce0*/  IMAD.U32 R13, R12, 0x10000, RZ ;  /* 0x000100000c0d7824 */ /* 0x000fe200078e00ff */
[----:B------:R-:W-:Y:S01]  /*4cf0*/  LOP3.LUT R96, R96, 0xffff0000, RZ, 0xc0, !PT ;  /* 0xffff000060607812 */ /* 0x000fe200078ec0ff */
[----:B------:R-:W-:Y:S01]  /*4d00*/  FFMA.FTZ R78, R47, R78, R49 ;  /* 0x0000004e2f4e7223 */ /* 0x000fe20000010031 */
[----:B------:R-:W-:-:S02]  /*4d10*/  IMAD.U32 R48, R101, 0x10000, RZ ;  /* 0x0001000065307824 */ /* 0x000fc400078e00ff */
[C---:B------:R-:W-:Y:S01]  /*4d20*/  FFMA.FTZ R44, R46.reuse, R51, -R81 ;  /* 0x000000332e2c7223 */ /* 0x040fe20000010851 */
[----:B------:R-:W-:Y:S02]  /*4d30*/  IMAD.U32 R47, R97, 0x10000, RZ ;  /* 0x00010000612f7824 */ /* 0x000fe400078e00ff */
[----:B------:R-:W-:Y:S01]  /*4d40*/  FFMA.FTZ R46, R46, R79, R85 ;  /* 0x0000004f2e2e7223 */ /* 0x000fe20000010055 */
[C---:B------:R-:W-:Y:S01]  /*4d50*/  FMUL.FTZ R49, R45.reuse, R100 ;  /* 0x000000642d317220 */ /* 0x040fe20000410000 */
[----:B------:R-:W-:Y:S01]  /*4d60*/  FMUL.FTZ R79, R45, R96 ;  /* 0x000000602d4f7220 */ /* 0x000fe20000410000 */
[-C--:B------:R-:W-:Y:S01]  /*4d70*/  FMUL.FTZ R45, R13, R48.reuse ;  /* 0x000000300d2d7220 */ /* 0x080fe20000410000 */
[----:B------:R-:W-:Y:S01]  /*4d80*/  LOP3.LUT R42, R11, 0xffff0000, RZ, 0xc0, !PT ;  /* 0xffff00000b2a7812 */ /* 0x000fe200078ec0ff */
[-C--:B------:R-:W-:Y:S01]  /*4d90*/  FMUL.FTZ R13, R13, R47.reuse ;  /* 0x0000002f0d0d7220 */ /* 0x080fe20000410000 */
[----:B------:R-:W-:Y:S01]  /*4da0*/  LOP3.LUT R12, R12, 0xffff0000, RZ, 0xc0, !PT ;  /* 0xffff00000c0c7812 */ /* 0x000fe200078ec0ff */
[----:B------:R-:W-:Y:S01]  /*4db0*/  FFMA.FTZ R45, R40, R47, -R45 ;  /* 0x0000002f282d7223 */ /* 0x000fe2000001082d */
[----:B------:R-:W-:Y:S01]  /*4dc0*/  LOP3.LUT R101, R101, 0xffff0000, RZ, 0xc0, !PT ;  /* 0xffff000065657812 */ /* 0x000fe200078ec0ff */
[----:B------:R-:W-:Y:S01]  /*4dd0*/  IMAD.U32 R9, R10, 0x10000, RZ ;  /* 0x000100000a097824 */ /* 0x000fe200078e00ff */
[----:B------:R-:W-:Y:S01]  /*4de0*/  LOP3.LUT R97, R97, 0xffff0000, RZ, 0xc0, !PT ;  /* 0xffff000061617812 */ /* 0x000fe200078ec0ff */
[----:B------:R-:W-:Y:S01]  /*4df0*/  FFMA.FTZ R40, R40, R48, R13 ;  /* 0x0000003028287223 */ /* 0x000fe2000001000d */
[----:B------:R-:W-:Y:S01]  /*4e00*/  PRMT R95, R95, 0x5410, R86 ;  /* 0x000054105f5f7816 */ /* 0x000fe20000000056 */
[----:B------:R-:W-:Y:S01]  /*4e10*/  FFMA.FTZ R51, R42, R96, -R49 ;  /* 0x000000602a337223 */ /* 0x000fe20000010831 */
[----:B------:R-:W-:Y:S01]  /*4e20*/  LOP3.LUT R11, R10, 0xffff0000, RZ, 0xc0, !PT ;  /* 0xffff00000a0b7812 */ /* 0x000fe200078ec0ff */
[----:B------:R-:W-:Y:S01]  /*4e30*/  IMAD.U32 R10, R14, 0x10000, RZ ;  /* 0x000100000e0a7824 */ /* 0x000fe200078e00ff */
[----:B------:R-:W-:Y:S01]  /*4e40*/  LOP3.LUT R8, R8, 0xffff0000, RZ, 0xc0, !PT ;  /* 0xffff000008087812 */ /* 0x000fe200078ec0ff */
[C---:B------:R-:W-:Y:S01]  /*4e50*/  IMAD.U32 R13, R99.reuse, 0x10000, RZ ;  /* 0x00010000630d7824 */ /* 0x040fe200078e00ff */
[----:B------:R-:W-:Y:S01]  /*4e60*/  LOP3.LUT R14, R14, 0xffff0000, RZ, 0xc0, !PT ;  /* 0xffff00000e0e7812 */ /* 0x000fe200078ec0ff */
[C---:B------:R-:W-:Y:S01]  /*4e70*/  FMUL.FTZ R49, R12.reuse, R101 ;  /* 0x000000650c317220 */ /* 0x040fe20000410000 */
[----:B------:R-:W-:Y:S01]  /*4e80*/  FMUL.FTZ R47, R12, R97 ;  /* 0x000000610c2f7220 */ /* 0x000fe20000410000 */
[----:B------:R-:W-:Y:S01]  /*4e90*/  LOP3.LUT R99, R99, 0xffff0000, RZ, 0xc0, !PT ;  /* 0xffff000063637812 */ /* 0x000fe200078ec0ff */
[----:B------:R-:W-:-:S02]  /*4ea0*/  IMAD.U32 R12, R95, 0x10000, RZ ;  /* 0x000100005f0c7824 */ /* 0x000fc400078e00ff */
[----:B------:R-:W-:Y:S01]  /*4eb0*/  FFMA.FTZ R79, R42, R100, R79 ;  /* 0x000000642a4f7223 */ /* 0x000fe2000001004f */
[----:B------:R-:W-:Y:S01]  /*4ec0*/  LOP3.LUT R95, R95, 0xffff0000, RZ, 0xc0, !PT ;  /* 0xffff00005f5f7812 */ /* 0x000fe200078ec0ff */
[C---:B------:R-:W-:Y:S01]  /*4ed0*/  FFMA.FTZ R42, R8.reuse, R97, -R49 ;  /* 0x00000061082a7223 */ /* 0x040fe20000010831 */
[----:B------:R-:W-:Y:S01]  /*4ee0*/  FFMA.FTZ R47, R8, R101, R47 ;  /* 0x00000065082f7223 */ /* 0x000fe2000001002f */
[----:B------:R-:W-:Y:S01]  /*4ef0*/  FMUL.FTZ R8, R10, R13 ;  /* 0x0000000d0a087220 */ /* 0x000fe20000410000 */
[----:B------:R-:W-:Y:S01]  /*4f00*/  FMUL.FTZ R48, R14, R99 ;  /* 0x000000630e307220 */ /* 0x000fe20000410000 */
[-C--:B------:R-:W-:Y:S01]  /*4f10*/  FMUL.FTZ R10, R10, R12.reuse ;  /* 0x0000000c0a0a7220 */ /* 0x080fe20000410000 */
[-C--:B------:R-:W-:Y:S01]  /*4f20*/  FMUL.FTZ R14, R14, R95.reuse ;  /* 0x0000005f0e0e7220 */ /* 0x080fe20000410000 */
[----:B------:R-:W-:Y:S01]  /*4f30*/  FFMA.FTZ R8, R9, R12, -R8 ;  /* 0x0000000c09087223 */ /* 0x000fe20000010808 */
[----:B------:R-:W-:Y:S01]  /*4f40*/  FFMA.FTZ R95, R11, R95, -R48 ;  /* 0x0000005f0b5f7223 */ /* 0x000fe20000010830 */
[----:B------:R-:W-:Y:S01]  /*4f50*/  FFMA.FTZ R10, R9, R13, R10 ;  /* 0x0000000d090a7223 */ /* 0x000fe2000001000a */
        /* <DEDUP_REMOVED lines=10> */
[----:B------:R-:W-:Y:S02]  /*5000*/  F2FP.BF16.F32.PACK_AB R12, R47, R40 ;  /* 0x000000282f0c723e */ /* 0x000fe400000010ff */
[----:B------:R-:W-:-:S07]  /*5010*/  MOV R10, R95 ;  /* 0x0000005f000a7202 */ /* 0x000fce0000000f00 */
.L_x_2679:
[----:B------:R-:W-:Y:S05]  /*5020*/  BSYNC B1 ;  /* 0x0000000000017941 */ /* 0x000fea0003800000 */
.L_x_2678:
[----:B------:R-:W-:Y:S01]  /*5030*/  ISETP.GE.AND P3, PT, R41, R88, PT ;  /* 0x000000582900720c */ /* 0x000fe20003f66270 */
[----:B0-----:R0:W-:Y:S02]  /*5040*/  ST.E.128 desc[UR40][R36.64], R8 ;  /* 0x0000000824007985 */ /* 0x0011e4000c101d28 */
[----:B0-----:R-:W-:Y:S02]  /*5050*/  IMAD.MOV.U32 R8, RZ, RZ, R38 ;  /* 0x000000ffff087224 */ /* 0x001fe400078e0026 */
[----:B------:R-:W-:-:S08]  /*5060*/  IMAD.MOV.U32 R9, RZ, RZ, R39 ;  /* 0x000000ffff097224 */ /* 0x000fd000078e0027 */
[----:B------:R-:W-:Y:S05]  /*5070*/  @P3 BRA `(.L_x_2660) ;  /* 0x00000004001c3947 */ /* 0x000fea0003800000 */
[----:B------:R-:W-:-:S05]  /*5080*/  IMAD.WIDE R8, R41, 0x2, R8 ;  /* 0x0000000229087825 */ /* 0x000fca00078e0208 */
[----:B------:R0:W-:Y:S01]  /*5090*/  ST.E.128 desc[UR40][R8.64], R12 ;  /* 0x0000000c08007985 */ /* 0x0001e2000c101d28 */
[----:B------:R-:W-:Y:S05]  /*50a0*/  BRA `(.L_x_2660) ;  /* 0x0000000400107947 */ /* 0x000fea0003800000 */
.L_x_2641:
[----:B------:R-:W-:-:S13]  /*50b0*/  ISETP.NE.AND P5, PT, R156, 0x3, PT ;  /* 0x000000039c00780c */ /* 0x000fda0003fa5270 */
[----:B------:R-:W-:Y:S05]  /*50c0*/  @!P5 BRA `(.L_x_2680) ;  /* 0x000000000004d947 */ /* 0x000fea0003800000 */
[----:B------:R-:W-:Y:S01]  /*50d0*/  BPT.TRAP 0x1 ;  /* 0x000000040000795c */ /* 0x000fe20000300000 */
.L_x_2680:
[----:B------:R-:W-:Y:S01]  /*50e0*/  IMAD R69, R19, 0x8, R2 ;  /* 0x0000000813457824 */ /* 0x000fe200078e0202 */
[----:B------:R-:W-:Y:S01]  /*50f0*/  SHF.L.U32 R77, R157, 0x1f, RZ ;  /* 0x0000001f9d4d7819 */ /* 0x000fe200000006ff */
[----:B------:R-:W-:Y:S01]  /*5100*/  BSSY B1, `(.L_x_2681) ;  /* 0x0000004000017945 */ /* 0x000fe20003800000 */
[----:B------:R-:W-:Y:S02]  /*5110*/  SHF.R.S32.HI R74, RZ, 0x1f, R73 ;  /* 0x0000001fff4a7819 */ /* 0x000fe40000011449 */
[----:B------:R-:W0:Y:S02]  /*5120*/  SYNCS.PHASECHK.TRANS64.TRYWAIT P3, [R69+URZ+0x16890], R77 ;  /* 0x0168904d450075a7 */ /* 0x000e24000806017f */
[----:B0-----:R-:W-:Y:S05]  /*5130*/  @!P3 BRA `(.L_x_2682) ;  /* 0x000001580040b947 */ /* 0x001fea0003800000 */
.L_x_2909:
[----:B------:R-:W-:Y:S05]  /*5140*/  BSYNC B1 ;  /* 0x0000000000017941 */ /* 0x000fea0003800000 */
.L_x_2681:
        /* <DEDUP_REMOVED lines=19> */
[----:B------:R-:W-:Y:S01]  /*5280*/  LEA R36, P3, R8, UR4, 0x1 ;  /* 0x0000000408247c11 */ /* 0x000fe2000f8608ff */
[----:B------:R-:W-:Y:S01]  /*5290*/  IMAD.IADD R39, R76, 0x1, -R23 ;  /* 0x000000014c277824 */ /* 0x000fe200078e0a17 */
[----:B------:R-:W-:Y:S02]  /*52a0*/  UMOV UR4, 0xffffffff ;  /* 0xffffffff00047882 */ /* 0x000fe40000000000 */
[----:B------:R-:W-:Y:S02]  /*52b0*/  LEA.HI.X R38, R8, UR5, R11, 0x1, P3 ;  /* 0x0000000508267c11 */ /* 0x000fe400098f0c0b */
[----:B------:R-:W-:Y:S01]  /*52c0*/  ISETP.GE.AND P3, PT, R39, 0x1, PT ;  /* 0x000000012700780c */ /* 0x000fe20003f66270 */
[----:B------:R-:W-:-:S12]  /*52d0*/  BRA.DIV UR4, `(.L_x_2683) ;  /* 0x0000015604ec7947 */ /* 0x000fd8000b800000 */
[----:B------:R1:W2:Y:S04]  /*52e0*/  SHFL.IDX PT, R9, R38, RZ, 0x1c1f ;  /* 0x001c1fff26097589 */ /* 0x0002a800000e0000 */
[----:B------:R1:W3:Y:S02]  /*52f0*/  SHFL.IDX PT, R37, R36, RZ, 0x1c1f ;  /* 0x001c1fff24257589 */ /* 0x0002e400000e0000 */
.L_x_2913:
        /* <DEDUP_REMOVED lines=13> */
.L_x_2685:
[----:B------:R-:W-:Y:S05]  /*53d0*/  BSYNC B1 ;  /* 0x0000000000017941 */ /* 0x000fea0003800000 */
.L_x_2684:
[----:B------:R-:W-:-:S03]  /*53e0*/  UMOV UR4, 0xffffffff ;  /* 0xffffffff00047882 */ /* 0x000fc60000000000 */
[----:B------:R-:W-:Y:S05]  /*53f0*/  BRA.DIV UR4, `(.L_x_2686) ;  /* 0x0000015604f07947 */ /* 0x000fea000b800000 */
[----:B--2-4-:R2:W4:Y:S04]  /*5400*/  SHFL.IDX PT, R9, R38, 0x1, 0x1c1f ;  /* 0x003c1f0026097f89 */ /* 0x01452800000e0000 */
[----:B---3--:R2:W3:Y:S02]  /*5410*/  SHFL.IDX PT, R37, R36, 0x1, 0x1c1f ;  /* 0x003c1f0024257f89 */ /* 0x0084e400000e0000 */
.L_x_2917:
        /* <DEDUP_REMOVED lines=13> */
.L_x_2660:
[----:B------:R-:W-:Y:S05]  /*54f0*/  BSYNC B0 ;  /* 0x0000000000007941 */ /* 0x000fea0003800000 */
.L_x_2640:
        /* <DEDUP_REMOVED lines=11> */
[----:B------:R-:W-:-:S04]  /*55b0*/  @!P3 IADD3 R8, R69, 0x168a0, RZ ;  /* 0x000168a04508b810 */ /* 0x000fc80007ffe0ff */
[----:B------:R-:W-:-:S04]  /*55c0*/  @!P3 PRMT R8, RZ, 0x654, R8 ;  /* 0x00000654ff08b816 */ /* 0x000fc80000000008 */
[----:B------:R2:W-:Y:S01]  /*55d0*/  @!P3 SYNCS.ARRIVE.TRANS64.RED.A1T0 RZ, [R8+URZ], RZ ;  /* 0x000000ff08ffb9a7 */ /* 0x0005e2000810043f */
[----:B------:R-:W-:Y:S05]  /*55e0*/  @!P5 BRA `(.L_x_2688) ;  /* 0x000000000004d947 */ /* 0x000fea0003800000 */
[----:B------:R-:W-:Y:S01]  /*55f0*/  BPT.TRAP 0x1 ;  /* 0x000000040000795c */ /* 0x000fe20000300000 */
.L_x_2688:
[----:B------:R-:W-:Y:S05]  /*5600*/  BSYNC B0 ;  /* 0x0000000000007941 */ /* 0x000fea0003800000 */
.L_x_2687:
[----:B------:R-:W0:Y:S01]  /*5610*/  SYNCS.PHASECHK.TRANS64.TRYWAIT P4, [R69+URZ+0x168b0], R77 ;  /* 0x0168b04d450075a7 */ /* 0x000e22000808017f */
[----:B------:R-:W-:Y:S01]  /*5620*/  ULDC UR36, c[0x0][0x2f4] ;  /* 0x0000bd0000247ab9 */ /* 0x000fe20000000800 */
[----:B------:R-:W-:Y:S04]  /*5630*/  BSSY B0, `(.L_x_2689) ;  /* 0x0000002000007945 */ /* 0x000fe80003800000 */
[----:B0-----:R-:W-:Y:S05]  /*5640*/  @!P4 BRA `(.L_x_2690) ;  /* 0x0000015400a8c947 */ /* 0x001fea0003800000 */
.L_x_2918:
[----:B------:R-:W-:Y:S05]  /*5650*/  BSYNC B0 ;  /* 0x0000000000007941 */ /* 0x000fea0003800000 */
.L_x_2689:
        /* <DEDUP_REMOVED lines=18> */
[----:B-1----:R-:W-:-:S04]  /*5780*/  LEA R36, P4, R8, UR4, 0x1 ;  /* 0x0000000408247c11 */ /* 0x002fc8000f8808ff */
        /* <DEDUP_REMOVED lines=15> */
.L_x_2692:
[----:B------:R-:W-:Y:S05]  /*5880*/  BSYNC B0 ;  /* 0x0000000000007941 */ /* 0x000fea0003800000 */
.L_x_2691:
        /* <DEDUP_REMOVED lines=15> */
.L_x_2694:
[----:B------:R-:W-:Y:S05]  /*5980*/  BSYNC B0 ;  /* 0x0000000000007941 */ /* 0x000fea0003800000 */
.L_x_2693:
[----:B-1----:R-:W5:Y:S01]  /*5990*/  LDL R8, [R1+0x4] ;  /* 0x0000040001087983 */ /* 0x002f620000100800 */
[----:B0-----:R-:W-:Y:S02]  /*59a0*/  @!P3 VIADD R69, R69, 0x168c0 ;  /* 0x000168c04545b836 */ /* 0x001fe40000000000 */
        /* <DEDUP_REMOVED lines=11> */
[----:B------:R-:W-:Y:S02]  /*5a60*/  SEL R19, R19, RZ, P3 ;  /* 0x000000ff13137207 */ /* 0x000fe40001800000 */
[----:B-----5:R-:W-:Y:S02]  /*5a70*/  LOP3.LUT P4, RZ, R8, 0x1, RZ, 0xc0, !PT ;  /* 0x0000000108ff7812 */ /* 0x020fe4000788c0ff */
[----:B------:R-:W-:-:S04]  /*5a80*/  SEL R8, RZ, 0x1, P3 ;  /* 0x00000001ff087807 */ /* 0x000fc80001800000 */
[----:B------:R-:W-:-:S07]  /*5a90*/  LOP3.LUT R157, R157, R8, RZ, 0x3c, !PT ;  /* 0x000000089d9d7212 */ /* 0x000fce00078e3cff */
[----:B0-----:R-:W-:Y:S05]  /*5aa0*/  @P4 BRA `(.L_x_2695) ;  /* 0xffffffc400644947 */ /* 0x001fea000383ffff */
[----:B---3--:R-:W0:Y:S01]  /*5ab0*/  S2R R9, SR_TID.X ;  /* 0x0000000000097919 */ /* 0x008e220000002100 */
[----:B------:R-:W-:Y:S02]  /*5ac0*/  PLOP3.LUT P0, PT, PT, PT, PT, 0x8, 0x0 ;  /* 0x000000000000781c */ /* 0x000fe40003f0e170 */
[----:B0-----:R-:W-:-:S04]  /*5ad0*/  SHF.R.U32.HI R9, RZ, 0x7, R9 ;  /* 0x00000007ff097819 */ /* 0x001fc80000011609 */
[----:B------:R-:W-:-:S13]  /*5ae0*/  ISETP.NE.AND P4, PT, R9, 0x1, PT ;  /* 0x000000010900780c */ /* 0x000fda0003f85270 */
[----:B------:R-:W-:Y:S06]  /*5af0*/  @!P4 BAR.ARV 0x9, 0x100 ;  /* 0x024400000000cb1d */ /* 0x000fec0000002000 */
.L_x_2635:
[----:B------:R-:W3:Y:S01]  /*5b00*/  LDL R5, [R1+0x24] ;  /* 0x0000240001057983 */ /* 0x000ee20000100800 */
[----:B------:R-:W0:Y:S01]  /*5b10*/  LDC R0, c[0x0][0x448] ;  /* 0x00011200ff007b82 */ /* 0x000e220000000800 */
        /* <DEDUP_REMOVED lines=12> */
[----:B------:R-:W-:Y:S01]  /*5be0*/  CS2R R14, SRZ ;  /* 0x00000000000e7805 */ /* 0x000fe2000001ff00 */
[----:B------:R-:W-:Y:S02]  /*5bf0*/  IMAD.MOV.U32 R94, RZ, RZ, RZ ;  /* 0x000000ffff5e7224 */ /* 0x000fe400078e00ff */
[----:B------:R-:W-:Y:S02]  /*5c00*/  IMAD.MOV.U32 R25, RZ, RZ, RZ ;  /* 0x000000ffff197224 */ /* 0x000fe400078e00ff */
[----:B--2---:R-:W-:Y:S02]  /*5c10*/  IMAD.MOV.U32 R13, RZ, RZ, RZ ;  /* 0x000000ffff0d7224 */ /* 0x004fe400078e00ff */
[----:B------:R-:W-:Y:S01]  /*5c20*/  IMAD.MOV.U32 R90, RZ, RZ, RZ ;  /* 0x000000ffff5a7224 */ /* 0x000fe200078e00ff */
[----:B0-----:R-:W-:-:S13]  /*5c30*/  ISETP.NE.AND P1, PT, R0, 0x1, PT ;  /* 0x000000010000780c */ /* 0x001fda0003f25270 */
[----:B------:R-:W0:Y:S08]  /*5c40*/  @P1 LDC R3, c[0x0][0x44c] ;  /* 0x00011300ff031b82 */ /* 0x000e300000000800 */
[----:B------:R-:W1:Y:S01]  /*5c50*/  @P1 LDC R4, c[0x0][0x450] ;  /* 0x00011400ff041b82 */ /* 0x000e620000000800 */
[----:B---3--:R-:W-:-:S04]  /*5c60*/  VIADD R0, R5, 0xbf ;  /* 0x000000bf05007836 */ /* 0x008fc80000000000 */
[----:B0-----:R-:W-:-:S05]  /*5c70*/  @P1 IMAD.HI.U32 R3, R0, R3, RZ ;  /* 0x0000000300031227 */ /* 0x001fca00078e00ff */
[----:B-1----:R-:W-:Y:S02]  /*5c80*/  @P1 SHF.R.U32.HI R0, RZ, R4, R3 ;  /* 0x00000004ff001219 */ /* 0x002fe40000011603 */
[----:B------:R-:W-:-:S03]  /*5c90*/  PLOP3.LUT P1, PT, PT, PT, PT, 0x80, 0x0 ;  /* 0x000000000000781c */ /* 0x000fc60003f2f070 */
[----:B------:R-:W-:-:S05]  /*5ca0*/  IMAD.IADD R0, R83, 0x1, R0 ;  /* 0x0000000153007824 */ /* 0x000fca00078e0200 */
[----:B------:R-:W-:-:S04]  /*5cb0*/  SHF.R.S32.HI R3, RZ, 0x1f, R0 ;  /* 0x0000001fff037819 */ /* 0x000fc80000011400 */
[----:B------:R-:W-:Y:S02]  /*5cc0*/  LEA.HI R3, R3, R0, RZ, 0x7 ;  /* 0x0000000003037211 */ /* 0x000fe400078f38ff */
[----:B------:R-:W-:Y:S02]  /*5cd0*/  MOV R0, RZ ;  /* 0x000000ff00007202 */ /* 0x000fe40000000f00 */
[----:B------:R-:W-:-:S04]  /*5ce0*/  SHF.R.S32.HI R3, RZ, 0x7, R3 ;  /* 0x00000007ff037819 */ /* 0x000fc80000011403 */
[----:B------:R-:W-:Y:S01]  /*5cf0*/  VIMNMX R88, R84, R3, PT ;  /* 0x0000000354587248 */ /* 0x000fe20003fe0100 */
[----:B------:R-:W-:-:S03]  /*5d00*/  IMAD.MOV.U32 R3, RZ, RZ, RZ ;  /* 0x000000ffff037224 */ /* 0x000fc600078e00ff */
[----:B------:R-:W-:Y:S01]  /*5d10*/  ISETP.GE.AND P2, PT, R88, 0x1, PT ;  /* 0x000000015800780c */ /* 0x000fe20003f46270 */
[----:B------:R-:W-:-:S12]  /*5d20*/  @P0 BRA `(.L_x_2696) ;  /* 0x00000000000c0947 */ /* 0x000fd80003800000 */
[----:B------:R-:W0:Y:S01]  /*5d30*/  FENCE.VIEW.ASYNC.G ;  /* 0x00000000000073c6 */ /* 0x000e220000000100 */
[----:B------:R-:W-:Y:S05]  /*5d40*/  WARPSYNC.ALL ;  /* 0x0000000000007948 */ /* 0x000fea0003800000 */
[----:B0-----:R-:W-:Y:S06]  /*5d50*/  BAR.ARV 0xc, 0x200 ;  /* 0x0308000000007b1d */ /* 0x001fec0000002000 */
.L_x_2696:
        /* <DEDUP_REMOVED lines=12> */
.L_x_2921:
[----:B------:R-:W1:Y:S01]  /*5e20*/  LDL R3, [R1+0x14] ;  /* 0x0000140001037983 */ /* 0x000e620000100800 */
[----:B------:R-:W-:Y:S01]  /*5e30*/  BSSY B6, `(.L_x_2699) ;  /* 0x000001b000067945 */ /* 0x000fe20003800000 */
[----:B-1----:R-:W-:-:S05]  /*5e40*/  IMAD.HI R0, R3, 0x55555556, RZ ;  /* 0x5555555603007827 */ /* 0x002fca00078e02ff */
[----:B------:R-:W-:-:S05]  /*5e50*/  LEA.HI R0, R0, R0, RZ, 0x1 ;  /* 0x0000000000007211 */ /* 0x000fca00078f08ff */
[----:B------:R-:W-:Y:S01]  /*5e60*/  IMAD R0, R0, -0x3, R3 ;  /* 0xfffffffd00007824 */ /* 0x000fe200078e0203 */
[----:B------:R-:W-:-:S04]  /*5e70*/  IADD3 R3, R2, 0x8400, RZ ;  /* 0x0000840002037810 */ /* 0x000fc80007ffe0ff */
[----:B------:R-:W-:Y:S01]  /*5e80*/  LOP3.LUT P0, RZ, R3, 0x3ff, RZ, 0xc0, !PT ;  /* 0x000003ff03ff7812 */ /* 0x000fe2000780c0ff */
[----:B------:R-:W-:-:S03]  /*5e90*/  IMAD R0, R0, 0x2000, R3 ;  /* 0x0000200000007824 */ /* 0x000fc600078e0203 */
[----:B------:R-:W-:Y:S02]  /*5ea0*/  P2R R25, PR, RZ, 0x1 ;  /* 0x00000001ff197803 */ /* 0x000fe40000000000 */
[----:B------:R-:W-:-:S04]  /*5eb0*/  SHF.R.U32.HI R0, RZ, 0x4, R0 ;  /* 0x00000004ff007819 */ /* 0x000fc80000011600 */
[----:B------:R-:W-:-:S03]  /*5ec0*/  LOP3.LUT R30, R0, 0x3fff, RZ, 0xc0, !PT ;  /* 0x00003fff001e7812 */ /* 0x000fc600078ec0ff */
[----:B------:R-:W-:Y:S05]  /*5ed0*/  @!P0 BRA `(.L_x_2700) ;  /* 0x0000000000408947 */ /* 0x000fea0003800000 */
[----:B------:R-:W-:Y:S01]  /*5ee0*/  MOV R0, 0x0 ;  /* 0x0000000000007802 */ /* 0x000fe20000000f00 */
[----:B------:R-:W-:Y:S01]  /*5ef0*/  ULDC.64 UR4, c[0x4][0x88] ;  /* 0x0100220000047ab9 */ /* 0x000fe20000000a00 */
[----:B------:R-:W-:Y:S01]  /*5f00*/  ULDC.64 UR6, c[0x4][0x90] ;  /* 0x0100240000067ab9 */ /* 0x000fe20000000a00 */
[----:B------:R-:W-:Y:S01]  /*5f10*/  IMAD.U32 R4, RZ, RZ, UR4 ;  /* 0x00000004ff047e24 */ /* 0x000fe2000f8e00ff */
[----:B0-----:R0:W1:Y:S01]  /*5f20*/  LDC.64 R14, c[0x4][R0] ;  /* 0x01000000000e7b82 */ /* 0x0010620000000a00 */
        /* <DEDUP_REMOVED lines=10> */
[----:B-1--45:R-:W-:Y:S05]  /*5fd0*/  CALL.ABS.NOINC R14 ;  /* 0x000000000e007343 */ /* 0x032fea0003c00000 */
.L_x_2700:
[----:B------:R-:W-:Y:S05]  /*5fe0*/  BSYNC B6 ;  /* 0x0000000000067941 */ /* 0x000fea0003800000 */
.L_x_2699:
[----:B------:R-:W-:Y:S02]  /*5ff0*/  ULDC UR4, c[0x0][0x3f4] ;  /* 0x0000fd0000047ab9 */ /* 0x000fe40000000800 */
[----:B------:R-:W-:-:S13]  /*6000*/  ISETP.LT.AND P0, PT, RZ, UR4, PT ;  /* 0x00000004ff007c0c */ /* 0x000fda000bf01270 */
[----:B------:R-:W-:Y:S05]  /*6010*/  @P0 BRA `(.L_x_2701) ;  /* 0x0000000000400947 */ /* 0x000fea0003800000 */
[----:B------:R-:W2:Y:S02]  /*6020*/  LDL R20, [R1+0x54] ;  /* 0x0000540001147983 */ /* 0x000ea40000100800 */
[----:B--2---:R-:W-:-:S04]  /*6030*/  LEA.HI R0, R20, R20, RZ, 0x1 ;  /* 0x0000001414007211 */ /* 0x004fc800078f08ff */
[----:B------:R-:W-:-:S05]  /*6040*/  LOP3.LUT R0, R0, 0xfffffffe, RZ, 0xc0, !PT ;  /* 0xfffffffe00007812 */ /* 0x000fca00078ec0ff */
[----:B------:R-:W-:-:S05]  /*6050*/  IMAD.IADD R0, R20, 0x1, -R0 ;  /* 0x0000000114007824 */ /* 0x000fca00078e0a00 */
[----:B------:R-:W-:-:S04]  /*6060*/  SHF.L.U32 R3, R0, 0x1f, RZ ;  /* 0x0000001f00037819 */ /* 0x000fc800000006ff */
[----:B------:R1:W2:Y:S03]  /*6070*/  SYNCS.PHASECHK.TRANS64.TRYWAIT P0, [R2+URZ+0x16800], R3 ;  /* 0x01680003020075a7 */ /* 0x0002a6000800017f */
[----:B--2---:R-:W-:Y:S05]  /*6080*/  @!P0 NANOSLEEP.SYNCS 0x989680 ;  /* 0x009896800000895d */ /* 0x004fea0003900000 */
[----:B------:R-:W2:Y:S01]  /*6090*/  @!P0 SYNCS.PHASECHK.TRANS64 P0, [R2+URZ+0x16800], R3 ;  /* 0x01680003020085a7 */ /* 0x000ea2000800007f */
[----:B------:R-:W-:Y:S04]  /*60a0*/  BSSY B0, `(.L_x_2702) ;  /* 0x0000006000007945 */ /* 0x000fe80003800000 */
[----:B--2---:R-:W-:Y:S05]  /*60b0*/  @P0 BRA `(.L_x_2703) ;  /* 0x0000000000100947 */ /* 0x004fea0003800000 */
.L_x_2704:
[----:B--2---:R2:W3:Y:S02]  /*60c0*/  SYNCS.PHASECHK.TRANS64.TRYWAIT P0, [R2+URZ+0x16800], R3 ;  /* 0x01680003020075a7 */ /* 0x0044e4000800017f */
[----:B---3--:R-:W-:Y:S05]  /*60d0*/  @!P0 NANOSLEEP.SYNCS 0x989680 ;  /* 0x009896800000895d */ /* 0x008fea0003900000 */
[----:B------:R-:W3:Y:S02]  /*60e0*/  @!P0 SYNCS.PHASECHK.TRANS64 P0, [R2+URZ+0x16800], R3 ;  /* 0x01680003020085a7 */ /* 0x000ee4000800007f */
[----:B---3--:R-:W-:Y:S05]  /*60f0*/  @!P0 BRA `(.L_x_2704) ;  /* 0xfffffffc00f08947 */ /* 0x008fea000383ffff */
.L_x_2703:
[----:B------:R-:W-:Y:S05]  /*6100*/  BSYNC B0 ;  /* 0x0000000000007941 */ /* 0x000fea0003800000 */
.L_x_2702:
[----:B------:R-:W-:Y:S05]  /*6110*/  BRA `(.L_x_2705) ;  /* 0x00000030003c7947 */ /* 0x000fea0003800000 */
.L_x_2701:
        /* <DEDUP_REMOVED lines=12> */
[----:B------:R-:W-:Y:S01]  /*61e0*/  IMAD.IADD R31, R5, 0x1, R25 ;  /* 0x00000001051f7824 */ /* 0x000fe200078e0219 */
[----:B------:R-:W-:Y:S06]  /*61f0*/  @!P0 BRA `(.L_x_2707) ;  /* 0x0000000000408947 */ /* 0x000fec0003800000 */
        /* <DEDUP_REMOVED lines=15> */
[----:B-1--4-:R-:W-:Y:S05]  /*62f0*/  CALL.ABS.NOINC R14 ;  /* 0x000000000e007343 */ /* 0x012fea0003c00000 */
.L_x_2707:
[----:B------:R-:W-:Y:S05]  /*6300*/  BSYNC B6 ;  /* 0x0000000000067941 */ /* 0x000fea0003800000 */
.L_x_2706:
[----:B------:R-:W2:Y:S01]  /*6310*/  LDL R20, [R1+0x24] ;  /* 0x0000240001147983 */ /* 0x000ea20000100800 */
[----:B------:R-:W-:Y:S01]  /*6320*/  ULDC.U8 UR4, c[0x0][0x410] ;  /* 0x0001040000047ab9 */ /* 0x000fe20000000000 */
[----:B------:R-:W-:Y:S01]  /*6330*/  BSSY B0, `(.L_x_2708) ;  /* 0x00002e5000007945 */ /* 0x000fe20003800000 */
[----:B------:R-:W-:Y:S01]  /*6340*/  ISETP.NE.AND P0, PT, RZ, UR4, PT ;  /* 0x00000004ff007c0c */ /* 0x000fe2000bf05270 */
[----:B--2---:R-:W-:-:S12]  /*6350*/  IMAD.IADD R41, R23, 0x1, R20 ;  /* 0x0000000117297824 */ /* 0x004fd800078e0214 */
[----:B------:R-:W-:Y:S05]  /*6360*/  @!P0 BRA `(.L_x_2709) ;  /* 0x0000001400f08947 */ /* 0x000fea0003800000 */
[----:B------:R-:W1:Y:S01]  /*6370*/  LDC R32, c[0x0][0x448] ;  /* 0x00011200ff207b82 */ /* 0x000e620000000800 */
[----:B------:R-:W2:Y:S01]  /*6380*/  S2R R20, SR_TID.X ;  /* 0x0000000000147919 */ /* 0x000ea20000002100 */
[----:B------:R-:W-:Y:S01]  /*6390*/  ULDC.64 UR4, c[0x0][0x3f8] ;  /* 0x0000fe0000047ab9 */ /* 0x000fe20000000a00 */
[----:B------:R-:W-:Y:S01]  /*63a0*/  MOV R9, R29 ;  /* 0x0000001d00097202 */ /* 0x000fe20000000f00 */
[----:B------:R-:W-:Y:S01]  /*63b0*/  ULDC.64 UR6, c[0x0][0x408] ;  /* 0x0001020000067ab9 */ /* 0x000fe20000000a00 */
[----:B------:R-:W-:Y:S02]  /*63c0*/  IMAD.MOV.U32 R8, RZ, RZ, R26 ;  /* 0x000000ffff087224 */ /* 0x000fe400078e001a */
[----:B------:R-:W-:Y:S02]  /*63d0*/  IMAD.MOV.U32 R10, RZ, RZ, R24 ;  /* 0x000000ffff0a7224 */ /* 0x000fe400078e0018 */
[----:B------:R-:W-:Y:S01]  /*63e0*/  IMAD.MOV.U32 R11, RZ, RZ, R31 ;  /* 0x000000ffff0b7224 */ /* 0x000fe200078e001f */
[----:B-1----:R-:W-:Y:S01]  /*63f0*/  ISETP.NE.AND P0, PT, R32, 0x1, PT ;  /* 0x000000012000780c */ /* 0x002fe20003f05270 */
[----:B--2---:R-:W-:-:S12]  /*6400*/  VIADD R21, R20, 0xffffff80 ;  /* 0xffffff8014157836 */ /* 0x004fd80000000000 */
[----:B------:R-:W1:Y:S01]  /*6410*/  @P0 LDC R0, c[0x0][0x44c] ;  /* 0x00011300ff000b82 */ /* 0x000e620000000800 */
[----:B------:R-:W-:-:S04]  /*6420*/  SHF.R.S32.HI R20, RZ, 0x1f, R21 ;  /* 0x0000001fff147819 */ /* 0x000fc80000011415 */
[----:B------:R-:W-:-:S03]  /*6430*/  LEA.HI R20, R20, R21, RZ, 0x2 ;  /* 0x0000001514147211 */ /* 0x000fc600078f10ff */
[----:B------:R-:W2:Y:S01]  /*6440*/  @P0 LDC R5, c[0x0][0x450] ;  /* 0x00011400ff050b82 */ /* 0x000ea20000000800 */
[----:B------:R-:W-:-:S05]  /*6450*/  LOP3.LUT R20, R20, 0xfffffffc, RZ, 0xc0, !PT ;  /* 0xfffffffc14147812 */ /* 0x000fca00078ec0ff */
[----:B------:R-:W-:-:S04]  /*6460*/  IMAD.IADD R20, R21, 0x1, -R20 ;  /* 0x0000000115147824 */ /* 0x000fc800078e0a14 */
[----:B------:R-:W-:-:S04]  /*6470*/  IMAD R3, R20, 0x60, R41 ;  /* 0x0000006014037824 */ /* 0x000fc800078e0229 */
[----:B-1----:R-:W-:-:S05]  /*6480*/  @P0 IMAD.HI.U32 R0, R3, R0, RZ ;  /* 0x0000000003000227 */ /* 0x002fca00078e00ff */
[----:B--2---:R-:W-:-:S04]  /*6490*/  @P0 SHF.R.U32.HI R3, RZ, R5, R0 ;  /* 0x00000005ff030219 */ /* 0x004fc80000011600 */
        /* <DEDUP_REMOVED lines=17> */
[----:B------:R1:W2:Y:S04]  /*65b0*/  SHFL.IDX PT, R3, R6, RZ, 0x1c1f ;  /* 0x001c1fff06037589 */ /* 0x0002a800000e0000 */
[----:B------:R1:W3:Y:S04]  /*65c0*/  SHFL.IDX PT, R0, R4, RZ, 0x1c1f ;  /* 0x001c1fff04007589 */ /* 0x0002e800000e0000 */
[----:B------:R1:W1:Y:S04]  /*65d0*/  SHFL.IDX PT, R5, R8, RZ, 0x1c1f ;  /* 0x001c1fff08057589 */ /* 0x00026800000e0000 */
[----:B0-----:R0:W0:Y:S02]  /*65e0*/  SHFL.IDX PT, R14, R7, RZ, 0x1c1f ;  /* 0x001c1fff070e7589 */ /* 0x00102400000e0000 */
.L_x_2927:
[----:B------:R-:W5:Y:S01]  /*65f0*/  LDL R9, [R1+0x10] ;  /* 0x0000100001097983 */ /* 0x000f620000100800 */
[----:B------:R-:W-:Y:S01]  /*6600*/  BSSY B1, `(.L_x_2711) ;  /* 0x0000020000017945 */ /* 0x000fe20003800000 */
[----:B------:R-:W-:Y:S02]  /*6610*/  CS2R R34, SRZ ;  /* 0x0000000000227805 */ /* 0x000fe4000001ff00 */
[----:B------:R-:W-:Y:S02]  /*6620*/  CS2R R20, SRZ ;  /* 0x0000000000147805 */ /* 0x000fe4000001ff00 */
[----:B------:R-:W-:Y:S02]  /*6630*/  CS2R R28, SRZ ;  /* 0x00000000001c7805 */ /* 0x000fe4000001ff00 */
[----:B------:R-:W-:Y:S01]  /*6640*/  CS2R R24, SRZ ;  /* 0x0000000000187805 */ /* 0x000fe2000001ff00 */
[----:B-----5:R-:W-:-:S05]  /*6650*/  IMAD R32, R9, R32, RZ ;  /* 0x0000002009207224 */ /* 0x020fca00078e02ff */
[----:B------:R-:W-:-:S13]  /*6660*/  ISETP.GE.AND P0, PT, R41, R32, PT ;  /* 0x000000202900720c */ /* 0x000fda0003f06270 */
[----:B------:R-:W-:Y:S05]  /*6670*/  @P0 BRA `(.L_x_2712) ;  /* 0x0000000000600947 */ /* 0x000fea0003800000 */
[----:B------:R-:W4:Y:S01]  /*6680*/  LDL R9, [R1] ;  /* 0x0000000001097983 */ /* 0x000f220000100800 */
[----:B------:R-:W-:-:S03]  /*6690*/  ULDC UR4, c[0x0][0x3f4] ;  /* 0x0000fd0000047ab9 */ /* 0x000fc60000000800 */
[----:B------:R-:W4:Y:S01]  /*66a0*/  LDL R12, [R1+0x5c] ;  /* 0x00005c00010c7983 */ /* 0x000f220000100800 */
[----:B------:R-:W-:Y:S01]  /*66b0*/  ISETP.GE.AND P2, PT, R152, UR4, PT ;  /* 0x0000000498007c0c */ /* 0x000fe2000bf46270 */
[----:B---3--:R-:W-:Y:S02]  /*66c0*/  IMAD.MOV.U32 R10, RZ, RZ, R0 ;  /* 0x000000ffff0a7224 */ /* 0x008fe400078e0000 */
[----:B--2---:R-:W-:Y:S02]  /*66d0*/  IMAD.MOV.U32 R11, RZ, RZ, R3 ;  /* 0x000000ffff0b7224 */ /* 0x004fe400078e0003 */
[----:B-1----:R-:W-:Y:S01]  /*66e0*/  IMAD.MOV.U32 R15, RZ, RZ, R5 ;  /* 0x000000ffff0f7224 */ /* 0x002fe200078e0005 */
[----:B------:R-:W-:Y:S02]  /*66f0*/  CS2R R28, SRZ ;  /* 0x00000000001c7805 */ /* 0x000fe4000001ff00 */
[----:B------:R-:W-:Y:S02]  /*6700*/  CS2R R34, SRZ ;  /* 0x0000000000227805 */ /* 0x000fe4000001ff00 */
[----:B------:R-:W-:-:S03]  /*6710*/  CS2R R24, SRZ ;  /* 0x0000000000187805 */ /* 0x000fc6000001ff00 */
[----:B------:R-:W-:-:S05]  /*6720*/  @!P2 IMAD.WIDE R10, R152, 0x2, R10 ;  /* 0x00000002980aa825 */ /* 0x000fca00078e020a */
[----:B------:R1:W5:Y:S01]  /*6730*/  @!P2 LD.E.64 R28, desc[UR40][R10.64] ;  /* 0x000000280a1ca980 */ /* 0x000362000c101b00 */
[----:B----4-:R-:W-:-:S13]  /*6740*/  ISETP.GE.AND P3, PT, R9, UR4, PT ;  /* 0x0000000409007c0c */ /* 0x010fda000bf66270 */
[C---:B------:R-:W-:Y:S01]  /*6750*/  @!P3 IMAD.SHL.U32 R37, R9.reuse, 0x2, RZ ;  /* 0x000000020925b824 */ /* 0x040fe200078e00ff */
[----:B------:R-:W-:-:S04]  /*6760*/  @!P3 SHF.L.U64.HI R20, R9, 0x1, R12 ;  /* 0x000000010914b819 */ /* 0x000fc8000001020c */
[-C--:B0-----:R-:W-:Y:S02]  /*6770*/  @!P3 IADD3 R36, P1, R14, R37.reuse, RZ ;  /* 0x000000250e24b210 */ /* 0x081fe40007f3e0ff */
[----:B------:R-:W-:Y:S01]  /*6780*/  @!P3 IADD3 R26, P0, R0, R37, RZ ;  /* 0x00000025001ab210 */ /* 0x000fe20007f1e0ff */
[----:B------:R-:W-:-:S03]  /*6790*/  @!P2 IMAD.WIDE R12, R152, 0x2, R14 ;  /* 0x00000002980ca825 */ /* 0x000fc600078e020e */
[----:B------:R-:W-:Y:S01]  /*67a0*/  @!P3 IADD3.X R27, R3, R20, RZ, P0, !PT ;  /* 0x00000014031bb210 */ /* 0x000fe200007fe4ff */
[----:B------:R-:W-:Y:S01]  /*67b0*/  @!P3 IMAD.X R37, R5, 0x1, R20, P1 ;  /* 0x000000010525b824 */ /* 0x000fe200008e0614 */
[----:B------:R-:W-:Y:S01]  /*67c0*/  CS2R R20, SRZ ;  /* 0x0000000000147805 */ /* 0x000fe2000001ff00 */
[----:B------:R1:W5:Y:S04]  /*67d0*/  @!P2 LD.E.64 R34, desc[UR40][R12.64] ;  /* 0x000000280c22a980 */ /* 0x000368000c101b00 */
[----:B------:R1:W5:Y:S04]  /*67e0*/  @!P3 LD.E.64 R24, desc[UR40][R26.64] ;  /* 0x000000281a18b980 */ /* 0x000368000c101b00 */
[----:B------:R1:W5:Y:S02]  /*67f0*/  @!P3 LD.E.64 R20, desc[UR40][R36.64] ;  /* 0x000000282414b980 */ /* 0x000364000c101b00 */
.L_x_2712:
[----:B------:R-:W-:Y:S05]  /*6800*/  BSYNC B1 ;  /* 0x0000000000017941 */ /* 0x000fea0003800000 */
.L_x_2711:
[----:B---3-5:R-:W-:Y:S01]  /*6810*/  IMAD.MOV.U32 R0, RZ, RZ, R34 ;  /* 0x000000ffff007224 */ /* 0x028fe200078e0022 */
[----:B------:R-:W-:Y:S01]  /*6820*/  UMOV UR4, 0xffffffff ;  /* 0xffffffff00047882 */ /* 0x000fe20000000000 */
[----:B--2---:R-:W-:Y:S01]  /*6830*/  IMAD.MOV.U32 R3, RZ, RZ, R35 ;  /* 0x000000ffff037224 */ /* 0x004fe200078e0023 */
[----:B-1----:R-:W-:Y:S01]  /*6840*/  CS2R R26, SRZ ;  /* 0x00000000001a7805 */ /* 0x002fe2000001ff00 */
        /* <DEDUP_REMOVED lines=9> */
[----:B------:R-:W-:Y:S02]  /*68e0*/  PRMT R46, R0, 0x7610, R46 ;  /* 0x00007610002e7816 */ /* 0x000fe4000000002e */
[----:B------:R-:W-:Y:S02]  /*68f0*/  PRMT R39, R39, 0x5410, R3 ;  /* 0x0000541027277816 */ /* 0x000fe40000000003 */
[----:B------:R-:W-:Y:S02]  /*6900*/  PRMT R40, R40, 0x5410, R5 ;  /* 0x0000541028287816 */ /* 0x000fe40000000005 */
[----:B------:R-:W-:Y:S01]  /*6910*/  PRMT R50, R9, 0x7610, R50 ;  /* 0x0000761009327816 */ /* 0x000fe20000000032 */
[----:B------:R-:W-:Y:S06]  /*6920*/  BRA.DIV UR4, `(.L_x_2713) ;  /* 0x0000014604b47947 */ /* 0x000fec000b800000 */
[----:B------:R1:W2:Y:S04]  /*6930*/  SHFL.IDX PT, R3, R6, 0x1, 0x1c1f ;  /* 0x003c1f0006037f89 */ /* 0x0002a800000e0000 */
[----:B------:R1:W3:Y:S04]  /*6940*/  SHFL.IDX PT, R0, R4, 0x1, 0x1c1f ;  /* 0x003c1f0004007f89 */ /* 0x0002e800000e0000 */
[----:B------:R1:W1:Y:S04]  /*6950*/  SHFL.IDX PT, R5, R8, 0x1, 0x1c1f ;  /* 0x003c1f0008057f89 */ /* 0x00026800000e0000 */
[----:B0-----:R0:W0:Y:S02]  /*6960*/  SHFL.IDX PT, R14, R7, 0x1, 0x1c1f ;  /* 0x003c1f00070e7f89 */ /* 0x00102400000e0000 */
.L_x_2933:
[----:B-1----:R-:W5:Y:S04]  /*6970*/  LDL R6, [R1+0x54] ;  /* 0x0000540001067983 */ /* 0x002f680000100800 */
[----:B------:R-:W4:Y:S01]  /*6980*/  LDL R42, [R1+0x30] ;  /* 0x00003000012a7983 */ /* 0x000f220000100800 */
[----:B------:R-:W-:Y:S01]  /*6990*/  VIADD R41, R41, 0x60 ;  /* 0x0000006029297836 */ /* 0x000fe20000000000 */
[----:B------:R-:W-:Y:S01]  /*69a0*/  BSSY B1, `(.L_x_2714) ;  /* 0x0000023000017945 */ /* 0x000fe20003800000 */
[----:B------:R-:W-:Y:S02]  /*69b0*/  CS2R R10, SRZ ;  /* 0x00000000000a7805 */ /* 0x000fe4000001ff00 */
[----:B------:R-:W-:Y:S02]  /*69c0*/  CS2R R12, SRZ ;  /* 0x00000000000c7805 */ /* 0x000fe4000001ff00 */
[----:B------:R-:W-:-:S02]  /*69d0*/  CS2R R8, SRZ ;  /* 0x0000000000087805 */ /* 0x000fc4000001ff00 */
[----:B------:R-:W-:Y:S02]  /*69e0*/  ISETP.GE.AND P0, PT, R41, R32, PT ;  /* 0x000000202900720c */ /* 0x000fe40003f06270 */
[----:B-----5:R-:W-:-:S04]  /*69f0*/  LEA.HI R4, R6, R6, RZ, 0x1 ;  /* 0x0000000606047211 */ /* 0x020fc800078f08ff */
[----:B------:R-:W-:Y:S01]  /*6a00*/  LOP3.LUT R4, R4, 0xfffffffe, RZ, 0xc0, !PT ;  /* 0xfffffffe04047812 */ /* 0x000fe200078ec0ff */
[----:B----4-:R-:W-:-:S04]  /*6a10*/  IMAD.SHL.U32 R31, R42, 0x40, RZ ;  /* 0x000000402a1f7824 */ /* 0x010fc800078e00ff */
[----:B------:R-:W-:-:S05]  /*6a20*/  IMAD.IADD R4, R6, 0x1, -R4 ;  /* 0x0000000106047824 */ /* 0x000fca00078e0a04 */
[----:B------:R-:W-:Y:S01]  /*6a30*/  SHF.L.U32 R41, R4, 0x1f, RZ ;  /* 0x0000001f04297819 */ /* 0x000fe200000006ff */
[----:B------:R-:W-:Y:S06]  /*6a40*/  @P0 BRA `(.L_x_2715) ;  /* 0x0000000000600947 */ /* 0x000fec0003800000 */
[----:B------:R-:W4:Y:S01]  /*6a50*/  LDL R15, [R1] ;  /* 0x00000000010f7983 */ /* 0x000f220000100800 */
[----:B------:R-:W-:-:S03]  /*6a60*/  ULDC UR4, c[0x0][0x3f4] ;  /* 0x0000fd0000047ab9 */ /* 0x000fc60000000800 */
[----:B------:R-:W4:Y:S01]  /*6a70*/  LDL R36, [R1+0x5c] ;  /* 0x00005c0001247983 */ /* 0x000f220000100800 */
[----:B------:R-:W-:Y:S01]  /*6a80*/  ISETP.GE.AND P2, PT, R152, UR4, PT ;  /* 0x0000000498007c0c */ /* 0x000fe2000bf46270 */
[----:B---3--:R-:W-:Y:S02]  /*6a90*/  IMAD.MOV.U32 R6, RZ, RZ, R0 ;  /* 0x000000ffff067224 */ /* 0x008fe400078e0000 */
[----:B0-2---:R-:W-:Y:S01]  /*6aa0*/  IMAD.MOV.U32 R7, RZ, RZ, R3 ;  /* 0x000000ffff077224 */ /* 0x005fe200078e0003 */
[----:B------:R-:W-:Y:S02]  /*6ab0*/  CS2R R12, SRZ ;  /* 0x00000000000c7805 */ /* 0x000fe4000001ff00 */
[----:B------:R-:W-:-:S07]  /*6ac0*/  CS2R R26, SRZ ;  /* 0x00000000001a7805 */ /* 0x000fce000001ff00 */
[----:B------:R-:W-:-:S05]  /*6ad0*/  @!P2 IMAD.WIDE R6, R152, 0x2, R6 ;  /* 0x000000029806a825 */ /* 0x000fca00078e0206 */
[----:B------:R1:W5:Y:S01]  /*6ae0*/  @!P2 LD.E.64 R12, desc[UR40][R6.64] ;  /* 0x00000028060ca980 */ /* 0x000362000c101b00 */
[----:B----4-:R-:W-:-:S13]  /*6af0*/  ISETP.GE.AND P3, PT, R15, UR4, PT ;  /* 0x000000040f007c0c */ /* 0x010fda000bf66270 */
[C---:B------:R-:W-:Y:S01]  /*6b00*/  @!P3 IMAD.SHL.U32 R9, R15.reuse, 0x2, RZ ;  /* 0x000000020f09b824 */ /* 0x040fe200078e00ff */
[----:B------:R-:W-:Y:S01]  /*6b10*/  @!P3 SHF.L.U64.HI R10, R15, 0x1, R36 ;  /* 0x000000010f0ab819 */ /* 0x000fe20000010224 */
[----:B------:R-:W-:-:S03]  /*6b20*/  IMAD.MOV.U32 R15, RZ, RZ, R5 ;  /* 0x000000ffff0f7224 */ /* 0x000fc600078e0005 */
[-C--:B------:R-:W-:Y:S02]  /*6b30*/  @!P3 IADD3 R36, P0, R0, R9.reuse, RZ ;  /* 0x000000090024b210 */ /* 0x080fe40007f1e0ff */
[----:B------:R-:W-:Y:S02]  /*6b40*/  @!P3 IADD3 R4, P1, R14, R9, RZ ;  /* 0x000000090e04b210 */ /* 0x000fe40007f3e0ff */
[----:B------:R-:W-:Y:S01]  /*6b50*/  CS2R R8, SRZ ;  /* 0x0000000000087805 */ /* 0x000fe2000001ff00 */
[----:B------:R-:W-:Y:S01]  /*6b60*/  @!P3 IMAD.X R37, R3, 0x1, R10, P0 ;  /* 0x000000010325b824 */ /* 0x000fe200000e060a */
[----:B------:R-:W-:Y:S02]  /*6b70*/  @!P3 IADD3.X R5, R5, R10, RZ, P1, !PT ;  /* 0x0000000a0505b210 */ /* 0x000fe40000ffe4ff */
[----:B------:R-:W-:Y:S01]  /*6b80*/  CS2R R10, SRZ ;  /* 0x00000000000a7805 */ /* 0x000fe2000001ff00 */
[----:B------:R-:W-:Y:S01]  /*6b90*/  @!P2 IMAD.WIDE R14, R152, 0x2, R14 ;  /* 0x00000002980ea825 */ /* 0x000fe200078e020e */
[----:B------:R1:W5:Y:S04]  /*6ba0*/  @!P3 LD.E.64 R8, desc[UR40][R36.64] ;  /* 0x000000282408b980 */ /* 0x000368000c101b00 */
[----:B------:R1:W5:Y:S04]  /*6bb0*/  @!P2 LD.E.64 R26, desc[UR40][R14.64] ;  /* 0x000000280e1aa980 */ /* 0x000368000c101b00 */
[----:B------:R1:W5:Y:S02]  /*6bc0*/  @!P3 LD.E.64 R10, desc[UR40][R4.64] ;  /* 0x00000028040ab980 */ /* 0x000364000c101b00 */
.L_x_2715:
[----:B------:R-:W-:Y:S05]  /*6bd0*/  BSYNC B1 ;  /* 0x0000000000017941 */ /* 0x000fea0003800000 */
.L_x_2714:
[----:B01----:R-:W0:Y:S01]  /*6be0*/  S2R R7, SR_TID.X ;  /* 0x0000000000077919 */ /* 0x003e220000002100 */
[----:B------:R-:W1:Y:S01]  /*6bf0*/  SYNCS.PHASECHK.TRANS64.TRYWAIT P0, [R2+URZ+0x16800], R41 ;  /* 0x01680029020075a7 */ /* 0x000e62000800017f */
[----:B------:R-:W-:Y:S01]  /*6c00*/  LOP3.LUT R31, R31, 0x1c0, RZ, 0xc0, !PT ;  /* 0x000001c01f1f7812 */ /* 0x000fe200078ec0ff */
[----:B--2--5:R-:W-:Y:S01]  /*6c10*/  IMAD.MOV.U32 R3, RZ, RZ, R26 ;  /* 0x000000ffff037224 */ /* 0x024fe200078e001a */
[----:B------:R-:W-:Y:S01]  /*6c20*/  BSSY B1, `(.L_x_2716) ;  /* 0x000001f000017945 */ /* 0x000fe20003800000 */
[----:B------:R-:W-:Y:S01]  /*6c30*/  IMAD.MOV.U32 R4, RZ, RZ, R10 ;  /* 0x000000ffff047224 */ /* 0x000fe200078e000a */
[----:B---3--:R-:W-:Y:S01]  /*6c40*/  LOP3.LUT R0, R31, 0x18, R16, 0xf8, !PT ;  /* 0x000000181f007812 */ /* 0x008fe200078ef810 */
[----:B------:R-:W-:Y:S01]  /*6c50*/  IMAD R14, R33, -0xc0, R32 ;  /* 0xffffff40210e7824 */ /* 0x000fe200078e0220 */
[----:B------:R-:W-:Y:S01]  /*6c60*/  SHF.R.U32.HI R31, RZ, 0x3, R31 ;  /* 0x00000003ff1f7819 */ /* 0x000fe2000001161f */
[----:B------:R-:W-:Y:S01]  /*6c70*/  IMAD.MOV.U32 R5, RZ, RZ, R11 ;  /* 0x000000ffff057224 */ /* 0x000fe200078e000b */
[----:B------:R-:W-:Y:S01]  /*6c80*/  PRMT R37, R3, 0x7610, R37 ;  /* 0x0000761003257816 */ /* 0x000fe20000000025 */
[----:B------:R-:W-:Y:S01]  /*6c90*/  IMAD.MOV.U32 R3, RZ, RZ, R27 ;  /* 0x000000ffff037224 */ /* 0x000fe200078e001b */
[----:B------:R-:W-:Y:S01]  /*6ca0*/  LOP3.LUT R0, R0, R31, RZ, 0x3c, !PT ;  /* 0x0000001f00007212 */ /* 0x000fe200078e3cff */
[----:B------:R-:W-:Y:S01]  /*6cb0*/  IMAD.MOV.U32 R6, RZ, RZ, R12 ;  /* 0x000000ffff067224 */ /* 0x000fe200078e000c */
[----:B------:R-:W-:-:S02]  /*6cc0*/  PRMT R15, R4, 0x7610, R15 ;  /* 0x00007610040f7816 */ /* 0x000fc4000000000f */
[----:B------:R-:W-:Y:S02]  /*6cd0*/  PRMT R36, R3, 0x7610, R36 ;  /* 0x0000761003247816 */ /* 0x000fe40000000024 */
[----:B------:R-:W-:Y:S02]  /*6ce0*/  MOV R4, R8 ;  /* 0x0000000800047202 */ /* 0x000fe40000000f00 */
[----:B------:R-:W-:Y:S02]  /*6cf0*/  VIMNMX R14, R14, 0xc0, PT ;  /* 0x000000c00e0e7848 */ /* 0x000fe40003fe0100 */
[----:B------:R-:W-:Y:S01]  /*6d00*/  PRMT R31, R5, 0x7610, R31 ;  /* 0x00007610051f7816 */ /* 0x000fe2000000001f */
[----:B------:R-:W-:Y:S01]  /*6d10*/  IMAD.MOV.U32 R5, RZ, RZ, R9 ;  /* 0x000000ffff057224 */ /* 0x000fe200078e0009 */
[----:B------:R-:W-:Y:S02]  /*6d20*/  PRMT R32, R4, 0x7610, R32 ;  /* 0x0000761004207816 */ /* 0x000fe40000000020 */
[----:B------:R-:W-:-:S02]  /*6d30*/  PRMT R40, R6, 0x7610, R40 ;  /* 0x0000761006287816 */ /* 0x000fc40000000028 */
[----:B------:R-:W-:Y:S02]  /*6d40*/  LOP3.LUT P2, RZ, R42, 0x4, RZ, 0xc0, !PT ;  /* 0x000000042aff7812 */ /* 0x000fe4000784c0ff */
[----:B------:R-:W-:Y:S01]  /*6d50*/  ISETP.GE.AND P1, PT, R23, R14, PT ;  /* 0x0000000e1700720c */ /* 0x000fe20003f26270 */
[----:B0-----:R-:W-:-:S05]  /*6d60*/  VIADD R44, R7, 0xffffff80 ;  /* 0xffffff80072c7836 */ /* 0x001fca0000000000 */
[----:B------:R-:W-:-:S04]  /*6d70*/  SHF.R.S32.HI R7, RZ, 0x1f, R44 ;  /* 0x0000001fff077819 */ /* 0x000fc8000001142c */
[----:B------:R-:W-:-:S04]  /*6d80*/  LEA.HI R7, R7, R44, RZ, 0x5 ;  /* 0x0000002c07077211 */ /* 0x000fc800078f28ff */
[----:B------:R-:W-:-:S05]  /*6d90*/  SHF.R.S32.HI R7, RZ, 0x5, R7 ;  /* 0x00000005ff077819 */ /* 0x000fca0000011407 */
[----:B------:R-:W-:Y:S02]  /*6da0*/  IMAD R3, R7, 0x200, R0 ;  /* 0x0000020007037824 */ /* 0x000fe400078e0200 */
[----:B------:R-:W-:Y:S02]  /*6db0*/  IMAD.MOV.U32 R0, RZ, RZ, R13 ;  /* 0x000000ffff007224 */ /* 0x000fe400078e000d */
[----:B------:R-:W-:-:S03]  /*6dc0*/  IMAD R3, R3, 0x2, R2 ;  /* 0x0000000203037824 */ /* 0x000fc600078e0202 */
[----:B------:R-:W-:Y:S01]  /*6dd0*/  PRMT R51, R0, 0x7610, R51 ;  /* 0x0000761000337816 */ /* 0x000fe20000000033 */
[C---:B------:R-:W-:Y:S02]  /*6de0*/  VIADD R4, R3.reuse, 0x8400 ;  /* 0x0000840003047836 */ /* 0x040fe40000000000 */
[----:B------:R-:W-:Y:S01]  /*6df0*/  VIADD R0, R3, 0x8440 ;  /* 0x0000844003007836 */ /* 0x000fe20000000000 */
[----:B-1----:R-:W-:Y:S06]  /*6e00*/  @!P0 BRA `(.L_x_2717) ;  /* 0x0000014000ec8947 */ /* 0x002fec0003800000 */
.L_x_2934:
[----:B------:R-:W-:Y:S05]  /*6e10*/  BSYNC B1 ;  /* 0x0000000000017941 */ /* 0x000fea0003800000 */
.L_x_2716:
[----:B------:R-:W-:Y:S01]  /*6e20*/  BSSY B1, `(.L_x_2718) ;  /* 0x0000068000017945 */ /* 0x000fe20003800000 */
[----:B------:R-:W-:Y:S01]  /*6e30*/  PRMT R33, R5, 0x7610, R33 ;  /* 0x0000761005217816 */ /* 0x000fe20000000021 */
[----:B------:R-:W-:Y:S02]  /*6e40*/  @P2 VIADD R0, R4, 0xffffffc0 ;  /* 0xffffffc004002836 */ /* 0x000fe40000000000 */
[----:B------:R-:W-:Y:S05]  /*6e50*/  @P1 BRA `(.L_x_2719) ;  /* 0x0000000400901947 */ /* 0x000fea0003800000 */
[----:B------:R-:W2:Y:S01]  /*6e60*/  LDL R6, [R1] ;  /* 0x0000000001067983 */ /* 0x000ea20000100800 */
[----:B------:R-:W1:Y:S01]  /*6e70*/  LDC R5, c[0x0][0x3f4] ;  /* 0x0000fd00ff057b82 */ /* 0x000e620000000800 */
[----:B------:R-:W-:Y:S01]  /*6e80*/  BSSY B2, `(.L_x_2720) ;  /* 0x0000032000027945 */ /* 0x000fe20003800000 */
[-C--:B-1----:R-:W-:Y:S02]  /*6e90*/  ISETP.GE.AND P0, PT, R152, R5.reuse, PT ;  /* 0x000000059800720c */ /* 0x082fe40003f06270 */
[----:B--2---:R-:W-:-:S11]  /*6ea0*/  ISETP.GE.AND P1, PT, R6, R5, PT ;  /* 0x000000050600720c */ /* 0x004fd60003f26270 */
[----:B------:R-:W-:Y:S05]  /*6eb0*/  @P0 BRA `(.L_x_2721) ;  /* 0x0000000000b80947 */ /* 0x000fea0003800000 */
[----:B------:R-:W1:Y:S01]  /*6ec0*/  LDS.128 R4, [R3+0x8400] ;  /* 0x0084000003047984 */ /* 0x000e620000000c00 */
[----:B------:R-:W-:Y:S02]  /*6ed0*/  SHF.R.U32.HI R45, RZ, 0x10, R35 ;  /* 0x00000010ff2d7819 */ /* 0x000fe40000011623 */
[--C-:B------:R-:W-:Y:S02]  /*6ee0*/  SHF.R.U32.HI R42, RZ, 0x10, R29.reuse ;  /* 0x00000010ff2a7819 */ /* 0x100fe4000001161d */
[----:B0-----:R-:W-:Y:S02]  /*6ef0*/  SHF.R.U64 R41, R28, 0x10, R29 ;  /* 0x000000101c297819 */ /* 0x001fe4000000121d */
[----:B------:R-:W-:Y:S02]  /*6f00*/  PRMT R45, R43, 0x5410, R45 ;  /* 0x000054102b2d7816 */ /* 0x000fe4000000002d */
[----:B------:R-:W-:Y:S02]  /*6f10*/  PRMT R42, R39, 0x5432, R42 ;  /* 0x00005432272a7816 */ /* 0x000fe4000000002a */
[----:B------:R-:W-:-:S02]  /*6f20*/  PRMT R41, R46, 0x5410, R41 ;  /* 0x000054102e297816 */ /* 0x000fc40000000029 */
[C---:B------:R-:W-:Y:S01]  /*6f30*/  SHF.L.U32 R46, R45.reuse, 0x10, RZ ;  /* 0x000000102d2e7819 */ /* 0x040fe200000006ff */
[----:B------:R-:W-:Y:S01]  /*6f40*/  IMAD.U32 R43, R42, 0x10000, RZ ;  /* 0x000100002a2b7824 */ /* 0x000fe200078e00ff */
[----:B------:R-:W-:Y:S02]  /*6f50*/  SHF.R.U64 R44, R34, 0x10, R35 ;  /* 0x00000010222c7819 */ /* 0x000fe40000001223 */
[----:B------:R-:W-:Y:S02]  /*6f60*/  LOP3.LUT R45, R45, 0xffff0000, RZ, 0xc0, !PT ;  /* 0xffff00002d2d7812 */ /* 0x000fe400078ec0ff */
[----:B------:R-:W-:Y:S02]  /*6f70*/  LOP3.LUT R42, R42, 0xffff0000, RZ, 0xc0, !PT ;  /* 0xffff00002a2a7812 */ /* 0x000fe400078ec0ff */
[----:B------:R-:W-:Y:S02]  /*6f80*/  PRMT R44, R38, 0x5432, R44 ;  /* 0x00005432262c7816 */ /* 0x000fe4000000002c */
[C---:B-1----:R-:W-:Y:S01]  /*6f90*/  LOP3.LUT R29, R6.reuse, 0xffff0000, RZ, 0xc0, !PT ;  /* 0xffff0000061d7812 */ /* 0x042fe200078ec0ff */
[----:B------:R-:W-:Y:S01]  /*6fa0*/  IMAD.U32 R28, R6, 0x10000, RZ ;  /* 0x00010000061c7824 */ /* 0x000fe200078e00ff */
[C---:B------:R-:W-:Y:S01]  /*6fb0*/  LOP3.LUT R35, R7.reuse, 0xffff0000, RZ, 0xc0, !PT ;  /* 0xffff000007237812 */ /* 0x040fe200078ec0ff */
[----:B------:R-:W-:-:S02]  /*6fc0*/  IMAD.U32 R34, R7, 0x10000, RZ ;  /* 0x0001000007227824 */ /* 0x000fc400078e00ff */
[C---:B------:R-:W-:Y:S01]  /*6fd0*/  FMUL.FTZ R47, R29.reuse, R46 ;  /* 0x0000002e1d2f7220 */ /* 0x040fe20000410000 */
[----:B------:R-:W-:Y:S01]  /*6fe0*/  FMUL.FTZ R29, R29, R43 ;  /* 0x0000002b1d1d7220 */ /* 0x000fe20000410000 */
[C---:B------:R-:W-:Y:S01]  /*6ff0*/  FMUL.FTZ R49, R35.reuse, R45 ;  /* 0x0000002d23317220 */ /* 0x040fe20000410000 */
[----:B------:R-:W-:Y:S02]  /*7000*/  IMAD.U32 R6, R4, 0x10000, RZ ;  /* 0x0001000004067824 */ /* 0x000fe400078e00ff */
[C---:B------:R-:W-:Y:S01]  /*7010*/  FFMA.FTZ R47, R28.reuse, R43, -R47 ;  /* 0x0000002b1c2f7223 */ /* 0x040fe2000001082f */
[----:B------:R-:W-:Y:S01]  /*7020*/  FMUL.FTZ R43, R35, R42 ;  /* 0x0000002a232b7220 */ /* 0x000fe20000410000 */
[----:B------:R-:W-:Y:S02]  /*7030*/  IMAD.U32 R7, R5, 0x10000, RZ ;  /* 0x0001000005077824 */ /* 0x000fe400078e00ff */
[----:B------:R-:W-:Y:S01]  /*7040*/  FFMA.FTZ R46, R28, R46, R29 ;  /* 0x0000002e1c2e7223 */ /* 0x000fe2000001001d */
[----:B------:R-:W-:Y:S01]  /*7050*/  IMAD.U32 R35, R44, 0x10000, RZ ;  /* 0x000100002c237824 */ /* 0x000fe200078e00ff */
[----:B------:R-:W-:Y:S01]  /*7060*/  LOP3.LUT R4, R4, 0xffff0000, RZ, 0xc0, !PT ;  /* 0xffff000004047812 */ /* 0x000fe200078ec0ff */
[----:B------:R-:W-:Y:S01]  /*7070*/  IMAD.U32 R29, R41, 0x10000, RZ ;  /* 0x00010000291d7824 */ /* 0x000fe200078e00ff */
[----:B------:R-:W-:Y:S01]  /*7080*/  LOP3.LUT R5, R5, 0xffff0000, RZ, 0xc0, !PT ;  /* 0xffff000005057812 */ /* 0x000fe200078ec0ff */
[----:B------:R-:W-:Y:S01]  /*7090*/  FFMA.FTZ R49, R34, R42, -R49 ;  /* 0x0000002a22317223 */ /* 0x000fe20000010831 */
        /* <DEDUP_REMOVED lines=15> */
[----:B------:R1:W-:Y:S02]  /*7190*/  STS.128 [R3+0x8400], R4 ;  /* 0x0084000403007388 */ /* 0x0003e40000000c00 */
.L_x_2721:
[----:B------:R-:W-:Y:S05]  /*71a0*/  BSYNC B2 ;  /* 0x0000000000027941 */ /* 0x000fea0003800000 */
.L_x_2720:
[----:B------:R-:W-:Y:S05]  /*71b0*/  @P1 BRA `(.L_x_2719) ;  /* 0x0000000000b81947 */ /* 0x000fea0003800000 */
[----:B-1----:R-:W1:Y:S01]  /*71c0*/  LDS.128 R4, [R0] ;  /* 0x0000000000047984 */ /* 0x002e620000000c00 */
[--C-:B------:R-:W-:Y:S02]  /*71d0*/  SHF.R.U64 R28, R24, 0x10, R25.reuse ;  /* 0x00000010181c7819 */ /* 0x100fe40000001219 */
[----:B------:R-:W-:Y:S02]  /*71e0*/  SHF.R.U32.HI R29, RZ, 0x10, R25 ;  /* 0x00000010ff1d7819 */ /* 0x000fe40000011619 */
[--C-:B------:R-:W-:Y:S02]  /*71f0*/  SHF.R.U64 R25, R20, 0x10, R21.reuse ;  /* 0x0000001014197819 */ /* 0x100fe40000001215 */
[----:B------:R-:W-:Y:S02]  /*7200*/  SHF.R.U32.HI R20, RZ, 0x10, R21 ;  /* 0x00000010ff147819 */ /* 0x000fe40000011615 */
[----:B------:R-:W-:Y:S02]  /*7210*/  PRMT R29, R50, 0x5410, R29 ;  /* 0x00005410321d7816 */ /* 0x000fe4000000001d */
[----:B------:R-:W-:-:S02]  /*7220*/  PRMT R39, R39, 0x5410, R20 ;  /* 0x0000541027277816 */ /* 0x000fc40000000014 */
[----:B------:R-:W-:Y:S02]  /*7230*/  PRMT R38, R38, 0x5410, R25 ;  /* 0x0000541026267816 */ /* 0x000fe40000000019 */
[----:B------:R-:W-:Y:S01]  /*7240*/  SHF.L.U32 R34, R29, 0x10, RZ ;  /* 0x000000101d227819 */ /* 0x000fe200000006ff */
[C---:B------:R-:W-:Y:S01]  /*7250*/  IMAD.U32 R35, R39.reuse, 0x10000, RZ ;  /* 0x0001000027237824 */ /* 0x040fe200078e00ff */
[----:B------:R-:W-:Y:S02]  /*7260*/  LOP3.LUT R39, R39, 0xffff0000, RZ, 0xc0, !PT ;  /* 0xffff000027277812 */ /* 0x000fe400078ec0ff */
[----:B------:R-:W-:Y:S02]  /*7270*/  LOP3.LUT R29, R29, 0xffff0000, RZ, 0xc0, !PT ;  /* 0xffff00001d1d7812 */ /* 0x000fe400078ec0ff */
[----:B------:R-:W-:Y:S02]  /*7280*/  PRMT R28, R40, 0x5432, R28 ;  /* 0x00005432281c7816 */ /* 0x000fe4000000001c */
[C---:B-1----:R-:W-:Y:S01]  /*7290*/  LOP3.LUT R21, R6.reuse, 0xffff0000, RZ, 0xc0, !PT ;  /* 0xffff000006157812 */ /* 0x042fe200078ec0ff */
[----:B------:R-:W-:Y:S01]  /*72a0*/  IMAD.U32 R20, R6, 0x10000, RZ ;  /* 0x0001000006147824 */ /* 0x000fe200078e00ff */
[C---:B------:R-:W-:Y:S01]  /*72b0*/  LOP3.LUT R25, R7.reuse, 0xffff0000, RZ, 0xc0, !PT ;  /* 0xffff000007197812 */ /* 0x040fe200078ec0ff */
[----:B------:R-:W-:-:S02]  /*72c0*/  IMAD.U32 R24, R7, 0x10000, RZ ;  /* 0x0001000007187824 */ /* 0x000fc400078e00ff */
[C---:B0-----:R-:W-:Y:S01]  /*72d0*/  FMUL.FTZ R41, R21.reuse, R35 ;  /* 0x0000002315297220 */ /* 0x041fe20000410000 */
[-C--:B------:R-:W-:Y:S01]  /*72e0*/  FMUL.FTZ R42, R21, R34.reuse ;  /* 0x00000022152a7220 */ /* 0x080fe20000410000 */
[C---:B------:R-:W-:Y:S01]  /*72f0*/  FMUL.FTZ R21, R25.reuse, R39 ;  /* 0x0000002719157220 */ /* 0x040fe20000410000 */
[----:B------:R-:W-:Y:S02]  /*7300*/  IMAD.U32 R6, R4, 0x10000, RZ ;  /* 0x0001000004067824 */ /* 0x000fe400078e00ff */
[C---:B------:R-:W-:Y:S01]  /*7310*/  FFMA.FTZ R41, R20.reuse, R34, -R41 ;  /* 0x0000002214297223 */ /* 0x040fe20000010829 */
[----:B------:R-:W-:Y:S01]  /*7320*/  FFMA.FTZ R42, R20, R35, R42 ;  /* 0x00000023142a7223 */ /* 0x000fe2000001002a */
[-C--:B------:R-:W-:Y:S01]  /*7330*/  FMUL.FTZ R35, R25, R29.reuse ;  /* 0x0000001d19237220 */ /* 0x080fe20000410000 */
[----:B------:R-:W-:Y:S01]  /*7340*/  FFMA.FTZ R34, R24, R29, -R21 ;  /* 0x0000001d18227223 */ /* 0x000fe20000010815 */
[C---:B------:R-:W-:Y:S01]  /*7350*/  IMAD.U32 R7, R5.reuse, 0x10000, RZ ;  /* 0x0001000005077824 */ /* 0x040fe200078e00ff */
[----:B------:R-:W-:Y:S01]  /*7360*/  LOP3.LUT R4, R4, 0xffff0000, RZ, 0xc0, !PT ;  /* 0xffff000004047812 */ /* 0x000fe200078ec0ff */
[----:B------:R-:W-:Y:S01]  /*7370*/  IMAD.U32 R25, R38, 0x10000, RZ ;  /* 0x0001000026197824 */ /* 0x000fe200078e00ff */
[----:B------:R-:W-:Y:S01]  /*7380*/  LOP3.LUT R5, R5, 0xffff0000, RZ, 0xc0, !PT ;  /* 0xffff000005057812 */ /* 0x000fe200078ec0ff */
[----:B------:R-:W-:Y:S01]  /*7390*/  IMAD.U32 R21, R28, 0x10000, RZ ;  /* 0x000100001c157824 */ /* 0x000fe200078e00ff */
        /* <DEDUP_REMOVED lines=16> */
.L_x_2719:
[----:B------:R-:W-:Y:S05]  /*74a0*/  BSYNC B1 ;  /* 0x0000000000017941 */ /* 0x000fea0003800000 */
.L_x_2718:
[----:B-12---:R-:W-:-:S05]  /*74b0*/  VIADD R4, R23, 0x60 ;  /* 0x0000006017047836 */ /* 0x006fca0000000000 */
[----:B------:R-:W-:-:S13]  /*74c0*/  ISETP.GE.AND P0, PT, R4, R14, PT ;  /* 0x0000000e0400720c */ /* 0x000fda0003f06270 */
        /* <DEDUP_REMOVED lines=8> */
[----:B------:R-:W-:Y:S02]  /*7550*/  SHF.R.U64 R25, R12, 0x10, R13 ;  /* 0x000000100c197819 */ /* 0x000fe4000000120d */
[----:B------:R-:W-:Y:S02]  /*7560*/  SHF.R.U64 R12, R26, 0x10, R27 ;  /* 0x000000101a0c7819 */ /* 0x000fe4000000121b */
[----:B------:R-:W-:Y:S02]  /*7570*/  SHF.R.U32.HI R21, RZ, 0x10, R13 ;  /* 0x00000010ff157819 */ /* 0x000fe4000001160d */
[----:B------:R-:W-:Y:S02]  /*7580*/  SHF.R.U32.HI R27, RZ, 0x10, R27 ;  /* 0x00000010ff1b7819 */ /* 0x000fe4000001161b */
[----:B------:R-:W-:Y:S02]  /*7590*/  PRMT R21, R51, 0x5410, R21 ;  /* 0x0000541033157816 */ /* 0x000fe40000000015 */
[----:B------:R-:W-:-:S02]  /*75a0*/  PRMT R36, R36, 0x5410, R27 ;  /* 0x0000541024247816 */ /* 0x000fc4000000001b */
[----:B------:R-:W-:Y:S02]  /*75b0*/  PRMT R40, R40, 0x5410, R25 ;  /* 0x0000541028287816 */ /* 0x000fe40000000019 */
[----:B------:R-:W-:Y:S01]  /*75c0*/  SHF.L.U32 R24, R21, 0x10, RZ ;  /* 0x0000001015187819 */ /* 0x000fe200000006ff */
[C---:B------:R-:W-:Y:S01]  /*75d0*/  IMAD.U32 R25, R36.reuse, 0x10000, RZ ;  /* 0x0001000024197824 */ /* 0x040fe200078e00ff */
[----:B------:R-:W-:Y:S02]  /*75e0*/  LOP3.LUT R27, R36, 0xffff0000, RZ, 0xc0, !PT ;  /* 0xffff0000241b7812 */ /* 0x000fe400078ec0ff */
[----:B------:R-:W-:Y:S02]  /*75f0*/  PRMT R37, R37, 0x5410, R12 ;  /* 0x0000541025257816 */ /* 0x000fe4000000000c */
[----:B------:R-:W-:Y:S02]  /*7600*/  LOP3.LUT R21, R21, 0xffff0000, RZ, 0xc0, !PT ;  /* 0xffff000015157812 */ /* 0x000fe400078ec0ff */
[C---:B-1----:R-:W-:Y:S01]  /*7610*/  LOP3.LUT R13, R6.reuse, 0xffff0000, RZ, 0xc0, !PT ;  /* 0xffff0000060d7812 */ /* 0x042fe200078ec0ff */
[----:B------:R-:W-:Y:S01]  /*7620*/  IMAD.U32 R12, R6, 0x10000, RZ ;  /* 0x00010000060c7824 */ /* 0x000fe200078e00ff */
[C---:B------:R-:W-:Y:S01]  /*7630*/  LOP3.LUT R20, R7.reuse, 0xffff0000, RZ, 0xc0, !PT ;  /* 0xffff000007147812 */ /* 0x040fe200078ec0ff */
[----:B------:R-:W-:-:S02]  /*7640*/  IMAD.U32 R14, R7, 0x10000, RZ ;  /* 0x00010000070e7824 */ /* 0x000fc400078e00ff */
[C---:B------:R-:W-:Y:S01]  /*7650*/  FMUL.FTZ R29, R13.reuse, R25 ;  /* 0x000000190d1d7220 */ /* 0x040fe20000410000 */
[-C--:B------:R-:W-:Y:S01]  /*7660*/  FMUL.FTZ R26, R13, R24.reuse ;  /* 0x000000180d1a7220 */ /* 0x080fe20000410000 */
[----:B------:R-:W-:Y:S01]  /*7670*/  FMUL.FTZ R13, R20, R27 ;  /* 0x0000001b140d7220 */ /* 0x000fe20000410000 */
[----:B------:R-:W-:Y:S02]  /*7680*/  IMAD.U32 R6, R4, 0x10000, RZ ;  /* 0x0001000004067824 */ /* 0x000fe400078e00ff */
[----:B------:R-:W-:Y:S01]  /*7690*/  FFMA.FTZ R29, R12, R24, -R29 ;  /* 0x000000180c1d7223 */ /* 0x000fe2000001081d */
[C---:B------:R-:W-:Y:S02]  /*76a0*/  IMAD.U32 R7, R5.reuse, 0x10000, RZ ;  /* 0x0001000005077824 */ /* 0x040fe400078e00ff */
        /* <DEDUP_REMOVED lines=23> */
.L_x_2724:
[----:B------:R-:W-:Y:S05]  /*7820*/  BSYNC B1 ;  /* 0x0000000000017941 */ /* 0x000fea0003800000 */
.L_x_2723:
[----:B------:R-:W-:Y:S05]  /*7830*/  @P1 BRA `(.L_x_2722) ;  /* 0x0000001800501947 */ /* 0x000fea0003800000 */
[----:B-1----:R-:W1:Y:S01]  /*7840*/  LDS.128 R4, [R0+0x3000] ;  /* 0x0030000000047984 */ /* 0x002e620000000c00 */
        /* <DEDUP_REMOVED lines=12> */
[C---:B-1----:R-:W-:Y:S01]  /*7910*/  LOP3.LUT R9, R6.reuse, 0xffff0000, RZ, 0xc0, !PT ;  /* 0xffff000006097812 */ /* 0x042fe200078ec0ff */
[C---:B------:R-:W-:Y:S01]  /*7920*/  IMAD.U32 R10, R7.reuse, 0x10000, RZ ;  /* 0x00010000070a7824 */ /* 0x040fe200078e00ff */
[----:B------:R-:W-:Y:S01]  /*7930*/  LOP3.LUT R7, R7, 0xffff0000, RZ, 0xc0, !PT ;  /* 0xffff000007077812 */ /* 0x000fe200078ec0ff */
[----:B------:R-:W-:Y:S01]  /*7940*/  IMAD.U32 R8, R6, 0x10000, RZ ;  /* 0x0001000006087824 */ /* 0x000fe200078e00ff */
[----:B------:R-:W-:Y:S01]  /*7950*/  SHF.L.U32 R6, R5, 0x10, RZ ;  /* 0x0000001005067819 */ /* 0x000fe200000006ff */
[C---:B------:R-:W-:Y:S01]  /*7960*/  FMUL.FTZ R13, R9.reuse, R12 ;  /* 0x0000000c090d7220 */ /* 0x040fe20000410000 */
[----:B------:R-:W-:Y:S01]  /*7970*/  FMUL.FTZ R9, R9, R11 ;  /* 0x0000000b09097220 */ /* 0x000fe20000410000 */
[----:B------:R-:W-:Y:S01]  /*7980*/  FMUL.FTZ R21, R7, R31 ;  /* 0x0000001f07157220 */ /* 0x000fe20000410000 */
[----:B------:R-:W-:-:S02]  /*7990*/  IMAD.U32 R3, R4, 0x10000, RZ ;  /* 0x0001000004037824 */ /* 0x000fc400078e00ff */
[C---:B------:R-:W-:Y:S01]  /*79a0*/  FFMA.FTZ R13, R8.reuse, R11, -R13 ;  /* 0x0000000b080d7223 */ /* 0x040fe2000001080d */
[----:B------:R-:W-:Y:S01]  /*79b0*/  FFMA.FTZ R14, R8, R12, R9 ;  /* 0x0000000c080e7223 */ /* 0x000fe20000010009 */
[-C--:B------:R-:W-:Y:S01]  /*79c0*/  FMUL.FTZ R9, R7, R33.reuse ;  /* 0x0000002107097220 */ /* 0x080fe20000410000 */
[----:B------:R-:W-:Y:S01]  /*79d0*/  IMAD.U32 R8, R15, 0x10000, RZ ;  /* 0x000100000f087824 */ /* 0x000fe200078e00ff */
[----:B------:R-:W-:Y:S01]  /*79e0*/  LOP3.LUT R4, R4, 0xffff0000, RZ, 0xc0, !PT ;  /* 0xffff000004047812 */ /* 0x000fe200078ec0ff */
[----:B------:R-:W-:Y:S01]  /*79f0*/  IMAD.U32 R7, R32, 0x10000, RZ ;  /* 0x0001000020077824 */ /* 0x000fe200078e00ff */
[----:B------:R-:W-:Y:S01]  /*7a00*/  LOP3.LUT R5, R5, 0xffff0000, RZ, 0xc0, !PT ;  /* 0xffff000005057812 */ /* 0x000fe200078ec0ff */
[C---:B------:R-:W-:Y:S01]  /*7a10*/  FFMA.FTZ R21, R10.reuse, R33, -R21 ;  /* 0x000000210a157223 */ /* 0x040fe20000010815 */
[----:B------:R-:W-:Y:S01]  /*7a20*/  LOP3.LUT R15, R15, 0xffff0000, RZ, 0xc0, !PT ;  /* 0xffff00000f0f7812 */ /* 0x000fe200078ec0ff */
[----:B------:R-:W-:Y:S01]  /*7a30*/  FFMA.FTZ R20, R10, R31, R9 ;  /* 0x0000001f0a147223 */ /* 0x000fe20000010009 */
[----:B------:R-:W-:Y:S01]  /*7a40*/  LOP3.LUT R32, R32, 0xffff0000, RZ, 0xc0, !PT ;  /* 0xffff000020207812 */ /* 0x000fe200078ec0ff */
[C---:B------:R-:W-:Y:S01]  /*7a50*/  FMUL.FTZ R10, R4.reuse, R8 ;  /* 0x00000008040a7220 */ /* 0x040fe20000410000 */
[----:B------:R-:W-:Y:S01]  /*7a60*/  FMUL.FTZ R9, R4, R7 ;  /* 0x0000000704097220 */ /* 0x000fe20000410000 */
[----:B------:R-:W-:-:S02]  /*7a70*/  FMUL.FTZ R11, R5, R15 ;  /* 0x0000000f050b7220 */ /* 0x000fc40000410000 */
[----:B------:R-:W-:Y:S01]  /*7a80*/  FMUL.FTZ R12, R5, R32 ;  /* 0x00000020050c7220 */ /* 0x000fe20000410000 */
        /* <DEDUP_REMOVED lines=8> */
[----:B------:R2:W-:Y:S01]  /*7b10*/  STS.128 [R0+0x3000], R4 ;  /* 0x0030000400007388 */ /* 0x0005e20000000c00 */
[----:B------:R-:W-:Y:S05]  /*7b20*/  BRA `(.L_x_2722) ;  /* 0x0000001400947947 */ /* 0x000fea0003800000 */
.L_x_2709:
[----:B------:R-:W1:Y:S01]  /*7b30*/  S2R R0, SR_TID.X ;  /* 0x0000000000007919 */ /* 0x000e620000002100 */
[----:B------:R-:W2:Y:S01]  /*7b40*/  LDC R32, c[0x0][0x448] ;  /* 0x00011200ff207b82 */ /* 0x000ea20000000800 */
[----:B------:R-:W-:Y:S01]  /*7b50*/  ULDC.64 UR4, c[0x0][0x3f8] ;  /* 0x0000fe0000047ab9 */ /* 0x000fe20000000a00 */
[----:B------:R-:W-:Y:S01]  /*7b60*/  ULDC.64 UR6, c[0x0][0x408] ;  /* 0x0001020000067ab9 */ /* 0x000fe20000000a00 */
[----:B------:R-:W-:Y:S02]  /*7b70*/  IMAD.MOV.U32 R4, RZ, RZ, R26 ;  /* 0x000000ffff047224 */ /* 0x000fe400078e001a */
[----:B------:R-:W-:Y:S02]  /*7b80*/  IMAD.MOV.U32 R6, RZ, RZ, R24 ;  /* 0x000000ffff067224 */ /* 0x000fe400078e0018 */
[----:B------:R-:W-:Y:S01]  /*7b90*/  IMAD.MOV.U32 R7, RZ, RZ, R31 ;  /* 0x000000ffff077224 */ /* 0x000fe200078e001f */
[----:B--2---:R-:W-:Y:S01]  /*7ba0*/  ISETP.NE.AND P0, PT, R32, 0x1, PT ;  /* 0x000000012000780c */ /* 0x004fe20003f05270 */
[----:B-1----:R-:W-:-:S05]  /*7bb0*/  VIADD R0, R0, 0xffffff80 ;  /* 0xffffff8000007836 */ /* 0x002fca0000000000 */
[----:B------:R-:W-:-:S07]  /*7bc0*/  SHF.R.S32.HI R3, RZ, 0x1f, R0 ;  /* 0x0000001fff037819 */ /* 0x000fce0000011400 */
[----:B------:R-:W1:Y:S01]  /*7bd0*/  @P0 LDC R5, c[0x0][0x450] ;  /* 0x00011400ff050b82 */ /* 0x000e620000000800 */
[----:B------:R-:W-:-:S04]  /*7be0*/  LEA.HI R3, R3, R0, RZ, 0x2 ;  /* 0x0000000003037211 */ /* 0x000fc800078f10ff */
[----:B------:R-:W-:-:S05]  /*7bf0*/  LOP3.LUT R3, R3, 0xfffffffc, RZ, 0xc0, !PT ;  /* 0xfffffffc03037812 */ /* 0x000fca00078ec0ff */
[----:B------:R-:W-:Y:S02]  /*7c00*/  IMAD.IADD R3, R0, 0x1, -R3 ;  /* 0x0000000100037824 */ /* 0x000fe400078e0a03 */
[----:B------:R-:W2:Y:S02]  /*7c10*/  @P0 LDC R0, c[0x0][0x44c] ;  /* 0x00011300ff000b82 */ /* 0x000ea40000000800 */
[----:B------:R-:W-:-:S04]  /*7c20*/  IMAD R3, R3, 0x60, R41 ;  /* 0x0000006003037824 */ /* 0x000fc800078e0229 */
[----:B--2---:R-:W-:-:S05]  /*7c30*/  @P0 IMAD.HI.U32 R0, R3, R0, RZ ;  /* 0x0000000003000227 */ /* 0x004fca00078e00ff */
[----:B-1----:R-:W-:Y:S01]  /*7c40*/  @P0 SHF.R.U32.HI R3, RZ, R5, R0 ;  /* 0x00000005ff030219 */ /* 0x002fe20000011600 */
[----:B------:R-:W-:-:S03]  /*7c50*/  IMAD.MOV.U32 R5, RZ, RZ, R29 ;  /* 0x000000ffff057224 */ /* 0x000fc600078e001d */
[----:B------:R-:W-:Y:S01]  /*7c60*/  SHF.R.S32.HI R0, RZ, 0x1f, R3 ;  /* 0x0000001fff007819 */ /* 0x000fe20000011403 */
[----:B------:R-:W-:-:S04]  /*7c70*/  IMAD.WIDE.U32 R4, R3, UR4, R4 ;  /* 0x0000000403047c25 */ /* 0x000fc8000f8e0004 */
[C---:B------:R-:W-:Y:S02]  /*7c80*/  IMAD R8, R0.reuse, UR4, RZ ;  /* 0x0000000400087c24 */ /* 0x040fe4000f8e02ff */
[----:B------:R-:W-:Y:S02]  /*7c90*/  IMAD R0, R0, UR6, RZ ;  /* 0x0000000600007c24 */ /* 0x000fe4000f8e02ff */
[C---:B------:R-:W-:Y:S01]  /*7ca0*/  IMAD R9, R3.reuse, UR5, R8 ;  /* 0x0000000503097c24 */ /* 0x040fe2000f8e0208 */
[----:B------:R-:W-:Y:S01]  /*7cb0*/  ULDC.64 UR4, c[0x0][0x3e8] ;  /* 0x0000fa0000047ab9 */ /* 0x000fe20000000a00 */
[----:B------:R-:W-:Y:S01]  /*7cc0*/  IMAD.WIDE.U32 R6, R3, UR6, R6 ;  /* 0x0000000603067c25 */ /* 0x000fe2000f8e0006 */
[----:B------:R-:W-:Y:S01]  /*7cd0*/  LEA R25, P0, R4, UR4, 0x1 ;  /* 0x0000000404197c11 */ /* 0x000fe2000f8008ff */
[----:B------:R-:W-:Y:S01]  /*7ce0*/  UMOV UR4, 0xffffffff ;  /* 0xffffffff00047882 */ /* 0x000fe20000000000 */
[----:B------:R-:W-:Y:S01]  /*7cf0*/  IADD3 R5, R5, R9, RZ ;  /* 0x0000000905057210 */ /* 0x000fe20007ffe0ff */
[----:B------:R-:W-:Y:S01]  /*7d00*/  IMAD R3, R3, UR7, R0 ;  /* 0x0000000703037c24 */ /* 0x000fe2000f8e0200 */
[----:B------:R-:W-:-:S02]  /*7d10*/  ULDC.64 UR6, c[0x0][0x400] ;  /* 0x0001000000067ab9 */ /* 0x000fc40000000a00 */
[----:B------:R-:W-:Y:S01]  /*7d20*/  LEA R27, P1, R6, UR6, 0x1 ;  /* 0x00000006061b7c11 */ /* 0x000fe2000f8208ff */
[----:B------:R-:W-:Y:S01]  /*7d30*/  IMAD.IADD R3, R7, 0x1, R3 ;  /* 0x0000000107037824 */ /* 0x000fe200078e0203 */
[----:B------:R-:W-:-:S04]  /*7d40*/  LEA.HI.X R26, R4, UR5, R5, 0x1, P0 ;  /* 0x00000005041a7c11 */ /* 0x000fc800080f0c05 */
[----:B------:R-:W-:Y:S01]  /*7d50*/  LEA.HI.X R24, R6, UR7, R3, 0x1, P1 ;  /* 0x0000000706187c11 */ /* 0x000fe200088f0c03 */
[----:B------:R-:W-:Y:S06]  /*7d60*/  BRA.DIV UR4, `(.L_x_2725) ;  /* 0x0000013604287947 */ /* 0x000fec000b800000 */
[----:B------:R-:W2:Y:S01]  /*7d70*/  LDL R6, [R1+0x10] ;  /* 0x0000100001067983 */ /* 0x000ea20000100800 */
[----:B------:R-:W1:Y:S03]  /*7d80*/  LDC R35, c[0x0][0x3f4] ;  /* 0x0000fd00ff237b82 */ /* 0x000e660000000800 */
[----:B------:R-:W3:Y:S04]  /*7d90*/  SHFL.IDX PT, R3, R25, RZ, 0x1c1f ;  /* 0x001c1fff19037589 */ /* 0x000ee800000e0000 */
[----:B------:R-:W5:Y:S04]  /*7da0*/  SHFL.IDX PT, R0, R26, RZ, 0x1c1f ;  /* 0x001c1fff1a007589 */ /* 0x000f6800000e0000 */
[----:B0-----:R-:W0:Y:S04]  /*7db0*/  SHFL.IDX PT, R14, R27, RZ, 0x1c1f ;  /* 0x001c1fff1b0e7589 */ /* 0x001e2800000e0000 */
[----:B------:R-:W4:Y:S01]  /*7dc0*/  SHFL.IDX PT, R4, R24, RZ, 0x1c1f ;  /* 0x001c1fff18047589 */ /* 0x000f2200000e0000 */
[----:B-1----:R-:W-:Y:S01]  /*7dd0*/  ISETP.GE.AND P0, PT, R16, R35, PT ;  /* 0x000000231000720c */ /* 0x002fe20003f06270 */
[----:B--2---:R-:W-:-:S05]  /*7de0*/  IMAD R32, R6, R32, RZ ;  /* 0x0000002006207224 */ /* 0x004fca00078e02ff */
[----:B------:R-:W-:-:S13]  /*7df0*/  ISETP.GE.OR P1, PT, R41, R32, P0 ;  /* 0x000000202900720c */ /* 0x000fda0000726670 */
[C---:B------:R-:W-:Y:S01]  /*7e00*/  @!P1 IMAD.SHL.U32 R5, R16.reuse, 0x2, RZ ;  /* 0x0000000210059824 */ /* 0x040fe200078e00ff */
[----:B------:R-:W-:-:S04]  /*7e10*/  @!P1 SHF.L.U64.HI R21, R16, 0x1, R17 ;  /* 0x0000000110159819 */ /* 0x000fc80000010211 */
[----:B---3--:R-:W-:-:S05]  /*7e20*/  @!P1 IADD3 R6, P2, R3, R5, RZ ;  /* 0x0000000503069210 */ /* 0x008fca0007f5e0ff */
[----:B-----5:R-:W-:-:S05]  /*7e30*/  @!P1 IMAD.X R7, R0, 0x1, R21, P2 ;  /* 0x0000000100079824 */ /* 0x020fca00010e0615 */
[----:B------:R-:W2:Y:S01]  /*7e40*/  @!P1 LD.E.128 R8, desc[UR40][R6.64] ;  /* 0x0000002806089980 */ /* 0x000ea2000c101d00 */
[----:B0-----:R-:W-:-:S05]  /*7e50*/  @!P1 IADD3 R14, P2, R14, R5, RZ ;  /* 0x000000050e0e9210 */ /* 0x001fca0007f5e0ff */
[----:B----4-:R-:W-:-:S04]  /*7e60*/  @!P1 IMAD.X R3, R4, 0x1, R21, P2 ;  /* 0x0000000104039824 */ /* 0x010fc800010e0615 */
[----:B------:R-:W-:-:S05]  /*7e70*/  @!P1 IMAD.MOV.U32 R15, RZ, RZ, R3 ;  /* 0x000000ffff0f9224 */ /* 0x000fca00078e0003 */
[----:B------:R0:W3:Y:S01]  /*7e80*/  @!P1 LD.E.128 R4, desc[UR40][R14.64] ;  /* 0x000000280e049980 */ /* 0x0000e2000c101d00 */
[----:B------:R-:W-:Y:S02]  /*7e90*/  CS2R R36, SRZ ;  /* 0x0000000000247805 */ /* 0x000fe4000001ff00 */
[----:B------:R-:W-:Y:S02]  /*7ea0*/  CS2R R38, SRZ ;  /* 0x0000000000267805 */ /* 0x000fe4000001ff00 */
[----:B------:R-:W-:Y:S01]  /*7eb0*/  CS2R R28, SRZ ;  /* 0x00000000001c7805 */ /* 0x000fe2000001ff00 */
[----:B------:R-:W1:Y:S01]  /*7ec0*/  SHFL.IDX PT, R24, R24, 0x1, 0x1c1f ;  /* 0x003c1f0018187f89 */ /* 0x000e6200000e0000 */
[----:B------:R-:W-:-:S03]  /*7ed0*/  CS2R R20, SRZ ;  /* 0x0000000000147805 */ /* 0x000fc6000001ff00 */
[----:B0-----:R0:W4:Y:S01]  /*7ee0*/  SHFL.IDX PT, R14, R27, 0x1, 0x1c1f ;  /* 0x003c1f001b0e7f89 */ /* 0x00112200000e0000 */
[----:B--2---:R-:W-:Y:S02]  /*7ef0*/  @!P1 IMAD.MOV.U32 R37, RZ, RZ, R9 ;  /* 0x000000ffff259224 */ /* 0x004fe400078e0009 */
[----:B------:R-:W-:Y:S02]  /*7f00*/  @!P1 IMAD.MOV.U32 R36, RZ, RZ, R8 ;  /* 0x000000ffff249224 */ /* 0x000fe400078e0008 */
[----:B------:R-:W-:Y:S01]  /*7f10*/  @!P1 IMAD.MOV.U32 R38, RZ, RZ, R10 ;  /* 0x000000ffff269224 */ /* 0x000fe200078e000a */
[----:B------:R-:W-:Y:S01]  /*7f20*/  MOV R3, R37 ;  /* 0x0000002500037202 */ /* 0x000fe20000000f00 */
[----:B------:R-:W-:Y:S02]  /*7f30*/  IMAD.MOV.U32 R0, RZ, RZ, R36 ;  /* 0x000000ffff007224 */ /* 0x000fe400078e0024 */
[----:B------:R-:W-:Y:S01]  /*7f40*/  @!P1 IMAD.MOV.U32 R39, RZ, RZ, R11 ;  /* 0x000000ffff279224 */ /* 0x000fe200078e000b */
[----:B------:R-:W-:Y:S01]  /*7f50*/  PRMT R34, R34, 0x5410, R3 ;  /* 0x0000541022227816 */ /* 0x000fe20000000003 */
[----:B------:R-:W-:Y:S01]  /*7f60*/  IMAD.MOV.U32 R8, RZ, RZ, R38 ;  /* 0x000000ffff087224 */ /* 0x000fe200078e0026 */
[----:B------:R-:W-:Y:S01]  /*7f70*/  PRMT R48, R0, 0x7610, R48 ;  /* 0x0000761000307816 */ /* 0x000fe20000000030 */
[----:B------:R0:W2:Y:S01]  /*7f80*/  SHFL.IDX PT, R3, R25, 0x1, 0x1c1f ;  /* 0x003c1f0019037f89 */ /* 0x0000a200000e0000 */
[----:B------:R-:W-:-:S02]  /*7f90*/  IMAD.MOV.U32 R9, RZ, RZ, R39 ;  /* 0x000000ffff097224 */ /* 0x000fc400078e0027 */
[----:B---3--:R-:W-:Y:S01]  /*7fa0*/  @!P1 IMAD.MOV.U32 R28, RZ, RZ, R4 ;  /* 0x000000ffff1c9224 */ /* 0x008fe200078e0004 */
[----:B------:R0:W3:Y:S01]  /*7fb0*/  SHFL.IDX PT, R0, R26, 0x1, 0x1c1f ;  /* 0x003c1f001a007f89 */ /* 0x0000e200000e0000 */
[----:B------:R-:W-:Y:S01]  /*7fc0*/  @!P1 IMAD.MOV.U32 R29, RZ, RZ, R5 ;  /* 0x000000ffff1d9224 */ /* 0x000fe200078e0005 */
[----:B------:R-:W-:Y:S01]  /*7fd0*/  PRMT R31, R8, 0x7610, R31 ;  /* 0x00007610081f7816 */ /* 0x000fe2000000001f */
[----:B------:R-:W-:Y:S01]  /*7fe0*/  @!P1 IMAD.MOV.U32 R20, RZ, RZ, R6 ;  /* 0x000000ffff149224 */ /* 0x000fe200078e0006 */
[----:B------:R-:W-:Y:S01]  /*7ff0*/  MOV R4, R28 ;  /* 0x0000001c00047202 */ /* 0x000fe20000000f00 */
[----:B------:R-:W-:Y:S01]  /*8000*/  @!P1 IMAD.MOV.U32 R21, RZ, RZ, R7 ;  /* 0x000000ffff159224 */ /* 0x000fe200078e0007 */
[----:B------:R-:W-:Y:S01]  /*8010*/  PRMT R34, R9, 0x7610, R34 ;  /* 0x0000761009227816 */ /* 0x000fe20000000022 */
[----:B------:R-:W-:Y:S01]  /*8020*/  IMAD.MOV.U32 R5, RZ, RZ, R29 ;  /* 0x000000ffff057224 */ /* 0x000fe200078e001d */
[----:B------:R-:W-:Y:S01]  /*8030*/  PRMT R50, R4, 0x7610, R50 ;  /* 0x0000761004327816 */ /* 0x000fe20000000032 */
[----:B------:R-:W-:-:S02]  /*8040*/  IMAD.MOV.U32 R6, RZ, RZ, R20 ;  /* 0x000000ffff067224 */ /* 0x000fc400078e0014 */
[----:B------:R-:W-:Y:S01]  /*8050*/  IMAD.MOV.U32 R7, RZ, RZ, R21 ;  /* 0x000000ffff077224 */ /* 0x000fe200078e0015 */
[----:B------:R-:W-:Y:S02]  /*8060*/  PRMT R54, R5, 0x7610, R54 ;  /* 0x0000761005367816 */ /* 0x000fe40000000036 */
[----:B------:R-:W-:Y:S02]  /*8070*/  CS2R R4, SRZ ;  /* 0x0000000000047805 */ /* 0x000fe4000001ff00 */
[----:B------:R-:W-:Y:S02]  /*8080*/  PRMT R31, R31, 0x5410, R6 ;  /* 0x000054101f1f7816 */ /* 0x000fe40000000006 */
[----:B01--4-:R-:W-:-:S07]  /*8090*/  PRMT R55, R7, 0x7610, R55 ;  /* 0x0000761007377816 */ /* 0x013fce0000000037 */
.L_x_2944:
[----:B------:R-:W4:Y:S01]  /*80a0*/  LDL R7, [R1+0x54] ;  /* 0x0000540001077983 */ /* 0x000f220000100800 */
[----:B------:R-:W-:Y:S01]  /*80b0*/  VIADD R41, R41, 0x60 ;  /* 0x0000006029297836 */ /* 0x000fe20000000000 */
[----:B------:R-:W-:Y:S01]  /*80c0*/  BSSY B1, `(.L_x_2726) ;  /* 0x0000016000017945 */ /* 0x000fe20003800000 */
[----:B------:R-:W-:Y:S02]  /*80d0*/  CS2R R8, SRZ ;  /* 0x0000000000087805 */ /* 0x000fe4000001ff00 */
[----:B------:R-:W-:Y:S02]  /*80e0*/  CS2R R10, SRZ ;  /* 0x00000000000a7805 */ /* 0x000fe4000001ff00 */
[----:B------:R-:W-:Y:S02]  /*80f0*/  ISETP.GE.AND P1, PT, R41, R32, PT ;  /* 0x000000202900720c */ /* 0x000fe40003f26270 */
[----:B----4-:R-:W-:-:S04]  /*8100*/  LEA.HI R6, R7, R7, RZ, 0x1 ;  /* 0x0000000707067211 */ /* 0x010fc800078f08ff */
[----:B------:R-:W-:-:S05]  /*8110*/  LOP3.LUT R6, R6, 0xfffffffe, RZ, 0xc0, !PT ;  /* 0xfffffffe06067812 */ /* 0x000fca00078ec0ff */
[----:B------:R-:W-:Y:S01]  /*8120*/  IMAD.IADD R13, R7, 0x1, -R6 ;  /* 0x00000001070d7824 */ /* 0x000fe200078e0a06 */
[----:B------:R-:W-:-:S04]  /*8130*/  CS2R R6, SRZ ;  /* 0x0000000000067805 */ /* 0x000fc8000001ff00 */
[----:B------:R-:W-:Y:S01]  /*8140*/  SHF.L.U32 R13, R13, 0x1f, RZ ;  /* 0x0000001f0d0d7819 */ /* 0x000fe200000006ff */
[----:B------:R-:W-:Y:S06]  /*8150*/  @P1 BRA `(.L_x_2727) ;  /* 0x0000000000301947 */ /* 0x000fec0003800000 */
[----:B------:R-:W-:Y:S02]  /*8160*/  CS2R R6, SRZ ;  /* 0x0000000000067805 */ /* 0x000fe4000001ff00 */
[----:B------:R-:W-:Y:S02]  /*8170*/  CS2R R8, SRZ ;  /* 0x0000000000087805 */ /* 0x000fe4000001ff00 */
[----:B------:R-:W-:Y:S01]  /*8180*/  CS2R R10, SRZ ;  /* 0x00000000000a7805 */ /* 0x000fe2000001ff00 */
[----:B------:R-:W-:Y:S06]  /*8190*/  @P0 BRA `(.L_x_2727) ;  /* 0x0000000000200947 */ /* 0x000fec0003800000 */
[C---:B------:R-:W-:Y:S01]  /*81a0*/  IMAD.SHL.U32 R4, R16.reuse, 0x2, RZ ;  /* 0x0000000210047824 */ /* 0x040fe200078e00ff */
[----:B------:R-:W-:-:S04]  /*81b0*/  SHF.L.U64.HI R5, R16, 0x1, R17 ;  /* 0x0000000110057819 */ /* 0x000fc80000010211 */
[-C--:B--2---:R-:W-:Y:S02]  /*81c0*/  IADD3 R8, P1, R3, R4.reuse, RZ ;  /* 0x0000000403087210 */ /* 0x084fe40007f3e0ff */
[----:B------:R-:W-:-:S03]  /*81d0*/  IADD3 R4, P2, R14, R4, RZ ;  /* 0x000000040e047210 */ /* 0x000fc60007f5e0ff */
[--C-:B---3--:R-:W-:Y:S02]  /*81e0*/  IMAD.X R9, R0, 0x1, R5.reuse, P1 ;  /* 0x0000000100097824 */ /* 0x108fe400008e0605 */
[----:B------:R-:W-:-:S04]  /*81f0*/  IMAD.X R5, R24, 0x1, R5, P2 ;  /* 0x0000000118057824 */ /* 0x000fc800010e0605 */
[----:B------:R-:W5:Y:S04]  /*8200*/  LD.E.128 R8, desc[UR40][R8.64] ;  /* 0x0000002808087980 */ /* 0x000f68000c101d00 */
[----:B------:R-:W5:Y:S02]  /*8210*/  LD.E.128 R4, desc[UR40][R4.64] ;  /* 0x0000002804047980 */ /* 0x000f64000c101d00 */
.L_x_2727:
[----:B------:R-:W-:Y:S05]  /*8220*/  BSYNC B1 ;  /* 0x0000000000017941 */ /* 0x000fea0003800000 */
.L_x_2726:
[----:B------:R-:W0:Y:S01]  /*8230*/  SYNCS.PHASECHK.TRANS64.TRYWAIT P1, [R2+URZ+0x16800], R13 ;  /* 0x0168000d020075a7 */ /* 0x000e22000802017f */
[----:B------:R-:W-:Y:S01]  /*8240*/  IMAD R32, R33, -0xc0, R32 ;  /* 0xffffff4021207824 */ /* 0x000fe200078e0220 */
[C---:B------:R-:W-:Y:S01]  /*8250*/  IADD3 R12, R23.reuse, 0x60, RZ ;  /* 0x00000060170c7810 */ /* 0x040fe20007ffe0ff */
[----:B---3-5:R-:W-:Y:S01]  /*8260*/  IMAD.MOV.U32 R0, RZ, RZ, R4 ;  /* 0x000000ffff007224 */ /* 0x028fe200078e0004 */
[----:B------:R-:W-:Y:S01]  /*8270*/  BSSY B1, `(.L_x_2728) ;  /* 0x0000012000017945 */ /* 0x000fe20003800000 */
[----:B--2---:R-:W-:Y:S01]  /*8280*/  IMAD.MOV.U32 R3, RZ, RZ, R5 ;  /* 0x000000ffff037224 */ /* 0x004fe200078e0005 */
[----:B------:R-:W-:Y:S01]  /*8290*/  VIMNMX R32, R32, 0xc0, PT ;  /* 0x000000c020207848 */ /* 0x000fe20003fe0100 */
[----:B------:R-:W-:Y:S01]  /*82a0*/  IMAD.MOV.U32 R14, RZ, RZ, R9 ;  /* 0x000000ffff0e7224 */ /* 0x000fe200078e0009 */
[----:B------:R-:W-:Y:S01]  /*82b0*/  PRMT R43, R0, 0x7610, R43 ;  /* 0x00007610002b7816 */ /* 0x000fe2000000002b */
[----:B------:R-:W-:Y:S01]  /*82c0*/  IMAD.MOV.U32 R0, RZ, RZ, R6 ;  /* 0x000000ffff007224 */ /* 0x000fe200078e0006 */
[----:B------:R-:W-:-:S02]  /*82d0*/  ISETP.GE.OR P2, PT, R23, R32, P0 ;  /* 0x000000201700720c */ /* 0x000fc40000746670 */
[----:B------:R-:W-:Y:S01]  /*82e0*/  PRMT R42, R3, 0x7610, R42 ;  /* 0x00007610032a7816 */ /* 0x000fe2000000002a */
[----:B------:R-:W-:Y:S01]  /*82f0*/  IMAD.MOV.U32 R3, RZ, RZ, R7 ;  /* 0x000000ffff037224 */ /* 0x000fe200078e0007 */
[----:B------:R-:W-:Y:S01]  /*8300*/  ISETP.GE.OR P0, PT, R12, R32, P0 ;  /* 0x000000200c00720c */ /* 0x000fe20000706670 */
[----:B------:R-:W-:Y:S01]  /*8310*/  IMAD.MOV.U32 R12, RZ, RZ, R8 ;  /* 0x000000ffff0c7224 */ /* 0x000fe200078e0008 */
[----:B------:R-:W-:Y:S01]  /*8320*/  PRMT R41, R0, 0x7610, R41 ;  /* 0x0000761000297816 */ /* 0x000fe20000000029 */
[----:B------:R-:W-:Y:S01]  /*8330*/  IMAD.MOV.U32 R0, RZ, RZ, R10 ;  /* 0x000000ffff007224 */ /* 0x000fe200078e000a */
[----:B------:R-:W-:Y:S01]  /*8340*/  PRMT R40, R3, 0x7610, R40 ;  /* 0x0000761003287816 */ /* 0x000fe20000000028 */
[----:B------:R-:W-:Y:S01]  /*8350*/  IMAD.MOV.U32 R3, RZ, RZ, R11 ;  /* 0x000000ffff037224 */ /* 0x000fe200078e000b */
[----:B------:R-:W-:Y:S02]  /*8360*/  PRMT R45, R12, 0x7610, R45 ;  /* 0x000076100c2d7816 */ /* 0x000fe4000000002d */
[----:B------:R-:W-:Y:S01]  /*8370*/  PRMT R44, R14, 0x7610, R44 ;  /* 0x000076100e2c7816 */ /* 0x000fe2000000002c */
[----:B0-----:R-:W-:Y:S06]  /*8380*/  @!P1 BRA `(.L_x_2729) ;  /* 0x0000013400149947 */ /* 0x001fec0003800000 */
.L_x_2945:
[----:B------:R-:W-:Y:S05]  /*8390*/  BSYNC B1 ;  /* 0x0000000000017941 */ /* 0x000fea0003800000 */
.L_x_2728:
[----:B------:R-:W-:Y:S04]  /*83a0*/  BSSY B1, `(.L_x_2730) ;  /* 0x0000070000017945 */ /* 0x000fe80003800000 */
[----:B------:R-:W-:Y:S05]  /*83b0*/  @P2 BRA `(.L_x_2731) ;  /* 0x0000000400b82947 */ /* 0x000fea0003800000 */
[----:B------:R-:W2:Y:S01]  /*83c0*/  LDL R12, [R1+0x30] ;  /* 0x00003000010c7983 */ /* 0x000ea20000100800 */
[----:B0-----:R-:W-:Y:S01]  /*83d0*/  IMAD.IADD R13, R16, 0x1, R35 ;  /* 0x00000001100d7824 */ /* 0x001fe200078e0223 */
[----:B------:R-:W-:Y:S01]  /*83e0*/  SHF.R.U64 R47, R36, 0x10, R37 ;  /* 0x00000010242f7819 */ /* 0x000fe20000001225 */
[----:B------:R-:W0:Y:S01]  /*83f0*/  S2R R14, SR_TID.X ;  /* 0x00000000000e7919 */ /* 0x000e220000002100 */
[----:B------:R-:W-:Y:S02]  /*8400*/  SHF.R.U64 R49, R28, 0x10, R29 ;  /* 0x000000101c317819 */ /* 0x000fe4000000121d */
[--C-:B------:R-:W-:Y:S02]  /*8410*/  SHF.R.U64 R36, R38, 0x10, R39.reuse ;  /* 0x0000001026247819 */ /* 0x100fe40000001227 */
[----:B------:R-:W-:Y:S02]  /*8420*/  SHF.R.U32.HI R39, RZ, 0x10, R39 ;  /* 0x00000010ff277819 */ /* 0x000fe40000011627 */
[----:B------:R-:W-:-:S02]  /*8430*/  SHF.R.U64 R52, R20, 0x10, R21 ;  /* 0x0000001014347819 */ /* 0x000fc40000001215 */
[----:B------:R-:W-:Y:S02]  /*8440*/  PRMT R38, R48, 0x5410, R47 ;  /* 0x0000541030267816 */ /* 0x000fe4000000002f */
[----:B------:R-:W-:Y:S02]  /*8450*/  PRMT R49, R50, 0x5410, R49 ;  /* 0x0000541032317816 */ /* 0x000fe40000000031 */
[----:B------:R-:W-:Y:S02]  /*8460*/  SHF.R.U32.HI R53, RZ, 0x10, R21 ;  /* 0x00000010ff357819 */ /* 0x000fe40000011615 */
[----:B------:R-:W-:Y:S01]  /*8470*/  PRMT R47, R31, 0x5410, R36 ;  /* 0x000054101f2f7816 */ /* 0x000fe20000000024 */
[----:B------:R-:W-:Y:S01]  /*8480*/  IMAD.U32 R50, R49, 0x10000, RZ ;  /* 0x0001000031327824 */ /* 0x000fe200078e00ff */
[----:B------:R-:W-:Y:S01]  /*8490*/  PRMT R48, R34, 0x5410, R39 ;  /* 0x0000541022307816 */ /* 0x000fe20000000027 */
[----:B------:R-:W-:Y:S01]  /*84a0*/  IMAD.U32 R39, R38, 0x10000, RZ ;  /* 0x0001000026277824 */ /* 0x000fe200078e00ff */
[----:B------:R-:W-:-:S02]  /*84b0*/  PRMT R52, R31, 0x5432, R52 ;  /* 0x000054321f347816 */ /* 0x000fc40000000034 */
[----:B------:R-:W-:Y:S02]  /*84c0*/  SHF.R.U32.HI R46, RZ, 0x10, R37 ;  /* 0x00000010ff2e7819 */ /* 0x000fe40000011625 */
        /* <DEDUP_REMOVED lines=8> */
[----:B------:R-:W-:Y:S02]  /*8550*/  SHF.R.S32.HI R24, RZ, 0x5, R24 ;  /* 0x00000005ff187819 */ /* 0x000fe40000011418 */
[----:B--2---:R-:W-:-:S04]  /*8560*/  SHF.L.U32 R12, R12, 0x6, RZ ;  /* 0x000000060c0c7819 */ /* 0x004fc800000006ff */
[----:B------:R-:W-:-:S04]  /*8570*/  LOP3.LUT R14, R12, 0x1c0, RZ, 0xc0, !PT ;  /* 0x000001c00c0e7812 */ /* 0x000fc800078ec0ff */
[C---:B------:R-:W-:Y:S02]  /*8580*/  LOP3.LUT R12, R14.reuse, 0x38, R16, 0xf8, !PT ;  /* 0x000000380e0c7812 */ /* 0x040fe400078ef810 */
[----:B------:R-:W-:Y:S02]  /*8590*/  SHF.R.U32.HI R15, RZ, 0x3, R14 ;  /* 0x00000003ff0f7819 */ /* 0x000fe4000001160e */
        /* <DEDUP_REMOVED lines=13> */
[C---:B-1----:R-:W-:Y:S01]  /*8670*/  IMAD.U32 R31, R24.reuse, 0x10000, RZ ;  /* 0x00010000181f7824 */ /* 0x042fe200078e00ff */
[----:B------:R-:W-:Y:S01]  /*8680*/  LOP3.LUT R24, R24, 0xffff0000, RZ, 0xc0, !PT ;  /* 0xffff000018187812 */ /* 0x000fe200078ec0ff */
[C---:B------:R-:W-:Y:S01]  /*8690*/  IMAD.U32 R34, R25.reuse, 0x10000, RZ ;  /* 0x0001000019227824 */ /* 0x040fe200078e00ff */
[----:B------:R-:W-:Y:S01]  /*86a0*/  LOP3.LUT R25, R25, 0xffff0000, RZ, 0xc0, !PT ;  /* 0xffff000019197812 */ /* 0x000fe200078ec0ff */
[C---:B------:R-:W-:Y:S01]  /*86b0*/  FMUL.FTZ R55, R31.reuse, R50 ;  /* 0x000000321f377220 */ /* 0x040fe20000410000 */
[----:B------:R-:W-:Y:S01]  /*86c0*/  FMUL.FTZ R57, R31, R39 ;  /* 0x000000271f397220 */ /* 0x000fe20000410000 */
[----:B------:R-:W-:Y:S01]  /*86d0*/  LOP3.LUT R31, R38, 0xffff0000, RZ, 0xc0, !PT ;  /* 0xffff0000261f7812 */ /* 0x000fe200078ec0ff */
[----:B------:R-:W-:-:S02]  /*86e0*/  IMAD.U32 R38, R51, 0x10000, RZ ;  /* 0x0001000033267824 */ /* 0x000fc400078e00ff */
[C---:B------:R-:W-:Y:S01]  /*86f0*/  FFMA.FTZ R55, R20.reuse, R39, -R55 ;  /* 0x0000002714377223 */ /* 0x040fe20000010837 */
[----:B------:R-:W-:Y:S01]  /*8700*/  FFMA.FTZ R57, R20, R50, R57 ;  /* 0x0000003214397223 */ /* 0x000fe20000010039 */
[----:B------:R-:W-:Y:S01]  /*8710*/  FMUL.FTZ R39, R24, R49 ;  /* 0x0000003118277220 */ /* 0x000fe20000410000 */
[----:B------:R-:W-:Y:S01]  /*8720*/  SHF.L.U32 R20, R46, 0x10, RZ ;  /* 0x000000102e147819 */ /* 0x000fe200000006ff */
[-C--:B------:R-:W-:Y:S01]  /*8730*/  FMUL.FTZ R59, R24, R31.reuse ;  /* 0x0000001f183b7220 */ /* 0x080fe20000410000 */
[----:B------:R-:W-:Y:S01]  /*8740*/  FMUL.FTZ R54, R34, R38 ;  /* 0x0000002622367220 */ /* 0x000fe20000410000 */
[----:B------:R-:W-:Y:S01]  /*8750*/  FFMA.FTZ R50, R12, R31, -R39 ;  /* 0x0000001f0c327223 */ /* 0x000fe20000010827 */
[----:B------:R-:W-:Y:S01]  /*8760*/  LOP3.LUT R24, R51, 0xffff0000, RZ, 0xc0, !PT ;  /* 0xffff000033187812 */ /* 0x000fe200078ec0ff */
[----:B------:R-:W-:Y:S01]  /*8770*/  FMUL.FTZ R31, R34, R20 ;  /* 0x00000014221f7220 */ /* 0x000fe20000410000 */
[----:B------:R-:W-:Y:S01]  /*8780*/  LOP3.LUT R46, R46, 0xffff0000, RZ, 0xc0, !PT ;  /* 0xffff00002e2e7812 */ /* 0x000fe200078ec0ff */
[----:B------:R-:W-:-:S02]  /*8790*/  IMAD.U32 R36, R26, 0x10000, RZ ;  /* 0x000100001a247824 */ /* 0x000fc400078e00ff */
[----:B------:R-:W-:Y:S01]  /*87a0*/  FFMA.FTZ R34, R12, R49, R59 ;  /* 0x000000310c227223 */ /* 0x000fe2000001003b */
[C---:B------:R-:W-:Y:S01]  /*87b0*/  FFMA.FTZ R38, R21.reuse, R38, R31 ;  /* 0x0000002615267223 */ /* 0x040fe2000001001f */
[----:B------:R-:W-:Y:S01]  /*87c0*/  FFMA.FTZ R54, R21, R20, -R54 ;  /* 0x0000001415367223 */ /* 0x000fe20000010836 */
[----:B------:R-:W-:Y:S02]  /*87d0*/  IMAD.U32 R31, R52, 0x10000, RZ ;  /* 0x00010000341f7824 */ /* 0x000fe400078e00ff */
[----:B------:R-:W-:Y:S01]  /*87e0*/  FMUL.FTZ R12, R25, R24 ;  /* 0x00000018190c7220 */ /* 0x000fe20000410000 */
[----:B------:R-:W-:Y:S02]  /*87f0*/  IMAD.U32 R21, R47, 0x10000, RZ ;  /* 0x000100002f157824 */ /* 0x000fe400078e00ff */
[----:B------:R-:W-:Y:S01]  /*8800*/  FMUL.FTZ R56, R25, R46 ;  /* 0x0000002e19387220 */ /* 0x000fe20000410000 */
[----:B------:R-:W-:Y:S01]  /*8810*/  IMAD.U32 R37, R27, 0x10000, RZ ;  /* 0x000100001b257824 */ /* 0x000fe200078e00ff */
[----:B------:R-:W-:Y:S01]  /*8820*/  SHF.L.U32 R28, R14, 0x10, RZ ;  /* 0x000000100e1c7819 */ /* 0x000fe200000006ff */
[----:B------:R-:W-:-:S02]  /*8830*/  IMAD.U32 R20, R53, 0x10000, RZ ;  /* 0x0001000035147824 */ /* 0x000fc400078e00ff */
[C---:B------:R-:W-:Y:S01]  /*8840*/  FMUL.FTZ R49, R36.reuse, R31 ;  /* 0x0000001f24317220 */ /* 0x040fe20000410000 */
[C---:B------:R-:W-:Y:S01]  /*8850*/  FFMA.FTZ R25, R13.reuse, R46, -R12 ;  /* 0x0000002e0d197223 */ /* 0x040fe2000001080c */
[-C--:B------:R-:W-:Y:S01]  /*8860*/  FMUL.FTZ R36, R36, R21.reuse ;  /* 0x0000001524247220 */ /* 0x080fe20000410000 */
[----:B------:R-:W-:Y:S01]  /*8870*/  FFMA.FTZ R39, R13, R24, R56 ;  /* 0x000000180d277223 */ /* 0x000fe20000010038 */
[----:B------:R-:W-:Y:S02]  /*8880*/  IMAD.U32 R29, R15, 0x10000, RZ ;  /* 0x000100000f1d7824 */ /* 0x000fe400078e00ff */
[C---:B------:R-:W-:Y:S01]  /*8890*/  FMUL.FTZ R24, R37.reuse, R20 ;  /* 0x0000001425187220 */ /* 0x040fe20000410000 */
[----:B------:R-:W-:Y:S02]  /*88a0*/  IMAD.U32 R12, R48, 0x10000, RZ ;  /* 0x00010000300c7824 */ /* 0x000fe400078e00ff */
[C---:B------:R-:W-:Y:S01]  /*88b0*/  FFMA.FTZ R49, R28.reuse, R21, -R49 ;  /* 0x000000151c317223 */ /* 0x040fe20000010831 */
[----:B------:R-:W-:Y:S01]  /*88c0*/  FFMA.FTZ R36, R28, R31, R36 ;  /* 0x0000001f1c247223 */ /* 0x000fe20000010024 */
[----:B------:R-:W-:Y:S01]  /*88d0*/  LOP3.LUT R26, R26, 0xffff0000, RZ, 0xc0, !PT ;  /* 0xffff00001a1a7812 */ /* 0x000fe200078ec0ff */
[-C--:B------:R-:W-:Y:S01]  /*88e0*/  FMUL.FTZ R46, R37, R12.reuse ;  /* 0x0000000c252e7220 */ /* 0x080fe20000410000 */
[----:B------:R-:W-:Y:S01]  /*88f0*/  FFMA.FTZ R28, R29, R12, -R24 ;  /* 0x0000000c1d1c7223 */ /* 0x000fe20000010818 */
[----:B------:R-:W-:-:S02]  /*8900*/  LOP3.LUT R27, R27, 0xffff0000, RZ, 0xc0, !PT ;  /* 0xffff00001b1b7812 */ /* 0x000fc400078ec0ff */
        /* <DEDUP_REMOVED lines=25> */
.L_x_2731:
[----:B------:R-:W-:Y:S05]  /*8aa0*/  BSYNC B1 ;  /* 0x0000000000017941 */ /* 0x000fea0003800000 */
.L_x_2730:
[----:B------:R-:W-:Y:S02]  /*8ab0*/  PRMT R28, R0, 0x7610, R28 ;  /* 0x00007610001c7816 */ /* 0x000fe4000000001c */
[----:B------:R-:W-:Y:S01]  /*8ac0*/  PRMT R31, R3, 0x7610, R31 ;  /* 0x00007610031f7816 */ /* 0x000fe2000000001f */
[----:B------:R-:W-:Y:S06]  /*8ad0*/  @P0 BRA `(.L_x_2722) ;  /* 0x0000000400a80947 */ /* 0x000fec0003800000 */
[----:B-1----:R-:W2:Y:S01]  /*8ae0*/  LDL R12, [R1+0x34] ;  /* 0x00003400010c7983 */ /* 0x002ea20000100800 */
[C---:B0-----:R-:W-:Y:S02]  /*8af0*/  VIADD R13, R23.reuse, 0x60 ;  /* 0x00000060170d7836 */ /* 0x041fe40000000000 */
[----:B------:R-:W-:Y:S01]  /*8b00*/  VIADD R14, R23, 0x60 ;  /* 0x00000060170e7836 */ /* 0x000fe20000000000 */
[----:B------:R-:W3:Y:S01]  /*8b10*/  LDL R33, [R1+0x60] ;  /* 0x0000600001217983 */ /* 0x000ee20000100800 */
[----:B------:R-:W-:Y:S02]  /*8b20*/  IMAD.SHL.U32 R13, R13, 0x40, RZ ;  /* 0x000000400d0d7824 */ /* 0x000fe400078e00ff */
[----:B------:R-:W-:Y:S01]  /*8b30*/  IMAD.SHL.U32 R14, R14, 0x40, RZ ;  /* 0x000000400e0e7824 */ /* 0x000fe200078e00ff */
[----:B------:R-:W-:Y:S02]  /*8b40*/  IADD3 R0, R16, R35, RZ ;  /* 0x0000002310007210 */ /* 0x000fe40007ffe0ff */
[----:B------:R-:W-:-:S02]  /*8b50*/  LOP3.LUT R13, R13, 0x1c0, RZ, 0xc0, !PT ;  /* 0x000001c00d0d7812 */ /* 0x000fc400078ec0ff */
[----:B------:R-:W-:Y:S02]  /*8b60*/  LOP3.LUT R14, R14, 0x1c0, RZ, 0xc0, !PT ;  /* 0x000001c00e0e7812 */ /* 0x000fe400078ec0ff */
[----:B------:R-:W-:Y:S02]  /*8b70*/  SHF.R.U32.HI R13, RZ, 0x3, R13 ;  /* 0x00000003ff0d7819 */ /* 0x000fe4000001160d */
[----:B------:R-:W-:-:S04]  /*8b80*/  LOP3.LUT R0, R14, 0x38, R0, 0xf8, !PT ;  /* 0x000000380e007812 */ /* 0x000fc800078ef800 */
[----:B------:R-:W-:Y:S02]  /*8b90*/  LOP3.LUT R0, R0, R13, RZ, 0x3c, !PT ;  /* 0x0000000d00007212 */ /* 0x000fe400078e3cff */
[----:B------:R-:W-:Y:S02]  /*8ba0*/  SHF.R.U64 R20, R8, 0x10, R9 ;  /* 0x0000001008147819 */ /* 0x000fe40000001209 */
[----:B------:R-:W-:Y:S02]  /*8bb0*/  SHF.R.U64 R8, R4, 0x10, R5 ;  /* 0x0000001004087819 */ /* 0x000fe40000001205 */
[----:B------:R-:W-:Y:S02]  /*8bc0*/  SHF.R.U32.HI R9, RZ, 0x10, R9 ;  /* 0x00000010ff097819 */ /* 0x000fe40000011609 */
[----:B------:R-:W-:Y:S02]  /*8bd0*/  PRMT R43, R43, 0x5410, R8 ;  /* 0x000054102b2b7816 */ /* 0x000fe40000000008 */
[----:B------:R-:W-:-:S02]  /*8be0*/  SHF.R.U64 R21, R10, 0x10, R11 ;  /* 0x000000100a157819 */ /* 0x000fc4000000120b */
[----:B------:R-:W-:Y:S02]  /*8bf0*/  SHF.R.U32.HI R5, RZ, 0x10, R5 ;  /* 0x00000010ff057819 */ /* 0x000fe40000011605 */
[----:B------:R-:W-:Y:S02]  /*8c00*/  PRMT R45, R45, 0x5410, R20 ;  /* 0x000054102d2d7816 */ /* 0x000fe40000000014 */
[----:B------:R-:W-:Y:S02]  /*8c10*/  PRMT R44, R44, 0x5410, R9 ;  /* 0x000054102c2c7816 */ /* 0x000fe40000000009 */
[----:B------:R-:W-:Y:S02]  /*8c20*/  SHF.L.U32 R32, R43, 0x10, RZ ;  /* 0x000000102b207819 */ /* 0x000fe400000006ff */
[----:B------:R-:W-:Y:S01]  /*8c30*/  PRMT R21, R28, 0x5410, R21 ;  /* 0x000054101c157816 */ /* 0x000fe20000000015 */
[----:B------:R-:W-:Y:S01]  /*8c40*/  IMAD.U32 R28, R45, 0x10000, RZ ;  /* 0x000100002d1c7824 */ /* 0x000fe200078e00ff */
[----:B------:R-:W-:-:S02]  /*8c50*/  PRMT R42, R42, 0x5410, R5 ;  /* 0x000054102a2a7816 */ /* 0x000fc40000000005 */
[----:B------:R-:W-:Y:S02]  /*8c60*/  SHF.R.U32.HI R29, RZ, 0x10, R11 ;  /* 0x00000010ff1d7819 */ /* 0x000fe4000001160b */
[--C-:B------:R-:W-:Y:S02]  /*8c70*/  SHF.R.U64 R4, R6, 0x10, R7.reuse ;  /* 0x0000001006047819 */ /* 0x100fe40000001207 */
[----:B------:R-:W-:Y:S01]  /*8c80*/  SHF.R.U32.HI R7, RZ, 0x10, R7 ;  /* 0x00000010ff077819 */ /* 0x000fe20000011607 */
[----:B------:R-:W-:Y:S01]  /*8c90*/  IMAD.U32 R34, R42, 0x10000, RZ ;  /* 0x000100002a227824 */ /* 0x000fe200078e00ff */
[----:B------:R-:W-:Y:S02]  /*8ca0*/  PRMT R29, R31, 0x5410, R29 ;  /* 0x000054101f1d7816 */ /* 0x000fe4000000001d */
[----:B------:R-:W-:Y:S02]  /*8cb0*/  PRMT R40, R40, 0x5410, R7 ;  /* 0x0000541028287816 */ /* 0x000fe40000000007 */
[----:B------:R-:W-:-:S02]  /*8cc0*/  LOP3.LUT R43, R43, 0xffff0000, RZ, 0xc0, !PT ;  /* 0xffff00002b2b7812 */ /* 0x000fc400078ec0ff */
[----:B------:R-:W-:Y:S02]  /*8cd0*/  PRMT R41, R41, 0x5410, R4 ;  /* 0x0000541029297816 */ /* 0x000fe40000000004 */
[----:B------:R-:W-:Y:S01]  /*8ce0*/  LOP3.LUT R45, R45, 0xffff0000, RZ, 0xc0, !PT ;  /* 0xffff00002d2d7812 */ /* 0x000fe200078ec0ff */
[----:B--2---:R-:W-:-:S04]  /*8cf0*/  IMAD.IADD R3, R12, 0x1, R0 ;  /* 0x000000010c037824 */ /* 0x004fc800078e0200 */
[----:B------:R-:W-:Y:S01]  /*8d00*/  IMAD R0, R3, 0x2, R2 ;  /* 0x0000000203007824 */ /* 0x000fe200078e0202 */
[----:B---3--:R-:W0:Y:S04]  /*8d10*/  LDS.128 R12, [R33+0x8400] ;  /* 0x00840000210c7984 */ /* 0x008e280000000c00 */
[----:B------:R-:W1:Y:S01]  /*8d20*/  LDS.128 R24, [R0+0x8400] ;  /* 0x0084000000187984 */ /* 0x000e620000000c00 */
[----:B0-----:R-:W-:Y:S02]  /*8d30*/  IMAD.U32 R3, R12, 0x10000, RZ ;  /* 0x000100000c037824 */ /* 0x001fe400078e00ff */
[----:B-1----:R-:W-:Y:S02]  /*8d40*/  IMAD.U32 R9, R24, 0x10000, RZ ;  /* 0x0001000018097824 */ /* 0x002fe400078e00ff */
[----:B------:R-:W-:-:S02]  /*8d50*/  IMAD.U32 R11, R25, 0x10000, RZ ;  /* 0x00010000190b7824 */ /* 0x000fc400078e00ff */
[C---:B------:R-:W-:Y:S01]  /*8d60*/  FMUL.FTZ R36, R9.reuse, R32 ;  /* 0x0000002009247220 */ /* 0x040fe20000410000 */
[-C--:B------:R-:W-:Y:S01]  /*8d70*/  FMUL.FTZ R38, R9, R28.reuse ;  /* 0x0000001c09267220 */ /* 0x080fe20000410000 */
[----:B------:R-:W-:Y:S02]  /*8d80*/  IMAD.U32 R5, R13, 0x10000, RZ ;  /* 0x000100000d057824 */ /* 0x000fe400078e00ff */
[----:B------:R-:W-:Y:S01]  /*8d90*/  FFMA.FTZ R36, R3, R28, -R36 ;  /* 0x0000001c03247223 */ /* 0x000fe20000010824 */
[----:B------:R-:W-:Y:S02]  /*8da0*/  IMAD.U32 R28, R44, 0x10000, RZ ;  /* 0x000100002c1c7824 */ /* 0x000fe400078e00ff */
[----:B------:R-:W-:Y:S01]  /*8db0*/  FMUL.FTZ R46, R11, R34 ;  /* 0x000000220b2e7220 */ /* 0x000fe20000410000 */
[----:B------:R-:W-:Y:S01]  /*8dc0*/  FFMA.FTZ R38, R3, R32, R38 ;  /* 0x0000002003267223 */ /* 0x000fe20000010026 */
[----:B------:R-:W-:Y:S02]  /*8dd0*/  IMAD.U32 R20, R27, 0x10000, RZ ;  /* 0x000100001b147824 */ /* 0x000fe400078e00ff */
[----:B------:R-:W-:Y:S01]  /*8de0*/  IMAD.U32 R3, R29, 0x10000, RZ ;  /* 0x000100001d037824 */ /* 0x000fe200078e00ff */
[----:B------:R-:W-:Y:S01]  /*8df0*/  LOP3.LUT R10, R24, 0xffff0000, RZ, 0xc0, !PT ;  /* 0xffff0000180a7812 */ /* 0x000fe200078ec0ff */
[----:B------:R-:W-:-:S02]  /*8e00*/  IMAD.U32 R9, R40, 0x10000, RZ ;  /* 0x0001000028097824 */ /* 0x000fc400078e00ff */
[-C--:B------:R-:W-:Y:S01]  /*8e10*/  FMUL.FTZ R32, R11, R28.reuse ;  /* 0x0000001c0b207220 */ /* 0x080fe20000410000 */
[----:B------:R-:W-:Y:S01]  /*8e20*/  FFMA.FTZ R46, R5, R28, -R46 ;  /* 0x0000001c052e7223 */ /* 0x000fe2000001082e */
[----:B------:R-:W-:Y:S02]  /*8e30*/  IMAD.U32 R8, R15, 0x10000, RZ ;  /* 0x000100000f087824 */ /* 0x000fe400078e00ff */
[C---:B------:R-:W-:Y:S01]  /*8e40*/  FMUL.FTZ R28, R20.reuse, R3 ;  /* 0x00000003141c7220 */ /* 0x040fe20000410000 */
[----:B------:R-:W-:Y:S01]  /*8e50*/  FMUL.FTZ R11, R20, R9 ;  /* 0x00000009140b7220 */ /* 0x000fe20000410000 */
[----:B------:R-:W-:Y:S01]  /*8e60*/  LOP3.LUT R4, R12, 0xffff0000, RZ, 0xc0, !PT ;  /* 0xffff00000c047812 */ /* 0x000fe200078ec0ff */
[----:B------:R-:W-:Y:S01]  /*8e70*/  FFMA.FTZ R32, R5, R34, R32 ;  /* 0x0000002205207223 */ /* 0x000fe20000010020 */
[----:B------:R-:W-:Y:S01]  /*8e80*/  FMUL.FTZ R5, R10, R43 ;  /* 0x0000002b0a057220 */ /* 0x000fe20000410000 */
[C---:B------:R-:W-:Y:S01]  /*8e90*/  FFMA.FTZ R28, R8.reuse, R9, R28 ;  /* 0x00000009081c7223 */ /* 0x040fe2000001001c */
[----:B------:R-:W-:Y:S01]  /*8ea0*/  LOP3.LUT R24, R25, 0xffff0000, RZ, 0xc0, !PT ;  /* 0xffff000019187812 */ /* 0x000fe200078ec0ff */
[----:B------:R-:W-:Y:S01]  /*8eb0*/  FFMA.FTZ R20, R8, R3, -R11 ;  /* 0x0000000308147223 */ /* 0x000fe2000001080b */
[----:B------:R-:W-:Y:S01]  /*8ec0*/  LOP3.LUT R9, R42, 0xffff0000, RZ, 0xc0, !PT ;  /* 0xffff00002a097812 */ /* 0x000fe200078ec0ff */
[-C--:B------:R-:W-:Y:S01]  /*8ed0*/  FMUL.FTZ R11, R10, R45.reuse ;  /* 0x0000002d0a0b7220 */ /* 0x080fe20000410000 */
[----:B------:R-:W-:Y:S01]  /*8ee0*/  LOP3.LUT R12, R13, 0xffff0000, RZ, 0xc0, !PT ;  /* 0xffff00000d0c7812 */ /* 0x000fe200078ec0ff */
[----:B------:R-:W-:Y:S01]  /*8ef0*/  FFMA.FTZ R45, R4, R45, -R5 ;  /* 0x0000002d042d7223 */ /* 0x000fe20000010805 */
[C---:B------:R-:W-:Y:S01]  /*8f00*/  IMAD.U32 R6, R14.reuse, 0x10000, RZ ;  /* 0x000100000e067824 */ /* 0x040fe200078e00ff */
[----:B------:R-:W-:Y:S01]  /*8f10*/  LOP3.LUT R7, R14, 0xffff0000, RZ, 0xc0, !PT ;  /* 0xffff00000e077812 */ /* 0x000fe200078ec0ff */
[----:B------:R-:W-:Y:S01]  /*8f20*/  IMAD.U32 R13, R26, 0x10000, RZ ;  /* 0x000100001a0d7824 */ /* 0x000fe200078e00ff */
[----:B------:R-:W-:Y:S01]  /*8f30*/  SHF.L.U32 R5, R21, 0x10, RZ ;  /* 0x0000001015057819 */ /* 0x000fe200000006ff */
[----:B------:R-:W-:Y:S01]  /*8f40*/  IMAD.U32 R8, R41, 0x10000, RZ ;  /* 0x0001000029087824 */ /* 0x000fe200078e00ff */
[----:B------:R-:W-:Y:S01]  /*8f50*/  LOP3.LUT R14, R15, 0xffff0000, RZ, 0xc0, !PT ;  /* 0xffff00000f0e7812 */ /* 0x000fe200078ec0ff */
[----:B------:R-:W-:Y:S01]  /*8f60*/  FMUL.FTZ R25, R24, R9 ;  /* 0x0000000918197220 */ /* 0x000fe20000410000 */
[----:B------:R-:W-:-:S02]  /*8f70*/  LOP3.LUT R3, R44, 0xffff0000, RZ, 0xc0, !PT ;  /* 0xffff00002c037812 */ /* 0x000fc400078ec0ff */
[----:B------:R-:W-:Y:S02]  /*8f80*/  LOP3.LUT R15, R26, 0xffff0000, RZ, 0xc0, !PT ;  /* 0xffff00001a0f7812 */ /* 0x000fe400078ec0ff */
[----:B------:R-:W-:Y:S01]  /*8f90*/  LOP3.LUT R26, R27, 0xffff0000, RZ, 0xc0, !PT ;  /* 0xffff00001b1a7812 */ /* 0x000fe200078ec0ff */
[CC--:B------:R-:W-:Y:S01]  /*8fa0*/  FMUL.FTZ R27, R13.reuse, R8.reuse ;  /* 0x000000080d1b7220 */ /* 0x0c0fe20000410000 */
[----:B------:R-:W-:Y:S01]  /*8fb0*/  FFMA.FTZ R11, R4, R43, R11 ;  /* 0x0000002b040b7223 */ /* 0x000fe2000001000b */
[----:B------:R-:W-:Y:S01]  /*8fc0*/  FMUL.FTZ R13, R13, R5 ;  /* 0x000000050d0d7220 */ /* 0x000fe20000410000 */
[----:B------:R-:W-:Y:S01]  /*8fd0*/  LOP3.LUT R10, R41, 0xffff0000, RZ, 0xc0, !PT ;  /* 0xffff0000290a7812 */ /* 0x000fe200078ec0ff */
[-C--:B------:R-:W-:Y:S01]  /*8fe0*/  FMUL.FTZ R24, R24, R3.reuse ;  /* 0x0000000318187220 */ /* 0x080fe20000410000 */
[----:B------:R-:W-:Y:S01]  /*8ff0*/  FFMA.FTZ R25, R12, R3, -R25 ;  /* 0x000000030c197223 */ /* 0x000fe20000010819 */
[----:B------:R-:W-:Y:S02]  /*9000*/  LOP3.LUT R4, R21, 0xffff0000, RZ, 0xc0, !PT ;  /* 0xffff000015047812 */ /* 0x000fe400078ec0ff */
[----:B------:R-:W-:Y:S01]  /*9010*/  LOP3.LUT R3, R40, 0xffff0000, RZ, 0xc0, !PT ;  /* 0xffff000028037812 */ /* 0x000fe200078ec0ff */
[C---:B------:R-:W-:Y:S01]  /*9020*/  FFMA.FTZ R27, R6.reuse, R5, -R27 ;  /* 0x00000005061b7223 */ /* 0x040fe2000001081b */
[----:B------:R-:W-:Y:S01]  /*9030*/  LOP3.LUT R29, R29, 0xffff0000, RZ, 0xc0, !PT ;  /* 0xffff00001d1d7812 */ /* 0x000fe200078ec0ff */
[----:B------:R-:W-:Y:S01]  /*9040*/  FFMA.FTZ R13, R6, R8, R13 ;  /* 0x00000008060d7223 */ /* 0x000fe2000001000d */
[C---:B------:R-:W-:Y:S01]  /*9050*/  FMUL.FTZ R6, R15.reuse, R10 ;  /* 0x0000000a0f067220 */ /* 0x040fe20000410000 */
[-C--:B------:R-:W-:Y:S01]  /*9060*/  FMUL.FTZ R15, R15, R4.reuse ;  /* 0x000000040f0f7220 */ /* 0x080fe20000410000 */
[C---:B------:R-:W-:Y:S01]  /*9070*/  FMUL.FTZ R5, R26.reuse, R3 ;  /* 0x000000031a057220 */ /* 0x040fe20000410000 */
[-C--:B------:R-:W-:Y:S01]  /*9080*/  FMUL.FTZ R26, R26, R29.reuse ;  /* 0x0000001d1a1a7220 */ /* 0x080fe20000410000 */
[C---:B------:R-:W-:Y:S01]  /*9090*/  FFMA.FTZ R6, R7.reuse, R4, -R6 ;  /* 0x0000000407067223 */ /* 0x040fe20000010806 */
[----:B------:R-:W-:Y:S01]  /*90a0*/  FFMA.FTZ R10, R7, R10, R15 ;  /* 0x0000000a070a7223 */ /* 0x000fe2000001000f */
[----:B------:R-:W-:Y:S01]  /*90b0*/  FFMA.FTZ R7, R14, R29, -R5 ;  /* 0x0000001d0e077223 */ /* 0x000fe20000010805 */
        /* <DEDUP_REMOVED lines=12> */
.L_x_2722:
[----:B------:R-:W-:Y:S05]  /*9180*/  BSYNC B0 ;  /* 0x0000000000007941 */ /* 0x000fea0003800000 */
.L_x_2708:
        /* <DEDUP_REMOVED lines=8> */
.L_x_2705:
[----:B------:R-:W-:-:S13]  /*9210*/  ISETP.NE.AND P0, PT, R156, 0x3, PT ;  /* 0x000000039c00780c */ /* 0x000fda0003f05270 */
[----:B------:R-:W-:Y:S05]  /*9220*/  @!P0 BRA `(.L_x_2732) ;  /* 0x0000000000048947 */ /* 0x000fea0003800000 */
[----:B------:R-:W-:Y:S01]  /*9230*/  BPT.TRAP 0x1 ;  /* 0x000000040000795c */ /* 0x000fe20000300000 */
.L_x_2732:
[----:B--23--:R-:W-:Y:S01]  /*9240*/  IMAD R0, R22, 0x8, R2 ;  /* 0x0000000816007824 */ /* 0x00cfe200078e0202 */
[----:B-1----:R-:W-:-:S04]  /*9250*/  SHF.L.U32 R7, R154, 0x1f, RZ ;  /* 0x0000001f9a077819 */ /* 0x002fc800000006ff */
[----:B------:R1:W2:Y:S01]  /*9260*/  SYNCS.PHASECHK.TRANS64.TRYWAIT P1, [R0+URZ+0x16830], R7 ;  /* 0x01683007000075a7 */ /* 0x0002a2000802017f */
[----:B------:R-:W-:Y:S05]  /*9270*/  @!P0 BRA `(.L_x_2733) ;  /* 0x0000000000048947 */ /* 0x000fea0003800000 */
[----:B------:R-:W-:Y:S01]  /*9280*/  BPT.TRAP 0x1 ;  /* 0x000000040000795c */ /* 0x000fe20000300000 */
.L_x_2733:
[----:B------:R-:W-:Y:S01]  /*9290*/  VIADD R3, R2, 0xe400 ;  /* 0x0000e40002037836 */ /* 0x000fe20000000000 */
[----:B------:R-:W-:Y:S01]  /*92a0*/  LOP3.LUT R4, R30, 0x10000, RZ, 0xfc, !PT ;  /* 0x000100001e047812 */ /* 0x000fe200078efcff */
[----:B------:R-:W-:-:S03]  /*92b0*/  IMAD.MOV.U32 R5, RZ, RZ, 0x40000040 ;  /* 0x40000040ff057424 */ /* 0x000fc600078e00ff */
[----:B------:R-:W-:-:S04]  /*92c0*/  SHF.R.U32.HI R3, RZ, 0x4, R3 ;  /* 0x00000004ff037819 */ /* 0x000fc80000011603 */
[----:B------:R-:W-:-:S04]  /*92d0*/  LOP3.LUT R3, R3, 0x3fff, RZ, 0xc0, !PT ;  /* 0x00003fff03037812 */ /* 0x000fc800078ec0ff */
[----:B------:R-:W-:-:S05]  /*92e0*/  LOP3.LUT R3, R3, 0x10000, RZ, 0xfc, !PT ;  /* 0x0001000003037812 */ /* 0x000fca00078efcff */
[----:B------:R3:W-:Y:S01]  /*92f0*/  STL [R1+0x18], R3 ;  /* 0x0000180301007387 */ /* 0x0007e20000100800 */
[----:B--2---:R-:W-:Y:S05]  /*9300*/  @P1 BRA `(.L_x_2734) ;  /* 0x0000000000081947 */ /* 0x004fea0003800000 */
[----:B------:R-:W2:Y:S02]  /*9310*/  SYNCS.PHASECHK.TRANS64.TRYWAIT P1, [R0+URZ+0x16830], R7 ;  /* 0x01683007000075a7 */ /* 0x000ea4000802017f */
[----:B--2---:R-:W-:Y:S05]  /*9320*/  @!P1 BRA `(.L_x_2735) ;  /* 0x0000012400409947 */ /* 0x004fea0003800000 */
.L_x_2734:
[----:B---3--:R-:W3:Y:S01]  /*9330*/  LDL R3, [R1+0x18] ;  /* 0x0000180001037983 */ /* 0x008ee20000100800 */
[----:B-12---:R-:W-:Y:S01]  /*9340*/  IMAD.MOV.U32 R7, RZ, RZ, 0x40000040 ;  /* 0x40000040ff077424 */ /* 0x006fe200078e00ff */
[----:B------:R-:W-:Y:S05]  /*9350*/  WARPSYNC.ALL ;  /* 0x0000000000007948 */ /* 0x000fea0003800000 */
[C---:B------:R-:W-:Y:S01]  /*9360*/  R2UR UR4, R4.reuse ;  /* 0x00000000040472ca */ /* 0x040fe200000e0000 */
[----:B0---45:R-:W-:Y:S01]  /*9370*/  WARPGROUP.ARRIVE ;  /* 0x00000000000079c5 */ /* 0x031fe20000000000 */
        /* <DEDUP_REMOVED lines=11> */
[----:B---3--:R-:W-:-:S04]  /*9430*/  IMAD R6, R22, 0x400, R3 ;  /* 0x0000040016067824 */ /* 0x008fc800078e0203 */
        /* <DEDUP_REMOVED lines=30> */
.L_x_2736:
[----:B------:R-:W2:Y:S01]  /*9620*/  LDL.LU R92, [R1+0x4] ;  /* 0x00000400015c7983 */ /* 0x000ea20000300800 */
[----:B------:R-:W-:Y:S01]  /*9630*/  ULDC UR4, c[0x0][0x9d8] ;  /* 0x0002760000047ab9 */ /* 0x000fe20000000800 */
[----:B------:R-:W0:Y:S01]  /*9640*/  LDC R93, c[0x0][0x448] ;  /* 0x00011200ff5d7b82 */ /* 0x000e220000000800 */
[----:B------:R-:W-:Y:S01]  /*9650*/  ULDC UR5, c[0x0][0x988] ;  /* 0x0002620000057ab9 */ /* 0x000fe20000000800 */
[----:B------:R-:W3:Y:S04]  /*9660*/  LDL R90, [R1+0x3c] ;  /* 0x00003c00015a7983 */ /* 0x000ee80000100800 */
[----:B------:R-:W3:Y:S01]  /*9670*/  LDL R100, [R1+0x24] ;  /* 0x0000240001647983 */ /* 0x000ee20000100800 */
[----:B------:R-:W-:Y:S01]  /*9680*/  FMUL.FTZ R11, R36, UR4 ;  /* 0x00000004240b7c20 */ /* 0x000fe20008410000 */
[----:B------:R-:W-:Y:S01]  /*9690*/  FMUL.FTZ R36, R39, UR4 ;  /* 0x0000000427247c20 */ /* 0x000fe20008410000 */
[----:B------:R-:W-:Y:S01]  /*96a0*/  FMUL.FTZ R6, R25, UR4 ;  /* 0x0000000419067c20 */ /* 0x000fe20008410000 */
[----:B------:R-:W4:Y:S01]  /*96b0*/  LDL R96, [R1+0x1c] ;  /* 0x00001c0001607983 */ /* 0x000f220000100800 */
[----:B------:R-:W-:Y:S01]  /*96c0*/  FMUL.FTZ R91, R34, UR4 ;  /* 0x00000004225b7c20 */ /* 0x000fe20008410000 */
[----:B------:R-:W-:Y:S01]  /*96d0*/  FMUL.FTZ R12, R37, UR4 ;  /* 0x00000004250c7c20 */ /* 0x000fe20008410000 */
[----:B------:R-:W-:Y:S01]  /*96e0*/  FMUL.FTZ R111, R26, UR4 ;  /* 0x000000041a6f7c20 */ /* 0x000fe20008410000 */
[----:B------:R-:W5:Y:S01]  /*96f0*/  LDL R39, [R1+0x38] ;  /* 0x0000380001277983 */ /* 0x000f620000100800 */
[----:B------:R-:W-:Y:S01]  /*9700*/  FMUL.FTZ R107, R27, UR4 ;  /* 0x000000041b6b7c20 */ /* 0x000fe20008410000 */
[----:B------:R-:W-:Y:S01]  /*9710*/  FMUL.FTZ R89, R35, UR4 ;  /* 0x0000000423597c20 */ /* 0x000fe20008410000 */
[----:B------:R-:W-:Y:S01]  /*9720*/  FMUL.FTZ R105, R30, UR4 ;  /* 0x000000041e697c20 */ /* 0x000fe20008410000 */
[----:B------:R-:W5:Y:S01]  /*9730*/  LDL R98, [R1+0x10] ;  /* 0x0000100001627983 */ /* 0x000f620000100800 */
[----:B------:R-:W1:Y:S01]  /*9740*/  MUFU.TANH R111, R111 ;  /* 0x0000006f006f7308 */ /* 0x000e620000002400 */
[----:B------:R-:W-:Y:S01]  /*9750*/  FMUL.FTZ R3, R24, UR4 ;  /* 0x0000000418037c20 */ /* 0x000fe20008410000 */
[----:B------:R-:W-:Y:S01]  /*9760*/  FMUL.FTZ R24, R31, UR4 ;  /* 0x000000041f187c20 */ /* 0x000fe20008410000 */
[----:B------:R-:W-:Y:S01]  /*9770*/  FMUL.FTZ R38, R38, UR4 ;  /* 0x0000000426267c20 */ /* 0x000fe20008410000 */
[----:B------:R-:W-:Y:S01]  /*9780*/  FMUL.FTZ R13, R40, UR4 ;  /* 0x00000004280d7c20 */ /* 0x000fe20008410000 */
[----:B0-----:R-:W-:Y:S01]  /*9790*/  ISETP.NE.AND P4, PT, R93, 0x1, PT ;  /* 0x000000015d00780c */ /* 0x001fe20003f85270 */
        /* <DEDUP_REMOVED lines=12> */
[----:B------:R-:W1:Y:S01]  /*9860*/  @P4 LDC R25, c[0x0][0x44c] ;  /* 0x00011300ff194b82 */ /* 0x000e620000000800 */
[----:B------:R-:W-:Y:S01]  /*9870*/  FMUL.FTZ R62, R62, UR4 ;  /* 0x000000043e3e7c20 */ /* 0x000fe20008410000 */
[----:B------:R-:W-:-:S04]  /*9880*/  FMUL.FTZ R9, R32, UR4 ;  /* 0x0000000420097c20 */ /* 0x000fc80008410000 */
[----:B------:R-:W0:Y:S02]  /*9890*/  MUFU.TANH R24, R24 ;  /* 0x0000001800187308 */ /* 0x000e240000002400 */
[----:B------:R-:W0:Y:S06]  /*98a0*/  @P4 LDC R34, c[0x0][0x450] ;  /* 0x00011400ff224b82 */ /* 0x000e2c0000000800 */
[----:B------:R-:W5:Y:S08]  /*98b0*/  MUFU.TANH R91, R91 ;  /* 0x0000005b005b7308 */ /* 0x000f700000002400 */
[----:B------:R-:W5:Y:S08]  /*98c0*/  MUFU.TANH R89, R89 ;  /* 0x0000005900597308 */ /* 0x000f700000002400 */
[----:B------:R-:W5:Y:S08]  /*98d0*/  MUFU.TANH R38, R38 ;  /* 0x0000002600267308 */ /* 0x000f700000002400 */
[----:B------:R-:W5:Y:S08]  /*98e0*/  MUFU.TANH R36, R36 ;  /* 0x0000002400247308 */ /* 0x000f700000002400 */
[----:B------:R-:W5:Y:S01]  /*98f0*/  MUFU.TANH R40, R40 ;  /* 0x0000002800287308 */ /* 0x000f620000002400 */
[----:B------:R-:W-:-:S07]  /*9900*/  FMUL.FTZ R48, R50, UR4 ;  /* 0x0000000432307c20 */ /* 0x000fce0008410000 */
[----:B------:R-:W5:Y:S01]  /*9910*/  MUFU.TANH R42, R42 ;  /* 0x0000002a002a7308 */ /* 0x000f620000002400 */
[----:B------:R-:W-:Y:S01]  /*9920*/  FMUL.FTZ R50, R51, UR4 ;  /* 0x0000000433327c20 */ /* 0x000fe20008410000 */
[----:B------:R-:W-:-:S06]  /*9930*/  FMUL.FTZ R31, R52, UR4 ;  /* 0x00000004341f7c20 */ /* 0x000fcc0008410000 */
[----:B------:R-:W5:Y:S01]  /*9940*/  MUFU.TANH R44, R44 ;  /* 0x0000002c002c7308 */ /* 0x000f620000002400 */
[----:B------:R-:W-:Y:S01]  /*9950*/  FMUL.FTZ R52, R54, UR4 ;  /* 0x0000000436347c20 */ /* 0x000fe20008410000 */
[----:B------:R-:W-:-:S06]  /*9960*/  FMUL.FTZ R28, R45, UR4 ;  /* 0x000000042d1c7c20 */ /* 0x000fcc0008410000 */
        /* <DEDUP_REMOVED lines=8> */
[----:B------:R-:W5:Y:S08]  /*99f0*/  MUFU.TANH R52, R52 ;  /* 0x0000003400347308 */ /* 0x000f700000002400 */
[----:B------:R-:W5:Y:S01]  /*9a00*/  MUFU.TANH R54, R54 ;  /* 0x0000003600367308 */ /* 0x000f620000002400 */
[----:B------:R-:W-:Y:S01]  /*9a10*/  FMUL.FTZ R32, R53, UR4 ;  /* 0x0000000435207c20 */ /* 0x000fe20008410000 */
[----:B------:R-:W-:-:S06]  /*9a20*/  FMUL.FTZ R93, R63, UR4 ;  /* 0x000000043f5d7c20 */ /* 0x000fcc0008410000 */
[----:B------:R-:W5:Y:S08]  /*9a30*/  MUFU.TANH R56, R56 ;  /* 0x0000003800387308 */ /* 0x000f700000002400 */
[----:B------:R-:W5:Y:S08]  /*9a40*/  MUFU.TANH R58, R58 ;  /* 0x0000003a003a7308 */ /* 0x000f700000002400 */
[----:B------:R-:W5:Y:S08]  /*9a50*/  MUFU.TANH R62, R62 ;  /* 0x0000003e003e7308 */ /* 0x000f700000002400 */
[----:B------:R-:W-:Y:S01]  /*9a60*/  MUFU.TANH R93, R93 ;  /* 0x0000005d005d7308 */ /* 0x000fe20000002400 */
[----:B------:R-:W-:Y:S01]  /*9a70*/  FMUL.FTZ R75, R75, UR4 ;  /* 0x000000044b4b7c20 */ /* 0x000fe20008410000 */
[----:B--2---:R-:W-:Y:S01]  /*9a80*/  LOP3.LUT R92, R92, 0xfffffffe, RZ, 0xc0, !PT ;  /* 0xfffffffe5c5c7812 */ /* 0x004fe200078ec0ff */
[----:B------:R-:W-:Y:S01]  /*9a90*/  FMUL.FTZ R78, R78, UR4 ;  /* 0x000000044e4e7c20 */ /* 0x000fe20008410000 */
[----:B------:R-:W-:Y:S01]  /*9aa0*/  FMUL.FTZ R82, R82, UR4 ;  /* 0x0000000452527c20 */ /* 0x000fe20008410000 */
[----:B------:R-:W-:Y:S01]  /*9ab0*/  FMUL.FTZ R86, R86, UR4 ;  /* 0x0000000456567c20 */ /* 0x000fe20008410000 */
[----:B------:R-:W-:-:S02]  /*9ac0*/  @P4 LOP3.LUT R92, R92, 0x1, RZ, 0xfc, !PT ;  /* 0x000000015c5c4812 */ /* 0x000fc400078efcff */
[----:B------:R-:W-:Y:S03]  /*9ad0*/  MUFU.TANH R3, R3 ;  /* 0x0000000300037308 */ /* 0x000fe60000002400 */
[----:B------:R3:W-:Y:S05]  /*9ae0*/  STL [R1+0x4], R92 ;  /* 0x0000045c01007387 */ /* 0x0007ea0000100800 */
[----:B------:R-:W-:Y:S01]  /*9af0*/  MUFU.TANH R6, R6 ;  /* 0x0000000600067308 */ /* 0x000fe20000002400 */
[----:B---3--:R-:W-:-:S07]  /*9b00*/  IADD3 R92, R90, R100, RZ ;  /* 0x000000645a5c7210 */ /* 0x008fce0007ffe0ff */
[----:B------:R-:W-:Y:S01]  /*9b10*/  MUFU.TANH R7, R7 ;  /* 0x0000000700077308 */ /* 0x000fe20000002400 */
[----:B-1----:R-:W-:-:S05]  /*9b20*/  @P4 IMAD.HI.U32 R25, R92, R25, RZ ;  /* 0x000000195c194227 */ /* 0x002fca00078e00ff */
[----:B0-----:R-:W-:Y:S01]  /*9b30*/  @P4 SHF.R.U32.HI R92, RZ, R34, R25 ;  /* 0x00000022ff5c4219 */ /* 0x001fe20000011619 */
[----:B------:R-:W-:Y:S01]  /*9b40*/  IMAD.MOV.U32 R25, RZ, RZ, -0x80 ;  /* 0xffffff80ff197424 */ /* 0x000fe200078e00ff */
[----:B------:R-:W-:Y:S03]  /*9b50*/  MUFU.TANH R8, R8 ;  /* 0x0000000800087308 */ /* 0x000fe60000002400 */
[----:B------:R-:W0:Y:S01]  /*9b60*/  SHFL.IDX PT, R37, R92, 0x1, 0x1c1f ;  /* 0x003c1f005c257f89 */ /* 0x000e2200000e0000 */
[----:B------:R-:W-:-:S04]  /*9b70*/  IMAD R25, R88, R25, 0x80 ;  /* 0x0000008058197424 */ /* 0x000fc800078e0219 */
[----:B------:R-:W-:Y:S01]  /*9b80*/  VIADD R35, R25, 0x1 ;  /* 0x0000000119237836 */ /* 0x000fe20000000000 */
[----:B------:R-:W-:Y:S01]  /*9b90*/  MUFU.TANH R9, R9 ;  /* 0x0000000900097308 */ /* 0x000fe20000002400 */
[----:B----4-:R-:W-:Y:S02]  /*9ba0*/  IMAD.IADD R90, R96, 0x1, R25 ;  /* 0x00000001605a7824 */ /* 0x010fe400078e0219 */
[C---:B-----5:R-:W-:Y:S02]  /*9bb0*/  IMAD R35, R39.reuse, -0x2, R35 ;  /* 0xfffffffe27237824 */ /* 0x060fe400078e0223 */
[----:B------:R-:W-:-:S03]  /*9bc0*/  IMAD R90, R39, -0x2, R90 ;  /* 0xfffffffe275a7824 */ /* 0x000fc600078e025a */
[----:B------:R-:W-:Y:S01]  /*9bd0*/  IADD3 R109, -R98, R35, R96 ;  /* 0x00000023626d7210 */ /* 0x000fe20007ffe160 */
[----:B------:R-:W-:Y:S08]  /*9be0*/  MUFU.TANH R10, R10 ;  /* 0x0000000a000a7308 */ /* 0x000ff00000002400 */
[----:B------:R-:W-:Y:S01]  /*9bf0*/  MUFU.TANH R11, R11 ;  /* 0x0000000b000b7308 */ /* 0x000fe20000002400 */
[----:B0-----:R-:W-:-:S04]  /*9c00*/  VIADDMNMX R25, R37, R109, R90, PT ;  /* 0x0000006d25197246 */ /* 0x001fc8000380015a */
[C---:B------:R-:W-:Y:S02]  /*9c10*/  ISETP.GT.AND P1, PT, R25.reuse, RZ, PT ;  /* 0x000000ff1900720c */ /* 0x040fe40003f24270 */
[C---:B------:R-:W-:Y:S01]  /*9c20*/  ISETP.GT.AND P2, PT, R25.reuse, 0x1, PT ;  /* 0x000000011900780c */ /* 0x040fe20003f44270 */
[----:B------:R-:W-:Y:S01]  /*9c30*/  MUFU.TANH R12, R12 ;  /* 0x0000000c000c7308 */ /* 0x000fe20000002400 */
[----:B------:R-:W-:Y:S02]  /*9c40*/  ISETP.GT.AND P3, PT, R25, 0x8, PT ;  /* 0x000000081900780c */ /* 0x000fe40003f64270 */
[----:B------:R-:W-:Y:S02]  /*9c50*/  FSEL R111, R111, -INF , P1 ;  /* 0xff8000006f6f7808 */ /* 0x000fe40000800000 */
[----:B------:R-:W-:Y:S02]  /*9c60*/  FSEL R107, R107, -INF , P2 ;  /* 0xff8000006b6b7808 */ /* 0x000fe40001000000 */
[----:B------:R-:W-:Y:S01]  /*9c70*/  ISETP.GT.AND P1, PT, R25, 0x9, PT ;  /* 0x000000091900780c */ /* 0x000fe20003f24270 */
[----:B------:R-:W-:Y:S01]  /*9c80*/  MUFU.TANH R13, R13 ;  /* 0x0000000d000d7308 */ /* 0x000fe20000002400 */
[----:B------:R-:W-:-:S02]  /*9c90*/  FSEL R105, R105, -INF , P3 ;  /* 0xff80000069697808 */ /* 0x000fc40001800000 */
[----:B------:R-:W-:Y:S02]  /*9ca0*/  FMNMX.FTZ R94, R111, R107, !PT ;  /* 0x0000006b6f5e7209 */ /* 0x000fe40007810000 */
[----:B------:R-:W-:Y:S02]  /*9cb0*/  ISETP.GT.AND P2, PT, R25, 0x10, PT ;  /* 0x000000101900780c */ /* 0x000fe40003f44270 */
[----:B------:R-:W-:Y:S01]  /*9cc0*/  FSEL R35, R24, -INF , P1 ;  /* 0xff80000018237808 */ /* 0x000fe20000800000 */
[----:B------:R-:W-:Y:S01]  /*9cd0*/  MUFU.TANH R26, R26 ;  /* 0x0000001a001a7308 */ /* 0x000fe20000002400 */
[----:B------:R-:W-:Y:S02]  /*9ce0*/  FMNMX.FTZ R94, R105, R94, !PT ;  /* 0x0000005e695e7209 */ /* 0x000fe40007810000 */
[----:B------:R-:W-:Y:S02]  /*9cf0*/  ISETP.GT.AND P1, PT, R25, 0x11, PT ;  /* 0x000000111900780c */ /* 0x000fe40003f24270 */
[----:B------:R-:W-:-:S02]  /*9d00*/  FSEL R39, R91, -INF , P2 ;  /* 0xff8000005b277808 */ /* 0x000fc40001000000 */
[----:B------:R-:W-:Y:S01]  /*9d10*/  FMNMX.FTZ R94, R35, R94, !PT ;  /* 0x0000005e235e7209 */ /* 0x000fe20007810000 */
[----:B------:R-:W-:Y:S01]  /*9d20*/  MUFU.TANH R27, R27 ;  /* 0x0000001b001b7308 */ /* 0x000fe20000002400 */
[----:B------:R-:W-:Y:S02]  /*9d30*/  ISETP.GT.AND P2, PT, R25, 0x18, PT ;  /* 0x000000181900780c */ /* 0x000fe40003f44270 */
[----:B------:R-:W-:Y:S02]  /*9d40*/  FSEL R37, R89, -INF , P1 ;  /* 0xff80000059257808 */ /* 0x000fe40000800000 */
[----:B------:R-:W-:Y:S02]  /*9d50*/  FMNMX.FTZ R94, R39, R94, !PT ;  /* 0x0000005e275e7209 */ /* 0x000fe40007810000 */
        /* <DEDUP_REMOVED lines=10> */
[----:B------:R-:W-:Y:S02]  /*9e00*/  FMNMX.FTZ R94, R41, R94, !PT ;  /* 0x0000005e295e7209 */ /* 0x000fe40007810000 */
[----:B------:R-:W-:Y:S02]  /*9e10*/  ISETP.GT.AND P2, PT, R25, 0x28, PT ;  /* 0x000000281900780c */ /* 0x000fe40003f44270 */
[----:B------:R-:W-:Y:S02]  /*9e20*/  FSEL R45, R42, -INF , P1 ;  /* 0xff8000002a2d7808 */ /* 0x000fe40000800000 */
        /* <DEDUP_REMOVED lines=12> */
[----:B------:R-:W-:Y:S01]  /*9ef0*/  FMNMX.FTZ R94, R55, R94, !PT ;  /* 0x0000005e375e7209 */ /* 0x000fe20007810000 */
[----:B------:R-:W-:Y:S01]  /*9f00*/  FMUL.FTZ R34, R57, UR4 ;  /* 0x0000000439227c20 */ /* 0x000fe20008410000 */
[----:B------:R-:W-:Y:S01]  /*9f10*/  ISETP.GT.AND P1, PT, R25, 0x39, PT ;  /* 0x000000391900780c */ /* 0x000fe20003f24270 */
[----:B------:R-:W-:Y:S01]  /*9f20*/  FMUL.FTZ R24, R66, UR4 ;  /* 0x0000000442187c20 */ /* 0x000fe20008410000 */
[----:B------:R-:W-:-:S02]  /*9f30*/  FSEL R57, R52, -INF , P2 ;  /* 0xff80000034397808 */ /* 0x000fc40001000000 */
[----:B------:R-:W-:Y:S01]  /*9f40*/  FMNMX.FTZ R94, R53, R94, !PT ;  /* 0x0000005e355e7209 */ /* 0x000fe20007810000 */
[----:B------:R-:W-:Y:S01]  /*9f50*/  FMUL.FTZ R89, R67, UR4 ;  /* 0x0000000443597c20 */ /* 0x000fe20008410000 */
[----:B------:R-:W-:Y:S02]  /*9f60*/  ISETP.GT.AND P2, PT, R25, 0x40, PT ;  /* 0x000000401900780c */ /* 0x000fe40003f44270 */
[----:B------:R-:W-:Y:S02]  /*9f70*/  FSEL R59, R54, -INF , P1 ;  /* 0xff800000363b7808 */ /* 0x000fe40000800000 */
[----:B------:R-:W-:Y:S01]  /*9f80*/  FMNMX.FTZ R94, R57, R94, !PT ;  /* 0x0000005e395e7209 */ /* 0x000fe20007810000 */
[----:B------:R-:W0:Y:S01]  /*9f90*/  MUFU.TANH R24, R24 ;  /* 0x0000001800187308 */ /* 0x000e220000002400 */
[----:B------:R-:W-:Y:S01]  /*9fa0*/  ISETP.GT.AND P1, PT, R25, 0x41, PT ;  /* 0x000000411900780c */ /* 0x000fe20003f24270 */
[----:B------:R-:W-:Y:S01]  /*9fb0*/  FMUL.FTZ R36, R70, UR4 ;  /* 0x0000000446247c20 */ /* 0x000fe20008410000 */
[----:B------:R-:W-:-:S02]  /*9fc0*/  FSEL R67, R56, -INF , P2 ;  /* 0xff80000038437808 */ /* 0x000fc40001000000 */
[----:B------:R-:W-:Y:S01]  /*9fd0*/  FMNMX.FTZ R94, R59, R94, !PT ;  /* 0x0000005e3b5e7209 */ /* 0x000fe20007810000 */
[----:B------:R-:W-:Y:S01]  /*9fe0*/  FMUL.FTZ R91, R71, UR4 ;  /* 0x00000004475b7c20 */ /* 0x000fe20008410000 */
[----:B------:R-:W-:Y:S01]  /*9ff0*/  ISETP.GT.AND P2, PT, R25, 0x48, PT ;  /* 0x000000481900780c */ /* 0x000fe20003f44270 */
[----:B------:R-:W1:Y:S01]  /*a000*/  MUFU.TANH R89, R89 ;  /* 0x0000005900597308 */ /* 0x000e620000002400 */
[----:B------:R-:W-:Y:S02]  /*a010*/  FSEL R63, R58, -INF , P1 ;  /* 0xff8000003a3f7808 */ /* 0x000fe40000800000 */
[----:B------:R-:W-:Y:S01]  /*a020*/  FMNMX.FTZ R94, R67, R94, !PT ;  /* 0x0000005e435e7209 */ /* 0x000fe20007810000 */
[----:B------:R-:W-:Y:S01]  /*a030*/  FMUL.FTZ R38, R74, UR4 ;  /* 0x000000044a267c20 */ /* 0x000fe20008410000 */
[----:B------:R-:W-:Y:S02]  /*a040*/  ISETP.GT.AND P1, PT, R25, 0x49, PT ;  /* 0x000000491900780c */ /* 0x000fe40003f24270 */
[----:B------:R-:W-:Y:S01]  /*a050*/  FSEL R71, R62, -INF , P2 ;  /* 0xff8000003e477808 */ /* 0x000fe20001000000 */
[----:B------:R-:W2:Y:S01]  /*a060*/  MUFU.TANH R36, R36 ;  /* 0x0000002400247308 */ /* 0x000ea20000002400 */
[----:B------:R-:W-:-:S02]  /*a070*/  FMNMX.FTZ R94, R63, R94, !PT ;  /* 0x0000005e3f5e7209 */ /* 0x000fc40007810000 */
[----:B------:R-:W-:Y:S02]  /*a080*/  ISETP.GT.AND P2, PT, R25, 0x50, PT ;  /* 0x000000501900780c */ /* 0x000fe40003f44270 */
[----:B------:R-:W-:-:S03]  /*a090*/  FMNMX.FTZ R94, R71, R94, !PT ;  /* 0x0000005e475e7209 */ /* 0x000fc60007810000 */
[----:B------:R-:W3:Y:S01]  /*a0a0*/  MUFU.TANH R91, R91 ;  /* 0x0000005b005b7308 */ /* 0x000ee20000002400 */
[----:B------:R-:W-:Y:S01]  /*a0b0*/  FMUL.FTZ R40, R79, UR4 ;  /* 0x000000044f287c20 */ /* 0x000fe20008410000 */
[----:B0-----:R-:W-:-:S06]  /*a0c0*/  FSEL R79, R24, -INF , P2 ;  /* 0xff800000184f7808 */ /* 0x001fcc0001000000 */
[----:B------:R0:W-:Y:S01]  /*a0d0*/  MUFU.TANH R95, R75 ;  /* 0x0000004b005f7308 */ /* 0x0001e20000002400 */
[----:B------:R-:W-:Y:S02]  /*a0e0*/  ISETP.GT.AND P2, PT, R25, 0x58, PT ;  /* 0x000000581900780c */ /* 0x000fe40003f44270 */
[----:B0-----:R-:W-:-:S05]  /*a0f0*/  FSEL R75, R93, -INF , P1 ;  /* 0xff8000005d4b7808 */ /* 0x001fca0000800000 */
[----:B------:R-:W0:Y:S01]  /*a100*/  MUFU.TANH R38, R38 ;  /* 0x0000002600267308 */ /* 0x000e220000002400 */
[----:B------:R-:W-:Y:S02]  /*a110*/  ISETP.GT.AND P1, PT, R25, 0x51, PT ;  /* 0x000000511900780c */ /* 0x000fe40003f24270 */
[----:B------:R-:W-:Y:S02]  /*a120*/  FMNMX.FTZ R94, R75, R94, !PT ;  /* 0x0000005e4b5e7209 */ /* 0x000fe40007810000 */
[----:B-1----:R-:W-:Y:S02]  /*a130*/  FSEL R89, R89, -INF , P1 ;  /* 0xff80000059597808 */ /* 0x002fe40000800000 */
[----:B------:R-:W-:Y:S01]  /*a140*/  FMNMX.FTZ R94, R79, R94, !PT ;  /* 0x0000005e4f5e7209 */ /* 0x000fe20007810000 */
[----:B------:R-:W1:Y:S01]  /*a150*/  MUFU.TANH R78, R78 ;  /* 0x0000004e004e7308 */ /* 0x000e620000002400 */
[----:B------:R-:W-:Y:S01]  /*a160*/  FMUL.FTZ R24, R83, UR4 ;  /* 0x0000000453187c20 */ /* 0x000fe20008410000 */
[----:B------:R-:W-:-:S02]  /*a170*/  ISETP.GT.AND P1, PT, R25, 0x59, PT ;  /* 0x000000591900780c */ /* 0x000fc40003f24270 */
[----:B--2---:R-:W-:Y:S02]  /*a180*/  FSEL R83, R36, -INF , P2 ;  /* 0xff80000024537808 */ /* 0x004fe40001000000 */
[----:B------:R-:W-:Y:S02]  /*a190*/  FMNMX.FTZ R94, R89, R94, !PT ;  /* 0x0000005e595e7209 */ /* 0x000fe40007810000 */
[----:B------:R-:W2:Y:S01]  /*a1a0*/  MUFU.TANH R40, R40 ;  /* 0x0000002800287308 */ /* 0x000ea20000002400 */
[----:B------:R-:W-:Y:S02]  /*a1b0*/  ISETP.GT.AND P2, PT, R25, 0x60, PT ;  /* 0x000000601900780c */ /* 0x000fe40003f44270 */
[----:B---3--:R-:W-:Y:S02]  /*a1c0*/  FSEL R91, R91, -INF , P1 ;  /* 0xff8000005b5b7808 */ /* 0x008fe40000800000 */
[----:B------:R-:W-:Y:S02]  /*a1d0*/  FMNMX.FTZ R94, R83, R94, !PT ;  /* 0x0000005e535e7209 */ /* 0x000fe40007810000 */
[----:B------:R-:W-:Y:S01]  /*a1e0*/  ISETP.GT.AND P1, PT, R25, 0x61, PT ;  /* 0x000000611900780c */ /* 0x000fe20003f24270 */
[----:B------:R-:W3:Y:S01]  /*a1f0*/  MUFU.TANH R82, R82 ;  /* 0x0000005200527308 */ /* 0x000ee20000002400 */
[----:B0-----:R-:W-:-:S02]  /*a200*/  FSEL R93, R38, -INF , P2 ;  /* 0xff800000265d7808 */ /* 0x001fc40001000000 */
[----:B------:R-:W-:Y:S02]  /*a210*/  FMNMX.FTZ R94, R91, R94, !PT ;  /* 0x0000005e5b5e7209 */ /* 0x000fe40007810000 */
[----:B------:R-:W-:Y:S02]  /*a220*/  ISETP.GT.AND P2, PT, R25, 0x68, PT ;  /* 0x000000681900780c */ /* 0x000fe40003f44270 */
[----:B------:R-:W-:Y:S01]  /*a230*/  FSEL R95, R95, -INF , P1 ;  /* 0xff8000005f5f7808 */ /* 0x000fe20000800000 */
[----:B------:R0:W4:Y:S01]  /*a240*/  MUFU.TANH R101, R24 ;  /* 0x0000001800657308 */ /* 0x0001220000002400 */
[----:B------:R-:W-:Y:S02]  /*a250*/  FMNMX.FTZ R94, R93, R94, !PT ;  /* 0x0000005e5d5e7209 */ /* 0x000fe40007810000 */
[----:B------:R-:W-:Y:S02]  /*a260*/  ISETP.GT.AND P1, PT, R25, 0x69, PT ;  /* 0x000000691900780c */ /* 0x000fe40003f24270 */
[----:B------:R-:W-:Y:S01]  /*a270*/  FMNMX.FTZ R94, R95, R94, !PT ;  /* 0x0000005e5f5e7209 */ /* 0x000fe20007810000 */
[----:B0-----:R-:W-:-:S02]  /*a280*/  FMUL.FTZ R24, R87, UR4 ;  /* 0x0000000457187c20 */ /* 0x001fc40008410000 */
[----:B------:R-:W0:Y:S01]  /*a290*/  MUFU.TANH R86, R86 ;  /* 0x0000005600567308 */ /* 0x000e220000002400 */
[----:B-1----:R-:W-:Y:S02]  /*a2a0*/  FSEL R87, R78, -INF , P2 ;  /* 0xff8000004e577808 */ /* 0x002fe40001000000 */
[----:B------:R-:W-:Y:S02]  /*a2b0*/  ISETP.GT.AND P2, PT, R25, 0x70, PT ;  /* 0x000000701900780c */ /* 0x000fe40003f44270 */
[----:B--2---:R-:W-:Y:S02]  /*a2c0*/  FSEL R97, R40, -INF , P1 ;  /* 0xff80000028617808 */ /* 0x004fe40000800000 */
[----:B------:R-:W-:Y:S01]  /*a2d0*/  FMNMX.FTZ R94, R87, R94, !PT ;  /* 0x0000005e575e7209 */ /* 0x000fe20007810000 */
[----:B------:R-:W1:Y:S01]  /*a2e0*/  MUFU.TANH R24, R24 ;  /* 0x0000001800187308 */ /* 0x000e620000002400 */
[----:B------:R-:W-:Y:S02]  /*a2f0*/  ISETP.GT.AND P1, PT, R25, 0x71, PT ;  /* 0x000000711900780c */ /* 0x000fe40003f24270 */
[----:B---3--:R-:W-:-:S02]  /*a300*/  FSEL R99, R82, -INF , P2 ;  /* 0xff80000052637808 */ /* 0x008fc40001000000 */
[----:B------:R-:W-:Y:S02]  /*a310*/  FMNMX.FTZ R94, R97, R94, !PT ;  /* 0x0000005e615e7209 */ /* 0x000fe40007810000 */
[----:B------:R-:W-:Y:S02]  /*a320*/  ISETP.GT.AND P2, PT, R25, 0x78, PT ;  /* 0x000000781900780c */ /* 0x000fe40003f44270 */
[----:B----4-:R-:W-:Y:S02]  /*a330*/  FSEL R101, R101, -INF , P1 ;  /* 0xff80000065657808 */ /* 0x010fe40000800000 */
[----:B------:R-:W-:Y:S02]  /*a340*/  FMNMX.FTZ R94, R99, R94, !PT ;  /* 0x0000005e635e7209 */ /* 0x000fe40007810000 */
[----:B------:R-:W-:Y:S02]  /*a350*/  ISETP.GT.AND P1, PT, R25, 0x79, PT ;  /* 0x000000791900780c */ /* 0x000fe40003f24270 */
[----:B0-----:R-:W-:-:S02]  /*a360*/  FSEL R103, R86, -INF , P2 ;  /* 0xff80000056677808 */ /* 0x001fc40001000000 */
[----:B------:R-:W-:Y:S01]  /*a370*/  FMNMX.FTZ R94, R101, R94, !PT ;  /* 0x0000005e655e7209 */ /* 0x000fe20007810000 */
[----:B------:R-:W-:Y:S01]  /*a380*/  FMUL.FTZ R38, R61, UR4 ;  /* 0x000000043d267c20 */ /* 0x000fe20008410000 */
[----:B-1----:R-:W-:Y:S02]  /*a390*/  FSEL R61, R24, -INF , P1 ;  /* 0xff800000183d7808 */ /* 0x002fe40000800000 */
[----:B------:R-:W-:-:S04]  /*a3a0*/  FMNMX.FTZ R94, R103, R94, !PT ;  /* 0x0000005e675e7209 */ /* 0x000fc80007810000 */
[----:B------:R-:W-:-:S05]  /*a3b0*/  FMNMX.FTZ R94, R61, R94, !PT ;  /* 0x0000005e3d5e7209 */ /* 0x000fca0007810000 */
[----:B------:R-:W0:Y:S01]  /*a3c0*/  SHFL.BFLY PT, R25, R94, 0x2, 0x1f ;  /* 0x0c401f005e197f89 */ /* 0x000e2200000e0000 */
[----:B------:R-:W-:-:S03]  /*a3d0*/  FMUL.FTZ R40, R64, UR4 ;  /* 0x0000000440287c20 */ /* 0x000fc60008410000 */
[----:B------:R-:W1:Y:S01]  /*a3e0*/  SHFL.IDX PT, R64, R92, RZ, 0x1c1f ;  /* 0x001c1fff5c407589 */ /* 0x000e6200000e0000 */
[----:B0-----:R-:W-:-:S05]  /*a3f0*/  FMNMX.FTZ R24, R94, R25, !PT ;  /* 0x000000195e187209 */ /* 0x001fca0007810000 */
[----:B------:R-:W0:Y:S01]  /*a400*/  SHFL.BFLY PT, R25, R24, 0x1, 0x1f ;  /* 0x0c201f0018197f89 */ /* 0x000e2200000e0000 */
[----:B------:R-:W-:Y:S01]  /*a410*/  FMUL.FTZ R36, R60, UR4 ;  /* 0x000000043c247c20 */ /* 0x000fe20008410000 */
[----:B-1----:R-:W-:-:S04]  /*a420*/  VIADDMNMX R64, R64, R109, R90, PT ;  /* 0x0000006d40407246 */ /* 0x002fc8000380015a */
[C---:B------:R-:W-:Y:S02]  /*a430*/  ISETP.GT.AND P2, PT, R64.reuse, 0x1, PT ;  /* 0x000000014000780c */ /* 0x040fe40003f44270 */
[----:B------:R-:W-:Y:S02]  /*a440*/  ISETP.GT.AND P3, PT, R64, 0x8, PT ;  /* 0x000000084000780c */ /* 0x000fe40003f64270 */
[----:B0-----:R-:W-:Y:S01]  /*a450*/  FMNMX.FTZ R25, R24, R25, !PT ;  /* 0x0000001918197209 */ /* 0x001fe20007810000 */
[----:B------:R-:W-:Y:S01]  /*a460*/  IMAD.U32 R24, RZ, RZ, UR5 ;  /* 0x00000005ff187e24 */ /* 0x000fe2000f8e00ff */
[----:B------:R-:W-:Y:S01]  /*a470*/  FSEL R6, R6, -INF , P2 ;  /* 0xff80000006067808 */ /* 0x000fe20001000000 */
[----:B------:R-:W-:Y:S01]  /*a480*/  FMUL.FTZ R44, R68, UR4 ;  /* 0x00000004442c7c20 */ /* 0x000fe20008410000 */
[C---:B------:R-:W-:Y:S01]  /*a490*/  FSETP.NEU.FTZ.AND P1, PT, R25.reuse, -INF , PT ;  /* 0xff8000001900780b */ /* 0x040fe20003f3d000 */
[----:B------:R-:W-:Y:S01]  /*a4a0*/  FMUL.FTZ R60, R25, R24 ;  /* 0x00000018193c7220 */ /* 0x000fe20000410000 */
[----:B------:R-:W-:Y:S01]  /*a4b0*/  FMUL.FTZ R46, R69, UR4 ;  /* 0x00000004452e7c20 */ /* 0x000fe20008410000 */
[----:B------:R-:W-:Y:S01]  /*a4c0*/  FMUL.FTZ R50, R73, UR4 ;  /* 0x0000000449327c20 */ /* 0x000fe20008410000 */
[----:B------:R-:W-:Y:S01]  /*a4d0*/  FMUL.FTZ R54, R77, UR4 ;  /* 0x000000044d367c20 */ /* 0x000fe20008410000 */
[----:B------:R-:W0:Y:S01]  /*a4e0*/  MUFU.TANH R30, R30 ;  /* 0x0000001e001e7308 */ /* 0x000e220000002400 */
[----:B------:R-:W-:-:S07]  /*a4f0*/  FSEL R60, R60, RZ, P1 ;  /* 0x000000ff3c3c7208 */ /* 0x000fce0000800000 */
[----:B------:R-:W1:Y:S01]  /*a500*/  MUFU.TANH R31, R31 ;  /* 0x0000001f001f7308 */ /* 0x000e620000002400 */
[----:B------:R-:W-:-:S07]  /*a510*/  ISETP.GT.AND P1, PT, R64, RZ, PT ;  /* 0x000000ff4000720c */ /* 0x000fce0003f24270 */
[----:B------:R-:W2:Y:S01]  /*a520*/  MUFU.TANH R32, R32 ;  /* 0x0000002000207308 */ /* 0x000ea20000002400 */
[----:B------:R-:W-:-:S07]  /*a530*/  FSEL R3, R3, -INF , P1 ;  /* 0xff80000003037808 */ /* 0x000fce0000800000 */
[----:B------:R-:W3:Y:S01]  /*a540*/  MUFU.TANH R33, R33 ;  /* 0x0000002100217308 */ /* 0x000ee20000002400 */
[----:B------:R-:W-:-:S07]  /*a550*/  ISETP.GT.AND P1, PT, R64, 0x9, PT ;  /* 0x000000094000780c */ /* 0x000fce0003f24270 */
[----:B------:R-:W4:Y:S01]  /*a560*/  MUFU.TANH R34, R34 ;  /* 0x0000002200227308 */ /* 0x000f220000002400 */
[----:B------:R-:W-:Y:S01]  /*a570*/  FSEL R69, R7, -INF , P3 ;  /* 0xff80000007457808 */ /* 0x000fe20001800000 */
[----:B------:R-:W-:Y:S01]  /*a580*/  FMUL.FTZ R42, R65, UR4 ;  /* 0x00000004412a7c20 */ /* 0x000fe20008410000 */
[----:B------:R-:W-:Y:S01]  /*a590*/  FMNMX.FTZ R68, R3, R6, !PT ;  /* 0x0000000603447209 */ /* 0x000fe20007810000 */
[----:B------:R-:W-:Y:S01]  /*a5a0*/  FMUL.FTZ R48, R72, UR4 ;  /* 0x0000000448307c20 */ /* 0x000fe20008410000 */
[----:B------:R-:W-:Y:S01]  /*a5b0*/  ISETP.GT.AND P2, PT, R64, 0x10, PT ;  /* 0x000000104000780c */ /* 0x000fe20003f44270 */
[----:B------:R-:W-:Y:S01]  /*a5c0*/  FMUL.FTZ R58, R81, UR4 ;  /* 0x00000004513a7c20 */ /* 0x000fe20008410000 */
[----:B------:R-:W-:Y:S01]  /*a5d0*/  FSEL R73, R8, -INF , P1 ;  /* 0xff80000008497808 */ /* 0x000fe20000800000 */
[----:B------:R-:W5:Y:S01]  /*a5e0*/  MUFU.TANH R36, R36 ;  /* 0x0000002400247308 */ /* 0x000f620000002400 */
[----:B------:R-:W-:Y:S01]  /*a5f0*/  FMNMX.FTZ R68, R69, R68, !PT ;  /* 0x0000004445447209 */ /* 0x000fe20007810000 */
[----:B------:R-:W-:Y:S01]  /*a600*/  FMUL.FTZ R52, R76, UR4 ;  /* 0x000000044c347c20 */ /* 0x000fe20008410000 */
[----:B------:R-:W-:Y:S01]  /*a610*/  ISETP.GT.AND P1, PT, R64, 0x11, PT ;  /* 0x000000114000780c */ /* 0x000fe20003f24270 */
[----:B------:R-:W-:Y:S01]  /*a620*/  FMUL.FTZ R56, R80, UR4 ;  /* 0x0000000450387c20 */ /* 0x000fe20008410000 */
[----:B------:R-:W-:Y:S01]  /*a630*/  FSEL R9, R9, -INF , P2 ;  /* 0xff80000009097808 */ /* 0x000fe20001000000 */
[----:B------:R-:W-:Y:S01]  /*a640*/  FMUL.FTZ R62, R84, UR4 ;  /* 0x00000004543e7c20 */ /* 0x000fe20008410000 */
[----:B------:R-:W-:Y:S01]  /*a650*/  FMNMX.FTZ R68, R73, R68, !PT ;  /* 0x0000004449447209 */ /* 0x000fe20007810000 */
[----:B------:R-:W5:Y:S01]  /*a660*/  MUFU.TANH R38, R38 ;  /* 0x0000002600267308 */ /* 0x000f620000002400 */
[----:B------:R-:W-:Y:S01]  /*a670*/  ISETP.GT.AND P2, PT, R64, 0x18, PT ;  /* 0x000000184000780c */ /* 0x000fe20003f44270 */
[----:B------:R-:W5:Y:S01]  /*a680*/  S2R R102, SR_CgaCtaId ;  /* 0x0000000000667919 */ /* 0x000f620000008800 */
[----:B------:R-:W-:Y:S01]  /*a690*/  FSEL R77, R10, -INF , P1 ;  /* 0xff8000000a4d7808 */ /* 0x000fe20000800000 */
[----:B------:R-:W-:Y:S01]  /*a6a0*/  VIADD R0, R0, 0x16840 ;  /* 0x0001684000007836 */ /* 0x000fe20000000000 */
[----:B------:R-:W-:Y:S01]  /*a6b0*/  FMNMX.FTZ R68, R9, R68, !PT ;  /* 0x0000004409447209 */ /* 0x000fe20007810000 */
[----:B------:R-:W-:Y:S01]  /*a6c0*/  ULDC UR5, c[0x0][0x9d8] ;  /* 0x0002760000057ab9 */ /* 0x000fe20000000800 */
[----:B------:R-:W-:-:S02]  /*a6d0*/  ISETP.GT.AND P1, PT, R64, 0x19, PT ;  /* 0x000000194000780c */ /* 0x000fc40003f24270 */
[----:B------:R-:W-:Y:S02]  /*a6e0*/  FSEL R11, R11, -INF , P2 ;  /* 0xff8000000b0b7808 */ /* 0x000fe40001000000 */
[----:B------:R-:W-:Y:S01]  /*a6f0*/  FMNMX.FTZ R68, R77, R68, !PT ;  /* 0x000000444d447209 */ /* 0x000fe20007810000 */
[----:B------:R-:W-:Y:S01]  /*a700*/  FFMA.FTZ R8, R35, R24, -R60 ;  /* 0x0000001823087223 */ /* 0x000fe2000001083c */
[----:B------:R-:W-:Y:S02]  /*a710*/  ISETP.GT.AND P2, PT, R64, 0x20, PT ;  /* 0x000000204000780c */ /* 0x000fe40003f44270 */
[----:B------:R-:W-:Y:S02]  /*a720*/  FSEL R35, R12, -INF , P1 ;  /* 0xff8000000c237808 */ /* 0x000fe40000800000 */
[----:B------:R-:W-:Y:S02]  /*a730*/  FMNMX.FTZ R68, R11, R68, !PT ;  /* 0x000000440b447209 */ /* 0x000fe40007810000 */
        /* <DEDUP_REMOVED lines=19> */
[----:B0-----:R-:W-:Y:S02]  /*a870*/  FSEL R43, R30, -INF , P1 ;  /* 0xff8000001e2b7808 */ /* 0x001fe40000800000 */
[----:B------:R-:W-:Y:S02]  /*a880*/  FMNMX.FTZ R68, R29, R68, !PT ;  /* 0x000000441d447209 */ /* 0x000fe40007810000 */
[----:B------:R-:W-:-:S02]  /*a890*/  ISETP.GT.AND P1, PT, R64, 0x39, PT ;  /* 0x000000394000780c */ /* 0x000fc40003f24270 */
[----:B-1----:R-:W-:Y:S02]  /*a8a0*/  FSEL R31, R31, -INF , P2 ;  /* 0xff8000001f1f7808 */ /* 0x002fe40001000000 */
[----:B------:R-:W-:Y:S01]  /*a8b0*/  FMNMX.FTZ R68, R43, R68, !PT ;  /* 0x000000442b447209 */ /* 0x000fe20007810000 */
[----:B------:R-:W-:Y:S01]  /*a8c0*/  FFMA.FTZ R12, R41, R24, -R60 ;  /* 0x00000018290c7223 */ /* 0x000fe2000001083c */
[----:B------:R-:W-:Y:S02]  /*a8d0*/  ISETP.GT.AND P2, PT, R64, 0x40, PT ;  /* 0x000000404000780c */ /* 0x000fe40003f44270 */
[----:B--2---:R-:W-:Y:S02]  /*a8e0*/  FSEL R41, R32, -INF , P1 ;  /* 0xff80000020297808 */ /* 0x004fe40000800000 */
[----:B------:R-:W-:Y:S01]  /*a8f0*/  FMNMX.FTZ R68, R31, R68, !PT ;  /* 0x000000441f447209 */ /* 0x000fe20007810000 */
[----:B------:R-:W0:Y:S01]  /*a900*/  MUFU.TANH R40, R40 ;  /* 0x0000002800287308 */ /* 0x000e220000002400 */
[----:B------:R-:W-:-:S02]  /*a910*/  ISETP.GT.AND P1, PT, R64, 0x41, PT ;  /* 0x000000414000780c */ /* 0x000fc40003f24270 */
[----:B---3--:R-:W-:Y:S02]  /*a920*/  FSEL R33, R33, -INF , P2 ;  /* 0xff80000021217808 */ /* 0x008fe40001000000 */
[----:B------:R-:W-:Y:S01]  /*a930*/  FMNMX.FTZ R68, R41, R68, !PT ;  /* 0x0000004429447209 */ /* 0x000fe20007810000 */
[--C-:B------:R-:W-:Y:S01]  /*a940*/  FFMA.FTZ R141, R47, R24, -R60.reuse ;  /* 0x000000182f8d7223 */ /* 0x100fe2000001083c */
[----:B------:R-:W-:Y:S01]  /*a950*/  ISETP.GT.AND P2, PT, R64, 0x48, PT ;  /* 0x000000484000780c */ /* 0x000fe20003f44270 */
[----:B------:R-:W1:Y:S01]  /*a960*/  MUFU.TANH R42, R42 ;  /* 0x0000002a002a7308 */ /* 0x000e620000002400 */
[----:B----4-:R-:W-:Y:S02]  /*a970*/  FSEL R47, R34, -INF , P1 ;  /* 0xff800000222f7808 */ /* 0x010fe40000800000 */
[----:B------:R-:W-:Y:S01]  /*a980*/  FMNMX.FTZ R68, R33, R68, !PT ;  /* 0x0000004421447209 */ /* 0x000fe20007810000 */
[----:B------:R-:W-:Y:S01]  /*a990*/  FFMA.FTZ R26, R45, R24, -R60 ;  /* 0x000000182d1a7223 */ /* 0x000fe2000001083c */
[----:B------:R-:W-:-:S02]  /*a9a0*/  ISETP.GT.AND P1, PT, R64, 0x49, PT ;  /* 0x000000494000780c */ /* 0x000fc40003f24270 */
[----:B-----5:R-:W-:Y:S01]  /*a9b0*/  FSEL R45, R36, -INF , P2 ;  /* 0xff800000242d7808 */ /* 0x020fe20001000000 */
[----:B------:R-:W2:Y:S01]  /*a9c0*/  MUFU.TANH R44, R44 ;  /* 0x0000002c002c7308 */ /* 0x000ea20000002400 */
[----:B------:R-:W-:Y:S02]  /*a9d0*/  FMNMX.FTZ R68, R47, R68, !PT ;  /* 0x000000442f447209 */ /* 0x000fe40007810000 */
[----:B------:R-:W-:Y:S02]  /*a9e0*/  ISETP.GT.AND P2, PT, R64, 0x50, PT ;  /* 0x000000504000780c */ /* 0x000fe40003f44270 */
[----:B------:R-:W-:Y:S02]  /*a9f0*/  FSEL R81, R38, -INF , P1 ;  /* 0xff80000026517808 */ /* 0x000fe40000800000 */
[----:B------:R-:W-:Y:S01]  /*aa00*/  FMNMX.FTZ R68, R45, R68, !PT ;  /* 0x000000442d447209 */ /* 0x000fe20007810000 */
[----:B------:R-:W3:Y:S01]  /*aa10*/  MUFU.TANH R46, R46 ;  /* 0x0000002e002e7308 */ /* 0x000ee20000002400 */
[----:B------:R-:W-:Y:S01]  /*aa20*/  FFMA.FTZ R143, R51, R24, -R60 ;  /* 0x00000018338f7223 */ /* 0x000fe2000001083c */
[----:B------:R-:W-:-:S02]  /*aa30*/  ISETP.GT.AND P1, PT, R64, 0x51, PT ;  /* 0x000000514000780c */ /* 0x000fc40003f24270 */
[----:B0-----:R-:W-:Y:S02]  /*aa40*/  FSEL R51, R40, -INF , P2 ;  /* 0xff80000028337808 */ /* 0x001fe40001000000 */
[----:B------:R-:W-:Y:S02]  /*aa50*/  FMNMX.FTZ R68, R81, R68, !PT ;  /* 0x0000004451447209 */ /* 0x000fe40007810000 */
[----:B------:R-:W0:Y:S01]  /*aa60*/  MUFU.TANH R48, R48 ;  /* 0x0000003000307308 */ /* 0x000e220000002400 */
[----:B------:R-:W-:Y:S01]  /*aa70*/  FMUL.FTZ R65, R85, UR4 ;  /* 0x0000000455417c20 */ /* 0x000fe20008410000 */
[----:B------:R-:W-:Y:S01]  /*aa80*/  ISETP.GT.AND P2, PT, R64, 0x58, PT ;  /* 0x000000584000780c */ /* 0x000fe20003f44270 */
[----:B------:R-:W-:Y:S01]  /*aa90*/  FFMA.FTZ R28, R49, R24, -R60 ;  /* 0x00000018311c7223 */ /* 0x000fe2000001083c */
[----:B-1----:R-:W-:-:S04]  /*aaa0*/  FSEL R85, R42, -INF , P1 ;  /* 0xff8000002a557808 */ /* 0x002fc80000800000 */
[----:B------:R-:W1:Y:S01]  /*aab0*/  MUFU.TANH R50, R50 ;  /* 0x0000003200327308 */ /* 0x000e620000002400 */
[----:B------:R-:W-:Y:S01]  /*aac0*/  FMNMX.FTZ R68, R51, R68, !PT ;  /* 0x0000004433447209 */ /* 0x000fe20007810000 */
[----:B------:R-:W-:Y:S01]  /*aad0*/  FFMA.FTZ R151, R105, R24, -R60 ;  /* 0x0000001869977223 */ /* 0x000fe2000001083c */
[----:B------:R-:W-:-:S05]  /*aae0*/  ISETP.GT.AND P1, PT, R64, 0x59, PT ;  /* 0x000000594000780c */ /* 0x000fca0003f24270 */
[----:B------:R-:W4:Y:S01]  /*aaf0*/  MUFU.TANH R52, R52 ;  /* 0x0000003400347308 */ /* 0x000f220000002400 */
[----:B--2---:R-:W-:Y:S01]  /*ab00*/  FSEL R49, R44, -INF , P2 ;  /* 0xff8000002c317808 */ /* 0x004fe20001000000 */
[----:B------:R-:W-:Y:S01]  /*ab10*/  FFMA.FTZ R137, R55, R24, -R60 ;  /* 0x0000001837897223 */ /* 0x000fe2000001083c */
[----:B------:R-:W-:-:S05]  /*ab20*/  FMNMX.FTZ R68, R85, R68, !PT ;  /* 0x0000004455447209 */ /* 0x000fca0007810000 */
[----:B------:R-:W2:Y:S01]  /*ab30*/  MUFU.TANH R54, R54 ;  /* 0x0000003600367308 */ /* 0x000ea20000002400 */
[----:B------:R-:W-:Y:S01]  /*ab40*/  ISETP.GT.AND P2, PT, R64, 0x60, PT ;  /* 0x000000604000780c */ /* 0x000fe20003f44270 */
[----:B------:R-:W-:Y:S01]  /*ab50*/  FFMA.FTZ R66, R107, R24, -R60 ;  /* 0x000000186b427223 */ /* 0x000fe2000001083c */
[----:B---3--:R-:W-:-:S05]  /*ab60*/  FSEL R105, R46, -INF , P1 ;  /* 0xff8000002e697808 */ /* 0x008fca0000800000 */
[----:B------:R-:W3:Y:S01]  /*ab70*/  MUFU.TANH R56, R56 ;  /* 0x0000003800387308 */ /* 0x000ee20000002400 */
[----:B------:R-:W-:-:S07]  /*ab80*/  FMNMX.FTZ R68, R49, R68, !PT ;  /* 0x0000004431447209 */ /* 0x000fce0007810000 */
[----:B------:R-:W5:Y:S01]  /*ab90*/  MUFU.TANH R58, R58 ;  /* 0x0000003a003a7308 */ /* 0x000f620000002400 */
[----:B------:R-:W-:-:S07]  /*aba0*/  ISETP.GT.AND P1, PT, R64, 0x61, PT ;  /* 0x000000614000780c */ /* 0x000fce0003f24270 */
[----:B------:R-:W5:Y:S01]  /*abb0*/  MUFU.TANH R62, R62 ;  /* 0x0000003e003e7308 */ /* 0x000f620000002400 */
[----:B0-----:R-:W-:Y:S01]  /*abc0*/  FSEL R55, R48, -INF , P2 ;  /* 0xff80000030377808 */ /* 0x001fe20001000000 */
[--C-:B------:R-:W-:Y:S01]  /*abd0*/  FFMA.FTZ R139, R57, R24, -R60.reuse ;  /* 0x00000018398b7223 */ /* 0x100fe2000001083c */
[----:B------:R-:W-:Y:S01]  /*abe0*/  FMNMX.FTZ R68, R105, R68, !PT ;  /* 0x0000004469447209 */ /* 0x000fe20007810000 */
[-CC-:B------:R-:W-:Y:S01]  /*abf0*/  FFMA.FTZ R149, R111, R24.reuse, -R60.reuse ;  /* 0x000000186f957223 */ /* 0x180fe2000001083c */
[----:B------:R-:W-:Y:S01]  /*ac00*/  ISETP.GT.AND P2, PT, R64, 0x68, PT ;  /* 0x000000684000780c */ /* 0x000fe20003f44270 */
[--C-:B------:R-:W-:Y:S01]  /*ac10*/  FFMA.FTZ R30, R63, R24, -R60.reuse ;  /* 0x000000183f1e7223 */ /* 0x100fe2000001083c */
[----:B-1----:R-:W-:Y:S01]  /*ac20*/  FSEL R107, R50, -INF , P1 ;  /* 0xff800000326b7808 */ /* 0x002fe20000800000 */
[----:B------:R-:W-:Y:S01]  /*ac30*/  MUFU.EX2 R8, R8 ;  /* 0x0000000800087308 */ /* 0x000fe20000000800 */
[----:B------:R-:W-:Y:S01]  /*ac40*/  FMNMX.FTZ R68, R55, R68, !PT ;  /* 0x0000004437447209 */ /* 0x000fe20007810000 */
[----:B------:R-:W-:Y:S01]  /*ac50*/  FFMA.FTZ R44, R53, R24, -R60 ;  /* 0x00000018352c7223 */ /* 0x000fe2000001083c */
[----:B------:R-:W-:-:S02]  /*ac60*/  ISETP.GT.AND P1, PT, R64, 0x69, PT ;  /* 0x000000694000780c */ /* 0x000fc40003f24270 */
[----:B------:R-:W-:-:S03]  /*ac70*/  PRMT R0, R102, 0x654, R0 ;  /* 0x0000065466007816 */ /* 0x000fc60000000000 */
[----:B------:R-:W-:Y:S01]  /*ac80*/  MUFU.EX2 R145, R145 ;  /* 0x0000009100917308 */ /* 0x000fe20000000800 */
[----:B----4-:R-:W-:-:S07]  /*ac90*/  FSEL R53, R52, -INF , P2 ;  /* 0xff80000034357808 */ /* 0x010fce0001000000 */
[----:B------:R-:W-:Y:S01]  /*aca0*/  MUFU.EX2 R10, R10 ;  /* 0x0000000a000a7308 */ /* 0x000fe20000000800 */
[----:B------:R-:W-:-:S07]  /*acb0*/  FMNMX.FTZ R68, R107, R68, !PT ;  /* 0x000000446b447209 */ /* 0x000fce0007810000 */
[----:B------:R-:W-:Y:S01]  /*acc0*/  MUFU.EX2 R147, R147 ;  /* 0x0000009300937308 */ /* 0x000fe20000000800 */
[----:B------:R-:W-:-:S07]  /*acd0*/  ISETP.GT.AND P2, PT, R64, 0x70, PT ;  /* 0x000000704000780c */ /* 0x000fce0003f44270 */
[----:B------:R-:W-:Y:S01]  /*ace0*/  MUFU.EX2 R12, R12 ;  /* 0x0000000c000c7308 */ /* 0x000fe20000000800 */
[----:B--2---:R-:W-:-:S07]  /*acf0*/  FSEL R109, R54, -INF , P1 ;  /* 0xff800000366d7808 */ /* 0x004fce0000800000 */
[----:B------:R-:W-:Y:S01]  /*ad00*/  MUFU.EX2 R141, R141 ;  /* 0x0000008d008d7308 */ /* 0x000fe20000000800 */
[----:B------:R-:W-:-:S07]  /*ad10*/  FMNMX.FTZ R68, R53, R68, !PT ;  /* 0x0000004435447209 */ /* 0x000fce0007810000 */
[----:B------:R-:W-:Y:S01]  /*ad20*/  MUFU.EX2 R26, R26 ;  /* 0x0000001a001a7308 */ /* 0x000fe20000000800 */
[----:B------:R-:W-:-:S07]  /*ad30*/  ISETP.GT.AND P1, PT, R64, 0x71, PT ;  /* 0x000000714000780c */ /* 0x000fce0003f24270 */
[----:B------:R-:W-:Y:S01]  /*ad40*/  MUFU.EX2 R143, R143 ;  /* 0x0000008f008f7308 */ /* 0x000fe20000000800 */
[----:B---3--:R-:W-:Y:S01]  /*ad50*/  FSEL R57, R56, -INF , P2 ;  /* 0xff80000038397808 */ /* 0x008fe20001000000 */
[--C-:B------:R-:W-:Y:S01]  /*ad60*/  FFMA.FTZ R133, R67, R24, -R60.reuse ;  /* 0x0000001843857223 */ /* 0x100fe2000001083c */
[----:B------:R-:W-:Y:S01]  /*ad70*/  FMNMX.FTZ R68, R109, R68, !PT ;  /* 0x000000446d447209 */ /* 0x000fe20007810000 */
[-CC-:B------:R-:W-:Y:S01]  /*ad80*/  FFMA.FTZ R135, R71, R24.reuse, -R60.reuse ;  /* 0x0000001847877223 */ /* 0x180fe2000001083c */
[-CC-:B------:R-:W-:Y:S01]  /*ad90*/  FFMA.FTZ R40, R75, R24.reuse, -R60.reuse ;  /* 0x000000184b287223 */ /* 0x180fe2000001083c */
[-CC-:B------:R-:W-:Y:S01]  /*ada0*/  FFMA.FTZ R129, R79, R24.reuse, -R60.reuse ;  /* 0x000000184f817223 */ /* 0x180fe2000001083c */
[-CC-:B------:R-:W-:Y:S01]  /*adb0*/  FFMA.FTZ R32, R89, R24.reuse, -R60.reuse ;  /* 0x0000001859207223 */ /* 0x180fe2000001083c */
[----:B------:R-:W0:Y:S01]  /*adc0*/  MUFU.TANH R65, R65 ;  /* 0x0000004100417308 */ /* 0x000e220000002400 */
[----:B------:R-:W-:Y:S01]  /*add0*/  ISETP.GT.AND P2, PT, R64, 0x78, PT ;  /* 0x000000784000780c */ /* 0x000fe20003f44270 */
[--C-:B------:R-:W-:Y:S01]  /*ade0*/  FFMA.FTZ R46, R59, R24, -R60.reuse ;  /* 0x000000183b2e7223 */ /* 0x100fe2000001083c */
[----:B-----5:R-:W-:Y:S01]  /*adf0*/  FSEL R111, R58, -INF , P1 ;  /* 0xff8000003a6f7808 */ /* 0x020fe20000800000 */
[----:B------:R-:W1:Y:S01]  /*ae00*/  @P4 LDC R50, c[0x0][0x450] ;  /* 0x00011400ff324b82 */ /* 0x000e620000000800 */
[----:B------:R-:W-:Y:S01]  /*ae10*/  FMNMX.FTZ R68, R57, R68, !PT ;  /* 0x0000004439447209 */ /* 0x000fe20007810000 */
[-CC-:B------:R-:W-:Y:S01]  /*ae20*/  FFMA.FTZ R131, R83, R24.reuse, -R60.reuse ;  /* 0x0000001853837223 */ /* 0x180fe2000001083c */
[----:B------:R-:W-:Y:S01]  /*ae30*/  ISETP.GT.AND P1, PT, R64, 0x79, PT ;  /* 0x000000794000780c */ /* 0x000fe20003f24270 */
[-CC-:B------:R-:W-:Y:S01]  /*ae40*/  FFMA.FTZ R34, R91, R24.reuse, -R60.reuse ;  /* 0x000000185b227223 */ /* 0x180fe2000001083c */
[----:B------:R-:W-:Y:S01]  /*ae50*/  FSEL R59, R62, -INF , P2 ;  /* 0xff8000003e3b7808 */ /* 0x000fe20001000000 */
[--C-:B------:R-:W-:Y:S01]  /*ae60*/  FFMA.FTZ R125, R93, R24, -R60.reuse ;  /* 0x000000185d7d7223 */ /* 0x100fe2000001083c */
[----:B------:R-:W-:Y:S01]  /*ae70*/  FMNMX.FTZ R68, R111, R68, !PT ;  /* 0x000000446f447209 */ /* 0x000fe20007810000 */
[----:B------:R-:W-:Y:S01]  /*ae80*/  MUFU.EX2 R149, R149 ;  /* 0x0000009500957308 */ /* 0x000fe20000000800 */
[----:B------:R2:W-:Y:S01]  /*ae90*/  SYNCS.ARRIVE.TRANS64.RED.A1T0 RZ, [R0+URZ], RZ ;  /* 0x000000ff00ff79a7 */ /* 0x0005e2000810043f */
[--C-:B------:R-:W-:Y:S01]  /*aea0*/  FFMA.FTZ R36, R95, R24, -R60.reuse ;  /* 0x000000185f247223 */ /* 0x100fe2000001083c */
[----:B------:R-:W-:Y:S01]  /*aeb0*/  FMNMX.FTZ R68, R59, R68, !PT ;  /* 0x000000443b447209 */ /* 0x000fe20007810000 */
[-CC-:B------:R-:W-:Y:S01]  /*aec0*/  FFMA.FTZ R127, R87, R24.reuse, -R60.reuse ;  /* 0x00000018577f7223 */ /* 0x180fe2000001083c */
[----:B0-----:R-:W-:Y:S01]  /*aed0*/  FSEL R65, R65, -INF , P1 ;  /* 0xff80000041417808 */ /* 0x001fe20000800000 */
[-CC-:B------:R-:W-:Y:S01]  /*aee0*/  FFMA.FTZ R38, R97, R24.reuse, -R60.reuse ;  /* 0x0000001861267223 */ /* 0x180fe2000001083c */
[-CC-:B------:R-:W-:Y:S01]  /*aef0*/  FFMA.FTZ R121, R99, R24.reuse, -R60.reuse ;  /* 0x0000001863797223 */ /* 0x180fe2000001083c */
[----:B------:R-:W-:Y:S01]  /*af00*/  FFMA.FTZ R123, R103, R24, -R60 ;  /* 0x00000018677b7223 */ /* 0x000fe2000001083c */
[----:B------:R-:W-:Y:S01]  /*af10*/  FMNMX.FTZ R68, R65, R68, !PT ;  /* 0x0000004441447209 */ /* 0x000fe20007810000 */
[----:B------:R-:W-:-:S04]  /*af20*/  ULDC UR4, c[0x0][0x9d8] ;  /* 0x0002760000047ab9 */ /* 0x000fc80000000800 */
[----:B------:R-:W0:Y:S02]  /*af30*/  SHFL.BFLY PT, R7, R68, 0x2, 0x1f ;  /* 0x0c401f0044077f89 */ /* 0x000e2400000e0000 */
[----:B0-----:R-:W-:-:S05]  /*af40*/  FMNMX.FTZ R42, R68, R7, !PT ;  /* 0x00000007442a7209 */ /* 0x001fca0007810000 */
[----:B------:R-:W0:Y:S02]  /*af50*/  SHFL.BFLY PT, R7, R42, 0x1, 0x1f ;  /* 0x0c201f002a077f89 */ /* 0x000e2400000e0000 */
[----:B0-----:R-:W-:-:S04]  /*af60*/  FMNMX.FTZ R7, R42, R7, !PT ;  /* 0x000000072a077209 */ /* 0x001fc80007810000 */
[C---:B------:R-:W-:Y:S01]  /*af70*/  FSETP.NEU.FTZ.AND P1, PT, R7.reuse, -INF , PT ;  /* 0xff8000000700780b */ /* 0x040fe20003f3d000 */
[----:B------:R-:W-:-:S05]  /*af80*/  FMUL.FTZ R48, R7, R24 ;  /* 0x0000001807307220 */ /* 0x000fca0000410000 */
[----:B------:R-:W-:-:S05]  /*af90*/  FSEL R48, R48, RZ, P1 ;  /* 0x000000ff30307208 */ /* 0x000fca0000800000 */
[-CC-:B------:R-:W-:Y:S01]  /*afa0*/  FFMA.FTZ R140, R13, R24.reuse, -R48.reuse ;  /* 0x000000180d8c7223 */ /* 0x180fe20000010830 */
[-CC-:B------:R-:W-:Y:S02]  /*afb0*/  FFMA.FTZ R13, R39, R24.reuse, -R48.reuse ;  /* 0x00000018270d7223 */ /* 0x180fe40000010830 */
[----:B------:R-:W0:Y:S01]  /*afc0*/  @P4 LDC R39, c[0x0][0x44c] ;  /* 0x00011300ff274b82 */ /* 0x000e220000000800 */
[-CC-:B------:R-:W-:Y:S01]  /*afd0*/  FFMA.FTZ R148, R3, R24.reuse, -R48.reuse ;  /* 0x0000001803947223 */ /* 0x180fe20000010830 */
[-CC-:B------:R-:W-:Y:S01]  /*afe0*/  FFMA.FTZ R3, R6, R24.reuse, -R48.reuse ;  /* 0x0000001806037223 */ /* 0x180fe20000010830 */
[-CC-:B------:R-:W-:Y:S01]  /*aff0*/  FFMA.FTZ R150, R69, R24.reuse, -R48.reuse ;  /* 0x0000001845967223 */ /* 0x180fe20000010830 */
[----:B------:R-:W-:Y:S01]  /*b000*/  MUFU.EX2 R66, R66 ;  /* 0x0000004200427308 */ /* 0x000fe20000000800 */
[-CC-:B------:R-:W-:Y:S01]  /*b010*/  FFMA.FTZ R63, R73, R24.reuse, -R48.reuse ;  /* 0x00000018493f7223 */ /* 0x180fe20000010830 */
[----:B------:R-:W-:-:S06]  /*b020*/  FFMA.FTZ R144, R9, R24, -R48 ;  /* 0x0000001809907223 */ /* 0x000fcc0000010830 */
[----:B------:R-:W-:Y:S08]  /*b030*/  MUFU.EX2 R148, R148 ;  /* 0x0000009400947308 */ /* 0x000ff00000000800 */
[----:B------:R-:W3:Y:S01]  /*b040*/  MUFU.EX2 R3, R3 ;  /* 0x0000000300037308 */ /* 0x000ee20000000800 */
[----:B------:R-:W-:-:S07]  /*b050*/  FFMA.FTZ R9, R77, R24, -R48 ;  /* 0x000000184d097223 */ /* 0x000fce0000010830 */
[----:B------:R-:W4:Y:S08]  /*b060*/  MUFU.EX2 R150, R150 ;  /* 0x0000009600967308 */ /* 0x000f300000000800 */
[----:B------:R-:W5:Y:S01]  /*b070*/  MUFU.EX2 R151, R151 ;  /* 0x0000009700977308 */ /* 0x000f620000000800 */
[----:B------:R-:W-:-:S07]  /*b080*/  FFMA.FTZ R146, R11, R24, -R48 ;  /* 0x000000180b927223 */ /* 0x000fce0000010830 */
[----:B------:R-:W5:Y:S01]  /*b090*/  MUFU.EX2 R63, R63 ;  /* 0x0000003f003f7308 */ /* 0x000f620000000800 */
[----:B------:R-:W-:Y:S01]  /*b0a0*/  FFMA.FTZ R142, R27, R24, -R48 ;  /* 0x000000181b8e7223 */ /* 0x000fe20000010830 */
[----:B0-----:R-:W-:-:S04]  /*b0b0*/  @P4 IMAD.HI.U32 R39, R100, R39, RZ ;  /* 0x0000002764274227 */ /* 0x001fc800078e00ff */
[-C--:B------:R-:W-:Y:S02]  /*b0c0*/  FFMA.FTZ R27, R37, R24.reuse, -R48 ;  /* 0x00000018251b7223 */ /* 0x080fe40000010830 */
[----:B------:R-:W0:Y:S01]  /*b0d0*/  MUFU.EX2 R144, R144 ;  /* 0x0000009000907308 */ /* 0x000e220000000800 */
[----:B---3--:R-:W-:Y:S01]  /*b0e0*/  FADD.FTZ R37, R148, R3 ;  /* 0x0000000394257221 */ /* 0x008fe20000010000 */
[----:B--2---:R-:W-:Y:S01]  /*b0f0*/  FADD.FTZ R0, R149, R66 ;  /* 0x0000004295007221 */ /* 0x004fe20000010000 */
[----:B------:R-:W-:Y:S01]  /*b100*/  FFMA.FTZ R11, R35, R24, -R48 ;  /* 0x00000018230b7223 */ /* 0x000fe20000010830 */
[----:B------:R-:W-:-:S04]  /*b110*/  IMAD.MOV.U32 R6, RZ, RZ, R100 ;  /* 0x000000ffff067224 */ /* 0x000fc800078e0064 */
[----:B------:R-:W2:Y:S01]  /*b120*/  MUFU.EX2 R9, R9 ;  /* 0x0000000900097308 */ /* 0x000ea20000000800 */
[----:B-1----:R-:W-:Y:S01]  /*b130*/  @P4 SHF.R.U32.HI R6, RZ, R50, R39 ;  /* 0x00000032ff064219 */ /* 0x002fe20000011627 */
[----:B----4-:R-:W-:Y:S01]  /*b140*/  FADD.FTZ R50, R150, R37 ;  /* 0x0000002596327221 */ /* 0x010fe20000010000 */
[----:B-----5:R-:W-:-:S05]  /*b150*/  FADD.FTZ R37, R151, R0 ;  /* 0x0000000097257221 */ /* 0x020fca0000010000 */
[----:B------:R-:W1:Y:S01]  /*b160*/  MUFU.EX2 R146, R146 ;  /* 0x0000009200927308 */ /* 0x000e620000000800 */
[----:B------:R-:W-:Y:S01]  /*b170*/  FADD.FTZ R39, R63, R50 ;  /* 0x000000323f277221 */ /* 0x000fe20000010000 */
[----:B------:R-:W-:Y:S01]  /*b180*/  FADD.FTZ R0, R8, R37 ;  /* 0x0000002508007221 */ /* 0x000fe20000010000 */
[-CC-:B------:R-:W-:Y:S01]  /*b190*/  FFMA.FTZ R138, R31, R24.reuse, -R48.reuse ;  /* 0x000000181f8a7223 */ /* 0x180fe20000010830 */
[----:B------:R-:W-:-:S04]  /*b1a0*/  FFMA.FTZ R31, R41, R24, -R48 ;  /* 0x00000018291f7223 */ /* 0x000fc80000010830 */
[----:B------:R-:W3:Y:S01]  /*b1b0*/  MUFU.EX2 R11, R11 ;  /* 0x0000000b000b7308 */ /* 0x000ee20000000800 */
[----:B0-----:R-:W-:Y:S01]  /*b1c0*/  FADD.FTZ R50, R144, R39 ;  /* 0x0000002790327221 */ /* 0x001fe20000010000 */
[----:B------:R-:W-:Y:S01]  /*b1d0*/  FADD.FTZ R41, R145, R0 ;  /* 0x0000000091297221 */ /* 0x000fe20000010000 */
[-CC-:B------:R-:W-:Y:S01]  /*b1e0*/  FFMA.FTZ R136, R29, R24.reuse, -R48.reuse ;  /* 0x000000181d887223 */ /* 0x180fe20000010830 */
[----:B------:R-:W-:-:S04]  /*b1f0*/  FFMA.FTZ R29, R43, R24, -R48 ;  /* 0x000000182b1d7223 */ /* 0x000fc80000010830 */
[----:B------:R-:W0:Y:S01]  /*b200*/  MUFU.EX2 R140, R140 ;  /* 0x0000008c008c7308 */ /* 0x000e220000000800 */
[----:B--2---:R-:W-:Y:S01]  /*b210*/  FADD.FTZ R43, R9, R50 ;  /* 0x00000032092b7221 */ /* 0x004fe20000010000 */
[----:B------:R-:W-:-:S06]  /*b220*/  FADD.FTZ R0, R10, R41 ;  /* 0x000000290a007221 */ /* 0x000fcc0000010000 */
[----:B------:R-:W2:Y:S01]  /*b230*/  MUFU.EX2 R13, R13 ;  /* 0x0000000d000d7308 */ /* 0x000ea20000000800 */
[----:B-1----:R-:W-:Y:S01]  /*b240*/  FADD.FTZ R50, R146, R43 ;  /* 0x0000002b92327221 */ /* 0x002fe20000010000 */
[----:B------:R-:W-:Y:S01]  /*b250*/  FADD.FTZ R43, R147, R0 ;  /* 0x00000000932b7221 */ /* 0x000fe20000010000 */
[----:B------:R-:W-:-:S05]  /*b260*/  FFMA.FTZ R134, R45, R24, -R48 ;  /* 0x000000182d867223 */ /* 0x000fca0000010830 */
[----:B------:R-:W1:Y:S01]  /*b270*/  MUFU.EX2 R142, R142 ;  /* 0x0000008e008e7308 */ /* 0x000e620000000800 */
[----:B---3--:R-:W-:Y:S01]  /*b280*/  FADD.FTZ R45, R11, R50 ;  /* 0x000000320b2d7221 */ /* 0x008fe20000010000 */
[----:B------:R-:W-:-:S06]  /*b290*/  FADD.FTZ R0, R12, R43 ;  /* 0x0000002b0c007221 */ /* 0x000fcc0000010000 */
[----:B------:R-:W-:Y:S01]  /*b2a0*/  MUFU.EX2 R28, R28 ;  /* 0x0000001c001c7308 */ /* 0x000fe20000000800 */
[----:B0-----:R-:W-:Y:S01]  /*b2b0*/  FADD.FTZ R50, R140, R45 ;  /* 0x0000002d8c327221 */ /* 0x001fe20000010000 */
[----:B------:R-:W-:-:S06]  /*b2c0*/  FADD.FTZ R43, R141, R0 ;  /* 0x000000008d2b7221 */ /* 0x000fcc0000010000 */
[----:B------:R-:W0:Y:S01]  /*b2d0*/  MUFU.EX2 R27, R27 ;  /* 0x0000001b001b7308 */ /* 0x000e220000000800 */
[----:B--2---:R-:W-:Y:S01]  /*b2e0*/  FADD.FTZ R45, R13, R50 ;  /* 0x000000320d2d7221 */ /* 0x004fe20000010000 */
[----:B------:R-:W-:-:S06]  /*b2f0*/  FADD.FTZ R0, R26, R43 ;  /* 0x0000002b1a007221 */ /* 0x000fcc0000010000 */
[----:B------:R-:W-:Y:S08]  /*b300*/  MUFU.EX2 R137, R137 ;  /* 0x0000008900897308 */ /* 0x000ff00000000800 */
[----:B------:R-:W2:Y:S01]  /*b310*/  MUFU.EX2 R136, R136 ;  /* 0x0000008800887308 */ /* 0x000ea20000000800 */
[----:B-1----:R-:W-:Y:S01]  /*b320*/  FADD.FTZ R50, R142, R45 ;  /* 0x0000002d8e327221 */ /* 0x002fe20000010000 */
[----:B------:R-:W-:-:S06]  /*b330*/  FADD.FTZ R43, R143, R0 ;  /* 0x000000008f2b7221 */ /* 0x000fcc0000010000 */
[----:B------:R-:W-:Y:S01]  /*b340*/  MUFU.EX2 R44, R44 ;  /* 0x0000002c002c7308 */ /* 0x000fe20000000800 */
[----:B------:R-:W-:-:S07]  /*b350*/  FFMA.FTZ R132, R33, R24, -R48 ;  /* 0x0000001821847223 */ /* 0x000fce0000010830 */
[----:B------:R-:W1:Y:S01]  /*b360*/  MUFU.EX2 R29, R29 ;  /* 0x0000001d001d7308 */ /* 0x000e620000000800 */
[----:B0-----:R-:W-:Y:S01]  /*b370*/  FADD.FTZ R45, R27, R50 ;  /* 0x000000321b2d7221 */ /* 0x001fe20000010000 */
[----:B------:R-:W-:-:S06]  /*b380*/  FADD.FTZ R0, R28, R43 ;  /* 0x0000002b1c007221 */ /* 0x000fcc0000010000 */
[----:B------:R-:W-:Y:S01]  /*b390*/  MUFU.EX2 R139, R139 ;  /* 0x0000008b008b7308 */ /* 0x000fe20000000800 */
[----:B------:R-:W-:-:S07]  /*b3a0*/  FFMA.FTZ R33, R47, R24, -R48 ;  /* 0x000000182f217223 */ /* 0x000fce0000010830 */
        /* <DEDUP_REMOVED lines=10> */
[----:B------:R-:W-:Y:S01]  /*b450*/  F2FP.BF16.F32.PACK_AB R151, R8, R151 ;  /* 0x000000970897723e */ /* 0x000fe200000010ff */
[----:B0-----:R-:W-:Y:S01]  /*b460*/  FADD.FTZ R8, R138, R45 ;  /* 0x0000002d8a087221 */ /* 0x001fe20000010000 */
[----:B------:R-:W-:-:S05]  /*b470*/  FADD.FTZ R43, R139, R0 ;  /* 0x000000008b2b7221 */ /* 0x000fca0000010000 */
[----:B------:R-:W-:Y:S01]  /*b480*/  MUFU.EX2 R30, R30 ;  /* 0x0000001e001e7308 */ /* 0x000fe20000000800 */
[----:B------:R-:W-:-:S07]  /*b490*/  FFMA.FTZ R128, R51, R24, -R48 ;  /* 0x0000001833807223 */ /* 0x000fce0000010830 */
[----:B------:R-:W0:Y:S01]  /*b4a0*/  MUFU.EX2 R33, R33 ;  /* 0x0000002100217308 */ /* 0x000e220000000800 */
[----:B--2---:R-:W-:Y:S01]  /*b4b0*/  FADD.FTZ R45, R31, R8 ;  /* 0x000000081f2d7221 */ /* 0x004fe20000010000 */
[----:B------:R-:W-:-:S06]  /*b4c0*/  FADD.FTZ R0, R46, R43 ;  /* 0x0000002b2e007221 */ /* 0x000fcc0000010000 */
[----:B------:R-:W-:Y:S01]  /*b4d0*/  MUFU.EX2 R135, R135 ;  /* 0x0000008700877308 */ /* 0x000fe20000000800 */
[----:B------:R-:W-:-:S07]  /*b4e0*/  FFMA.FTZ R37, R85, R24, -R48 ;  /* 0x0000001855257223 */ /* 0x000fce0000010830 */
        /* <DEDUP_REMOVED lines=11> */
[----:B------:R-:W-:Y:S01]  /*b5a0*/  F2FP.BF16.F32.PACK_AB R148, R3, R148 ;  /* 0x000000940394723e */ /* 0x000fe200000010ff */
[----:B--2---:R-:W-:Y:S01]  /*b5b0*/  FADD.FTZ R8, R134, R45 ;  /* 0x0000002d86087221 */ /* 0x004fe20000010000 */
[----:B------:R-:W-:-:S05]  /*b5c0*/  FADD.FTZ R3, R135, R0 ;  /* 0x0000000087037221 */ /* 0x000fca0000010000 */
[----:B------:R-:W-:Y:S01]  /*b5d0*/  MUFU.EX2 R32, R32 ;  /* 0x0000002000207308 */ /* 0x000fe20000000800 */
[----:B------:R-:W-:-:S07]  /*b5e0*/  FFMA.FTZ R124, R55, R24, -R48 ;  /* 0x00000018377c7223 */ /* 0x000fce0000010830 */
[----:B------:R-:W2:Y:S01]  /*b5f0*/  MUFU.EX2 R37, R37 ;  /* 0x0000002500257308 */ /* 0x000ea20000000800 */
[----:B------:R-:W-:Y:S01]  /*b600*/  F2FP.BF16.F32.PACK_AB R144, R9, R144 ;  /* 0x000000900990723e */ /* 0x000fe200000010ff */
[----:B-1----:R-:W-:Y:S01]  /*b610*/  FADD.FTZ R9, R35, R8 ;  /* 0x0000000823097221 */ /* 0x002fe20000010000 */
[----:B------:R-:W-:-:S05]  /*b620*/  FADD.FTZ R0, R40, R3 ;  /* 0x0000000328007221 */ /* 0x000fca0000010000 */
        /* <DEDUP_REMOVED lines=8> */
[----:B------:R-:W-:Y:S01]  /*b6b0*/  IADD3 R6, R6, R96, -R98 ;  /* 0x0000006006067210 */ /* 0x000fe20007ffe862 */
[----:B--2---:R-:W-:Y:S01]  /*b6c0*/  FADD.FTZ R9, R37, R8 ;  /* 0x0000000825097221 */ /* 0x004fe20000010000 */
[----:B------:R-:W-:-:S05]  /*b6d0*/  FADD.FTZ R0, R32, R3 ;  /* 0x0000000320007221 */ /* 0x000fca0000010000 */
[----:B------:R-:W-:Y:S08]  /*b6e0*/  MUFU.EX2 R125, R125 ;  /* 0x0000007d007d7308 */ /* 0x000ff00000000800 */
[----:B------:R-:W2:Y:S01]  /*b6f0*/  MUFU.EX2 R124, R124 ;  /* 0x0000007c007c7308 */ /* 0x000ea20000000800 */
[----:B------:R-:W-:Y:S01]  /*b700*/  FFMA.FTZ R109, R109, R24, -R48 ;  /* 0x000000186d6d7223 */ /* 0x000fe20000010830 */
[----:B------:R-:W-:Y:S01]  /*b710*/  SHF.R.S32.HI R47, RZ, 0x1f, R6 ;  /* 0x0000001fff2f7819 */ /* 0x000fe20000011406 */
[----:B-1----:R-:W-:-:S05]  /*b720*/  FADD.FTZ R8, R130, R9 ;  /* 0x0000000982087221 */ /* 0x002fca0000010000 */
[----:B------:R-:W-:Y:S01]  /*b730*/  MUFU.EX2 R36, R36 ;  /* 0x0000002400247308 */ /* 0x000fe20000000800 */
[----:B------:R-:W-:Y:S01]  /*b740*/  FADD.FTZ R3, R131, R0 ;  /* 0x0000000083037221 */ /* 0x000fe20000010000 */
[----:B------:R-:W-:-:S06]  /*b750*/  FFMA.FTZ R57, R57, R24, -R48 ;  /* 0x0000001839397223 */ /* 0x000fcc0000010830 */
[----:B------:R-:W1:Y:S01]  /*b760*/  MUFU.EX2 R41, R41 ;  /* 0x0000002900297308 */ /* 0x000e620000000800 */
[----:B------:R-:W-:Y:S01]  /*b770*/  LEA.HI R6, R47, R6, RZ, 0x7 ;  /* 0x000000062f067211 */ /* 0x000fe200078f38ff */
[----:B0-----:R-:W-:Y:S01]  /*b780*/  FADD.FTZ R9, R39, R8 ;  /* 0x0000000827097221 */ /* 0x001fe20000010000 */
[----:B------:R-:W-:-:S05]  /*b790*/  FADD.FTZ R0, R34, R3 ;  /* 0x0000000322007221 */ /* 0x000fca0000010000 */
[----:B------:R-:W-:Y:S01]  /*b7a0*/  MUFU.EX2 R127, R127 ;  /* 0x0000007f007f7308 */ /* 0x000fe20000000800 */
[----:B------:R-:W-:-:S07]  /*b7b0*/  FFMA.FTZ R42, R101, R24, -R60 ;  /* 0x00000018652a7223 */ /* 0x000fce000001083c */
[----:B------:R-:W0:Y:S01]  /*b7c0*/  MUFU.EX2 R53, R53 ;  /* 0x0000003500357308 */ /* 0x000e220000000800 */
[----:B------:R-:W-:Y:S01]  /*b7d0*/  FFMA.FTZ R111, R111, R24, -R48 ;  /* 0x000000186f6f7223 */ /* 0x000fe20000010830 */
[----:B------:R-:W-:Y:S01]  /*b7e0*/  SHF.R.S32.HI R6, RZ, 0x7, R6 ;  /* 0x00000007ff067819 */ /* 0x000fe20000011406 */
[----:B--2---:R-:W-:-:S05]  /*b7f0*/  FADD.FTZ R8, R124, R9 ;  /* 0x000000097c087221 */ /* 0x004fca0000010000 */
[----:B------:R-:W-:Y:S01]  /*b800*/  MUFU.EX2 R38, R38 ;  /* 0x0000002600267308 */ /* 0x000fe20000000800 */
[----:B------:R-:W-:Y:S01]  /*b810*/  FADD.FTZ R3, R125, R0 ;  /* 0x000000007d037221 */ /* 0x000fe20000010000 */
[----:B------:R-:W-:-:S06]  /*b820*/  FFMA.FTZ R59, R59, R24, -R48 ;  /* 0x000000183b3b7223 */ /* 0x000fcc0000010830 */
[----:B------:R-:W2:Y:S01]  /*b830*/  MUFU.EX2 R126, R109 ;  /* 0x0000006d007e7308 */ /* 0x000ea20000000800 */
[----:B------:R-:W-:Y:S01]  /*b840*/  VIMNMX R51, RZ, R6, !PT ;  /* 0x00000006ff337248 */ /* 0x000fe20007fe0100 */
[----:B-1----:R-:W-:Y:S01]  /*b850*/  FADD.FTZ R8, R41, R8 ;  /* 0x0000000829087221 */ /* 0x002fe20000010000 */
[----:B------:R-:W-:-:S05]  /*b860*/  FADD.FTZ R0, R36, R3 ;  /* 0x0000000324007221 */ /* 0x000fca0000010000 */
[----:B------:R-:W-:Y:S01]  /*b870*/  MUFU.EX2 R121, R121 ;  /* 0x0000007900797308 */ /* 0x000fe20000000800 */
[-C--:B------:R-:W-:Y:S01]  /*b880*/  FFMA.FTZ R60, R61, R24.reuse, -R60 ;  /* 0x000000183d3c7223 */ /* 0x080fe2000001083c */
[----:B------:R-:W-:-:S06]  /*b890*/  FFMA.FTZ R48, R65, R24, -R48 ;  /* 0x0000001841307223 */ /* 0x000fcc0000010830 */
[----:B------:R-:W1:Y:S01]  /*b8a0*/  MUFU.EX2 R57, R57 ;  /* 0x0000003900397308 */ /* 0x000e620000000800 */
[----:B------:R-:W-:Y:S01]  /*b8b0*/  F2FP.BF16.F32.PACK_AB R147, R12, R147 ;  /* 0x000000930c93723e */ /* 0x000fe200000010ff */
[----:B0-----:R-:W-:Y:S01]  /*b8c0*/  FADD.FTZ R3, R53, R8 ;  /* 0x0000000835037221 */ /* 0x001fe20000010000 */
[----:B------:R-:W-:-:S05]  /*b8d0*/  FADD.FTZ R9, R127, R0 ;  /* 0x000000007f097221 */ /* 0x000fca0000010000 */
[----:B------:R-:W-:Y:S01]  /*b8e0*/  MUFU.EX2 R42, R42 ;  /* 0x0000002a002a7308 */ /* 0x000fe20000000800 */
[----:B------:R-:W-:Y:S01]  /*b8f0*/  VIADD R12, R88, 0xfffffffe ;  /* 0xfffffffe580c7836 */ /* 0x000fe20000000000 */
[----:B------:R0:W-:Y:S06]  /*b900*/  STL [R1+0x20], R51 ;  /* 0x0000203301007387 */ /* 0x0001ec0000100800 */
[----:B------:R-:W3:Y:S01]  /*b910*/  MUFU.EX2 R120, R111 ;  /* 0x0000006f00787308 */ /* 0x000ee20000000800 */
[----:B--2---:R-:W-:Y:S01]  /*b920*/  FADD.FTZ R0, R126, R3 ;  /* 0x000000037e007221 */ /* 0x004fe20000010000 */
[----:B------:R-:W-:-:S06]  /*b930*/  FADD.FTZ R8, R38, R9 ;  /* 0x0000000926087221 */ /* 0x000fcc0000010000 */
[----:B------:R-:W-:Y:S01]  /*b940*/  MUFU.EX2 R123, R123 ;  /* 0x0000007b007b7308 */ /* 0x000fe20000000800 */
[----:B------:R-:W-:-:S07]  /*b950*/  ISETP.GE.AND P1, PT, R12, R51, PT ;  /* 0x000000330c00720c */ /* 0x000fce0003f26270 */
[----:B------:R-:W2:Y:S01]  /*b960*/  MUFU.EX2 R59, R59 ;  /* 0x0000003b003b7308 */ /* 0x000ea20000000800 */
[----:B-1----:R-:W-:Y:S01]  /*b970*/  FADD.FTZ R3, R57, R0 ;  /* 0x0000000039037221 */ /* 0x002fe20000010000 */
[----:B------:R-:W-:-:S06]  /*b980*/  FADD.FTZ R9, R121, R8 ;  /* 0x0000000879097221 */ /* 0x000fcc0000010000 */
[----:B------:R-:W1:Y:S08]  /*b990*/  MUFU.EX2 R48, R48 ;  /* 0x0000003000307308 */ /* 0x000e700000000800 */
[----:B------:R-:W4:Y:S01]  /*b9a0*/  MUFU.EX2 R60, R60 ;  /* 0x0000003c003c7308 */ /* 0x000f220000000800 */
[----:B---3--:R-:W-:Y:S01]  /*b9b0*/  FADD.FTZ R0, R120, R3 ;  /* 0x0000000378007221 */ /* 0x008fe20000010000 */
[----:B------:R-:W-:-:S03]  /*b9c0*/  FADD.FTZ R8, R42, R9 ;  /* 0x000000092a087221 */ /* 0x000fc60000010000 */
[----:B--2---:R-:W-:Y:S01]  /*b9d0*/  FADD.FTZ R3, R59, R0 ;  /* 0x000000003b037221 */ /* 0x004fe20000010000 */
[----:B------:R-:W-:Y:S01]  /*b9e0*/  FADD.FTZ R9, R123, R8 ;  /* 0x000000087b097221 */ /* 0x000fe20000010000 */
[----:B------:R-:W-:Y:S02]  /*b9f0*/  F2FP.BF16.F32.PACK_AB R149, R66, R149 ;  /* 0x000000954295723e */ /* 0x000fe400000010ff */
[----:B------:R-:W-:Y:S02]  /*ba00*/  CS2R R118, SRZ ;  /* 0x0000000000767805 */ /* 0x000fe4000001ff00 */
[----:B------:R-:W-:Y:S01]  /*ba10*/  F2FP.BF16.F32.PACK_AB R145, R10, R145 ;  /* 0x000000910a91723e */ /* 0x000fe200000010ff */
[----:B-1----:R-:W-:Y:S01]  /*ba20*/  FADD.FTZ R3, R48, R3 ;  /* 0x0000000330037221 */ /* 0x002fe20000010000 */
[----:B------:R-:W-:Y:S02]  /*ba30*/  F2FP.BF16.F32.PACK_AB R141, R26, R141 ;  /* 0x0000008d1a8d723e */ /* 0x000fe400000010ff */
[----:B------:R-:W-:-:S02]  /*ba40*/  CS2R R116, SRZ ;  /* 0x0000000000747805 */ /* 0x000fc4000001ff00 */
[----:B------:R-:W-:Y:S02]  /*ba50*/  F2FP.BF16.F32.PACK_AB R143, R28, R143 ;  /* 0x0000008f1c8f723e */ /* 0x000fe400000010ff */
[----:B------:R-:W-:Y:S02]  /*ba60*/  CS2R R114, SRZ ;  /* 0x0000000000727805 */ /* 0x000fe4000001ff00 */
[----:B------:R-:W-:Y:S02]  /*ba70*/  F2FP.BF16.F32.PACK_AB R137, R44, R137 ;  /* 0x000000892c89723e */ /* 0x000fe400000010ff */
[----:B------:R-:W-:Y:S02]  /*ba80*/  CS2R R112, SRZ ;  /* 0x0000000000707805 */ /* 0x000fe4000001ff00 */
[----:B------:R-:W-:Y:S01]  /*ba90*/  F2FP.BF16.F32.PACK_AB R139, R46, R139 ;  /* 0x0000008b2e8b723e */ /* 0x000fe200000010ff */
[----:B----4-:R-:W-:Y:S01]  /*baa0*/  FADD.FTZ R0, R60, R9 ;  /* 0x000000093c007221 */ /* 0x010fe20000010000 */
[----:B------:R-:W-:-:S02]  /*bab0*/  F2FP.BF16.F32.PACK_AB R150, R63, R150 ;  /* 0x000000963f96723e */ /* 0x000fc400000010ff */
[----:B------:R-:W-:Y:S02]  /*bac0*/  CS2R R110, SRZ ;  /* 0x00000000006e7805 */ /* 0x000fe4000001ff00 */
[----:B------:R-:W-:Y:S02]  /*bad0*/  F2FP.BF16.F32.PACK_AB R146, R11, R146 ;  /* 0x000000920b92723e */ /* 0x000fe400000010ff */
[----:B------:R-:W-:Y:S02]  /*bae0*/  CS2R R108, SRZ ;  /* 0x00000000006c7805 */ /* 0x000fe4000001ff00 */
[----:B------:R-:W-:Y:S02]  /*baf0*/  F2FP.BF16.F32.PACK_AB R140, R13, R140 ;  /* 0x0000008c0d8c723e */ /* 0x000fe400000010ff */
[----:B------:R-:W-:Y:S02]  /*bb00*/  CS2R R106, SRZ ;  /* 0x00000000006a7805 */ /* 0x000fe4000001ff00 */
        /* <DEDUP_REMOVED lines=27> */
[----:B------:R-:W-:Y:S01]  /*bcc0*/  F2FP.BF16.F32.PACK_AB R123, R60, R123 ;  /* 0x0000007b3c7b723e */ /* 0x000fe200000010ff */
[----:B0-----:R-:W-:Y:S06]  /*bcd0*/  @!P1 BRA `(.L_x_2737) ;  /* 0x0000003000549947 */ /* 0x001fec0003800000 */
[----:B------:R-:W-:Y:S01]  /*bce0*/  IMAD.MOV.U32 R10, RZ, RZ, R25 ;  /* 0x000000ffff0a7224 */ /* 0x000fe200078e0019 */
[----:B------:R-:W-:Y:S01]  /*bcf0*/  MOV R11, R7 ;  /* 0x00000007000b7202 */ /* 0x000fe20000000f00 */
[----:B------:R-:W-:Y:S02]  /*bd00*/  IMAD.MOV.U32 R6, RZ, RZ, R154 ;  /* 0x000000ffff067224 */ /* 0x000fe400078e009a */
[----:B------:R-:W-:Y:S02]  /*bd10*/  IMAD.MOV.U32 R13, RZ, RZ, R22 ;  /* 0x000000ffff0d7224 */ /* 0x000fe400078e0016 */
[----:B------:R-:W-:-:S07]  /*bd20*/  IMAD.MOV.U32 R119, RZ, RZ, RZ ;  /* 0x000000ffff777224 */ /* 0x000fce00078e00ff */
.L_x_2749:
        /* <DEDUP_REMOVED lines=9> */
.L_x_2739:
        /* <DEDUP_REMOVED lines=8> */
.L_x_2740:
[----:B------:R-:W-:Y:S04]  /*be40*/  BSSY B0, `(.L_x_2738) ;  /* 0x0000004000007945 */ /* 0x000fe80003800000 */
[----:B-1----:R-:W-:Y:S05]  /*be50*/  @P2 BRA `(.L_x_2741) ;  /* 0x0000000000082947 */ /* 0x002fea0003800000 */
[----:B------:R-:W1:Y:S02]  /*be60*/  SYNCS.PHASECHK.TRANS64.TRYWAIT P2, [R7+URZ+0x16830], R8 ;  /* 0x01683008070075a7 */ /* 0x000e64000804017f */
[----:B-1----:R-:W-:Y:S05]  /*be70*/  @!P2 BRA `(.L_x_2742) ;  /* 0x000000f80080a947 */ /* 0x002fea0003800000 */
.L_x_2741:
[----:B------:R-:W-:Y:S05]  /*be80*/  BSYNC B0 ;  /* 0x0000000000007941 */ /* 0x000fea0003800000 */
.L_x_2738:
        /* <DEDUP_REMOVED lines=48> */
.L_x_2744:
[----:B------:R-:W-:Y:S01]  /*c190*/  SHF.L.U32 R6, R6, 0x1f, RZ ;  /* 0x0000001f06067819 */ /* 0x000fe200000006ff */
[----:B------:R-:W-:-:S04]  /*c1a0*/  IMAD R7, R13, 0x8, R2 ;  /* 0x000000080d077824 */ /* 0x000fc800078e0202 */
[----:B------:R0:W1:Y:S01]  /*c1b0*/  SYNCS.PHASECHK.TRANS64.TRYWAIT P1, [R7+URZ+0x16850], R6 ;  /* 0x01685006070075a7 */ /* 0x000062000802017f */
[----:B------:R-:W-:Y:S05]  /*c1c0*/  @!P0 BRA `(.L_x_2745) ;  /* 0x0000000000048947 */ /* 0x000fea0003800000 */
[----:B------:R-:W-:Y:S01]  /*c1d0*/  BPT.TRAP 0x1 ;  /* 0x000000040000795c */ /* 0x000fe20000300000 */
.L_x_2745:
[----:B-1----:R-:W-:Y:S05]  /*c1e0*/  @P1 BRA `(.L_x_2743) ;  /* 0x0000000000081947 */ /* 0x002fea0003800000 */
[----:B------:R-:W1:Y:S02]  /*c1f0*/  SYNCS.PHASECHK.TRANS64.TRYWAIT P1, [R7+URZ+0x16850], R6 ;  /* 0x01685006070075a7 */ /* 0x000e64000802017f */
[----:B-1----:R-:W-:Y:S05]  /*c200*/  @!P1 BRA `(.L_x_2746) ;  /* 0x000000f400b09947 */ /* 0x002fea0003800000 */
.L_x_2743:
[----:B01----:R-:W-:Y:S01]  /*c210*/  VIADD R6, R2, 0x400 ;  /* 0x0000040002067836 */ /* 0x003fe20000000000 */
[----:B------:R-:W-:Y:S01]  /*c220*/  MOV R7, 0x40000040 ;  /* 0x4000004000077802 */ /* 0x000fe20000000f00 */
[----:B------:R-:W-:Y:S05]  /*c230*/  WARPSYNC.ALL ;  /* 0x0000000000007948 */ /* 0x000fea0003800000 */
[----:B------:R-:W-:Y:S01]  /*c240*/  SHF.R.U32.HI R6, RZ, 0x4, R6 ;  /* 0x00000004ff067819 */ /* 0x000fe20000011606 */
[----:B------:R-:W-:Y:S01]  /*c250*/  WARPGROUP.ARRIVE ;  /* 0x00000000000079c5 */ /* 0x000fe20000000000 */
[----:B------:R-:W-:Y:S01]  /*c260*/  R2UR UR7, R7 ;  /* 0x00000000070772ca */ /* 0x000fe200000e0000 */
[----:B------:R-:W-:Y:S01]  /*c270*/  IMAD.MOV.U32 R9, RZ, RZ, 0x40000040 ;  /* 0x40000040ff097424 */ /* 0x000fe200078e00ff */
[----:B------:R-:W-:Y:S01]  /*c280*/  LOP3.LUT R6, R6, 0x3fff, RZ, 0xc0, !PT ;  /* 0x00003fff06067812 */ /* 0x000fe200078ec0ff */
[----:B------:R-:W-:-:S04]  /*c290*/  IMAD.MOV.U32 R7, RZ, RZ, 0x40000040 ;  /* 0x40000040ff077424 */ /* 0x000fc800078e00ff */
        /* <DEDUP_REMOVED lines=8> */
[----:B------:R-:W-:Y:S02]  /*c320*/  WARPGROUP.DEPBAR.LE gsb0, 0x0 ;  /* 0x00008000000079c5 */ /* 0x000fe40000010000 */
[----:B------:R-:W-:-:S06]  /*c330*/  WARPGROUP.ARRIVE ;  /* 0x00000000000079c5 */ /* 0x000fcc0000000000 */
[----:B------:R-:W0:Y:S03]  /*c340*/  S2R R150, SR_TID.X ;  /* 0x0000000000967919 */ /* 0x000e260000002100 */
        /* <DEDUP_REMOVED lines=48> */
.L_x_2747:
[----:B------:R-:W2:Y:S01]  /*c650*/  LDL R9, [R1+0x24] ;  /* 0x0000240001097983 */ /* 0x000ea20000100800 */
[----:B0-----:R-:W0:Y:S03]  /*c660*/  LDC R6, c[0x0][0x448] ;  /* 0x00011200ff067b82 */ /* 0x001e260000000800 */
[----:B------:R-:W2:Y:S04]  /*c670*/  LDL R8, [R1+0x3c] ;  /* 0x00003c0001087983 */ /* 0x000ea80000100800 */
[----:B------:R-:W3:Y:S04]  /*c680*/  LDL R122, [R1+0x38] ;  /* 0x00003800017a7983 */ /* 0x000ee80000100800 */
[----:B------:R-:W4:Y:S04]  /*c690*/  LDL R127, [R1+0x1c] ;  /* 0x00001c00017f7983 */ /* 0x000f280000100800 */
[----:B------:R-:W4:Y:S01]  /*c6a0*/  LDL R123, [R1+0x10] ;  /* 0x00001000017b7983 */ /* 0x000f220000100800 */
[----:B0-----:R-:W-:-:S13]  /*c6b0*/  ISETP.NE.AND P1, PT, R6, 0x1, PT ;  /* 0x000000010600780c */ /* 0x001fda0003f25270 */
[----:B------:R-:W0:Y:S08]  /*c6c0*/  @P1 LDC R7, c[0x0][0x44c] ;  /* 0x00011300ff071b82 */ /* 0x000e300000000800 */
[----:B------:R-:W1:Y:S01]  /*c6d0*/  @P1 LDC R6, c[0x0][0x450] ;  /* 0x00011400ff061b82 */ /* 0x000e620000000800 */
[----:B------:R-:W-:Y:S01]  /*c6e0*/  FMUL.FTZ R137, R51, UR5 ;  /* 0x0000000533897c20 */ /* 0x000fe20008410000 */
[----:B------:R-:W-:Y:S01]  /*c6f0*/  FMUL.FTZ R141, R43, UR5 ;  /* 0x000000052b8d7c20 */ /* 0x000fe20008410000 */
[----:B------:R-:W-:Y:S01]  /*c700*/  FMUL.FTZ R43, R46, UR5 ;  /* 0x000000052e2b7c20 */ /* 0x000fe20008410000 */
[----:B------:R-:W-:-:S02]  /*c710*/  IMAD.MOV.U32 R46, RZ, RZ, -0x80 ;  /* 0xffffff80ff2e7424 */ /* 0x000fc400078e00ff */
[----:B------:R-:W-:Y:S02]  /*c720*/  FMUL.FTZ R148, R24, UR5 ;  /* 0x0000000518947c20 */ /* 0x000fe40008410000 */
[----:B------:R-:W-:Y:S02]  /*c730*/  IMAD R46, R12, R46, 0x1 ;  /* 0x000000010c2e7424 */ /* 0x000fe400078e022e */
[----:B------:R-:W-:Y:S02]  /*c740*/  FMUL.FTZ R144, R32, UR5 ;  /* 0x0000000520907c20 */ /* 0x000fe40008410000 */
[----:B------:R-:W5:Y:S01]  /*c750*/  MUFU.TANH R148, R148 ;  /* 0x0000009400947308 */ /* 0x000f620000002400 */
[----:B------:R-:W-:Y:S01]  /*c760*/  FMUL.FTZ R140, R40, UR5 ;  /* 0x00000005288c7c20 */ /* 0x000fe20008410000 */
[----:B------:R-:W-:-:S06]  /*c770*/  FMUL.FTZ R136, R48, UR5 ;  /* 0x0000000530887c20 */ /* 0x000fcc0008410000 */
[----:B------:R-:W5:Y:S01]  /*c780*/  MUFU.TANH R144, R144 ;  /* 0x0000009000907308 */ /* 0x000f620000002400 */
[----:B------:R-:W-:Y:S01]  /*c790*/  FMUL.FTZ R150, R28, UR5 ;  /* 0x000000051c967c20 */ /* 0x000fe20008410000 */
[----:B------:R-:W-:Y:S01]  /*c7a0*/  FMUL.FTZ R28, R37, UR5 ;  /* 0x00000005251c7c20 */ /* 0x000fe20008410000 */
[----:B------:R-:W-:-:S05]  /*c7b0*/  FMUL.FTZ R37, R56, UR5 ;  /* 0x0000000538257c20 */ /* 0x000fca0008410000 */
[----:B------:R-:W5:Y:S01]  /*c7c0*/  MUFU.TANH R140, R140 ;  /* 0x0000008c008c7308 */ /* 0x000f620000002400 */
[----:B------:R-:W-:-:S07]  /*c7d0*/  FMUL.FTZ R128, R64, UR5 ;  /* 0x0000000540807c20 */ /* 0x000fce0008410000 */
[----:B------:R-:W5:Y:S01]  /*c7e0*/  MUFU.TANH R136, R136 ;  /* 0x0000008800887308 */ /* 0x000f620000002400 */
[----:B------:R-:W-:Y:S01]  /*c7f0*/  FMUL.FTZ R121, R25, UR5 ;  /* 0x0000000519797c20 */ /* 0x000fe20008410000 */
[----:B------:R-:W-:-:S06]  /*c800*/  FMUL.FTZ R124, R72, UR5 ;  /* 0x00000005487c7c20 */ /* 0x000fcc0008410000 */
[----:B------:R-:W5:Y:S01]  /*c810*/  MUFU.TANH R37, R37 ;  /* 0x0000002500257308 */ /* 0x000f620000002400 */
[----:B------:R-:W-:-:S07]  /*c820*/  FMUL.FTZ R80, R80, UR5 ;  /* 0x0000000550507c20 */ /* 0x000fce0008410000 */
[----:B------:R-:W5:Y:S08]  /*c830*/  MUFU.TANH R128, R128 ;  /* 0x0000008000807308 */ /* 0x000f700000002400 */
[----:B------:R-:W5:Y:S08]  /*c840*/  MUFU.TANH R124, R124 ;  /* 0x0000007c007c7308 */ /* 0x000f700000002400 */
[----:B------:R-:W-:Y:S01]  /*c850*/  MUFU.TANH R121, R121 ;  /* 0x0000007900797308 */ /* 0x000fe20000002400 */
[----:B------:R-:W-:Y:S01]  /*c860*/  FMUL.FTZ R149, R27, UR5 ;  /* 0x000000051b957c20 */ /* 0x000fe20008410000 */
[----:B------:R-:W-:-:S06]  /*c870*/  FMUL.FTZ R27, R33, UR5 ;  /* 0x00000005211b7c20 */ /* 0x000fcc0008410000 */
[----:B------:R-:W-:Y:S01]  /*c880*/  MUFU.TANH R150, R150 ;  /* 0x0000009600967308 */ /* 0x000fe20000002400 */
[----:B------:R-:W-:Y:S01]  /*c890*/  FMUL.FTZ R146, R36, UR5 ;  /* 0x0000000524927c20 */ /* 0x000fe20008410000 */
[----:B------:R-:W-:Y:S01]  /*c8a0*/  FMUL.FTZ R147, R39, UR5 ;  /* 0x0000000527937c20 */ /* 0x000fe20008410000 */
[----:B------:R-:W-:Y:S01]  /*c8b0*/  FMUL.FTZ R40, R53, UR5 ;  /* 0x0000000535287c20 */ /* 0x000fe20008410000 */
[----:B------:R-:W-:-:S04]  /*c8c0*/  FMUL.FTZ R39, R54, UR5 ;  /* 0x0000000536277c20 */ /* 0x000fc80008410000 */
[----:B------:R-:W-:Y:S01]  /*c8d0*/  MUFU.TANH R27, R27 ;  /* 0x0000001b001b7308 */ /* 0x000fe20000002400 */
[----:B------:R-:W-:-:S07]  /*c8e0*/  FMUL.FTZ R138, R52, UR5 ;  /* 0x00000005348a7c20 */ /* 0x000fce0008410000 */
[----:B------:R-:W-:Y:S01]  /*c8f0*/  MUFU.TANH R146, R146 ;  /* 0x0000009200927308 */ /* 0x000fe20000002400 */
[----:B------:R-:W-:-:S07]  /*c900*/  FMUL.FTZ R142, R44, UR5 ;  /* 0x000000052c8e7c20 */ /* 0x000fce0008410000 */
[----:B------:R-:W-:Y:S01]  /*c910*/  MUFU.TANH R28, R28 ;  /* 0x0000001c001c7308 */ /* 0x000fe20000002400 */
[----:B------:R-:W-:Y:S01]  /*c920*/  FMUL.FTZ R44, R45, UR5 ;  /* 0x000000052d2c7c20 */ /* 0x000fe20008410000 */
[----:B------:R-:W-:-:S06]  /*c930*/  FMUL.FTZ R24, R42, UR5 ;  /* 0x000000052a187c20 */ /* 0x000fcc0008410000 */
[----:B------:R-:W-:Y:S01]  /*c940*/  MUFU.TANH R142, R142 ;  /* 0x0000008e008e7308 */ /* 0x000fe20000002400 */
[----:B------:R-:W-:-:S07]  /*c950*/  FMUL.FTZ R42, R49, UR5 ;  /* 0x00000005312a7c20 */ /* 0x000fce0008410000 */
[----:B------:R-:W-:Y:S08]  /*c960*/  MUFU.TANH R44, R44 ;  /* 0x0000002c002c7308 */ /* 0x000ff00000002400 */
[----:B------:R-:W-:Y:S01]  /*c970*/  MUFU.TANH R42, R42 ;  /* 0x0000002a002a7308 */ /* 0x000fe20000002400 */
[----:B------:R-:W-:-:S07]  /*c980*/  FMUL.FTZ R132, R57, UR5 ;  /* 0x0000000539847c20 */ /* 0x000fce0008410000 */
[----:B------:R-:W-:Y:S01]  /*c990*/  MUFU.TANH R138, R138 ;  /* 0x0000008a008a7308 */ /* 0x000fe20000002400 */
[----:B--2---:R-:W-:-:S04]  /*c9a0*/  IMAD.IADD R120, R8, 0x1, R9 ;  /* 0x0000000108787824 */ /* 0x004fc800078e0209 */
[----:B0-----:R-:W-:-:S05]  /*c9b0*/  @P1 IMAD.HI.U32 R7, R120, R7, RZ ;  /* 0x0000000778071227 */ /* 0x001fca00078e00ff */
[----:B-1----:R-:W-:-:S05]  /*c9c0*/  @P1 SHF.R.U32.HI R120, RZ, R6, R7 ;  /* 0x00000006ff781219 */ /* 0x002fca0000011607 */
[----:B------:R-:W0:Y:S01]  /*c9d0*/  SHFL.IDX PT, R51, R120, RZ, 0x1c1f ;  /* 0x001c1fff78337589 */ /* 0x000e2200000e0000 */
[----:B---3--:R-:W-:-:S05]  /*c9e0*/  IMAD R46, R122, -0x2, R46 ;  /* 0xfffffffe7a2e7824 */ /* 0x008fca00078e022e */
[----:B----4-:R-:W-:Y:S01]  /*c9f0*/  IADD3 R46, -R123, R46, R127 ;  /* 0x0000002e7b2e7210 */ /* 0x010fe20007ffe17f */
[----:B------:R1:W2:Y:S03]  /*ca00*/  SHFL.IDX PT, R25, R120, 0x1, 0x1c1f ;  /* 0x003c1f0078197f89 */ /* 0x0002a600000e0000 */
[----:B0-----:R-:W-:-:S04]  /*ca10*/  IADD3 R51, R46, R51, RZ ;  /* 0x000000332e337210 */ /* 0x001fc80007ffe0ff */
[----:B------:R-:W-:-:S04]  /*ca20*/  ISETP.GT.AND P2, PT, R51, RZ, PT ;  /* 0x000000ff3300720c */ /* 0x000fc80003f44270 */
[----:B-----5:R-:W-:Y:S02]  /*ca30*/  FSEL R148, R148, -INF , P2 ;  /* 0xff80000094947808 */ /* 0x020fe40001000000 */
[----:B------:R-:W-:-:S04]  /*ca40*/  ISETP.GT.AND P2, PT, R51, 0x10, PT ;  /* 0x000000103300780c */ /* 0x000fc80003f44270 */
[----:B------:R-:W-:Y:S02]  /*ca50*/  FSEL R144, R144, -INF , P2 ;  /* 0xff80000090907808 */ /* 0x000fe40001000000 */
[----:B------:R-:W-:-:S04]  /*ca60*/  ISETP.GT.AND P2, PT, R51, 0x20, PT ;  /* 0x000000203300780c */ /* 0x000fc80003f44270 */
[----:B------:R-:W-:Y:S02]  /*ca70*/  FSEL R140, R140, -INF , P2 ;  /* 0xff8000008c8c7808 */ /* 0x000fe40001000000 */
[----:B------:R-:W-:Y:S01]  /*ca80*/  ISETP.GT.AND P2, PT, R51, 0x30, PT ;  /* 0x000000303300780c */ /* 0x000fe20003f44270 */
[----:B------:R-:W-:-:S03]  /*ca90*/  FMUL.FTZ R6, R26, UR5 ;  /* 0x000000051a067c20 */ /* 0x000fc60008410000 */
[----:B------:R-:W-:Y:S02]  /*caa0*/  FSEL R136, R136, -INF , P2 ;  /* 0xff80000088887808 */ /* 0x000fe40001000000 */
[----:B------:R-:W-:Y:S01]  /*cab0*/  ISETP.GT.AND P2, PT, R51, 0x40, PT ;  /* 0x000000403300780c */ /* 0x000fe20003f44270 */
[----:B-1----:R-:W0:Y:S03]  /*cac0*/  MUFU.TANH R120, R80 ;  /* 0x0000005000787308 */ /* 0x002e260000002400 */
[----:B------:R-:W-:Y:S02]  /*cad0*/  FSEL R37, R37, -INF , P2 ;  /* 0xff80000025257808 */ /* 0x000fe40001000000 */
[----:B------:R-:W-:-:S03]  /*cae0*/  ISETP.GT.AND P2, PT, R51, 0x50, PT ;  /* 0x000000503300780c */ /* 0x000fc60003f44270 */
[----:B------:R-:W1:Y:S01]  /*caf0*/  MUFU.TANH R6, R6 ;  /* 0x0000000600067308 */ /* 0x000e620000002400 */
[----:B------:R-:W-:Y:S01]  /*cb00*/  FSEL R128, R128, -INF , P2 ;  /* 0xff80000080807808 */ /* 0x000fe20001000000 */
[----:B------:R-:W-:Y:S01]  /*cb10*/  FMUL.FTZ R26, R29, UR5 ;  /* 0x000000051d1a7c20 */ /* 0x000fe20008410000 */
[----:B------:R-:W-:Y:S01]  /*cb20*/  ISETP.GT.AND P2, PT, R51, 0x60, PT ;  /* 0x000000603300780c */ /* 0x000fe20003f44270 */
[----:B--2---:R-:W-:-:S03]  /*cb30*/  IMAD.IADD R25, R46, 0x1, R25 ;  /* 0x000000012e197824 */ /* 0x004fc600078e0219 */
[----:B------:R-:W-:Y:S01]  /*cb40*/  FSEL R124, R124, -INF , P2 ;  /* 0xff8000007c7c7808 */ /* 0x000fe20001000000 */
[----:B------:R-:W2:Y:S01]  /*cb50*/  MUFU.TANH R26, R26 ;  /* 0x0000001a001a7308 */ /* 0x000ea20000002400 */
[C---:B------:R-:W-:Y:S02]  /*cb60*/  ISETP.GT.AND P2, PT, R51.reuse, 0x70, PT ;  /* 0x000000703300780c */ /* 0x040fe40003f44270 */
[----:B------:R-:W-:Y:S02]  /*cb70*/  ISETP.GT.AND P3, PT, R51, 0x1, PT ;  /* 0x000000013300780c */ /* 0x000fe40003f64270 */
[----:B0-----:R-:W-:Y:S02]  /*cb80*/  FSEL R120, R120, -INF , P2 ;  /* 0xff80000078787808 */ /* 0x001fe40001000000 */
[----:B------:R-:W-:Y:S02]  /*cb90*/  ISETP.GT.AND P2, PT, R25, RZ, PT ;  /* 0x000000ff1900720c */ /* 0x000fe40003f44270 */
[----:B------:R-:W-:-:S02]  /*cba0*/  ISETP.GT.AND P4, PT, R51, 0x8, PT ;  /* 0x000000083300780c */ /* 0x000fc40003f84270 */
[----:B-1----:R-:W-:Y:S02]  /*cbb0*/  FSEL R53, R6, -INF , P2 ;  /* 0xff80000006357808 */ /* 0x002fe40001000000 */
[----:B------:R-:W-:Y:S02]  /*cbc0*/  FSEL R54, R121, -INF , P3 ;  /* 0xff80000079367808 */ /* 0x000fe40001800000 */
[----:B------:R-:W-:Y:S02]  /*cbd0*/  FMNMX.FTZ R6, R148, R11, !PT ;  /* 0x0000000b94067209 */ /* 0x000fe40007810000 */
[----:B------:R-:W-:Y:S02]  /*cbe0*/  ISETP.GT.AND P1, PT, R51, 0x9, PT ;  /* 0x000000093300780c */ /* 0x000fe40003f24270 */
[----:B------:R-:W-:Y:S02]  /*cbf0*/  FSEL R150, R150, -INF , P4 ;  /* 0xff80000096967808 */ /* 0x000fe40002000000 */
[----:B------:R-:W-:Y:S01]  /*cc00*/  FMNMX.FTZ R6, R54, R6, !PT ;  /* 0x0000000636067209 */ /* 0x000fe20007810000 */
[----:B------:R-:W-:Y:S01]  /*cc10*/  FMUL.FTZ R7, R30, UR5 ;  /* 0x000000051e077c20 */ /* 0x000fe20008410000 */
[----:B--2---:R-:W-:Y:S01]  /*cc20*/  FSEL R52, R26, -INF , P1 ;  /* 0xff8000001a347808 */ /* 0x004fe20000800000 */
[----:B------:R-:W-:Y:S01]  /*cc30*/  FMUL.FTZ R30, R41, UR5 ;  /* 0x00000005291e7c20 */ /* 0x000fe20008410000 */
[----:B------:R-:W-:-:S02]  /*cc40*/  FMNMX.FTZ R6, R150, R6, !PT ;  /* 0x0000000696067209 */ /* 0x000fc40007810000 */
[C---:B------:R-:W-:Y:S02]  /*cc50*/  ISETP.GT.AND P3, PT, R51.reuse, 0x11, PT ;  /* 0x000000113300780c */ /* 0x040fe40003f64270 */
[----:B------:R-:W-:Y:S01]  /*cc60*/  FMNMX.FTZ R6, R52, R6, !PT ;  /* 0x0000000634067209 */ /* 0x000fe20007810000 */
[----:B------:R-:W0:Y:S01]  /*cc70*/  MUFU.TANH R30, R30 ;  /* 0x0000001e001e7308 */ /* 0x000e220000002400 */
[----:B------:R-:W-:Y:S01]  /*cc80*/  FMUL.FTZ R41, R50, UR5 ;  /* 0x0000000532297c20 */ /* 0x000fe20008410000 */
[----:B------:R-:W-:Y:S02]  /*cc90*/  ISETP.GT.AND P4, PT, R51, 0x18, PT ;  /* 0x000000183300780c */ /* 0x000fe40003f84270 */
[----:B------:R-:W-:Y:S02]  /*cca0*/  FSEL R50, R27, -INF , P3 ;  /* 0xff8000001b327808 */ /* 0x000fe40001800000 */
[----:B------:R-:W-:Y:S02]  /*ccb0*/  FMNMX.FTZ R6, R144, R6, !PT ;  /* 0x0000000690067209 */ /* 0x000fe40007810000 */
[----:B------:R-:W-:-:S02]  /*ccc0*/  ISETP.GT.AND P1, PT, R51, 0x19, PT ;  /* 0x000000193300780c */ /* 0x000fc40003f24270 */
[----:B------:R-:W-:Y:S02]  /*ccd0*/  FSEL R146, R146, -INF , P4 ;  /* 0xff80000092927808 */ /* 0x000fe40002000000 */
[----:B------:R-:W-:Y:S02]  /*cce0*/  FMNMX.FTZ R6, R50, R6, !PT ;  /* 0x0000000632067209 */ /* 0x000fe40007810000 */
[----:B------:R-:W-:Y:S02]  /*ccf0*/  FSEL R48, R28, -INF , P1 ;  /* 0xff8000001c307808 */ /* 0x000fe40000800000 */
[----:B------:R-:W-:Y:S02]  /*cd00*/  FMNMX.FTZ R6, R146, R6, !PT ;  /* 0x0000000692067209 */ /* 0x000fe40007810000 */
[----:B------:R-:W-:Y:S02]  /*cd10*/  ISETP.GT.AND P3, PT, R51, 0x21, PT ;  /* 0x000000213300780c */ /* 0x000fe40003f64270 */
[----:B------:R-:W-:-:S02]  /*cd20*/  FMNMX.FTZ R6, R48, R6, !PT ;  /* 0x0000000630067209 */ /* 0x000fc40007810000 */
[C---:B------:R-:W-:Y:S02]  /*cd30*/  ISETP.GT.AND P4, PT, R51.reuse, 0x28, PT ;  /* 0x000000283300780c */ /* 0x040fe40003f84270 */
[----:B0-----:R-:W-:Y:S02]  /*cd40*/  FSEL R46, R30, -INF , P3 ;  /* 0xff8000001e2e7808 */ /* 0x001fe40001800000 */
[----:B------:R-:W-:Y:S02]  /*cd50*/  FMNMX.FTZ R6, R140, R6, !PT ;  /* 0x000000068c067209 */ /* 0x000fe40007810000 */
[----:B------:R-:W-:Y:S02]  /*cd60*/  ISETP.GT.AND P1, PT, R51, 0x29, PT ;  /* 0x000000293300780c */ /* 0x000fe40003f24270 */
[----:B------:R-:W-:Y:S02]  /*cd70*/  FSEL R142, R142, -INF , P4 ;  /* 0xff8000008e8e7808 */ /* 0x000fe40002000000 */
[----:B------:R-:W-:Y:S01]  /*cd80*/  FMNMX.FTZ R6, R46, R6, !PT ;  /* 0x000000062e067209 */ /* 0x000fe20007810000 */
[----:B------:R-:W0:Y:S01]  /*cd90*/  MUFU.TANH R40, R40 ;  /* 0x0000002800287308 */ /* 0x000e220000002400 */
[----:B------:R-:W-:-:S02]  /*cda0*/  FSEL R44, R44, -INF , P1 ;  /* 0xff8000002c2c7808 */ /* 0x000fc40000800000 */
[----:B------:R-:W-:Y:S01]  /*cdb0*/  FMNMX.FTZ R6, R142, R6, !PT ;  /* 0x000000068e067209 */ /* 0x000fe20007810000 */
[----:B------:R-:W-:Y:S01]  /*cdc0*/  FMUL.FTZ R134, R60, UR5 ;  /* 0x000000053c867c20 */ /* 0x000fe20008410000 */
[C---:B------:R-:W-:Y:S02]  /*cdd0*/  ISETP.GT.AND P3, PT, R51.reuse, 0x31, PT ;  /* 0x000000313300780c */ /* 0x040fe40003f64270 */
[----:B------:R-:W-:Y:S01]  /*cde0*/  FMNMX.FTZ R6, R44, R6, !PT ;  /* 0x000000062c067209 */ /* 0x000fe20007810000 */
[----:B------:R-:W1:Y:S01]  /*cdf0*/  MUFU.TANH R132, R132 ;  /* 0x0000008400847308 */ /* 0x000e620000002400 */
[----:B------:R-:W-:Y:S01]  /*ce00*/  ISETP.GT.AND P4, PT, R51, 0x38, PT ;  /* 0x000000383300780c */ /* 0x000fe20003f84270 */
[----:B------:R-:W-:Y:S01]  /*ce10*/  FMUL.FTZ R36, R61, UR5 ;  /* 0x000000053d247c20 */ /* 0x000fe20008410000 */
[----:B------:R-:W-:Y:S02]  /*ce20*/  FSEL R42, R42, -INF , P3 ;  /* 0xff8000002a2a7808 */ /* 0x000fe40001800000 */
[----:B------:R-:W-:-:S02]  /*ce30*/  FMNMX.FTZ R6, R136, R6, !PT ;  /* 0x0000000688067209 */ /* 0x000fc40007810000 */
[----:B------:R-:W-:Y:S01]  /*ce40*/  ISETP.GT.AND P1, PT, R51, 0x39, PT ;  /* 0x000000393300780c */ /* 0x000fe20003f24270 */
[----:B------:R-:W2:Y:S01]  /*ce50*/  MUFU.TANH R134, R134 ;  /* 0x0000008600867308 */ /* 0x000ea20000002400 */
[----:B------:R-:W-:Y:S02]  /*ce60*/  FSEL R138, R138, -INF , P4 ;  /* 0xff8000008a8a7808 */ /* 0x000fe40002000000 */
[----:B------:R-:W-:Y:S01]  /*ce70*/  FMNMX.FTZ R6, R42, R6, !PT ;  /* 0x000000062a067209 */ /* 0x000fe20007810000 */
[----:B------:R-:W-:Y:S01]  /*ce80*/  FMUL.FTZ R8, R34, UR5 ;  /* 0x0000000522087c20 */ /* 0x000fe20008410000 */
[----:B0-----:R-:W-:Y:S01]  /*ce90*/  FSEL R40, R40, -INF , P1 ;  /* 0xff80000028287808 */ /* 0x001fe20000800000 */
[----:B------:R-:W-:Y:S01]  /*cea0*/  FMUL.FTZ R34, R65, UR5 ;  /* 0x0000000541227c20 */ /* 0x000fe20008410000 */
[----:B------:R-:W-:Y:S01]  /*ceb0*/  FMNMX.FTZ R6, R138, R6, !PT ;  /* 0x000000068a067209 */ /* 0x000fe20007810000 */
[----:B------:R-:W0:Y:S01]  /*cec0*/  MUFU.TANH R36, R36 ;  /* 0x0000002400247308 */ /* 0x000e220000002400 */
[----:B------:R-:W-:Y:S01]  /*ced0*/  ISETP.GT.AND P3, PT, R51, 0x41, PT ;  /* 0x000000413300780c */ /* 0x000fe20003f64270 */
[----:B------:R-:W-:Y:S01]  /*cee0*/  FMUL.FTZ R130, R68, UR5 ;  /* 0x0000000544827c20 */ /* 0x000fe20008410000 */
[----:B------:R-:W-:Y:S01]  /*cef0*/  FMNMX.FTZ R6, R40, R6, !PT ;  /* 0x0000000628067209 */ /* 0x000fe20007810000 */
[----:B------:R-:W-:Y:S01]  /*cf00*/  FMUL.FTZ R32, R69, UR5 ;  /* 0x0000000545207c20 */ /* 0x000fe20008410000 */
[----:B------:R-:W-:-:S02]  /*cf10*/  ISETP.GT.AND P4, PT, R51, 0x48, PT ;  /* 0x000000483300780c */ /* 0x000fc40003f84270 */
[----:B-1----:R-:W-:Y:S01]  /*cf20*/  FSEL R132, R132, -INF , P3 ;  /* 0xff80000084847808 */ /* 0x002fe20001800000 */
[----:B------:R-:W1:Y:S01]  /*cf30*/  MUFU.TANH R34, R34 ;  /* 0x0000002200227308 */ /* 0x000e620000002400 */
[----:B------:R-:W-:Y:S02]  /*cf40*/  FMNMX.FTZ R6, R37, R6, !PT ;  /* 0x0000000625067209 */ /* 0x000fe40007810000 */
[----:B------:R-:W-:Y:S02]  /*cf50*/  ISETP.GT.AND P1, PT, R51, 0x49, PT ;  /* 0x000000493300780c */ /* 0x000fe40003f24270 */
[----:B--2---:R-:W-:Y:S02]  /*cf60*/  FSEL R134, R134, -INF , P4 ;  /* 0xff80000086867808 */ /* 0x004fe40002000000 */
[----:B------:R-:W-:Y:S01]  /*cf70*/  FMNMX.FTZ R6, R132, R6, !PT ;  /* 0x0000000684067209 */ /* 0x000fe20007810000 */
[----:B------:R-:W2:Y:S01]  /*cf80*/  MUFU.TANH R130, R130 ;  /* 0x0000008200827308 */ /* 0x000ea20000002400 */
[----:B0-----:R-:W-:Y:S01]  /*cf90*/  FSEL R36, R36, -INF , P1 ;  /* 0xff80000024247808 */ /* 0x001fe20000800000 */
[----:B------:R-:W-:Y:S01]  /*cfa0*/  FMUL.FTZ R45, R73, UR5 ;  /* 0x00000005492d7c20 */ /* 0x000fe20008410000 */
[----:B------:R-:W-:-:S05]  /*cfb0*/  FMNMX.FTZ R6, R134, R6, !PT ;  /* 0x0000000686067209 */ /* 0x000fca0007810000 */
[----:B------:R-:W0:Y:S01]  /*cfc0*/  MUFU.TANH R32, R32 ;  /* 0x0000002000207308 */ /* 0x000e220000002400 */
[----:B------:R-:W-:Y:S01]  /*cfd0*/  ISETP.GT.AND P3, PT, R51, 0x51, PT ;  /* 0x000000513300780c */ /* 0x000fe20003f64270 */
[----:B------:R-:W-:Y:S01]  /*cfe0*/  FMUL.FTZ R126, R76, UR5 ;  /* 0x000000054c7e7c20 */ /* 0x000fe20008410000 */
[----:B------:R-:W-:Y:S01]  /*cff0*/  FMNMX.FTZ R6, R36, R6, !PT ;  /* 0x0000000624067209 */ /* 0x000fe20007810000 */
[----:B------:R-:W-:Y:S01]  /*d000*/  FMUL.FTZ R143, R47, UR5 ;  /* 0x000000052f8f7c20 */ /* 0x000fe20008410000 */
[----:B------:R-:W-:Y:S01]  /*d010*/  ISETP.GT.AND P4, PT, R51, 0x58, PT ;  /* 0x000000583300780c */ /* 0x000fe20003f84270 */
[----:B------:R-:W-:Y:S01]  /*d020*/  FMUL.FTZ R47, R77, UR5 ;  /* 0x000000054d2f7c20 */ /* 0x000fe20008410000 */
[----:B-1----:R-:W-:Y:S01]  /*d030*/  FSEL R34, R34, -INF , P3 ;  /* 0xff80000022227808 */ /* 0x002fe20001800000 */
[----:B------:R-:W1:Y:S01]  /*d040*/  MUFU.TANH R45, R45 ;  /* 0x0000002d002d7308 */ /* 0x000e620000002400 */
[----:B------:R-:W-:Y:S02]  /*d050*/  FMNMX.FTZ R6, R128, R6, !PT ;  /* 0x0000000680067209 */ /* 0x000fe40007810000 */
[----:B------:R-:W-:-:S02]  /*d060*/  ISETP.GT.AND P1, PT, R51, 0x59, PT ;  /* 0x000000593300780c */ /* 0x000fc40003f24270 */
        /* <DEDUP_REMOVED lines=11> */
[----:B------:R-:W-:Y:S02]  /*d120*/  ISETP.GT.AND P4, PT, R51, 0x68, PT ;  /* 0x000000683300780c */ /* 0x000fe40003f84270 */
[----:B-1----:R-:W-:Y:S01]  /*d130*/  FSEL R30, R45, -INF , P3 ;  /* 0xff8000002d1e7808 */ /* 0x002fe20001800000 */
[----:B------:R-:W1:Y:S01]  /*d140*/  MUFU.TANH R49, R49 ;  /* 0x0000003100317308 */ /* 0x000e620000002400 */
[----:B------:R-:W-:Y:S02]  /*d150*/  FMNMX.FTZ R6, R124, R6, !PT ;  /* 0x000000067c067209 */ /* 0x000fe40007810000 */
[----:B------:R-:W-:-:S02]  /*d160*/  ISETP.GT.AND P1, PT, R51, 0x69, PT ;  /* 0x000000693300780c */ /* 0x000fc40003f24270 */
[----:B--2---:R-:W-:Y:S02]  /*d170*/  FSEL R126, R126, -INF , P4 ;  /* 0xff8000007e7e7808 */ /* 0x004fe40002000000 */
[----:B------:R-:W-:Y:S01]  /*d180*/  FMNMX.FTZ R6, R30, R6, !PT ;  /* 0x000000061e067209 */ /* 0x000fe20007810000 */
[----:B------:R-:W2:Y:S01]  /*d190*/  MUFU.TANH R122, R122 ;  /* 0x0000007a007a7308 */ /* 0x000ea20000002400 */
[----:B0-----:R-:W-:Y:S02]  /*d1a0*/  FSEL R28, R47, -INF , P1 ;  /* 0xff8000002f1c7808 */ /* 0x001fe40000800000 */
[----:B------:R-:W-:-:S05]  /*d1b0*/  FMNMX.FTZ R6, R126, R6, !PT ;  /* 0x000000067e067209 */ /* 0x000fca0007810000 */
[----:B------:R-:W0:Y:S01]  /*d1c0*/  MUFU.TANH R56, R56 ;  /* 0x0000003800387308 */ /* 0x000e220000002400 */
[C---:B------:R-:W-:Y:S02]  /*d1d0*/  ISETP.GT.AND P3, PT, R51.reuse, 0x71, PT ;  /* 0x000000713300780c */ /* 0x040fe40003f64270 */
[----:B------:R-:W-:Y:S02]  /*d1e0*/  FMNMX.FTZ R6, R28, R6, !PT ;  /* 0x000000061c067209 */ /* 0x000fe40007810000 */
[----:B------:R-:W-:Y:S02]  /*d1f0*/  ISETP.GT.AND P4, PT, R51, 0x78, PT ;  /* 0x000000783300780c */ /* 0x000fe40003f84270 */
[----:B-1----:R-:W-:Y:S01]  /*d200*/  FSEL R26, R49, -INF , P3 ;  /* 0xff800000311a7808 */ /* 0x002fe20001800000 */
[----:B------:R-:W1:Y:S01]  /*d210*/  MUFU.TANH R7, R7 ;  /* 0x0000000700077308 */ /* 0x000e620000002400 */
[----:B------:R-:W-:Y:S02]  /*d220*/  FMNMX.FTZ R6, R120, R6, !PT ;  /* 0x0000000678067209 */ /* 0x000fe40007810000 */
[----:B------:R-:W-:-:S02]  /*d230*/  ISETP.GT.AND P1, PT, R51, 0x79, PT ;  /* 0x000000793300780c */ /* 0x000fc40003f24270 */
[----:B--2---:R-:W-:Y:S02]  /*d240*/  FSEL R122, R122, -INF , P4 ;  /* 0xff8000007a7a7808 */ /* 0x004fe40002000000 */
[----:B------:R-:W-:Y:S02]  /*d250*/  FMNMX.FTZ R6, R26, R6, !PT ;  /* 0x000000061a067209 */ /* 0x000fe40007810000 */
[----:B0-----:R-:W-:Y:S02]  /*d260*/  FSEL R56, R56, -INF , P1 ;  /* 0xff80000038387808 */ /* 0x001fe40000800000 */
[----:B------:R-:W-:Y:S02]  /*d270*/  FMNMX.FTZ R6, R122, R6, !PT ;  /* 0x000000067a067209 */ /* 0x000fe40007810000 */
[----:B------:R-:W-:Y:S02]  /*d280*/  ISETP.GT.AND P4, PT, R25, 0x8, PT ;  /* 0x000000081900780c */ /* 0x000fe40003f84270 */
[----:B------:R-:W-:-:S02]  /*d290*/  FMNMX.FTZ R6, R56, R6, !PT ;  /* 0x0000000638067209 */ /* 0x000fc40007810000 */
[----:B-1----:R-:W-:-:S03]  /*d2a0*/  FSEL R51, R7, -INF , P4 ;  /* 0xff80000007337808 */ /* 0x002fc60002000000 */
[----:B------:R-:W0:Y:S01]  /*d2b0*/  SHFL.BFLY PT, R7, R6, 0x2, 0x1f ;  /* 0x0c401f0006077f89 */ /* 0x000e2200000e0000 */
[----:B------:R-:W1:Y:S08]  /*d2c0*/  MUFU.TANH R8, R8 ;  /* 0x0000000800087308 */ /* 0x000e700000002400 */
[----:B------:R-:W2:Y:S01]  /*d2d0*/  MUFU.TANH R24, R24 ;  /* 0x0000001800187308 */ /* 0x000ea20000002400 */
[----:B------:R-:W-:-:S04]  /*d2e0*/  ISETP.GT.AND P2, PT, R25, 0x10, PT ;  /* 0x000000101900780c */ /* 0x000fc80003f44270 */
[----:B-1----:R-:W-:Y:S02]  /*d2f0*/  FSEL R49, R8, -INF , P2 ;  /* 0xff80000008317808 */ /* 0x002fe40001000000 */
[----:B0-----:R-:W-:Y:S02]  /*d300*/  FMNMX.FTZ R7, R6, R7, !PT ;  /* 0x0000000706077209 */ /* 0x001fe40007810000 */
[----:B------:R-:W-:-:S03]  /*d310*/  ISETP.GT.AND P2, PT, R25, 0x20, PT ;  /* 0x000000201900780c */ /* 0x000fc60003f44270 */
[----:B------:R-:W0:Y:S01]  /*d320*/  SHFL.BFLY PT, R6, R7, 0x1, 0x1f ;  /* 0x0c201f0007067f89 */ /* 0x000e2200000e0000 */
[----:B--2---:R-:W-:Y:S02]  /*d330*/  FSEL R45, R24, -INF , P2 ;  /* 0xff800000182d7808 */ /* 0x004fe40001000000 */
[----:B------:R-:W1:Y:S01]  /*d340*/  LDC R24, c[0x0][0x988] ;  /* 0x00026200ff187b82 */ /* 0x000e620000000800 */
[----:B------:R-:W2:Y:S01]  /*d350*/  MUFU.TANH R149, R149 ;  /* 0x0000009500957308 */ /* 0x000ea20000002400 */
[----:B------:R-:W-:Y:S01]  /*d360*/  FMUL.FTZ R151, R31, UR5 ;  /* 0x000000051f977c20 */ /* 0x000fe20008410000 */
[----:B------:R-:W-:Y:S01]  /*d370*/  FMUL.FTZ R145, R35, UR5 ;  /* 0x0000000523917c20 */ /* 0x000fe20008410000 */
[----:B------:R-:W-:-:S05]  /*d380*/  ISETP.GT.AND P3, PT, R25, 0x1, PT ;  /* 0x000000011900780c */ /* 0x000fca0003f64270 */
[----:B------:R-:W3:Y:S01]  /*d390*/  MUFU.TANH R151, R151 ;  /* 0x0000009700977308 */ /* 0x000ee20000002400 */
[----:B0-----:R-:W-:-:S04]  /*d3a0*/  FMNMX.FTZ R7, R7, R6, !PT ;  /* 0x0000000607077209 */ /* 0x001fc80007810000 */
[C---:B------:R-:W-:Y:S01]  /*d3b0*/  FSETP.NEU.FTZ.AND P6, PT, R7.reuse, -INF , PT ;  /* 0xff8000000700780b */ /* 0x040fe20003fdd000 */
[----:B-1----:R-:W-:Y:S01]  /*d3c0*/  FMUL.FTZ R8, R7, R24 ;  /* 0x0000001807087220 */ /* 0x002fe20000410000 */
[----:B------:R-:W-:-:S04]  /*d3d0*/  FMUL.FTZ R9, R38, UR5 ;  /* 0x0000000526097c20 */ /* 0x000fc80008410000 */
[----:B------:R-:W-:Y:S01]  /*d3e0*/  FSEL R8, R8, RZ, P6 ;  /* 0x000000ff08087208 */ /* 0x000fe20003000000 */
[----:B------:R-:W0:Y:S01]  /*d3f0*/  MUFU.TANH R145, R145 ;  /* 0x0000009100917308 */ /* 0x000e220000002400 */
[----:B--2---:R-:W-:-:S03]  /*d400*/  FSEL R149, R149, -INF , P3 ;  /* 0xff80000095957808 */ /* 0x004fc60001800000 */
[-CC-:B------:R-:W-:Y:S01]  /*d410*/  FFMA.FTZ R148, R148, R24.reuse, -R8.reuse ;  /* 0x0000001894947223 */ /* 0x180fe20000010808 */
        /* <DEDUP_REMOVED lines=30> */
[----:B------:R-:W-:Y:S01]  /*d600*/  FFMA.FTZ R56, R56, R24, -R8 ;  /* 0x0000001838387223 */ /* 0x000fe20000010808 */
[----:B------:R-:W-:Y:S01]  /*d610*/  FMNMX.FTZ R8, R53, R10, !PT ;  /* 0x0000000a35087209 */ /* 0x000fe20007810000 */
[----:B------:R-:W1:Y:S01]  /*d620*/  MUFU.TANH R9, R9 ;  /* 0x0000000900097308 */ /* 0x000e620000002400 */
[----:B------:R-:W-:-:S02]  /*d630*/  ISETP.GT.AND P1, PT, R25, 0x9, PT ;  /* 0x000000091900780c */ /* 0x000fc40003f24270 */
[----:B------:R-:W-:Y:S02]  /*d640*/  FMNMX.FTZ R8, R149, R8, !PT ;  /* 0x0000000895087209 */ /* 0x000fe40007810000 */
[----:B---3--:R-:W-:Y:S02]  /*d650*/  FSEL R151, R151, -INF , P1 ;  /* 0xff80000097977808 */ /* 0x008fe40000800000 */
[----:B------:R-:W-:Y:S01]  /*d660*/  FMNMX.FTZ R8, R51, R8, !PT ;  /* 0x0000000833087209 */ /* 0x000fe20007810000 */
[----:B------:R-:W2:Y:S01]  /*d670*/  MUFU.TANH R147, R147 ;  /* 0x0000009300937308 */ /* 0x000ea20000002400 */
[----:B------:R-:W-:Y:S02]  /*d680*/  ISETP.GT.AND P3, PT, R25, 0x11, PT ;  /* 0x000000111900780c */ /* 0x000fe40003f64270 */
[----:B------:R-:W-:Y:S02]  /*d690*/  FMNMX.FTZ R8, R151, R8, !PT ;  /* 0x0000000897087209 */ /* 0x000fe40007810000 */
[----:B------:R-:W-:-:S02]  /*d6a0*/  ISETP.GT.AND P4, PT, R25, 0x18, PT ;  /* 0x000000181900780c */ /* 0x000fc40003f84270 */
[----:B0-----:R-:W-:Y:S01]  /*d6b0*/  FSEL R145, R145, -INF , P3 ;  /* 0xff80000091917808 */ /* 0x001fe20001800000 */
[----:B------:R-:W0:Y:S01]  /*d6c0*/  MUFU.TANH R141, R141 ;  /* 0x0000008d008d7308 */ /* 0x000e220000002400 */
[----:B------:R-:W-:Y:S02]  /*d6d0*/  FMNMX.FTZ R8, R49, R8, !PT ;  /* 0x0000000831087209 */ /* 0x000fe40007810000 */
[----:B------:R-:W-:Y:S02]  /*d6e0*/  ISETP.GT.AND P1, PT, R25, 0x19, PT ;  /* 0x000000191900780c */ /* 0x000fe40003f24270 */
[----:B-1----:R-:W-:Y:S02]  /*d6f0*/  FSEL R47, R9, -INF , P4 ;  /* 0xff800000092f7808 */ /* 0x002fe40002000000 */
[----:B------:R-:W-:Y:S01]  /*d700*/  FMNMX.FTZ R8, R145, R8, !PT ;  /* 0x0000000891087209 */ /* 0x000fe20007810000 */
[----:B------:R-:W1:Y:S01]  /*d710*/  MUFU.TANH R43, R43 ;  /* 0x0000002b002b7308 */ /* 0x000e620000002400 */
[----:B--2---:R-:W-:-:S02]  /*d720*/  FSEL R147, R147, -INF , P1 ;  /* 0xff80000093937808 */ /* 0x004fc40000800000 */
[----:B------:R-:W-:-:S05]  /*d730*/  FMNMX.FTZ R8, R47, R8, !PT ;  /* 0x000000082f087209 */ /* 0x000fca0007810000 */
[----:B------:R-:W2:Y:S01]  /*d740*/  MUFU.TANH R143, R143 ;  /* 0x0000008f008f7308 */ /* 0x000ea20000002400 */
[----:B------:R-:W-:Y:S02]  /*d750*/  ISETP.GT.AND P3, PT, R25, 0x21, PT ;  /* 0x000000211900780c */ /* 0x000fe40003f64270 */
[----:B------:R-:W-:-:S05]  /*d760*/  FMNMX.FTZ R8, R147, R8, !PT ;  /* 0x0000000893087209 */ /* 0x000fca0007810000 */
[----:B------:R-:W3:Y:S01]  /*d770*/  MUFU.TANH R41, R41 ;  /* 0x0000002900297308 */ /* 0x000ee20000002400 */
[----:B------:R-:W-:Y:S01]  /*d780*/  ISETP.GT.AND P4, PT, R25, 0x28, PT ;  /* 0x000000281900780c */ /* 0x000fe20003f84270 */
[----:B------:R-:W-:Y:S01]  /*d790*/  FMUL.FTZ R139, R55, UR5 ;  /* 0x00000005378b7c20 */ /* 0x000fe20008410000 */
[----:B0-----:R-:W-:Y:S02]  /*d7a0*/  FSEL R141, R141, -INF , P3 ;  /* 0xff8000008d8d7808 */ /* 0x001fe40001800000 */
[----:B------:R-:W-:-:S03]  /*d7b0*/  FMNMX.FTZ R8, R45, R8, !PT ;  /* 0x000000082d087209 */ /* 0x000fc60007810000 */
[----:B------:R-:W0:Y:S01]  /*d7c0*/  MUFU.TANH R137, R137 ;  /* 0x0000008900897308 */ /* 0x000e220000002400 */
[----:B------:R-:W-:Y:S01]  /*d7d0*/  ISETP.GT.AND P1, PT, R25, 0x29, PT ;  /* 0x000000291900780c */ /* 0x000fe20003f24270 */
[----:B------:R-:W-:Y:S01]  /*d7e0*/  FMUL.FTZ R38, R58, UR5 ;  /* 0x000000053a267c20 */ /* 0x000fe20008410000 */
[----:B-1----:R-:W-:Y:S02]  /*d7f0*/  FSEL R43, R43, -INF , P4 ;  /* 0xff8000002b2b7808 */ /* 0x002fe40002000000 */
[----:B------:R-:W-:-:S03]  /*d800*/  FMNMX.FTZ R8, R141, R8, !PT ;  /* 0x000000088d087209 */ /* 0x000fc60007810000 */
[----:B------:R-:W1:Y:S01]  /*d810*/  MUFU.TANH R39, R39 ;  /* 0x0000002700277308 */ /* 0x000e620000002400 */
[----:B------:R-:W-:Y:S01]  /*d820*/  ISETP.GT.AND P2, PT, R25, 0x30, PT ;  /* 0x000000301900780c */ /* 0x000fe20003f44270 */
[----:B------:R-:W-:Y:S01]  /*d830*/  FMUL.FTZ R133, R59, UR5 ;  /* 0x000000053b857c20 */ /* 0x000fe20008410000 */
[----:B--2---:R-:W-:Y:S02]  /*d840*/  FSEL R143, R143, -INF , P1 ;  /* 0xff8000008f8f7808 */ /* 0x004fe40000800000 */
[----:B------:R-:W-:-:S03]  /*d850*/  FMNMX.FTZ R8, R43, R8, !PT ;  /* 0x000000082b087209 */ /* 0x000fc60007810000 */
[----:B------:R-:W2:Y:S01]  /*d860*/  MUFU.TANH R139, R139 ;  /* 0x0000008b008b7308 */ /* 0x000ea20000002400 */
[----:B------:R-:W-:Y:S01]  /*d870*/  ISETP.GT.AND P3, PT, R25, 0x31, PT ;  /* 0x000000311900780c */ /* 0x000fe20003f64270 */
[----:B------:R-:W-:Y:S01]  /*d880*/  FMUL.FTZ R35, R62, UR5 ;  /* 0x000000053e237c20 */ /* 0x000fe20008410000 */
[----:B---3--:R-:W-:Y:S02]  /*d890*/  FSEL R41, R41, -INF , P2 ;  /* 0xff80000029297808 */ /* 0x008fe40001000000 */
[----:B------:R-:W-:-:S03]  /*d8a0*/  FMNMX.FTZ R8, R143, R8, !PT ;  /* 0x000000088f087209 */ /* 0x000fc60007810000 */
        /* <DEDUP_REMOVED lines=36> */
[----:B------:R-:W-:Y:S02]  /*daf0*/  ISETP.GT.AND P3, PT, R25, 0x51, PT ;  /* 0x000000511900780c */ /* 0x000fe40003f64270 */
[----:B---3--:R-:W-:Y:S02]  /*db00*/  FSEL R33, R33, -INF , P2 ;  /* 0xff80000021217808 */ /* 0x008fe40001000000 */
[----:B------:R-:W-:-:S03]  /*db10*/  FMNMX.FTZ R8, R135, R8, !PT ;  /* 0x0000000887087209 */ /* 0x000fc60007810000 */
[----:B------:R-:W3:Y:S01]  /*db20*/  MUFU.TANH R29, R29 ;  /* 0x0000001d001d7308 */ /* 0x000ee20000002400 */
[----:B------:R-:W-:Y:S01]  /*db30*/  FMUL.FTZ R78, R78, UR5 ;  /* 0x000000054e4e7c20 */ /* 0x000fe20008410000 */
[----:B------:R-:W-:Y:S01]  /*db40*/  ISETP.GT.AND P4, PT, R25, 0x58, PT ;  /* 0x000000581900780c */ /* 0x000fe20003f84270 */
[----:B------:R-:W-:Y:S01]  /*db50*/  FMUL.FTZ R79, R79, UR5 ;  /* 0x000000054f4f7c20 */ /* 0x000fe20008410000 */
[----:B0-----:R-:W-:Y:S02]  /*db60*/  FSEL R129, R129, -INF , P3 ;  /* 0xff80000081817808 */ /* 0x001fe40001800000 */
[----:B------:R-:W-:Y:S02]  /*db70*/  FMNMX.FTZ R8, R33, R8, !PT ;  /* 0x0000000821087209 */ /* 0x000fe40007810000 */
[----:B------:R-:W0:Y:S01]  /*db80*/  MUFU.TANH R125, R125 ;  /* 0x0000007d007d7308 */ /* 0x000e220000002400 */
[----:B------:R-:W-:Y:S01]  /*db90*/  FSEL R6, R7, RZ, P6 ;  /* 0x000000ff07067208 */ /* 0x000fe20003000000 */
[----:B------:R-:W-:Y:S01]  /*dba0*/  FMUL.FTZ R121, R82, UR5 ;  /* 0x0000000552797c20 */ /* 0x000fe20008410000 */
[----:B------:R-:W-:-:S02]  /*dbb0*/  ISETP.GT.AND P1, PT, R25, 0x59, PT ;  /* 0x000000591900780c */ /* 0x000fc40003f24270 */
[----:B-1----:R-:W-:Y:S02]  /*dbc0*/  FSEL R31, R31, -INF , P4 ;  /* 0xff8000001f1f7808 */ /* 0x002fe40002000000 */
[----:B------:R-:W-:Y:S01]  /*dbd0*/  FMNMX.FTZ R8, R129, R8, !PT ;  /* 0x0000000881087209 */ /* 0x000fe20007810000 */
[----:B------:R-:W1:Y:S01]  /*dbe0*/  MUFU.TANH R27, R78 ;  /* 0x0000004e001b7308 */ /* 0x000e620000002400 */
[----:B------:R-:W-:Y:S01]  /*dbf0*/  ISETP.GT.AND P2, PT, R25, 0x60, PT ;  /* 0x000000601900780c */ /* 0x000fe20003f44270 */
[----:B------:R-:W-:Y:S01]  /*dc00*/  FADD.FTZ R6, -R6, R11 ;  /* 0x0000000b06067221 */ /* 0x000fe20000010100 */
[----:B--2---:R-:W-:Y:S01]  /*dc10*/  FSEL R131, R131, -INF , P1 ;  /* 0xff80000083837808 */ /* 0x004fe20000800000 */
[----:B------:R-:W-:Y:S01]  /*dc20*/  FMUL.FTZ R11, R83, UR5 ;  /* 0x00000005530b7c20 */ /* 0x000fe20008410000 */
        /* <DEDUP_REMOVED lines=12> */
[----:B------:R-:W-:Y:S02]  /*dcf0*/  ISETP.GT.AND P1, PT, R25, 0x69, PT ;  /* 0x000000691900780c */ /* 0x000fe40003f24270 */
[----:B-1----:R-:W-:Y:S02]  /*dd00*/  FSEL R27, R27, -INF , P4 ;  /* 0xff8000001b1b7808 */ /* 0x002fe40002000000 */
[----:B------:R-:W-:-:S03]  /*dd10*/  FMNMX.FTZ R8, R125, R8, !PT ;  /* 0x000000087d087209 */ /* 0x000fc60007810000 */
[----:B------:R-:W1:Y:S01]  /*dd20*/  MUFU.TANH R123, R123 ;  /* 0x0000007b007b7308 */ /* 0x000e620000002400 */
[----:B------:R-:W-:Y:S02]  /*dd30*/  ISETP.GT.AND P2, PT, R25, 0x70, PT ;  /* 0x000000701900780c */ /* 0x000fe40003f44270 */
[----:B--2---:R-:W-:Y:S02]  /*dd40*/  FSEL R127, R79, -INF , P1 ;  /* 0xff8000004f7f7808 */ /* 0x004fe40000800000 */
[----:B------:R-:W-:-:S03]  /*dd50*/  FMNMX.FTZ R8, R27, R8, !PT ;  /* 0x000000081b087209 */ /* 0x000fc60007810000 */
[----:B------:R-:W2:Y:S01]  /*dd60*/  MUFU.TANH R9, R9 ;  /* 0x0000000900097308 */ /* 0x000ea20000002400 */
[----:B------:R-:W-:Y:S02]  /*dd70*/  ISETP.GT.AND P3, PT, R25, 0x71, PT ;  /* 0x000000711900780c */ /* 0x000fe40003f64270 */
[----:B---3--:R-:W-:Y:S02]  /*dd80*/  FSEL R121, R121, -INF , P2 ;  /* 0xff80000079797808 */ /* 0x008fe40001000000 */
[----:B------:R-:W-:Y:S02]  /*dd90*/  FMNMX.FTZ R8, R127, R8, !PT ;  /* 0x000000087f087209 */ /* 0x000fe40007810000 */
[----:B------:R-:W-:Y:S02]  /*dda0*/  ISETP.GT.AND P4, PT, R25, 0x78, PT ;  /* 0x000000781900780c */ /* 0x000fe40003f84270 */
[----:B0-----:R-:W-:Y:S02]  /*ddb0*/  FSEL R11, R11, -INF , P3 ;  /* 0xff8000000b0b7808 */ /* 0x001fe40001800000 */
[----:B------:R-:W-:-:S02]  /*ddc0*/  FMNMX.FTZ R8, R121, R8, !PT ;  /* 0x0000000879087209 */ /* 0x000fc40007810000 */
[----:B------:R-:W-:Y:S02]  /*ddd0*/  ISETP.GT.AND P5, PT, R25, 0x79, PT ;  /* 0x000000791900780c */ /* 0x000fe40003fa4270 */
[----:B-1----:R-:W-:Y:S02]  /*dde0*/  FSEL R123, R123, -INF , P4 ;  /* 0xff8000007b7b7808 */ /* 0x002fe40002000000 */
[----:B------:R-:W-:Y:S02]  /*ddf0*/  FMNMX.FTZ R8, R11, R8, !PT ;  /* 0x000000080b087209 */ /* 0x000fe40007810000 */
[----:B--2---:R-:W-:Y:S02]  /*de00*/  FSEL R9, R9, -INF , P5 ;  /* 0xff80000009097808 */ /* 0x004fe40002800000 */
[----:B------:R-:W-:-:S04]  /*de10*/  FMNMX.FTZ R8, R123, R8, !PT ;  /* 0x000000087b087209 */ /* 0x000fc80007810000 */
[----:B------:R-:W-:-:S05]  /*de20*/  FMNMX.FTZ R25, R9, R8, !PT ;  /* 0x0000000809197209 */ /* 0x000fca0007810000 */
[----:B------:R-:W0:Y:S02]  /*de30*/  SHFL.BFLY PT, R8, R25, 0x2, 0x1f ;  /* 0x0c401f0019087f89 */ /* 0x000e2400000e0000 */
[----:B0-----:R-:W-:-:S05]  /*de40*/  FMNMX.FTZ R25, R25, R8, !PT ;  /* 0x0000000819197209 */ /* 0x001fca0007810000 */
[----:B------:R-:W0:Y:S01]  /*de50*/  SHFL.BFLY PT, R8, R25, 0x1, 0x1f ;  /* 0x0c201f0019087f89 */ /* 0x000e2200000e0000 */
[----:B------:R-:W1:Y:S01]  /*de60*/  S2R R57, SR_CgaCtaId ;  /* 0x0000000000397919 */ /* 0x000e620000008800 */
[----:B------:R-:W-:Y:S01]  /*de70*/  FMUL.FTZ R6, R6, R24 ;  /* 0x0000001806067220 */ /* 0x000fe20000410000 */
[----:B0-----:R-:W-:-:S04]  /*de80*/  FMNMX.FTZ R25, R25, R8, !PT ;  /* 0x0000000819197209 */ /* 0x001fc80007810000 */
[C---:B------:R-:W-:Y:S01]  /*de90*/  FSETP.NEU.FTZ.AND P1, PT, R25.reuse, -INF , PT ;  /* 0xff8000001900780b */ /* 0x040fe20003f3d000 */
[----:B------:R-:W-:-:S03]  /*dea0*/  FMUL.FTZ R55, R25, R24 ;  /* 0x0000001819377220 */ /* 0x000fc60000410000 */
[----:B------:R-:W-:Y:S02]  /*deb0*/  FSEL R8, R25, RZ, P1 ;  /* 0x000000ff19087208 */ /* 0x000fe40000800000 */
[----:B------:R-:W-:-:S03]  /*dec0*/  FSEL R55, R55, RZ, P1 ;  /* 0x000000ff37377208 */ /* 0x000fc60000800000 */
[----:B------:R-:W-:Y:S02]  /*ded0*/  FADD.FTZ R8, -R8, R10 ;  /* 0x0000000a08087221 */ /* 0x000fe40000010100 */
[-CC-:B------:R-:W-:Y:S02]  /*dee0*/  FFMA.FTZ R53, R53, R24.reuse, -R55.reuse ;  /* 0x0000001835357223 */ /* 0x180fe40000010837 */
[-C--:B------:R-:W-:Y:S01]  /*def0*/  FMUL.FTZ R8, R8, R24.reuse ;  /* 0x0000001808087220 */ /* 0x080fe20000410000 */
[-CC-:B------:R-:W-:Y:S01]  /*df00*/  FFMA.FTZ R149, R149, R24.reuse, -R55.reuse ;  /* 0x0000001895957223 */ /* 0x180fe20000010837 */
[----:B------:R-:W-:Y:S01]  /*df10*/  MUFU.EX2 R148, R148 ;  /* 0x0000009400947308 */ /* 0x000fe20000000800 */
[----:B------:R-:W-:-:S07]  /*df20*/  FFMA.FTZ R51, R51, R24, -R55 ;  /* 0x0000001833337223 */ /* 0x000fce0000010837 */
[----:B------:R-:W0:Y:S01]  /*df30*/  MUFU.EX2 R6, R6 ;  /* 0x0000000600067308 */ /* 0x000e220000000800 */
[-CC-:B------:R-:W-:Y:S01]  /*df40*/  FFMA.FTZ R151, R151, R24.reuse, -R55.reuse ;  /* 0x0000001897977223 */ /* 0x180fe20000010837 */
[----:B------:R-:W-:-:S06]  /*df50*/  FFMA.FTZ R49, R49, R24, -R55 ;  /* 0x0000001831317223 */ /* 0x000fcc0000010837 */
[----:B------:R-:W-:Y:S01]  /*df60*/  MUFU.EX2 R53, R53 ;  /* 0x0000003500357308 */ /* 0x000fe20000000800 */
[-CC-:B------:R-:W-:Y:S01]  /*df70*/  FFMA.FTZ R145, R145, R24.reuse, -R55.reuse ;  /* 0x0000001891917223 */ /* 0x180fe20000010837 */
[----:B------:R-:W-:-:S06]  /*df80*/  FFMA.FTZ R47, R47, R24, -R55 ;  /* 0x000000182f2f7223 */ /* 0x000fcc0000010837 */
[----:B------:R-:W2:Y:S01]  /*df90*/  MUFU.EX2 R8, R8 ;  /* 0x0000000800087308 */ /* 0x000ea20000000800 */
[-CC-:B------:R-:W-:Y:S01]  /*dfa0*/  FFMA.FTZ R147, R147, R24.reuse, -R55.reuse ;  /* 0x0000001893937223 */ /* 0x180fe20000010837 */
[-CC-:B------:R-:W-:Y:S01]  /*dfb0*/  FFMA.FTZ R45, R45, R24.reuse, -R55.reuse ;  /* 0x000000182d2d7223 */ /* 0x180fe20000010837 */
[-CC-:B------:R-:W-:Y:S01]  /*dfc0*/  FFMA.FTZ R141, R141, R24.reuse, -R55.reuse ;  /* 0x000000188d8d7223 */ /* 0x180fe20000010837 */
[-CC-:B------:R-:W-:Y:S01]  /*dfd0*/  FFMA.FTZ R43, R43, R24.reuse, -R55.reuse ;  /* 0x000000182b2b7223 */ /* 0x180fe20000010837 */
[----:B------:R-:W-:-:S03]  /*dfe0*/  FFMA.FTZ R143, R143, R24, -R55 ;  /* 0x000000188f8f7223 */ /* 0x000fc60000010837 */
[----:B------:R-:W3:Y:S01]  /*dff0*/  MUFU.EX2 R54, R54 ;  /* 0x0000003600367308 */ /* 0x000ee20000000800 */
[-CC-:B------:R-:W-:Y:S01]  /*e000*/  FFMA.FTZ R41, R41, R24.reuse, -R55.reuse ;  /* 0x0000001829297223 */ /* 0x180fe20000010837 */
[-CC-:B------:R-:W-:Y:S01]  /*e010*/  FFMA.FTZ R137, R137, R24.reuse, -R55.reuse ;  /* 0x0000001889897223 */ /* 0x180fe20000010837 */
[-CC-:B------:R-:W-:Y:S01]  /*e020*/  FFMA.FTZ R39, R39, R24.reuse, -R55.reuse ;  /* 0x0000001827277223 */ /* 0x180fe20000010837 */
[-CC-:B------:R-:W-:Y:S01]  /*e030*/  FFMA.FTZ R139, R139, R24.reuse, -R55.reuse ;  /* 0x000000188b8b7223 */ /* 0x180fe20000010837 */
[-CC-:B------:R-:W-:Y:S01]  /*e040*/  FFMA.FTZ R38, R38, R24.reuse, -R55.reuse ;  /* 0x0000001826267223 */ /* 0x180fe20000010837 */
[-CC-:B------:R-:W-:Y:S02]  /*e050*/  FFMA.FTZ R133, R133, R24.reuse, -R55.reuse ;  /* 0x0000001885857223 */ /* 0x180fe40000010837 */
[----:B------:R-:W4:Y:S01]  /*e060*/  MUFU.EX2 R149, R149 ;  /* 0x0000009500957308 */ /* 0x000f220000000800 */
        /* <DEDUP_REMOVED lines=14> */
[----:B------:R-:W5:Y:S01]  /*e150*/  MUFU.EX2 R150, R150 ;  /* 0x0000009600967308 */ /* 0x000f620000000800 */
[----:B------:R-:W-:-:S04]  /*e160*/  IMAD R55, R22, 0x8, R2 ;  /* 0x0000000816377824 */ /* 0x000fc800078e0202 */
[----:B------:R-:W-:-:S03]  /*e170*/  VIADD R55, R55, 0x16840 ;  /* 0x0001684037377836 */ /* 0x000fc60000000000 */
[----:B------:R-:W5:Y:S01]  /*e180*/  MUFU.EX2 R51, R51 ;  /* 0x0000003300337308 */ /* 0x000f620000000800 */
[----:B0-----:R-:W-:Y:S01]  /*e190*/  FFMA.FTZ R3, R6, R3, R148 ;  /* 0x0000000306037223 */ /* 0x001fe20000010094 */
[----:B-1----:R-:W-:-:S06]  /*e1a0*/  PRMT R55, R57, 0x654, R55 ;  /* 0x0000065439377816 */ /* 0x002fcc0000000037 */
[----:B------:R-:W0:Y:S01]  /*e1b0*/  MUFU.EX2 R52, R52 ;  /* 0x0000003400347308 */ /* 0x000e220000000800 */
[----:B--2---:R-:W-:Y:S01]  /*e1c0*/  FFMA.FTZ R0, R8, R0, R53 ;  /* 0x0000000008007223 */ /* 0x004fe20000010035 */
[----:B------:R4:W-:Y:S06]  /*e1d0*/  SYNCS.ARRIVE.TRANS64.RED.A1T0 RZ, [R55+URZ], RZ ;  /* 0x000000ff37ff79a7 */ /* 0x0009ec000810043f */
[----:B------:R-:W1:Y:S01]  /*e1e0*/  MUFU.EX2 R151, R151 ;  /* 0x0000009700977308 */ /* 0x000e620000000800 */
[----:B---3--:R-:W-:Y:S01]  /*e1f0*/  FADD.FTZ R3, R54, R3 ;  /* 0x0000000336037221 */ /* 0x008fe20000010000 */
[----:B----4-:R-:W-:-:S06]  /*e200*/  FADD.FTZ R55, R149, R0 ;  /* 0x0000000095377221 */ /* 0x010fcc0000010000 */
[----:B------:R-:W2:Y:S08]  /*e210*/  MUFU.EX2 R144, R144 ;  /* 0x0000009000907308 */ /* 0x000eb00000000800 */
[----:B------:R-:W3:Y:S01]  /*e220*/  MUFU.EX2 R49, R49 ;  /* 0x0000003100317308 */ /* 0x000ee20000000800 */
[----:B-----5:R-:W-:Y:S01]  /*e230*/  FADD.FTZ R0, R150, R3 ;  /* 0x0000000396007221 */ /* 0x020fe20000010000 */
[----:B------:R-:W-:-:S06]  /*e240*/  FADD.FTZ R3, R51, R55 ;  /* 0x0000003733037221 */ /* 0x000fcc0000010000 */
[----:B------:R-:W4:Y:S08]  /*e250*/  MUFU.EX2 R50, R50 ;  /* 0x0000003200327308 */ /* 0x000f300000000800 */
[----:B------:R-:W5:Y:S01]  /*e260*/  MUFU.EX2 R145, R145 ;  /* 0x0000009100917308 */ /* 0x000f620000000800 */
[----:B0-----:R-:W-:Y:S01]  /*e270*/  FADD.FTZ R0, R52, R0 ;  /* 0x0000000034007221 */ /* 0x001fe20000010000 */
[----:B-1----:R-:W-:-:S06]  /*e280*/  FADD.FTZ R3, R151, R3 ;  /* 0x0000000397037221 */ /* 0x002fcc0000010000 */
[----:B------:R-:W0:Y:S08]  /*e290*/  MUFU.EX2 R146, R146 ;  /* 0x0000009200927308 */ /* 0x000e300000000800 */
[----:B------:R-:W1:Y:S01]  /*e2a0*/  MUFU.EX2 R47, R47 ;  /* 0x0000002f002f7308 */ /* 0x000e620000000800 */
[----:B--2---:R-:W-:Y:S01]  /*e2b0*/  FADD.FTZ R0, R144, R0 ;  /* 0x0000000090007221 */ /* 0x004fe20000010000 */
[----:B---3--:R-:W-:-:S06]  /*e2c0*/  FADD.FTZ R3, R49, R3 ;  /* 0x0000000331037221 */ /* 0x008fcc0000010000 */
[----:B------:R-:W2:Y:S08]  /*e2d0*/  MUFU.EX2 R48, R48 ;  /* 0x0000003000307308 */ /* 0x000eb00000000800 */
[----:B------:R-:W3:Y:S01]  /*e2e0*/  MUFU.EX2 R147, R147 ;  /* 0x0000009300937308 */ /* 0x000ee20000000800 */
[----:B----4-:R-:W-:Y:S01]  /*e2f0*/  FADD.FTZ R0, R50, R0 ;  /* 0x0000000032007221 */ /* 0x010fe20000010000 */
[----:B-----5:R-:W-:-:S06]  /*e300*/  FADD.FTZ R3, R145, R3 ;  /* 0x0000000391037221 */ /* 0x020fcc0000010000 */
        /* <DEDUP_REMOVED lines=95> */
[----:B-----5:R-:W-:-:S03]  /*e900*/  FADD.FTZ R3, R11, R3 ;  /* 0x000000030b037221 */ /* 0x020fc60000010000 */
[----:B0-----:R-:W-:Y:S01]  /*e910*/  FADD.FTZ R0, R122, R0 ;  /* 0x000000007a007221 */ /* 0x001fe20000010000 */
[----:B-1----:R-:W-:-:S03]  /*e920*/  FADD.FTZ R55, R123, R3 ;  /* 0x000000037b377221 */ /* 0x002fc60000010000 */
[----:B--2---:R-:W-:Y:S01]  /*e930*/  FADD.FTZ R3, R10, R0 ;  /* 0x000000000a037221 */ /* 0x004fe20000010000 */
[----:B---3--:R-:W-:Y:S01]  /*e940*/  FADD.FTZ R0, R9, R55 ;  /* 0x0000003709007221 */ /* 0x008fe20000010000 */
[----:B------:R-:W-:Y:S06]  /*e950*/  @!P0 BRA `(.L_x_2748) ;  /* 0x0000000000048947 */ /* 0x000fec0003800000 */
[----:B------:R-:W-:Y:S01]  /*e960*/  BPT.TRAP 0x1 ;  /* 0x000000040000795c */ /* 0x000fe20000300000 */
.L_x_2748:
[----:B------:R-:W2:Y:S01]  /*e970*/  LDL R55, [R1+0x20] ;  /* 0x0000200001377983 */ /* 0x000ea20000100800 */
[----:B------:R-:W-:-:S04]  /*e980*/  IMAD R13, R13, 0x8, R2 ;  /* 0x000000080d0d7824 */ /* 0x000fc800078e0202 */
[----:B------:R-:W-:-:S05]  /*e990*/  VIADD R13, R13, 0x16860 ;  /* 0x000168600d0d7836 */ /* 0x000fca0000000000 */
[----:B------:R-:W-:Y:S01]  /*e9a0*/  PRMT R13, R57, 0x654, R13 ;  /* 0x00000654390d7816 */ /* 0x000fe2000000000d */
[----:B------:R-:W-:Y:S01]  /*e9b0*/  FMUL.FTZ R88, R88, R6 ;  /* 0x0000000658587220 */ /* 0x000fe20000410000 */
[----:B------:R-:W-:Y:S02]  /*e9c0*/  F2FP.BF16.F32.PACK_AB R121, R11, R121 ;  /* 0x000000790b79723e */ /* 0x000fe400000010ff */
[----:B------:R0:W-:Y:S01]  /*e9d0*/  SYNCS.ARRIVE.TRANS64.RED.A1T0 RZ, [R13+URZ], RZ ;  /* 0x000000ff0dff79a7 */ /* 0x0001e2000810043f */
[----:B------:R-:W-:Y:S01]  /*e9e0*/  F2FP.BF16.F32.PACK_AB R122, R10, R122 ;  /* 0x0000007a0a7a723e */ /* 0x000fe200000010ff */
        /* <DEDUP_REMOVED lines=64> */
[----:B------:R-:W-:Y:S02]  /*edf0*/  MOV R6, R154 ;  /* 0x0000009a00067202 */ /* 0x000fe40000000f00 */
[C---:B--2---:R-:W-:Y:S01]  /*ee00*/  ISETP.GT.AND P1, PT, R12.reuse, R55, PT ;  /* 0x000000370c00720c */ /* 0x044fe20003f24270 */
[----:B------:R-:W-:-:S12]  /*ee10*/  VIADD R12, R12, 0xffffffff ;  /* 0xffffffff0c0c7836 */ /* 0x000fd80000000000 */
[----:B------:R-:W-:Y:S05]  /*ee20*/  @P1 BRA `(.L_x_2749) ;  /* 0xffffffcc00c01947 */ /* 0x000fea000383ffff */
.L_x_2737:
[----:B------:R-:W-:-:S13]  /*ee30*/  ISETP.GE.AND P1, PT, R12, RZ, PT ;  /* 0x000000ff0c00720c */ /* 0x000fda0003f26270 */
[----:B------:R-:W-:Y:S05]  /*ee40*/  @!P1 BRA `(.L_x_2750) ;  /* 0x0000002400d89947 */ /* 0x000fea0003800000 */
[----:B------:R-:W-:Y:S02]  /*ee50*/  IMAD.MOV.U32 R10, RZ, RZ, R25 ;  /* 0x000000ffff0a7224 */ /* 0x000fe400078e0019 */
[----:B------:R-:W-:Y:S02]  /*ee60*/  IMAD.MOV.U32 R11, RZ, RZ, R7 ;  /* 0x000000ffff0b7224 */ /* 0x000fe400078e0007 */
[----:B------:R-:W-:Y:S02]  /*ee70*/  IMAD.MOV.U32 R6, RZ, RZ, R154 ;  /* 0x000000ffff067224 */ /* 0x000fe400078e009a */
[----:B------:R-:W-:-:S07]  /*ee80*/  IMAD.MOV.U32 R13, RZ, RZ, R22 ;  /* 0x000000ffff0d7224 */ /* 0x000fce00078e0016 */
.L_x_2762:
        /* <DEDUP_REMOVED lines=11> */
.L_x_2752:
[----:B------:R-:W-:Y:S01]  /*ef40*/  IMAD R7, R22, 0x8, R2 ;  /* 0x0000000816077824 */ /* 0x000fe200078e0202 */
[----:B------:R-:W-:-:S04]  /*ef50*/  SHF.L.U32 R8, R154, 0x1f, RZ ;  /* 0x0000001f9a087819 */ /* 0x000fc800000006ff */
[----:B------:R0:W1:Y:S01]  /*ef60*/  SYNCS.PHASECHK.TRANS64.TRYWAIT P1, [R7+URZ+0x16830], R8 ;  /* 0x01683008070075a7 */ /* 0x000062000802017f */
[----:B------:R-:W-:Y:S05]  /*ef70*/  @!P0 BRA `(.L_x_2753) ;  /* 0x0000000000048947 */ /* 0x000fea0003800000 */
[----:B------:R-:W-:Y:S01]  /*ef80*/  BPT.TRAP 0x1 ;  /* 0x000000040000795c */ /* 0x000fe20000300000 */
.L_x_2753:
[----:B------:R-:W-:Y:S04]  /*ef90*/  BSSY B0, `(.L_x_2751) ;  /* 0x0000004000007945 */ /* 0x000fe80003800000 */
[----:B-1----:R-:W-:Y:S05]  /*efa0*/  @P1 BRA `(.L_x_2754) ;  /* 0x0000000000081947 */ /* 0x002fea0003800000 */
[----:B------:R-:W1:Y:S02]  /*efb0*/  SYNCS.PHASECHK.TRANS64.TRYWAIT P1, [R7+URZ+0x16830], R8 ;  /* 0x01683008070075a7 */ /* 0x000e64000802017f */
[----:B-1----:R-:W-:Y:S05]  /*efc0*/  @!P1 BRA `(.L_x_2755) ;  /* 0x000000c800549947 */ /* 0x002fea0003800000 */
.L_x_2754:
[----:B------:R-:W-:Y:S05]  /*efd0*/  BSYNC B0 ;  /* 0x0000000000007941 */ /* 0x000fea0003800000 */
.L_x_2751:
[----:B01----:R-:W2:Y:S01]  /*efe0*/  LDL R8, [R1+0x18] ;  /* 0x0000180001087983 */ /* 0x003ea20000100800 */
[----:B------:R-:W-:Y:S01]  /*eff0*/  IMAD.MOV.U32 R9, RZ, RZ, 0x40000040 ;  /* 0x40000040ff097424 */ /* 0x000fe200078e00ff */
[----:B------:R-:W-:Y:S05]  /*f000*/  WARPSYNC.ALL ;  /* 0x0000000000007948 */ /* 0x000fea0003800000 */
[----:B------:R-:W-:Y:S01]  /*f010*/  R2UR UR19, R9 ;  /* 0x00000000091372ca */ /* 0x000fe200000e0000 */
[----:B------:R-:W0:Y:S01]  /*f020*/  S2R R7, SR_TID.X ;  /* 0x0000000000077919 */ /* 0x000e220000002100 */
[----:B------:R-:W-:Y:S01]  /*f030*/  IMAD.MOV.U32 R27, RZ, RZ, 0x40000040 ;  /* 0x40000040ff1b7424 */ /* 0x000fe200078e00ff */
[----:B------:R-:W-:Y:S01]  /*f040*/  R2UR UR8, R4 ;  /* 0x00000000040872ca */ /* 0x000fe200000e0000 */
[----:B------:R-:W-:Y:S01]  /*f050*/  IMAD.MOV.U32 R25, RZ, RZ, 0x40000040 ;  /* 0x40000040ff197424 */ /* 0x000fe200078e00ff */
[----:B------:R-:W-:-:S02]  /*f060*/  R2UR UR9, R5 ;  /* 0x00000000050972ca */ /* 0x000fc400000e0000 */
[----:B------:R-:W-:Y:S02]  /*f070*/  R2UR UR11, R27 ;  /* 0x000000001b0b72ca */ /* 0x000fe400000e0000 */
[----:B0-----:R-:W-:-:S04]  /*f080*/  SHF.R.U32.HI R7, RZ, 0x7, R7 ;  /* 0x00000007ff077819 */ /* 0x001fc80000011607 */
[----:B------:R-:W-:Y:S02]  /*f090*/  IADD3 R7, R7, 0x8, RZ ;  /* 0x0000000807077810 */ /* 0x000fe40007ffe0ff */
        /* <DEDUP_REMOVED lines=33> */
.L_x_2757:
[----:B------:R-:W-:Y:S01]  /*f2b0*/  SHF.L.U32 R6, R6, 0x1f, RZ ;  /* 0x0000001f06067819 */ /* 0x000fe200000006ff */
[----:B------:R-:W-:-:S04]  /*f2c0*/  IMAD R7, R13, 0x8, R2 ;  /* 0x000000080d077824 */ /* 0x000fc800078e0202 */
[----:B------:R0:W1:Y:S01]  /*f2d0*/  SYNCS.PHASECHK.TRANS64.TRYWAIT P1, [R7+URZ+0x16850], R6 ;  /* 0x01685006070075a7 */ /* 0x000062000802017f */
[----:B------:R-:W-:Y:S05]  /*f2e0*/  @!P0 BRA `(.L_x_2758) ;  /* 0x0000000000048947 */ /* 0x000fea0003800000 */
[----:B------:R-:W-:Y:S01]  /*f2f0*/  BPT.TRAP 0x1 ;  /* 0x000000040000795c */ /* 0x000fe20000300000 */
.L_x_2758:
[----:B-1----:R-:W-:Y:S05]  /*f300*/  @P1 BRA `(.L_x_2756) ;  /* 0x0000000000081947 */ /* 0x002fea0003800000 */
[----:B------:R-:W1:Y:S02]  /*f310*/  SYNCS.PHASECHK.TRANS64.TRYWAIT P1, [R7+URZ+0x16850], R6 ;  /* 0x01685006070075a7 */ /* 0x000e64000802017f */
[----:B-1----:R-:W-:Y:S05]  /*f320*/  @!P1 BRA `(.L_x_2759) ;  /* 0x000000c400909947 */ /* 0x002fea0003800000 */
.L_x_2756:
        /* <DEDUP_REMOVED lines=8> */
[----:B------:R-:W-:Y:S01]  /*f3b0*/  IMAD.MOV.U32 R7, RZ, RZ, 0x40000040 ;  /* 0x40000040ff077424 */ /* 0x000fe200078e00ff */
[----:B------:R-:W-:-:S04]  /*f3c0*/  LEA R6, R13, R6, 0xa ;  /* 0x000000060d067211 */ /* 0x000fc800078e50ff */
[C---:B------:R-:W-:Y:S01]  /*f3d0*/  R2UR UR6, R6.reuse ;  /* 0x00000000060672ca */ /* 0x040fe200000e0000 */
[----:B------:R-:W-:-:S12]  /*f3e0*/  VIADD R8, R6, 0x80 ;  /* 0x0000008006087836 */ /* 0x000fd80000000000 */
        /* <DEDUP_REMOVED lines=20> */
[----:B------:R-:W-:Y:S02]  /*f530*/  R2UR UR7, R9 ;  /* 0x00000000090772ca */ /* 0x000fe400000e0000 */
[----:B------:R-:W-:Y:S01]  /*f540*/  MOV R9, 0x40000040 ;  /* 0x4000004000097802 */ /* 0x000fe20000000f00 */
        /* <DEDUP_REMOVED lines=34> */
.L_x_2760:
[----:B------:R-:W1:Y:S01]  /*f770*/  S2R R121, SR_CgaCtaId ;  /* 0x0000000000797919 */ /* 0x000e620000008800 */
[----:B------:R-:W-:Y:S01]  /*f780*/  FMUL.FTZ R120, R24, UR4 ;  /* 0x0000000418787c20 */ /* 0x000fe20008410000 */
[----:B------:R-:W-:Y:S01]  /*f790*/  FMUL.FTZ R122, R25, UR4 ;  /* 0x00000004197a7c20 */ /* 0x000fe20008410000 */
[----:B------:R-:W-:Y:S01]  /*f7a0*/  FMUL.FTZ R145, R26, UR4 ;  /* 0x000000041a917c20 */ /* 0x000fe20008410000 */
[----:B------:R-:W-:Y:S01]  /*f7b0*/  FMUL.FTZ R26, R28, UR4 ;  /* 0x000000041c1a7c20 */ /* 0x000fe20008410000 */
[----:B------:R-:W-:Y:S02]  /*f7c0*/  IMAD R7, R22, 0x8, R2 ;  /* 0x0000000816077824 */ /* 0x000fe400078e0202 */
[----:B------:R-:W-:Y:S01]  /*f7d0*/  FMUL.FTZ R29, R29, UR4 ;  /* 0x000000041d1d7c20 */ /* 0x000fe20008410000 */
[----:B------:R-:W2:Y:S01]  /*f7e0*/  MUFU.TANH R120, R120 ;  /* 0x0000007800787308 */ /* 0x000ea20000002400 */
[----:B0-----:R-:W-:Y:S01]  /*f7f0*/  FMUL.FTZ R6, R31, UR4 ;  /* 0x000000041f067c20 */ /* 0x001fe20008410000 */
[----:B------:R-:W-:Y:S01]  /*f800*/  FMUL.FTZ R31, R32, UR4 ;  /* 0x00000004201f7c20 */ /* 0x000fe20008410000 */
[----:B------:R-:W-:Y:S01]  /*f810*/  IADD3 R7, R7, 0x16840, RZ ;  /* 0x0001684007077810 */ /* 0x000fe20007ffe0ff */
        /* <DEDUP_REMOVED lines=21> */
[----:B-1----:R-:W-:Y:S01]  /*f970*/  PRMT R7, R121, 0x654, R7 ;  /* 0x0000065479077816 */ /* 0x002fe20000000007 */
[----:B------:R-:W-:Y:S01]  /*f980*/  FMUL.FTZ R65, R68, UR4 ;  /* 0x0000000444417c20 */ /* 0x000fe20008410000 */
[----:B------:R-:W-:Y:S01]  /*f990*/  FMUL.FTZ R68, R69, UR4 ;  /* 0x0000000445447c20 */ /* 0x000fe20008410000 */
[----:B------:R-:W-:Y:S01]  /*f9a0*/  FMUL.FTZ R72, R72, UR4 ;  /* 0x0000000448487c20 */ /* 0x000fe20008410000 */
[----:B------:R2:W-:Y:S01]  /*f9b0*/  SYNCS.ARRIVE.TRANS64.RED.A1T0 RZ, [R7+URZ], RZ ;  /* 0x000000ff07ff79a7 */ /* 0x0005e2000810043f */
[----:B------:R-:W-:Y:S01]  /*f9c0*/  FMUL.FTZ R69, R73, UR4 ;  /* 0x0000000449457c20 */ /* 0x000fe20008410000 */
[----:B------:R-:W-:Y:S01]  /*f9d0*/  FMUL.FTZ R73, R76, UR4 ;  /* 0x000000044c497c20 */ /* 0x000fe20008410000 */
[----:B------:R-:W1:Y:S01]  /*f9e0*/  MUFU.TANH R31, R31 ;  /* 0x0000001f001f7308 */ /* 0x000e620000002400 */
[----:B------:R-:W-:Y:S01]  /*f9f0*/  FMUL.FTZ R76, R77, UR4 ;  /* 0x000000044d4c7c20 */ /* 0x000fe20008410000 */
[----:B------:R-:W-:Y:S01]  /*fa00*/  FMUL.FTZ R77, R80, UR4 ;  /* 0x00000004504d7c20 */ /* 0x000fe20008410000 */
[----:B------:R-:W-:Y:S01]  /*fa10*/  FMUL.FTZ R80, R81, UR4 ;  /* 0x0000000451507c20 */ /* 0x000fe20008410000 */
[----:B------:R-:W-:Y:S01]  /*fa20*/  FMUL.FTZ R81, R84, UR4 ;  /* 0x0000000454517c20 */ /* 0x000fe20008410000 */
[----:B--2---:R-:W-:Y:S01]  /*fa30*/  FMNMX.FTZ R7, R120, R11, !PT ;  /* 0x0000000b78077209 */ /* 0x004fe20007810000 */
[----:B------:R-:W-:Y:S01]  /*fa40*/  FMUL.FTZ R84, R85, UR4 ;  /* 0x0000000455547c20 */ /* 0x000fe20008410000 */
[----:B------:R-:W-:Y:S01]  /*fa50*/  FMUL.FTZ R149, R27, UR4 ;  /* 0x000000041b957c20 */ /* 0x000fe20008410000 */
[----:B------:R-:W2:Y:S01]  /*fa60*/  MUFU.TANH R33, R33 ;  /* 0x0000002100217308 */ /* 0x000ea20000002400 */
[----:B0-----:R-:W-:Y:S01]  /*fa70*/  FMNMX.FTZ R7, R122, R7, !PT ;  /* 0x000000077a077209 */ /* 0x001fe20007810000 */
[----:B------:R-:W-:Y:S01]  /*fa80*/  FMUL.FTZ R151, R30, UR4 ;  /* 0x000000041e977c20 */ /* 0x000fe20008410000 */
[----:B------:R-:W-:Y:S01]  /*fa90*/  FMUL.FTZ R8, R34, UR4 ;  /* 0x0000000422087c20 */ /* 0x000fe20008410000 */
[----:B------:R-:W-:Y:S01]  /*faa0*/  FMUL.FTZ R48, R38, UR4 ;  /* 0x0000000426307c20 */ /* 0x000fe20008410000 */
[----:B---3--:R-:W-:Y:S01]  /*fab0*/  FMNMX.FTZ R24, R26, R7, !PT ;  /* 0x000000071a187209 */ /* 0x008fe20007810000 */
[----:B------:R-:W-:Y:S01]  /*fac0*/  FMUL.FTZ R147, R39, UR4 ;  /* 0x0000000427937c20 */ /* 0x000fe20008410000 */
[----:B------:R-:W-:Y:S01]  /*fad0*/  FMUL.FTZ R27, R42, UR4 ;  /* 0x000000042a1b7c20 */ /* 0x000fe20008410000 */
[----:B------:R-:W0:Y:S01]  /*fae0*/  MUFU.TANH R35, R35 ;  /* 0x0000002300237308 */ /* 0x000e220000002400 */
[----:B----4-:R-:W-:Y:S01]  /*faf0*/  FMNMX.FTZ R24, R29, R24, !PT ;  /* 0x000000181d187209 */ /* 0x010fe20007810000 */
[----:B------:R-:W-:Y:S01]  /*fb00*/  FMUL.FTZ R141, R43, UR4 ;  /* 0x000000042b8d7c20 */ /* 0x000fe20008410000 */
[----:B------:R-:W-:Y:S01]  /*fb10*/  FMUL.FTZ R44, R46, UR4 ;  /* 0x000000042e2c7c20 */ /* 0x000fe20008410000 */
[----:B------:R-:W-:Y:S01]  /*fb20*/  FMUL.FTZ R143, R47, UR4 ;  /* 0x000000042f8f7c20 */ /* 0x000fe20008410000 */
[----:B-1----:R-:W-:Y:S01]  /*fb30*/  FMNMX.FTZ R24, R31, R24, !PT ;  /* 0x000000181f187209 */ /* 0x002fe20007810000 */
        /* <DEDUP_REMOVED lines=89> */
[----:B---3--:R-:W-:-:S03]  /*100d0*/  FMNMX.FTZ R24, R151, R24, !PT ;  /* 0x0000001897187209 */ /* 0x008fc60007810000 */
        /* <DEDUP_REMOVED lines=54> */
[----:B0-----:R-:W-:Y:S02]  /*10440*/  FMNMX.FTZ R25, R25, R24, !PT ;  /* 0x0000001819197209 */ /* 0x001fe40007810000 */
[----:B------:R-:W0:Y:S03]  /*10450*/  LDC R24, c[0x0][0x988] ;  /* 0x00026200ff187b82 */ /* 0x000e260000000800 */
[----:B------:R-:W-:Y:S01]  /*10460*/  FADD.FTZ R10, -R25, R10 ;  /* 0x0000000a190a7221 */ /* 0x000fe20000010100 */
[-C--:B0-----:R-:W-:Y:S01]  /*10470*/  FMUL.FTZ R39, R7, R24.reuse ;  /* 0x0000001807277220 */ /* 0x081fe20000410000 */
[-C--:B------:R-:W-:Y:S02]  /*10480*/  FMUL.FTZ R11, R11, R24.reuse ;  /* 0x000000180b0b7220 */ /* 0x080fe40000410000 */
[-C--:B------:R-:W-:Y:S01]  /*10490*/  FMUL.FTZ R10, R10, R24.reuse ;  /* 0x000000180a0a7220 */ /* 0x080fe20000410000 */
[-CC-:B------:R-:W-:Y:S01]  /*104a0*/  FFMA.FTZ R134, R57, R24.reuse, -R39.reuse ;  /* 0x0000001839867223 */ /* 0x180fe20000010827 */
[-C--:B------:R-:W-:Y:S01]  /*104b0*/  FMUL.FTZ R57, R25, R24.reuse ;  /* 0x0000001819397220 */ /* 0x080fe20000410000 */
[-CC-:B------:R-:W-:Y:S01]  /*104c0*/  FFMA.FTZ R148, R120, R24.reuse, -R39.reuse ;  /* 0x0000001878947223 */ /* 0x180fe20000010827 */
[-CC-:B------:R-:W-:Y:S01]  /*104d0*/  FFMA.FTZ R132, R56, R24.reuse, -R39.reuse ;  /* 0x0000001838847223 */ /* 0x180fe20000010827 */
[-C--:B------:R-:W-:Y:S01]  /*104e0*/  FFMA.FTZ R43, R122, R24.reuse, -R39 ;  /* 0x000000187a2b7223 */ /* 0x080fe20000010827 */
[-CC-:B------:R-:W-:Y:S01]  /*104f0*/  FFMA.FTZ R56, R145, R24.reuse, -R57.reuse ;  /* 0x0000001891387223 */ /* 0x180fe20000010839 */
[-CC-:B------:R-:W-:Y:S01]  /*10500*/  FFMA.FTZ R149, R149, R24.reuse, -R57.reuse ;  /* 0x0000001895957223 */ /* 0x180fe20000010839 */
[-CC-:B------:R-:W-:Y:S01]  /*10510*/  FFMA.FTZ R145, R9, R24.reuse, -R57.reuse ;  /* 0x0000001809917223 */ /* 0x180fe20000010839 */
[----:B------:R-:W-:Y:S01]  /*10520*/  MUFU.EX2 R11, R11 ;  /* 0x0000000b000b7308 */ /* 0x000fe20000000800 */
[-C--:B------:R-:W-:Y:S01]  /*10530*/  FFMA.FTZ R9, R54, R24.reuse, -R57 ;  /* 0x0000001836097223 */ /* 0x080fe20000010839 */
[-CC-:B------:R-:W-:Y:S01]  /*10540*/  FFMA.FTZ R150, R26, R24.reuse, -R39.reuse ;  /* 0x000000181a967223 */ /* 0x180fe20000010827 */
[-CC-:B------:R-:W-:Y:S01]  /*10550*/  FFMA.FTZ R53, R53, R24.reuse, -R39.reuse ;  /* 0x0000001835357223 */ /* 0x180fe20000010827 */
[-CC-:B------:R-:W-:Y:S01]  /*10560*/  FFMA.FTZ R47, R37, R24.reuse, -R39.reuse ;  /* 0x00000018252f7223 */ /* 0x180fe20000010827 */
[-C--:B------:R-:W-:Y:S01]  /*10570*/  FFMA.FTZ R138, R52, R24.reuse, -R39 ;  /* 0x00000018348a7223 */ /* 0x080fe20000010827 */
[-C--:B------:R-:W-:Y:S01]  /*10580*/  FFMA.FTZ R151, R151, R24.reuse, -R57 ;  /* 0x0000001897977223 */ /* 0x080fe20000010839 */
        /* <DEDUP_REMOVED lines=27> */
[-C--:B------:R-:W-:Y:S01]  /*10740*/  FFMA.FTZ R122, R84, R24.reuse, -R39 ;  /* 0x00000018547a7223 */ /* 0x080fe20000010827 */
[-CC-:B------:R-:W-:Y:S01]  /*10750*/  FFMA.FTZ R50, R8, R24.reuse, -R57.reuse ;  /* 0x0000001808327223 */ /* 0x180fe20000010839 */
[----:B0-----:R-:W-:Y:S01]  /*10760*/  FFMA.FTZ R3, R11, R3, R148 ;  /* 0x000000030b037223 */ /* 0x001fe20000010094 */
[-CC-:B------:R-:W-:Y:S01]  /*10770*/  FFMA.FTZ R48, R48, R24.reuse, -R57.reuse ;  /* 0x0000001830307223 */ /* 0x180fe20000010839 */
[-CC-:B------:R-:W-:Y:S01]  /*10780*/  FFMA.FTZ R147, R147, R24.reuse, -R57.reuse ;  /* 0x0000001893937223 */ /* 0x180fe20000010839 */
[--C-:B------:R-:W-:Y:S01]  /*10790*/  FFMA.FTZ R46, R27, R24, -R57.reuse ;  /* 0x000000181b2e7223 */ /* 0x100fe20000010839 */
[----:B------:R-:W0:Y:S01]  /*107a0*/  MUFU.EX2 R149, R149 ;  /* 0x0000009500957308 */ /* 0x000e220000000800 */
[----:B-1----:R-:W-:Y:S01]  /*107b0*/  FFMA.FTZ R0, R10, R0, R54 ;  /* 0x000000000a007223 */ /* 0x002fe20000010036 */
[-CC-:B------:R-:W-:Y:S01]  /*107c0*/  FFMA.FTZ R141, R141, R24.reuse, -R57.reuse ;  /* 0x000000188d8d7223 */ /* 0x180fe20000010839 */
[-CC-:B------:R-:W-:Y:S01]  /*107d0*/  FFMA.FTZ R44, R44, R24.reuse, -R57.reuse ;  /* 0x000000182c2c7223 */ /* 0x180fe20000010839 */
[-CC-:B------:R-:W-:Y:S01]  /*107e0*/  FFMA.FTZ R143, R143, R24.reuse, -R57.reuse ;  /* 0x000000188f8f7223 */ /* 0x180fe20000010839 */
[-CC-:B------:R-:W-:Y:S01]  /*107f0*/  FFMA.FTZ R42, R42, R24.reuse, -R57.reuse ;  /* 0x000000182a2a7223 */ /* 0x180fe20000010839 */
[-CC-:B------:R-:W-:Y:S01]  /*10800*/  FFMA.FTZ R137, R137, R24.reuse, -R57.reuse ;  /* 0x0000001889897223 */ /* 0x180fe20000010839 */
[-C--:B------:R-:W-:Y:S01]  /*10810*/  FFMA.FTZ R40, R40, R24.reuse, -R57 ;  /* 0x0000001828287223 */ /* 0x080fe20000010839 */
[----:B------:R1:W-:Y:S01]  /*10820*/  MUFU.EX2 R39, R53 ;  /* 0x0000003500277308 */ /* 0x0003e20000000800 */
[----:B--2---:R-:W-:Y:S01]  /*10830*/  FADD.FTZ R3, R52, R3 ;  /* 0x0000000334037221 */ /* 0x004fe20000010000 */
[-CC-:B------:R-:W-:Y:S01]  /*10840*/  FFMA.FTZ R139, R139, R24.reuse, -R57.reuse ;  /* 0x000000188b8b7223 */ /* 0x180fe20000010839 */
[-CC-:B------:R-:W-:Y:S01]  /*10850*/  FFMA.FTZ R38, R38, R24.reuse, -R57.reuse ;  /* 0x0000001826267223 */ /* 0x180fe20000010839 */
[-CC-:B------:R-:W-:Y:S01]  /*10860*/  FFMA.FTZ R133, R133, R24.reuse, -R57.reuse ;  /* 0x0000001885857223 */ /* 0x180fe20000010839 */
[-CC-:B------:R-:W-:Y:S01]  /*10870*/  FFMA.FTZ R36, R36, R24.reuse, -R57.reuse ;  /* 0x0000001824247223 */ /* 0x180fe20000010839 */
[-CC-:B------:R-:W-:Y:S01]  /*10880*/  FFMA.FTZ R135, R135, R24.reuse, -R57.reuse ;  /* 0x0000001887877223 */ /* 0x180fe20000010839 */
[-CC-:B------:R-:W-:Y:S01]  /*10890*/  FFMA.FTZ R34, R34, R24.reuse, -R57.reuse ;  /* 0x0000001822227223 */ /* 0x180fe20000010839 */
[----:B------:R-:W2:Y:S01]  /*108a0*/  MUFU.EX2 R150, R150 ;  /* 0x0000009600967308 */ /* 0x000ea20000000800 */
[-CC-:B-1----:R-:W-:Y:S01]  /*108b0*/  FFMA.FTZ R53, R6, R24.reuse, -R57.reuse ;  /* 0x0000001806357223 */ /* 0x182fe20000010839 */
[-CC-:B------:R-:W-:Y:S01]  /*108c0*/  FFMA.FTZ R6, R55, R24.reuse, -R57.reuse ;  /* 0x0000001837067223 */ /* 0x180fe20000010839 */
[----:B0-----:R-:W-:Y:S01]  /*108d0*/  FADD.FTZ R55, R149, R0 ;  /* 0x0000000095377221 */ /* 0x001fe20000010000 */
        /* <DEDUP_REMOVED lines=9> */
[----:B------:R-:W-:-:S03]  /*10970*/  FFMA.FTZ R123, R123, R24, -R57 ;  /* 0x000000187b7b7223 */ /* 0x000fc60000010839 */
        /* <DEDUP_REMOVED lines=49> */
[----:B--2---:R-:W-:-:S04]  /*10c90*/  FADD.FTZ R0, R138, R0 ;  /* 0x000000008a007221 */ /* 0x004fc80000010000 */
[----:B------:R-:W-:-:S03]  /*10ca0*/  FADD.FTZ R0, R39, R0 ;  /* 0x0000000027007221 */ /* 0x000fc60000010000 */
        /* <DEDUP_REMOVED lines=68> */
.L_x_2761:
[----:B------:R-:W0:Y:S01]  /*110f0*/  S2R R55, SR_CgaCtaId ;  /* 0x0000000000377919 */ /* 0x000e220000008800 */
[----:B------:R-:W-:Y:S01]  /*11100*/  IMAD R13, R13, 0x8, R2 ;  /* 0x000000080d0d7824 */ /* 0x000fe200078e0202 */
[----:B------:R-:W-:Y:S01]  /*11110*/  ISETP.GT.AND P1, PT, R12, RZ, PT ;  /* 0x000000ff0c00720c */ /* 0x000fe20003f24270 */
[----:B------:R-:W-:Y:S01]  /*11120*/  FMUL.FTZ R88, R88, R11 ;  /* 0x0000000b58587220 */ /* 0x000fe20000410000 */
[----:B------:R-:W-:Y:S01]  /*11130*/  F2FP.BF16.F32.PACK_AB R123, R6, R123 ;  /* 0x0000007b067b723e */ /* 0x000fe200000010ff */
[----:B------:R-:W-:Y:S02]  /*11140*/  VIADD R13, R13, 0x16860 ;  /* 0x000168600d0d7836 */ /* 0x000fe40000000000 */
        /* <DEDUP_REMOVED lines=26> */
[----:B0-----:R-:W-:Y:S01]  /*112f0*/  PRMT R13, R55, 0x654, R13 ;  /* 0x00000654370d7816 */ /* 0x001fe2000000000d */
[-C--:B------:R-:W-:Y:S01]  /*11300*/  FMUL.FTZ R111, R111, R10.reuse ;  /* 0x0000000a6f6f7220 */ /* 0x080fe20000410000 */
[-C--:B------:R-:W-:Y:S01]  /*11310*/  FMUL.FTZ R114, R114, R10.reuse ;  /* 0x0000000a72727220 */ /* 0x080fe20000410000 */
[-C--:B------:R-:W-:Y:S01]  /*11320*/  FMUL.FTZ R115, R115, R10.reuse ;  /* 0x0000000a73737220 */ /* 0x080fe20000410000 */
[----:B------:R0:W-:Y:S01]  /*11330*/  SYNCS.ARRIVE.TRANS64.RED.A1T0 RZ, [R13+URZ], RZ ;  /* 0x000000ff0dff79a7 */ /* 0x0001e2000810043f */
        /* <DEDUP_REMOVED lines=39> */
.L_x_2750:
[----:B------:R-:W-:Y:S05]  /*115b0*/  WARPSYNC.ALL ;  /* 0x0000000000007948 */ /* 0x000fea0003800000 */
[----:B------:R-:W-:Y:S06]  /*115c0*/  BAR.ARV 0x8, 0x200 ;  /* 0x0208000000007b1d */ /* 0x000fec0000002000 */
[----:B------:R-:W-:Y:S05]  /*115d0*/  @!P0 BRA `(.L_x_2763) ;  /* 0x0000000000048947 */ /* 0x000fea0003800000 */
[----:B------:R-:W-:Y:S01]  /*115e0*/  BPT.TRAP 0x1 ;  /* 0x000000040000795c */ /* 0x000fe20000300000 */
.L_x_2763:
[----:B------:R-:W-:Y:S01]  /*115f0*/  IMAD R11, R22, 0x8, R2 ;  /* 0x00000008160b7824 */ /* 0x000fe200078e0202 */
[----:B------:R-:W-:-:S04]  /*11600*/  SHF.L.U32 R4, R154, 0x1f, RZ ;  /* 0x0000001f9a047819 */ /* 0x000fc800000006ff */
[----:B------:R0:W1:Y:S01]  /*11610*/  SYNCS.PHASECHK.TRANS64.TRYWAIT P1, [R11+URZ+0x16850], R4 ;  /* 0x016850040b0075a7 */ /* 0x000062000802017f */
[----:B------:R-:W-:Y:S05]  /*11620*/  @!P0 BRA `(.L_x_2764) ;  /* 0x0000000000048947 */ /* 0x000fea0003800000 */
[----:B------:R-:W-:Y:S01]  /*11630*/  BPT.TRAP 0x1 ;  /* 0x000000040000795c */ /* 0x000fe20000300000 */
.L_x_2764:
[----:B------:R-:W-:-:S04]  /*11640*/  IADD3 R2, R2, 0x400, RZ ;  /* 0x0000040002027810 */ /* 0x000fc80007ffe0ff */
[----:B------:R-:W-:-:S04]  /*11650*/  SHF.R.U32.HI R2, RZ, 0x4, R2 ;  /* 0x00000004ff027819 */ /* 0x000fc80000011602 */
[----:B------:R-:W-:Y:S01]  /*11660*/  LOP3.LUT R5, R2, 0x3fff, RZ, 0xc0, !PT ;  /* 0x00003fff02057812 */ /* 0x000fe200078ec0ff */
[----:B-1----:R-:W-:Y:S06]  /*11670*/  @P1 BRA `(.L_x_2765) ;  /* 0x0000000000081947 */ /* 0x002fec0003800000 */
[----:B------:R-:W1:Y:S02]  /*11680*/  SYNCS.PHASECHK.TRANS64.TRYWAIT P1, [R11+URZ+0x16850], R4 ;  /* 0x016850040b0075a7 */ /* 0x000e64000802017f */
[----:B-1----:R-:W-:Y:S05]  /*11690*/  @!P1 BRA `(.L_x_2766) ;  /* 0x000000a000c89947 */ /* 0x002fea0003800000 */
.L_x_2765:
[----:B01----:R-:W-:Y:S01]  /*116a0*/  IMAD R4, R22, 0x400, R5 ;  /* 0x0000040016047824 */ /* 0x003fe200078e0205 */
[----:B------:R-:W-:Y:S05]  /*116b0*/  WARPSYNC.ALL ;  /* 0x0000000000007948 */ /* 0x000fea0003800000 */
[----:B------:R-:W-:Y:S01]  /*116c0*/  IMAD.MOV.U32 R5, RZ, RZ, 0x40000040 ;  /* 0x40000040ff057424 */ /* 0x000fe200078e00ff */
[C---:B------:R-:W-:Y:S01]  /*116d0*/  R2UR UR6, R4.reuse ;  /* 0x00000000040672ca */ /* 0x040fe200000e0000 */
[----:B------:R-:W-:Y:S01]  /*116e0*/  WARPGROUP.ARRIVE ;  /* 0x00000000000079c5 */ /* 0x000fe20000000000 */
[----:B------:R-:W-:Y:S01]  /*116f0*/  VIADD R8, R4, 0x80 ;  /* 0x0000008004087836 */ /* 0x000fe20000000000 */
[----:B------:R-:W0:Y:S01]  /*11700*/  SHFL.BFLY PT, R2, R3, 0x2, 0x1f ;  /* 0x0c401f0003027f89 */ /* 0x000e2200000e0000 */
[----:B------:R-:W-:Y:S01]  /*11710*/  R2UR UR7, R5 ;  /* 0x00000000050772ca */ /* 0x000fe200000e0000 */
[----:B------:R-:W-:Y:S01]  /*11720*/  IMAD.MOV.U32 R9, RZ, RZ, 0x40000040 ;  /* 0x40000040ff097424 */ /* 0x000fe200078e00ff */
[----:B------:R-:W-:Y:S01]  /*11730*/  MOV R6, RZ ;  /* 0x000000ff00067202 */ /* 0x000fe20000000f00 */
[----:B------:R-:W-:-:S10]  /*11740*/  IMAD.MOV.U32 R5, RZ, RZ, 0x40000040 ;  /* 0x40000040ff057424 */ /* 0x000fd400078e00ff */
        /* <DEDUP_REMOVED lines=72> */
.L_x_2767:
[----:B------:R-:W2:Y:S01]  /*11bd0*/  LDL.LU R7, [R1+0x54] ;  /* 0x0000540001077983 */ /* 0x000ea20000300800 */
[----:B------:R-:W-:Y:S02]  /*11be0*/  VIADD R2, R11, 0x16860 ;  /* 0x000168600b027836 */ /* 0x000fe40000000000 */
[-C--:B------:R-:W-:Y:S01]  /*11bf0*/  FMUL.FTZ R27, R88, R4.reuse ;  /* 0x00000004581b7220 */ /* 0x080fe20000410000 */
[----:B------:R-:W1:Y:S01]  /*11c00*/  S2R R5, SR_CgaCtaId ;  /* 0x0000000000057919 */ /* 0x000e620000008800 */
[----:B------:R-:W-:Y:S02]  /*11c10*/  VIADD R22, R22, 0x1 ;  /* 0x0000000116167836 */ /* 0x000fe40000000000 */
[----:B------:R-:W-:-:S03]  /*11c20*/  FMUL.FTZ R12, R89, R4 ;  /* 0x00000004590c7220 */ /* 0x000fc60000410000 */
[----:B------:R-:W-:Y:S01]  /*11c30*/  ISETP.NE.AND P0, PT, R22, 0x2, PT ;  /* 0x000000021600780c */ /* 0x000fe20003f05270 */
[-C--:B------:R-:W-:Y:S01]  /*11c40*/  FMUL.FTZ R25, R92, R4.reuse ;  /* 0x000000045c197220 */ /* 0x080fe20000410000 */
[----:B------:R-:W-:Y:S01]  /*11c50*/  FMUL.FTZ R14, R93, R4 ;  /* 0x000000045d0e7220 */ /* 0x000fe20000410000 */
[----:B-1----:R-:W-:-:S04]  /*11c60*/  PRMT R2, R5, 0x654, R2 ;  /* 0x0000065405027816 */ /* 0x002fc80000000002 */
[----:B------:R1:W-:Y:S01]  /*11c70*/  SYNCS.ARRIVE.TRANS64.RED.A1T0 RZ, [R2+URZ], RZ ;  /* 0x000000ff02ff79a7 */ /* 0x0003e2000810043f */
        /* <DEDUP_REMOVED lines=30> */
[----:B------:R-:W-:-:S02]  /*11e60*/  LOP3.LUT R154, R154, R5, RZ, 0x3c, !PT ;  /* 0x000000059a9a7212 */ /* 0x000fc400078e3cff */
[----:B------:R-:W-:Y:S01]  /*11e70*/  SEL R22, R22, RZ, P0 ;  /* 0x000000ff16167207 */ /* 0x000fe20000000000 */
[----:B--2---:R-:W-:-:S05]  /*11e80*/  VIADD R7, R7, 0x1 ;  /* 0x0000000107077836 */ /* 0x004fca0000000000 */
[----:B------:R1:W-:Y:S02]  /*11e90*/  STL [R1+0x54], R7 ;  /* 0x0000540701007387 */ /* 0x0003e40000100800 */
.L_x_2697:
[----:B-1----:R-:W0:Y:S01]  /*11ea0*/  S2R R2, SR_TID.X ;  /* 0x0000000000027919 */ /* 0x002e220000002100 */
[----:B------:R-:W-:Y:S05]  /*11eb0*/  WARPSYNC.ALL ;  /* 0x0000000000007948 */ /* 0x000fea0003800000 */
[----:B0-----:R-:W-:-:S05]  /*11ec0*/  VIADD R38, R2, 0xffffff80 ;  /* 0xffffff8002267836 */ /* 0x001fca0000000000 */
[----:B------:R-:W-:-:S04]  /*11ed0*/  SHF.R.S32.HI R42, RZ, 0x1f, R38 ;  /* 0x0000001fff2a7819 */ /* 0x000fc80000011426 */
[----:B------:R-:W-:-:S04]  /*11ee0*/  LEA.HI R42, R42, R38, RZ, 0x3 ;  /* 0x000000262a2a7211 */ /* 0x000fc800078f18ff */
[----:B------:R-:W-:-:S05]  /*11ef0*/  LOP3.LUT R42, R42, 0xfffffff8, RZ, 0xc0, !PT ;  /* 0xfffffff82a2a7812 */ /* 0x000fca00078ec0ff */
[----:B------:R-:W-:-:S04]  /*11f00*/  IMAD.IADD R42, R38, 0x1, -R42 ;  /* 0x00000001262a7824 */ /* 0x000fc800078e0a2a */
[----:B------:R-:W-:-:S05]  /*11f10*/  IMAD.SHL.U32 R29, R42, 0x8, RZ ;  /* 0x000000082a1d7824 */ /* 0x000fca00078e00ff */
[----:B------:R-:W-:Y:S01]  /*11f20*/  SHF.R.S32.HI R28, RZ, 0x1f, R29 ;  /* 0x0000001fff1c7819 */ /* 0x000fe2000001141d */
[----:B------:R-:W0:Y:S01]  /*11f30*/  S2R R4, SR_CgaCtaId ;  /* 0x0000000000047919 */ /* 0x000e220000008800 */
[----:B------:R-:W-:Y:S01]  /*11f40*/  MOV R2, 0x400 ;  /* 0x0000040000027802 */ /* 0x000fe20000000f00 */
[----:B------:R-:W-:Y:S01]  /*11f50*/  BSSY B0, `(.L_x_2768) ;  /* 0x0000188000007945 */ /* 0x000fe20003800000 */
[----:B------:R-:W-:Y:S02]  /*11f60*/  BAR.SYNC.DEFER_BLOCKING 0x5, 0x200 ;  /* 0x0148000000007b1d */ /* 0x000fe40000010000 */
[----:B0-----:R-:W-:-:S05]  /*11f70*/  LEA R2, R4, R2, 0x18 ;  /* 0x0000000204027211 */ /* 0x001fca00078ec0ff */
[----:B------:R0:W1:Y:S01]  /*11f80*/  LDS.128 R32, [R2+0x168d0] ;  /* 0x0168d00002207984 */ /* 0x0000620000000c00 */
[----:B------:R-:W-:Y:S06]  /*11f90*/  BAR.ARV 0x4, 0x200 ;  /* 0x0108000000007b1d */ /* 0x000fec0000002000 */
[----:B------:R-:W-:Y:S05]  /*11fa0*/  @P1 BRA `(.L_x_2769) ;  /* 0x0000000c00a41947 */ /* 0x000fea0003800000 */
[----:B------:R-:W2:Y:S01]  /*11fb0*/  LDL R4, [R1+0x68] ;  /* 0x0000680001047983 */ /* 0x000ea20000100800 */
[----:B------:R-:W3:Y:S01]  /*11fc0*/  S2R R5, SR_SWINHI ;  /* 0x0000000000057919 */ /* 0x000ee20000002f00 */
[----:B------:R-:W-:Y:S05]  /*11fd0*/  WARPSYNC.ALL ;  /* 0x0000000000007948 */ /* 0x000fea0003800000 */
[----:B------:R-:W4:Y:S01]  /*11fe0*/  LDL.LU R41, [R1+0x48] ;  /* 0x0000480001297983 */ /* 0x000f220000300800 */
[----:B------:R-:W-:Y:S01]  /*11ff0*/  F2FP.BF16.F32.PACK_AB R12, R12, R27 ;  /* 0x0000001b0c0c723e */ /* 0x000fe200000010ff */
[----:B------:R-:W-:Y:S01]  /*12000*/  ULDC.64 UR4, c[0x0][0xc00] ;  /* 0x0003000000047ab9 */ /* 0x000fe20000000a00 */
[----:B------:R-:W-:Y:S01]  /*12010*/  F2FP.BF16.F32.PACK_AB R13, R13, R90 ;  /* 0x0000005a0d0d723e */ /* 0x000fe200000010ff */
[----:B------:R-:W4:Y:S01]  /*12020*/  LDL.LU R40, [R1+0x4c] ;  /* 0x00004c0001287983 */ /* 0x000f220000300800 */
[----:B------:R-:W-:-:S02]  /*12030*/  F2FP.BF16.F32.PACK_AB R14, R14, R25 ;  /* 0x000000190e0e723e */ /* 0x000fc400000010ff */
[----:B------:R-:W-:Y:S01]  /*12040*/  F2FP.BF16.F32.PACK_AB R15, R15, R94 ;  /* 0x0000005e0f0f723e */ /* 0x000fe200000010ff */
[----:B------:R-:W-:Y:S01]  /*12050*/  IMAD.MOV.U32 R30, RZ, RZ, RZ ;  /* 0x000000ffff1e7224 */ /* 0x000fe200078e00ff */
[----:B------:R-:W4:Y:S01]  /*12060*/  LDL R36, [R1+0x3c] ;  /* 0x00003c0001247983 */ /* 0x000f220000100800 */
[----:B-1----:R-:W1:Y:S03]  /*12070*/  LDC R32, c[0x0][0xbe8] ;  /* 0x0002fa00ff207b82 */ /* 0x002e660000000800 */
[----:B------:R-:W4:Y:S01]  /*12080*/  LDL R44, [R1+0x24] ;  /* 0x00002400012c7983 */ /* 0x000f220000100800 */
[----:B------:R-:W-:Y:S02]  /*12090*/  MOV R20, R2 ;  /* 0x0000000200147202 */ /* 0x000fe40000000f00 */
[----:B---3--:R-:W-:Y:S02]  /*120a0*/  MOV R21, R5 ;  /* 0x0000000500157202 */ /* 0x008fe40000000f00 */
[----:B------:R-:W-:Y:S01]  /*120b0*/  BAR.SYNC.DEFER_BLOCKING 0x1, 0x180 ;  /* 0x0046000000007b1d */ /* 0x000fe20000010000 */
[----:B--2---:R-:W-:-:S03]  /*120c0*/  IMAD.WIDE R10, R4, 0x2, R20 ;  /* 0x00000002040a7825 */ /* 0x004fc600078e0214 */
[C---:B------:R-:W-:Y:S02]  /*120d0*/  IADD3 R31, P2, R10.reuse, 0x20, RZ ;  /* 0x000000200a1f7810 */ /* 0x040fe40007f5e0ff */
[C---:B------:R-:W-:Y:S02]  /*120e0*/  LOP3.LUT R9, R10.reuse, 0x380, RZ, 0xc0, !PT ;  /* 0x000003800a097812 */ /* 0x040fe400078ec0ff */
[C---:B------:R-:W-:Y:S02]  /*120f0*/  IADD3 R39, P0, R10.reuse, 0x60, RZ ;  /* 0x000000600a277810 */ /* 0x040fe40007f1e0ff */
[----:B----4-:R-:W-:Y:S02]  /*12100*/  IADD3 R37, P1, R10, 0x40, RZ ;  /* 0x000000400a257810 */ /* 0x010fe40007f3e0ff */
        /* <DEDUP_REMOVED lines=11> */
[----:B------:R-:W-:-:S02]  /*121c0*/  IADD3.X R5, RZ, R11, RZ, P0, !PT ;  /* 0x0000000bff057210 */ /* 0x000fc400007fe4ff */
[----:B------:R-:W-:Y:S02]  /*121d0*/  LOP3.LUT R6, R6, R37, RZ, 0x3c, !PT ;  /* 0x0000002506067212 */ /* 0x000fe400078e3cff */
[----:B------:R-:W-:Y:S02]  /*121e0*/  LOP3.LUT R4, R24, R39, RZ, 0x3c, !PT ;  /* 0x0000002718047212 */ /* 0x000fe400078e3cff */
[----:B------:R-:W-:Y:S02]  /*121f0*/  MOV R10, R10 ;  /* 0x0000000a000a7202 */ /* 0x000fe40000000f00 */
[----:B------:R-:W-:Y:S02]  /*12200*/  MOV R27, R6 ;  /* 0x00000006001b7202 */ /* 0x000fe40000000f00 */
[----:B------:R-:W-:Y:S01]  /*12210*/  MOV R26, R4 ;  /* 0x00000004001a7202 */ /* 0x000fe20000000f00 */
[----:B------:R2:W-:Y:S01]  /*12220*/  STSM.16.M88.4 [R10], R12 ;  /* 0x0000000c0a007844 */ /* 0x0005e20000000200 */
[----:B------:R-:W-:-:S02]  /*12230*/  ISETP.NE.U32.AND P0, PT, RZ, UR4, PT ;  /* 0x00000004ff007c0c */ /* 0x000fc4000bf05070 */
[----:B------:R-:W-:Y:S02]  /*12240*/  IADD3 R24, P1, R41, UR4, RZ ;  /* 0x0000000429187c10 */ /* 0x000fe4000ff3e0ff */
[----:B------:R-:W-:Y:S02]  /*12250*/  MOV R31, R8 ;  /* 0x00000008001f7202 */ /* 0x000fe40000000f00 */
[----:B------:R-:W-:Y:S02]  /*12260*/  F2FP.BF16.F32.PACK_AB R4, R97, R96 ;  /* 0x000000606104723e */ /* 0x000fe400000010ff */
[----:B------:R-:W-:Y:S02]  /*12270*/  F2FP.BF16.F32.PACK_AB R5, R99, R98 ;  /* 0x000000626305723e */ /* 0x000fe400000010ff */
[----:B------:R-:W-:Y:S02]  /*12280*/  F2FP.BF16.F32.PACK_AB R6, R101, R100 ;  /* 0x000000646506723e */ /* 0x000fe400000010ff */
[----:B------:R-:W-:-:S02]  /*12290*/  F2FP.BF16.F32.PACK_AB R7, R103, R102 ;  /* 0x000000666707723e */ /* 0x000fc400000010ff */
[----:B------:R-:W-:Y:S02]  /*122a0*/  F2FP.BF16.F32.PACK_AB R8, R105, R104 ;  /* 0x000000686908723e */ /* 0x000fe400000010ff */
[----:B------:R-:W-:Y:S02]  /*122b0*/  F2FP.BF16.F32.PACK_AB R9, R107, R106 ;  /* 0x0000006a6b09723e */ /* 0x000fe400000010ff */
[----:B--2---:R-:W-:Y:S02]  /*122c0*/  F2FP.BF16.F32.PACK_AB R10, R109, R108 ;  /* 0x0000006c6d0a723e */ /* 0x004fe400000010ff */
[----:B------:R-:W-:Y:S02]  /*122d0*/  F2FP.BF16.F32.PACK_AB R11, R111, R110 ;  /* 0x0000006e6f0b723e */ /* 0x000fe400000010ff */
[----:B------:R-:W-:Y:S02]  /*122e0*/  F2FP.BF16.F32.PACK_AB R12, R113, R112 ;  /* 0x00000070710c723e */ /* 0x000fe400000010ff */
[----:B------:R-:W-:-:S02]  /*122f0*/  F2FP.BF16.F32.PACK_AB R13, R115, R114 ;  /* 0x00000072730d723e */ /* 0x000fc400000010ff */
[----:B------:R-:W-:Y:S02]  /*12300*/  F2FP.BF16.F32.PACK_AB R14, R117, R116 ;  /* 0x00000074750e723e */ /* 0x000fe400000010ff */
[----:B------:R-:W-:Y:S02]  /*12310*/  F2FP.BF16.F32.PACK_AB R15, R119, R118 ;  /* 0x00000076770f723e */ /* 0x000fe400000010ff */
[----:B------:R-:W-:Y:S02]  /*12320*/  ISETP.NE.AND.EX P0, PT, RZ, UR5, PT, P0 ;  /* 0x00000005ff007c0c */ /* 0x000fe4000bf05300 */
[----:B------:R-:W-:Y:S01]  /*12330*/  IADD3.X R25, R40, UR5, RZ, P1, !PT ;  /* 0x0000000528197c10 */ /* 0x000fe20008ffe4ff */
[----:B------:R-:W-:Y:S01]  /*12340*/  ULDC.64 UR4, c[0x0][0xc08] ;  /* 0x0003020000047ab9 */ /* 0x000fe20000000a00 */
[----:B------:R2:W-:Y:S01]  /*12350*/  STSM.16.M88.4 [R31], R4 ;  /* 0x000000041f007844 */ /* 0x0005e20000000200 */
[----:B------:R-:W-:-:S03]  /*12360*/  ISETP.NE.U32.AND P1, PT, RZ, UR4, PT ;  /* 0x00000004ff007c0c */ /* 0x000fc6000bf25070 */
[----:B------:R3:W-:Y:S01]  /*12370*/  STSM.16.M88.4 [R27], R8 ;  /* 0x000000081b007844 */ /* 0x0007e20000000200 */
[----:B------:R-:W-:-:S03]  /*12380*/  ISETP.NE.AND.EX P1, PT, RZ, UR5, PT, P1 ;  /* 0x00000005ff007c0c */ /* 0x000fc6000bf25310 */
[----:B------:R4:W-:Y:S01]  /*12390*/  STSM.16.M88.4 [R26], R12 ;  /* 0x0000000c1a007844 */ /* 0x0009e20000000200 */
[----:B------:R-:W-:Y:S09]  /*123a0*/  BAR.SYNC.DEFER_BLOCKING 0x1, 0x180 ;  /* 0x0046000000007b1d */ /* 0x000ff20000010000 */
[----:B--2---:R-:W-:Y:S01]  /*123b0*/  @P1 IADD3 R4, P3, R41, UR4, RZ ;  /* 0x0000000429041c10 */ /* 0x004fe2000ff7e0ff */
[----:B------:R-:W-:-:S02]  /*123c0*/  ULDC UR4, c[0x0][0xa88] ;  /* 0x0002a20000047ab9 */ /* 0x000fc40000000800 */
[----:B---3--:R-:W-:Y:S01]  /*123d0*/  IMAD.U32 R9, RZ, RZ, UR4 ;  /* 0x00000004ff097e24 */ /* 0x008fe2000f8e00ff */
[----:B------:R-:W-:Y:S01]  /*123e0*/  @P1 IADD3.X R5, R40, UR5, RZ, P3, !PT ;  /* 0x0000000528051c10 */ /* 0x000fe20009ffe4ff */
[----:B------:R2:W5:Y:S04]  /*123f0*/  @P0 LDG.E R30, desc[UR40][R24.64] ;  /* 0x00000028181e0981 */ /* 0x000568000c1e1900 */
        /* <DEDUP_REMOVED lines=10> */
.L_x_2770:
[----:B------:R-:W2:Y:S01]  /*124a0*/  LDL.LU R10, [R1+0x58] ;  /* 0x00005800010a7983 */ /* 0x000ea20000300800 */
[----:B-1----:R-:W-:Y:S01]  /*124b0*/  @P2 IMAD.HI.U32 R4, R15, R6, RZ ;  /* 0x000000060f042227 */ /* 0x002fe200078e00ff */
[----:B------:R-:W-:Y:S02]  /*124c0*/  ULDC.64 UR4, c[0x0][0xb90] ;  /* 0x0002e40000047ab9 */ /* 0x000fe40000000a00 */
[----:B------:R-:W4:Y:S04]  /*124d0*/  LDL.LU R8, [R1+0x50] ;  /* 0x0000500001087983 */ /* 0x000f280000300800 */
[----:B------:R-:W4:Y:S01]  /*124e0*/  LDL.LU R45, [R1+0x40] ;  /* 0x00004000012d7983 */ /* 0x000f220000300800 */
[----:B-----5:R-:W-:Y:S01]  /*124f0*/  SHF.R.S32.HI R31, RZ, 0x1f, R30 ;  /* 0x0000001fff1f7819 */ /* 0x020fe2000001141e */
[----:B------:R-:W-:Y:S01]  /*12500*/  IMAD.MOV.U32 R7, RZ, RZ, R15 ;  /* 0x000000ffff077224 */ /* 0x000fe200078e000f */
[----:B---3--:R-:W-:Y:S01]  /*12510*/  @P2 SHF.R.U32.HI R7, RZ, R37, R4 ;  /* 0x00000025ff072219 */ /* 0x008fe20000011604 */
[----:B------:R-:W3:Y:S04]  /*12520*/  LDL R14, [R1+0x64] ;  /* 0x00006400010e7983 */ /* 0x000ee80000100800 */
[----:B------:R-:W-:Y:S01]  /*12530*/  IMAD.MOV R13, RZ, RZ, -R7 ;  /* 0x000000ffff0d7224 */ /* 0x000fe200078e0a07 */
[----:B------:R-:W-:-:S02]  /*12540*/  SHF.R.S32.HI R43, RZ, 0x1f, R38 ;  /* 0x0000001fff2b7819 */ /* 0x000fc40000011426 */
[----:B------:R-:W-:Y:S02]  /*12550*/  SHF.R.S32.HI R12, RZ, 0x1f, R38 ;  /* 0x0000001fff0c7819 */ /* 0x000fe40000011426 */
[-C--:B------:R-:W-:Y:S02]  /*12560*/  LEA.HI R43, R43, R38.reuse, RZ, 0x3 ;  /* 0x000000262b2b7211 */ /* 0x080fe400078f18ff */
[----:B------:R-:W-:Y:S02]  /*12570*/  LEA.HI R12, R12, R38, RZ, 0x7 ;  /* 0x000000260c0c7211 */ /* 0x000fe400078f38ff */
[----:B------:R-:W-:Y:S02]  /*12580*/  SHF.R.S32.HI R43, RZ, 0x3, R43 ;  /* 0x00000003ff2b7819 */ /* 0x000fe4000001142b */
[----:B------:R-:W-:-:S05]  /*12590*/  LOP3.LUT R12, R12, 0xffffff80, RZ, 0xc0, !PT ;  /* 0xffffff800c0c7812 */ /* 0x000fca00078ec0ff */
[----:B------:R-:W-:Y:S01]  /*125a0*/  IMAD.IADD R12, R38, 0x1, -R12 ;  /* 0x00000001260c7824 */ /* 0x000fe200078e0a0c */
[----:B--2---:R-:W-:Y:S02]  /*125b0*/  SEL R40, R10, RZ, !P0 ;  /* 0x000000ff0a287207 */ /* 0x004fe40004000000 */
        /* <DEDUP_REMOVED lines=23> */
[----:B------:R-:W-:Y:S01]  /*12730*/  IMAD R5, R43, 0x40, R29 ;  /* 0x000000402b057824 */ /* 0x000fe200078e021d */
[----:B------:R-:W-:Y:S01]  /*12740*/  SHFL.IDX PT, R6, R8, RZ, 0x1c1f ;  /* 0x001c1fff08067589 */ /* 0x000fe200000e0000 */
[----:B---3--:R-:W-:Y:S01]  /*12750*/  IMAD.IADD R11, R14, 0x1, R44 ;  /* 0x000000010e0b7824 */ /* 0x008fe200078e022c */
[----:B------:R-:W-:Y:S02]  /*12760*/  ULDC.64 UR4, c[0x0][0xaa0] ;  /* 0x0002a80000047ab9 */ /* 0x000fe40000000a00 */
[----:B------:R-:W1:Y:S01]  /*12770*/  SHFL.IDX PT, R7, R10, RZ, 0x1c1f ;  /* 0x001c1fff0a077589 */ /* 0x000e6200000e0000 */
[----:B------:R-:W-:-:S03]  /*12780*/  IMAD.WIDE R4, R5, 0x2, R20 ;  /* 0x0000000205047825 */ /* 0x000fc600078e0214 */
[----:B------:R2:W-:Y:S01]  /*12790*/  SHFL.IDX PT, R36, R8, 0x1, 0x1c1f ;  /* 0x003c1f0008247f89 */ /* 0x0005e200000e0000 */
[----:B------:R-:W-:Y:S01]  /*127a0*/  IMAD R20, R9, R32, RZ ;  /* 0x0000002009147224 */ /* 0x000fe200078e02ff */
[----:B------:R-:W-:Y:S02]  /*127b0*/  LOP3.LUT P0, RZ, R12, 0x3, RZ, 0xc0, !PT ;  /* 0x000000030cff7812 */ /* 0x000fe4000780c0ff */
[----:B------:R-:W3:Y:S01]  /*127c0*/  SHFL.IDX PT, R37, R10, 0x1, 0x1c1f ;  /* 0x003c1f000a257f89 */ /* 0x000ee200000e0000 */
[C---:B------:R-:W-:Y:S01]  /*127d0*/  VIADD R9, R11.reuse, 0x8 ;  /* 0x000000080b097836 */ /* 0x040fe20000000000 */
[C---:B------:R-:W-:Y:S01]  /*127e0*/  IADD3 R13, P3, R4.reuse, 0x1800, RZ ;  /* 0x00001800040d7810 */ /* 0x040fe20007f7e0ff */
[----:B------:R-:W4:Y:S01]  /*127f0*/  @P2 LDC R21, c[0x0][0xbec] ;  /* 0x0002fb00ff152b82 */ /* 0x000f220000000800 */
[----:B------:R-:W-:Y:S02]  /*12800*/  IADD3 R25, P4, R4, 0x3000, RZ ;  /* 0x0000300004197810 */ /* 0x000fe40007f9e0ff */
[----:B------:R-:W-:-:S02]  /*12810*/  ISETP.GE.OR P1, PT, R11, R20, P0 ;  /* 0x000000140b00720c */ /* 0x000fc40000726670 */
[----:B------:R-:W-:Y:S02]  /*12820*/  ISETP.GE.OR P0, PT, R9, R20, P0 ;  /* 0x000000140900720c */ /* 0x000fe40000706670 */
[----:B------:R-:W-:Y:S02]  /*12830*/  LOP3.LUT R9, R4, 0x380, RZ, 0xc0, !PT ;  /* 0x0000038004097812 */ /* 0x000fe400078ec0ff */
[----:B------:R-:W-:Y:S02]  /*12840*/  LOP3.LUT R12, R13, 0x380, RZ, 0xc0, !PT ;  /* 0x000003800d0c7812 */ /* 0x000fe400078ec0ff */
[----:B------:R-:W-:Y:S02]  /*12850*/  LOP3.LUT R24, R25, 0x380, RZ, 0xc0, !PT ;  /* 0x0000038019187812 */ /* 0x000fe400078ec0ff */
[----:B------:R-:W-:Y:S02]  /*12860*/  SHF.R.U64 R9, R9, 0x3, RZ ;  /* 0x0000000309097819 */ /* 0x000fe400000012ff */
[----:B------:R-:W-:-:S02]  /*12870*/  SHF.R.U64 R12, R12, 0x3, RZ ;  /* 0x000000030c0c7819 */ /* 0x000fc400000012ff */
[----:B------:R-:W-:Y:S02]  /*12880*/  SHF.R.U64 R24, R24, 0x3, RZ ;  /* 0x0000000318187819 */ /* 0x000fe400000012ff */
[----:B--2---:R-:W-:Y:S01]  /*12890*/  LOP3.LUT R8, R9, R4, RZ, 0x3c, !PT ;  /* 0x0000000409087212 */ /* 0x004fe200078e3cff */
[--C-:B------:R-:W-:Y:S01]  /*128a0*/  IMAD.MOV.U32 R9, RZ, RZ, R5.reuse ;  /* 0x000000ffff097224 */ /* 0x100fe200078e0005 */
[----:B------:R-:W-:Y:S01]  /*128b0*/  LOP3.LUT R12, R12, R13, RZ, 0x3c, !PT ;  /* 0x0000000d0c0c7212 */ /* 0x000fe200078e3cff */
[--C-:B------:R-:W-:Y:S01]  /*128c0*/  IMAD.X R13, RZ, RZ, R5.reuse, P3 ;  /* 0x000000ffff0d7224 */ /* 0x100fe200018e0605 */
[----:B------:R-:W-:Y:S01]  /*128d0*/  LOP3.LUT R24, R24, R25, RZ, 0x3c, !PT ;  /* 0x0000001918187212 */ /* 0x000fe200078e3cff */
[----:B------:R-:W-:Y:S01]  /*128e0*/  IMAD.X R25, RZ, RZ, R5, P4 ;  /* 0x000000ffff197224 */ /* 0x000fe200020e0605 */
[----:B-1----:R-:W-:Y:S04]  /*128f0*/  @!P1 ST.E desc[UR40][R6.64], R3 ;  /* 0x0000000306009985 */ /* 0x002fe8000c101928 */
[----:B---3--:R1:W-:Y:S04]  /*12900*/  @!P0 ST.E desc[UR40][R36.64], R0 ;  /* 0x0000000024008985 */ /* 0x0083e8000c101928 */
[----:B------:R-:W2:Y:S04]  /*12910*/  LD.E.128 R8, desc[UR40][R8.64] ;  /* 0x0000002808087980 */ /* 0x000ea8000c101d00 */
[----:B------:R-:W3:Y:S04]  /*12920*/  LD.E.128 R12, desc[UR40][R12.64] ;  /* 0x000000280c0c7980 */ /* 0x000ee8000c101d00 */
[----:B------:R-:W3:Y:S01]  /*12930*/  LD.E.128 R24, desc[UR40][R24.64] ;  /* 0x0000002818187980 */ /* 0x000ee2000c101d00 */
[----:B------:R-:W-:Y:S01]  /*12940*/  IADD3 R38, P0, R4, 0x4800, RZ ;  /* 0x0000480004267810 */ /* 0x000fe20007f1e0ff */
[----:B-1----:R-:W1:Y:S03]  /*12950*/  @P2 LDC R37, c[0x0][0xbf0] ;  /* 0x0002fc00ff252b82 */ /* 0x002e660000000800 */
[----:B------:R-:W-:-:S04]  /*12960*/  LOP3.LUT R4, R38, 0x380, RZ, 0xc0, !PT ;  /* 0x0000038026047812 */ /* 0x000fc800078ec0ff */
[----:B------:R-:W-:-:S04]  /*12970*/  SHF.R.U64 R3, R4, 0x3, RZ ;  /* 0x0000000304037819 */ /* 0x000fc800000012ff */
[----:B------:R-:W-:Y:S01]  /*12980*/  LOP3.LUT R4, R3, R38, RZ, 0x3c, !PT ;  /* 0x0000002603047212 */ /* 0x000fe200078e3cff */
[----:B------:R-:W-:-:S04]  /*12990*/  IMAD R3, R31, UR4, RZ ;  /* 0x000000041f037c24 */ /* 0x000fc8000f8e02ff */
[C---:B------:R-:W-:Y:S02]  /*129a0*/  IMAD R3, R30.reuse, UR5, R3 ;  /* 0x000000051e037c24 */ /* 0x040fe4000f8e0203 */
[----:B------:R-:W-:Y:S01]  /*129b0*/  IMAD.WIDE.U32 R30, R30, UR4, RZ ;  /* 0x000000041e1e7c25 */ /* 0x000fe2000f8e00ff */
[----:B------:R-:W-:-:S03]  /*129c0*/  ULDC.64 UR4, c[0x0][0xae8] ;  /* 0x0002ba0000047ab9 */ /* 0x000fc60000000a00 */
[----:B------:R-:W-:Y:S02]  /*129d0*/  IMAD R0, R42, 0x30, R43 ;  /* 0x000000302a007824 */ /* 0x000fe400078e022b */
[----:B------:R-:W-:Y:S02]  /*129e0*/  IMAD.IADD R31, R31, 0x1, R3 ;  /* 0x000000011f1f7824 */ /* 0x000fe400078e0203 */
[----:B------:R-:W-:Y:S02]  /*129f0*/  IMAD R3, R41, UR4, RZ ;  /* 0x0000000429037c24 */ /* 0x000fe4000f8e02ff */
[----:B------:R-:W-:Y:S02]  /*12a00*/  IMAD.IADD R36, R44, 0x1, R0 ;  /* 0x000000012c247824 */ /* 0x000fe400078e0200 */
[C---:B------:R-:W-:Y:S02]  /*12a10*/  IMAD R3, R45.reuse, UR5, R3 ;  /* 0x000000052d037c24 */ /* 0x040fe4000f8e0203 */
[----:B------:R-:W-:Y:S01]  /*12a20*/  IMAD.WIDE.U32 R30, R45, UR4, R30 ;  /* 0x000000042d1e7c25 */ /* 0x000fe2000f8e001e */
[----:B------:R-:W-:-:S03]  /*12a30*/  ULDC.64 UR4, c[0x0][0xaf0] ;  /* 0x0002bc0000047ab9 */ /* 0x000fc60000000a00 */
[----:B----4-:R-:W-:-:S04]  /*12a40*/  @P2 IMAD.HI.U32 R0, R36, R21, RZ ;  /* 0x0000001524002227 */ /* 0x010fc800078e00ff */
[----:B------:R-:W-:Y:S02]  /*12a50*/  IMAD.IADD R31, R31, 0x1, R3 ;  /* 0x000000011f1f7824 */ /* 0x000fe400078e0203 */
[----:B------:R-:W-:Y:S01]  /*12a60*/  IMAD.MOV.U32 R3, RZ, RZ, R36 ;  /* 0x000000ffff037224 */ /* 0x000fe200078e0024 */
[----:B-1----:R-:W-:Y:S01]  /*12a70*/  @P2 SHF.R.U32.HI R3, RZ, R37, R0 ;  /* 0x00000025ff032219 */ /* 0x002fe20000011600 */
        /* <DEDUP_REMOVED lines=17> */
[----:B------:R-:W-:Y:S01]  /*12b90*/  ULDC.64 UR4, c[0x0][0xa80] ;  /* 0x0002a00000047ab9 */ /* 0x000fe20000000a00 */
[----:B------:R-:W-:Y:S02]  /*12ba0*/  IADD3.X R5, RZ, R5, RZ, P0, !PT ;  /* 0x00000005ff057210 */ /* 0x000fe400007fe4ff */
[----:B------:R-:W-:Y:S01]  /*12bb0*/  IMAD.IADD R3, R31, 0x1, R3 ;  /* 0x000000011f037824 */ /* 0x000fe200078e0203 */
[C---:B------:R-:W-:Y:S01]  /*12bc0*/  LEA R32, P0, R30.reuse, UR4, 0x1 ;  /* 0x000000041e207c11 */ /* 0x040fe2000f8008ff */
[----:B------:R-:W-:Y:S01]  /*12bd0*/  ULDC UR4, c[0x0][0xac8] ;  /* 0x0002b20000047ab9 */ /* 0x000fe20000000800 */
[----:B------:R-:W-:Y:S01]  /*12be0*/  IADD3 R41, R43, R44, RZ ;  /* 0x0000002c2b297210 */ /* 0x000fe20007ffe0ff */
[----:B------:R-:W5:Y:S01]  /*12bf0*/  LD.E.128 R4, desc[UR40][R4.64] ;  /* 0x0000002804047980 */ /* 0x000f62000c101d00 */
[----:B------:R-:W-:-:S03]  /*12c00*/  LEA.HI.X R40, R30, UR5, R3, 0x1, P0 ;  /* 0x000000051e287c11 */ /* 0x000fc600080f0c03 */
[----:B------:R-:W1:Y:S01]  /*12c10*/  SHFL.IDX PT, R30, R32, RZ, 0x181f ;  /* 0x00181fff201e7589 */ /* 0x000e6200000e0000 */
[----:B------:R-:W-:-:S03]  /*12c20*/  ISETP.GE.AND P0, PT, R29, UR4, PT ;  /* 0x000000041d007c0c */ /* 0x000fc6000bf06270 */
[----:B------:R-:W-:Y:S04]  /*12c30*/  SHFL.IDX PT, R36, R32, 0x1, 0x181f ;  /* 0x00381f0020247f89 */ /* 0x000fe800000e0000 */
[----:B------:R-:W4:Y:S04]  /*12c40*/  SHFL.IDX PT, R31, R40, RZ, 0x181f ;  /* 0x00181fff281f7589 */ /* 0x000f2800000e0000 */
[----:B------:R-:W0:Y:S01]  /*12c50*/  SHFL.IDX PT, R38, R32, 0x2, 0x181f ;  /* 0x00581f0020267f89 */ /* 0x000e2200000e0000 */
[----:B------:R-:W-:-:S03]  /*12c60*/  VIADD R3, R41, 0x30 ;  /* 0x0000003029037836 */ /* 0x000fc60000000000 */
[----:B------:R-:W0:Y:S01]  /*12c70*/  SHFL.IDX PT, R37, R40, 0x1, 0x181f ;  /* 0x00381f0028257f89 */ /* 0x000e2200000e0000 */
[CC--:B------:R-:W-:Y:S01]  /*12c80*/  ISETP.GE.OR P3, PT, R41.reuse, R20.reuse, P0 ;  /* 0x000000142900720c */ /* 0x0c0fe20000766670 */
[----:B------:R-:W-:Y:S02]  /*12c90*/  VIADD R21, R41, 0x60 ;  /* 0x0000006029157836 */ /* 0x000fe40000000000 */
[----:B------:R-:W0:Y:S01]  /*12ca0*/  SHFL.IDX PT, R39, R40, 0x2, 0x181f ;  /* 0x00581f0028277f89 */ /* 0x000e2200000e0000 */
[----:B------:R1:W-:Y:S06]  /*12cb0*/  MEMBAR.ALL.CTA ;  /* 0x0000000000007992 */ /* 0x0003ec0000008000 */
[----:B-1----:R-:W1:Y:S01]  /*12cc0*/  FENCE.VIEW.ASYNC.S ;  /* 0x00000000000073c6 */ /* 0x002e620000000000 */
[----:B------:R-:W-:-:S02]  /*12cd0*/  ISETP.GE.OR P2, PT, R3, R20, P0 ;  /* 0x000000140300720c */ /* 0x000fc40000746670 */
[----:B------:R-:W-:Y:S01]  /*12ce0*/  ISETP.GE.OR P1, PT, R21, R20, P0 ;  /* 0x000000141500720c */ /* 0x000fe20000726670 */
[----:B------:R-:W-:Y:S01]  /*12cf0*/  VIADD R0, R2, 0x16820 ;  /* 0x0001682002007836 */ /* 0x000fe20000000000 */
[----:B------:R-:W-:-:S04]  /*12d00*/  @!P3 LEA R30, P5, R29, R30, 0x1 ;  /* 0x0000001e1d1eb211 */ /* 0x000fc800078a08ff */
[----:B----4-:R-:W-:-:S05]  /*12d10*/  @!P3 LEA.HI.X R31, R29, R31, R28, 0x1, P5 ;  /* 0x0000001f1d1fb211 */ /* 0x010fca00028f0c1c */
[C---:B------:R-:W-:Y:S02]  /*12d20*/  @!P2 LEA R36, P4, R29.reuse, R36, 0x1 ;  /* 0x000000241d24a211 */ /* 0x040fe400078808ff */
[C---:B0-----:R-:W-:Y:S02]  /*12d30*/  @!P1 LEA R38, P5, R29.reuse, R38, 0x1 ;  /* 0x000000261d269211 */ /* 0x041fe400078a08ff */
[----:B------:R-:W-:Y:S02]  /*12d40*/  PRMT R0, RZ, 0x654, R0 ;  /* 0x00000654ff007816 */ /* 0x000fe40000000000 */
[C-C-:B------:R-:W-:Y:S02]  /*12d50*/  @!P2 LEA.HI.X R37, R29.reuse, R37, R28.reuse, 0x1, P4 ;  /* 0x000000251d25a211 */ /* 0x140fe400020f0c1c */
[----:B------:R-:W-:Y:S01]  /*12d60*/  @!P1 LEA.HI.X R39, R29, R39, R28, 0x1, P5 ;  /* 0x000000271d279211 */ /* 0x000fe200028f0c1c */
[----:B-1----:R4:W-:Y:S01]  /*12d70*/  SYNCS.ARRIVE.TRANS64.RED.A1T0 RZ, [R0+URZ], RZ ;  /* 0x000000ff00ff79a7 */ /* 0x0029e2000810043f */
[----:B------:R-:W-:-:S05]  /*12d80*/  VIADD R3, R41, 0x90 ;  /* 0x0000009029037836 */ /* 0x000fca0000000000 */
[----:B------:R-:W-:Y:S01]  /*12d90*/  ISETP.GE.OR P0, PT, R3, R20, P0 ;  /* 0x000000140300720c */ /* 0x000fe20000706670 */
[----:B------:R-:W0:Y:S04]  /*12da0*/  SHFL.IDX PT, R32, R32, 0x3, 0x181f ;  /* 0x00781f0020207f89 */ /* 0x000e2800000e0000 */
[----:B------:R-:W1:Y:S04]  /*12db0*/  SHFL.IDX PT, R40, R40, 0x3, 0x181f ;  /* 0x00781f0028287f89 */ /* 0x000e6800000e0000 */
[----:B--2---:R4:W-:Y:S04]  /*12dc0*/  @!P3 ST.E.128 desc[UR40][R30.64], R8 ;  /* 0x000000081e00b985 */ /* 0x0049e8000c101d28 */
[----:B---3--:R4:W-:Y:S04]  /*12dd0*/  @!P2 ST.E.128 desc[UR40][R36.64], R12 ;  /* 0x0000000c2400a985 */ /* 0x0089e8000c101d28 */
[----:B------:R4:W-:Y:S01]  /*12de0*/  @!P1 ST.E.128 desc[UR40][R38.64], R24 ;  /* 0x0000001826009985 */ /* 0x0009e2000c101d28 */
[----:B01----:R-:W-:Y:S05]  /*12df0*/  @P0 BRA `(.L_x_2771) ;  /* 0x0000000800740947 */ /* 0x003fea0003800000 */
[----:B----4-:R-:W-:-:S04]  /*12e00*/  LEA R8, P0, R29, R32, 0x1 ;  /* 0x000000201d087211 */ /* 0x010fc800078008ff */
[----:B------:R-:W-:-:S05]  /*12e10*/  LEA.HI.X R9, R29, R40, R28, 0x1, P0 ;  /* 0x000000281d097211 */ /* 0x000fca00000f0c1c */
[----:B-----5:R2:W-:Y:S01]  /*12e20*/  ST.E.128 desc[UR40][R8.64], R4 ;  /* 0x0000000408007985 */ /* 0x0205e2000c101d28 */
[----:B------:R-:W-:Y:S05]  /*12e30*/  BRA `(.L_x_2771) ;  /* 0x0000000800647947 */ /* 0x000fea0003800000 */
.L_x_2769:
        /* <DEDUP_REMOVED lines=16> */
[----:B------:R-:W-:Y:S01]  /*12f40*/  IMAD.U32 R8, RZ, RZ, UR4 ;  /* 0x00000004ff087e24 */ /* 0x000fe2000f8e00ff */
        /* <DEDUP_REMOVED lines=12> */
.L_x_2772:
        /* <DEDUP_REMOVED lines=11> */
[----:B-----5:R-:W-:Y:S01]  /*130c0*/  IADD3 R10, R30, -0x80, R10 ;  /* 0xffffff801e0a7810 */ /* 0x020fe20007ffe00a */
[----:B0-----:R-:W-:-:S05]  /*130d0*/  IMAD R3, R8, R9, RZ ;  /* 0x0000000908037224 */ /* 0x001fca00078e02ff */
[----:B------:R-:W-:-:S13]  /*130e0*/  ISETP.GE.AND P0, PT, R10, R3, PT ;  /* 0x000000030a00720c */ /* 0x000fda0003f06270 */
[----:B------:R-:W-:Y:S05]  /*130f0*/  @P0 BRA `(.L_x_2774) ;  /* 0x0000000000840947 */ /* 0x000fea0003800000 */
[----:B------:R-:W-:Y:S01]  /*13100*/  ISETP.NE.AND P0, PT, R9, 0x1, PT ;  /* 0x000000010900780c */ /* 0x000fe20003f05270 */
[----:B------:R-:W-:Y:S01]  /*13110*/  ULDC.64 UR4, c[0x0][0xb90] ;  /* 0x0002e40000047ab9 */ /* 0x000fe20000000a00 */
[----:B------:R-:W-:Y:S01]  /*13120*/  IMAD.MOV.U32 R4, RZ, RZ, R0 ;  /* 0x000000ffff047224 */ /* 0x000fe200078e0000 */
[----:B------:R-:W-:Y:S01]  /*13130*/  MOV R3, R10 ;  /* 0x0000000a00037202 */ /* 0x000fe20000000f00 */
[----:B------:R-:W-:Y:S02]  /*13140*/  IMAD R7, R12, UR4, RZ ;  /* 0x000000040c077c24 */ /* 0x000fe4000f8e02ff */
[----:B------:R-:W-:Y:S02]  /*13150*/  IMAD.MOV.U32 R5, RZ, RZ, R11 ;  /* 0x000000ffff057224 */ /* 0x000fe400078e000b */
[C---:B------:R-:W-:Y:S02]  /*13160*/  IMAD R7, R24.reuse, UR5, R7 ;  /* 0x0000000518077c24 */ /* 0x040fe4000f8e0207 */
[----:B------:R-:W-:Y:S01]  /*13170*/  IMAD.WIDE.U32 R4, R24, UR4, R4 ;  /* 0x0000000418047c25 */ /* 0x000fe2000f8e0004 */
[----:B------:R-:W-:-:S02]  /*13180*/  ULDC.64 UR4, c[0x0][0xb98] ;  /* 0x0002e60000047ab9 */ /* 0x000fc40000000a00 */
[----:B------:R-:W0:Y:S01]  /*13190*/  @P0 LDC R15, c[0x0][0xbec] ;  /* 0x0002fb00ff0f0b82 */ /* 0x000e220000000800 */
[----:B------:R-:W-:Y:S02]  /*131a0*/  IMAD.IADD R5, R5, 0x1, R7 ;  /* 0x0000000105057824 */ /* 0x000fe400078e0207 */
[----:B------:R-:W-:-:S05]  /*131b0*/  IMAD.WIDE.U32 R4, R13, UR4, R4 ;  /* 0x000000040d047c25 */ /* 0x000fca000f8e0004 */
[----:B------:R-:W2:Y:S01]  /*131c0*/  @P0 LDC R21, c[0x0][0xbf0] ;  /* 0x0002fc00ff150b82 */ /* 0x000ea20000000800 */
[----:B0-----:R-:W-:-:S05]  /*131d0*/  @P0 IMAD.HI.U32 R6, R10, R15, RZ ;  /* 0x0000000f0a060227 */ /* 0x001fca00078e00ff */
        /* <DEDUP_REMOVED lines=19> */
.L_x_2774:
[----:B------:R-:W-:Y:S05]  /*13310*/  BSYNC B1 ;  /* 0x0000000000017941 */ /* 0x000fea0003800000 */
.L_x_2773:
[----:B------:R-:W-:Y:S01]  /*13320*/  SHF.R.S32.HI R26, RZ, 0x1f, R31 ;  /* 0x0000001fff1a7819 */ /* 0x000fe2000001141f */
[----:B------:R-:W-:Y:S01]  /*13330*/  ULDC.64 UR4, c[0x0][0xaa0] ;  /* 0x0002a80000047ab9 */ /* 0x000fe20000000a00 */
[----:B------:R-:W-:Y:S01]  /*13340*/  ULDC.64 UR6, c[0x0][0xa80] ;  /* 0x0002a00000067ab9 */ /* 0x000fe20000000a00 */
[----:B0-----:R-:W-:Y:S01]  /*13350*/  IMAD R3, R11, UR4, RZ ;  /* 0x000000040b037c24 */ /* 0x001fe2000f8e02ff */
[----:B------:R-:W-:Y:S01]  /*13360*/  LEA.HI R26, R26, R31, RZ, 0x3 ;  /* 0x0000001f1a1a7211 */ /* 0x000fe200078f18ff */
[----:B------:R-:W-:-:S03]  /*13370*/  IMAD.WIDE.U32 R4, R0, UR4, RZ ;  /* 0x0000000400047c25 */ /* 0x000fc6000f8e00ff */
[----:B------:R-:W-:Y:S01]  /*13380*/  SHF.R.S32.HI R26, RZ, 0x3, R26 ;  /* 0x00000003ff1a7819 */ /* 0x000fe2000001141a */
[----:B------:R-:W-:Y:S01]  /*13390*/  IMAD R3, R0, UR5, R3 ;  /* 0x0000000500037c24 */ /* 0x000fe2000f8e0203 */
[----:B------:R-:W-:Y:S02]  /*133a0*/  ULDC.64 UR4, c[0x0][0xae8] ;  /* 0x0002ba0000047ab9 */ /* 0x000fe40000000a00 */
[----:B------:R-:W-:Y:S02]  /*133b0*/  IMAD R6, R12, UR4, RZ ;  /* 0x000000040c067c24 */ /* 0x000fe4000f8e02ff */
[----:B------:R-:W-:Y:S02]  /*133c0*/  IMAD R0, R42, 0x30, R26 ;  /* 0x000000302a007824 */ /* 0x000fe400078e021a */
[----:B------:R-:W-:Y:S02]  /*133d0*/  IMAD.IADD R5, R5, 0x1, R3 ;  /* 0x0000000105057824 */ /* 0x000fe400078e0203 */
[----:B-----5:R-:W-:-:S02]  /*133e0*/  IMAD.IADD R9, R30, 0x1, R0 ;  /* 0x000000011e097824 */ /* 0x020fc400078e0200 */
[----:B------:R-:W-:Y:S02]  /*133f0*/  IMAD R7, R24, UR5, R6 ;  /* 0x0000000518077c24 */ /* 0x000fe4000f8e0206 */
[----:B------:R-:W-:Y:S01]  /*13400*/  @P2 IMAD.HI.U32 R0, R9, R20, RZ ;  /* 0x0000001409002227 */ /* 0x000fe200078e00ff */
[----:B------:R-:W-:-:S03]  /*13410*/  MOV R3, R9 ;  /* 0x0000000900037202 */ /* 0x000fc60000000f00 */
[----:B------:R-:W-:Y:S01]  /*13420*/  IMAD.WIDE.U32 R4, R24, UR4, R4 ;  /* 0x0000000418047c25 */ /* 0x000fe2000f8e0004 */
[----:B------:R-:W-:Y:S01]  /*13430*/  ULDC.64 UR4, c[0x0][0xaf0] ;  /* 0x0002bc0000047ab9 */ /* 0x000fe20000000a00 */
[----:B------:R-:W-:Y:S02]  /*13440*/  @P2 SHF.R.U32.HI R3, RZ, R27, R0 ;  /* 0x0000001bff032219 */ /* 0x000fe40000011600 */
        /* <DEDUP_REMOVED lines=39> */
[C-C-:B--2---:R-:W-:Y:S02]  /*136c0*/  @!P2 LEA.HI.X R3, R29.reuse, R0, R28.reuse, 0x1, P5 ;  /* 0x000000001d03a211 */ /* 0x144fe400028f0c1c */
[----:B------:R0:W2:Y:S01]  /*136d0*/  SHFL.IDX PT, R0, R20, 0x3, 0x181f ;  /* 0x00781f0014007f89 */ /* 0x0000a200000e0000 */
[C---:B---3--:R-:W-:Y:S02]  /*136e0*/  @!P3 LEA R8, P1, R29.reuse, R5, 0x1 ;  /* 0x000000051d08b211 */ /* 0x048fe400078208ff */
[----:B------:R-:W-:Y:S02]  /*136f0*/  @!P2 MOV R11, R3 ;  /* 0x00000003000ba202 */ /* 0x000fe40000000f00 */
[C---:B----4-:R-:W-:Y:S02]  /*13700*/  @!P4 LEA R25, P5, R29.reuse, R14, 0x1 ;  /* 0x0000000e1d19c211 */ /* 0x050fe400078a08ff */
[----:B------:R0:W3:Y:S01]  /*13710*/  SHFL.IDX PT, R14, R7, 0x3, 0x181f ;  /* 0x00781f00070e7f89 */ /* 0x0000e200000e0000 */
[----:B-----5:R-:W-:-:S02]  /*13720*/  @!P3 LEA.HI.X R9, R29, R4, R28, 0x1, P1 ;  /* 0x000000041d09b211 */ /* 0x020fc400008f0c1c */
[----:B------:R-:W-:Y:S01]  /*13730*/  @!P4 IMAD.MOV.U32 R4, RZ, RZ, R25 ;  /* 0x000000ffff04c224 */ /* 0x000fe200078e0019 */
[----:B------:R0:W-:Y:S01]  /*13740*/  @!P2 ST.E.128 desc[UR40][R10.64], RZ ;  /* 0x000000ff0a00a985 */ /* 0x0001e2000c101d28 */
[----:B-1----:R-:W-:-:S03]  /*13750*/  @!P4 LEA.HI.X R5, R29, R6, R28, 0x1, P5 ;  /* 0x000000061d05c211 */ /* 0x002fc600028f0c1c */
[----:B------:R0:W-:Y:S04]  /*13760*/  @!P3 ST.E.128 desc[UR40][R8.64], RZ ;  /* 0x000000ff0800b985 */ /* 0x0001e8000c101d28 */
[----:B------:R0:W-:Y:S02]  /*13770*/  @!P4 ST.E.128 desc[UR40][R4.64], RZ ;  /* 0x000000ff0400c985 */ /* 0x0001e4000c101d28 */
.L_x_2954:
[----:B------:R-:W-:-:S05]  /*13780*/  VIADD R24, R24, 0x90 ;  /* 0x0000009018187836 */ /* 0x000fca0000000000 */
[----:B------:R-:W-:-:S13]  /*13790*/  ISETP.GE.OR P0, PT, R24, R21, P0 ;  /* 0x000000151800720c */ /* 0x000fda0000706670 */
[----:B---3--:R-:W-:-:S04]  /*137a0*/  @!P0 LEA R14, P1, R29, R14, 0x1 ;  /* 0x0000000e1d0e8211 */ /* 0x008fc800078208ff */
[----:B--2---:R-:W-:-:S05]  /*137b0*/  @!P0 LEA.HI.X R15, R29, R0, R28, 0x1, P1 ;  /* 0x000000001d0f8211 */ /* 0x004fca00008f0c1c */
[----:B------:R1:W-:Y:S04]  /*137c0*/  @!P0 ST.E.128 desc[UR40][R14.64], RZ ;  /* 0x000000ff0e008985 */ /* 0x0003e8000c101d28 */
.L_x_2771:
[----:B------:R-:W-:Y:S05]  /*137d0*/  BSYNC B0 ;  /* 0x0000000000007941 */ /* 0x000fea0003800000 */
.L_x_2768:
[----:B------:R-:W-:Y:S02]  /*137e0*/  ULDC UR4, c[0x0][0xc3c] ;  /* 0x00030f0000047ab9 */ /* 0x000fe40000000800 */
[----:B------:R-:W-:-:S13]  /*137f0*/  ISETP.GE.AND P0, PT, R35, UR4, PT ;  /* 0x0000000423007c0c */ /* 0x000fda000bf06270 */
[----:B------:R-:W-:Y:S05]  /*13800*/  @!P0 BRA `(.L_x_2776) ;  /* 0xfffffed800048947 */ /* 0x000fea000383ffff */
[----:B------:R-:W-:Y:S05]  /*13810*/  BRA `(.L_x_2631) ;  /* 0x0000006c00307947 */ /* 0x000fea0003800000 */
.L_x_2629:
[----:B------:R-:W-:-:S08]  /*13820*/  NOP ;  /* 0x0000000000007918 */ /* 0x000fd00000000000 */
[----:B--2---:R-:W0:-:S00]  /*13830*/  USETMAXREG.DEALLOC.CTAPOOL 0x20 ;  /* 0x00000020000079c8 */ /* 0x004e0000080e0500 */
        /* <DEDUP_REMOVED lines=16> */
.L_x_2777:
        /* <DEDUP_REMOVED lines=12> */
[C---:B------:R-:W-:Y:S02]  /*13a00*/  ISETP.GE.U32.AND P2, PT, R5.reuse, 0x2, PT ;  /* 0x000000020500780c */ /* 0x040fe40003f46070 */
[C---:B------:R-:W-:Y:S02]  /*13a10*/  ISETP.GE.U32.AND P3, PT, R5.reuse, 0x4, PT ;  /* 0x000000040500780c */ /* 0x040fe40003f66070 */
[C---:B------:R-:W-:Y:S02]  /*13a20*/  ISETP.GE.U32.AND P4, PT, R5.reuse, 0x8, PT ;  /* 0x000000080500780c */ /* 0x040fe40003f86070 */
[----:B------:R-:W-:Y:S02]  /*13a30*/  ISETP.GE.U32.AND P5, PT, R5, 0x10, PT ;  /* 0x000000100500780c */ /* 0x000fe40003fa6070 */
[----:B------:R-:W-:Y:S01]  /*13a40*/  MOV R16, RZ ;  /* 0x000000ff00107202 */ /* 0x000fe20000000f00 */
        /* <DEDUP_REMOVED lines=25> */
.L_x_2783:
        /* <DEDUP_REMOVED lines=12> */
.L_x_2782:
[----:B------:R-:W-:Y:S05]  /*13ca0*/  BSYNC B0 ;  /* 0x0000000000007941 */ /* 0x000fea0003800000 */
.L_x_2781:
        /* <DEDUP_REMOVED lines=20> */
[----:B------:R-:W-:Y:S02]  /*13df0*/  IMAD.MOV.U32 R6, RZ, RZ, R9 ;  /* 0x000000ffff067224 */ /* 0x000fe400078e0009 */
[----:B------:R-:W-:-:S07]  /*13e00*/  IMAD.MOV.U32 R9, RZ, RZ, R3 ;  /* 0x000000ffff097224 */ /* 0x000fce00078e0003 */
.L_x_2779:
        /* <DEDUP_REMOVED lines=19> */
[----:B------:R-:W-:-:S05]  /*13f40*/  IADD3 R11, R13, -0x1, RZ ;  /* 0xffffffff0d0b7810 */ /* 0x000fca0007ffe0ff */
[----:B------:R0:W1:Y:S02]  /*13f50*/  SHFL.IDX PT, R16, R6, R11, 0x1f ;  /* 0x00001f0b06107589 */ /* 0x00006400000e0000 */
.L_x_2784:
[----:B-1----:R-:W-:Y:S01]  /*13f60*/  IMAD R16, R16, UR5, R9 ;  /* 0x0000000510107c24 */ /* 0x002fe2000f8e0209 */
[----:B0-----:R-:W-:Y:S01]  /*13f70*/  IABS R6, R4 ;  /* 0x0000000400067213 */ /* 0x001fe20000000000 */
[----:B------:R-:W-:Y:S02]  /*13f80*/  IMAD R11, R15, R8, RZ ;  /* 0x000000080f0b7224 */ /* 0x000fe400078e02ff */
[----:B------:R-:W-:Y:S01]  /*13f90*/  IMAD.MOV.U32 R2, RZ, RZ, RZ ;  /* 0x000000ffff027224 */ /* 0x000fe200078e00ff */
[----:B------:R-:W-:Y:S01]  /*13fa0*/  IADD3 R9, -R16, UR6, RZ ;  /* 0x0000000610097c10 */ /* 0x000fe2000fffe1ff */
[----:B------:R-:W-:Y:S02]  /*13fb0*/  IMAD.MOV R6, RZ, RZ, -R6 ;  /* 0x000000ffff067224 */ /* 0x000fe400078e0a06 */
        /* <DEDUP_REMOVED lines=20> */
[----:B------:R-:W-:-:S04]  /*14100*/  IABS R8, R7 ;  /* 0x0000000700087213 */ /* 0x000fc80000000000 */
[----:B------:R-:W0:Y:S08]  /*14110*/  I2F.RP R10, R8 ;  /* 0x00000008000a7306 */ /* 0x000e300000209400 */
[----:B0-----:R-:W0:Y:S02]  /*14120*/  MUFU.RCP R10, R10 ;  /* 0x0000000a000a7308 */ /* 0x001e240000001000 */
[----:B0-----:R-:W-:Y:S01]  /*14130*/  VIADD R3, R10, 0xffffffe ;  /* 0x0ffffffe0a037836 */ /* 0x001fe20000000000 */
[----:B------:R-:W-:-:S05]  /*14140*/  IABS R10, R7 ;  /* 0x00000007000a7213 */ /* 0x000fca0000000000 */
[----:B------:R-:W0:Y:S02]  /*14150*/  F2I.FTZ.U32.TRUNC.NTZ R3, R3 ;  /* 0x0000000300037305 */ /* 0x000e24000021f000 */
[----:B0-----:R-:W-:-:S05]  /*14160*/  IADD3 R11, RZ, -R3, RZ ;  /* 0x80000003ff0b7210 */ /* 0x001fca0007ffe0ff */
[----:B------:R-:W-:-:S04]  /*14170*/  IMAD R9, R11, R8, RZ ;  /* 0x000000080b097224 */ /* 0x000fc800078e02ff */
        /* <DEDUP_REMOVED lines=15> */
[----:B------:R-:W-:Y:S02]  /*14270*/  @!P1 LOP3.LUT R2, RZ, R7, RZ, 0x33, !PT ;  /* 0x00000007ff029212 */ /* 0x000fe400078e33ff */
[----:B------:R-:W-:Y:S02]  /*14280*/  IADD3 R7, -R7, RZ, RZ ;  /* 0x000000ff07077210 */ /* 0x000fe40007ffe1ff */
[----:B------:R-:W-:-:S03]  /*14290*/  LOP3.LUT R17, RZ, R2, RZ, 0x33, !PT ;  /* 0x00000002ff117212 */ /* 0x000fc600078e33ff */
[----:B------:R-:W-:Y:S02]  /*142a0*/  IMAD R18, R2, R7, R3 ;  /* 0x0000000702127224 */ /* 0x000fe400078e0203 */
[----:B------:R-:W-:Y:S01]  /*142b0*/  IMAD.IADD R17, R0, 0x1, R17 ;  /* 0x0000000100117824 */ /* 0x000fe200078e0211 */
[----:B------:R-:W-:Y:S06]  /*142c0*/  BRA `(.L_x_2785) ;  /* 0x00000000000c7947 */ /* 0x000fec0003800000 */
.L_x_2780:
[----:B------:R-:W-:Y:S02]  /*142d0*/  IMAD.MOV.U32 R17, RZ, RZ, RZ ;  /* 0x000000ffff117224 */ /* 0x000fe400078e00ff */
[----:B------:R-:W-:Y:S02]  /*142e0*/  IMAD.U32 R16, RZ, RZ, UR6 ;  /* 0x00000006ff107e24 */ /* 0x000fe4000f8e00ff */
[----:B------:R-:W-:-:S07]  /*142f0*/  IMAD.MOV.U32 R18, RZ, RZ, RZ ;  /* 0x000000ffff127224 */ /* 0x000fce00078e00ff */
.L_x_2785:
[----:B------:R-:W-:-:S13]  /*14300*/  ISETP.NE.AND P0, PT, R5, RZ, PT ;  /* 0x000000ff0500720c */ /* 0x000fda0003f05270 */
[----:B------:R-:W0:Y:S01]  /*14310*/  @!P0 S2R R3, SR_CgaCtaId ;  /* 0x0000000000038919 */ /* 0x000e220000008800 */
[----:B------:R-:W-:-:S04]  /*14320*/  @!P0 MOV R0, 0x400 ;  /* 0x0000040000008802 */ /* 0x000fc80000000f00 */
[----:B0-----:R-:W-:-:S05]  /*14330*/  @!P0 LEA R0, R3, R0, 0x18 ;  /* 0x0000000003008211 */ /* 0x001fca00078ec0ff */
[----:B------:R2:W-:Y:S01]  /*14340*/  @!P0 STS.128 [R0+0x168d0], R16 ;  /* 0x0168d01000008388 */ /* 0x0005e20000000c00 */
[----:B------:R-:W-:Y:S06]  /*14350*/  BAR.ARV 0x5, 0x200 ;  /* 0x0148000000007b1d */ /* 0x000fec0000002000 */
.L_x_2778:
[----:B------:R3:W-:Y:S01]  /*14360*/  STL [R1+0x44], RZ ;  /* 0x000044ff01007387 */ /* 0x0007e20000100800 */
[----:B------:R-:W-:Y:S01]  /*14370*/  ULDC UR4, c[0x0][0xc3c] ;  /* 0x00030f0000047ab9 */ /* 0x000fe20000000800 */
[----:B------:R-:W-:Y:S01]  /*14380*/  IMAD.MOV.U32 R28, RZ, RZ, 0x1 ;  /* 0x00000001ff1c7424 */ /* 0x000fe200078e00ff */
[----:B-1----:R-:W-:Y:S01]  /*14390*/  ISETP.GE.AND P0, PT, R19, UR4, PT ;  /* 0x0000000413007c0c */ /* 0x002fe2000bf06270 */
[----:B------:R-:W-:-:S12]  /*143a0*/  IMAD.MOV.U32 R25, RZ, RZ, RZ ;  /* 0x000000ffff197224 */ /* 0x000fd800078e00ff */
[----:B---3--:R-:W-:Y:S05]  /*143b0*/  @P0 BRA `(.L_x_2786) ;  /* 0x0000005c006c0947 */ /* 0x008fea0003800000 */
[----:B------:R-:W3:Y:S01]  /*143c0*/  LDL R6, [R1+0x30] ;  /* 0x0000300001067983 */ /* 0x000ee20000100800 */
[----:B------:R-:W2:Y:S01]  /*143d0*/  S2R R7, SR_TID.X ;  /* 0x0000000000077919 */ /* 0x000ea20000002100 */
[----:B------:R-:W1:Y:S01]  /*143e0*/  S2UR UR5, SR_CgaCtaId ;  /* 0x00000000000579c3 */ /* 0x000e620000008800 */
[----:B------:R-:W-:Y:S01]  /*143f0*/  UMOV UR4, 0x400 ;  /* 0x0000040000047882 */ /* 0x000fe20000000000 */
[C---:B--2---:R-:W-:Y:S01]  /*14400*/  IMAD.SHL.U32 R0, R7.reuse, 0x8, RZ ;  /* 0x0000000807007824 */ /* 0x044fe200078e00ff */
[----:B------:R-:W-:Y:S01]  /*14410*/  LOP3.LUT R5, R7, 0x7f, RZ, 0xc0, !PT ;  /* 0x0000007f07057812 */ /* 0x000fe200078ec0ff */
[----:B-1----:R-:W-:-:S03]  /*14420*/  ULEA UR4, UR5, UR4, 0x18 ;  /* 0x0000000405047291 */ /* 0x002fc6000f8ec03f */
[----:B0-----:R-:W-:Y:S01]  /*14430*/  LOP3.LUT R2, R0, 0x1f8, RZ, 0xc0, !PT ;  /* 0x000001f800027812 */ /* 0x001fe200078ec0ff */
[----:B------:R-:W-:-:S03]  /*14440*/  IMAD.SHL.U32 R3, R5, 0x8, RZ ;  /* 0x0000000805037824 */ /* 0x000fc600078e00ff */
[----:B------:R-:W-:Y:S01]  /*14450*/  LOP3.LUT R2, R2, 0x38, R7, 0x78, !PT ;  /* 0x0000003802027812 */ /* 0x000fe200078e7807 */
[----:B------:R-:W-:-:S03]  /*14460*/  IMAD.U32 R22, RZ, RZ, UR4 ;  /* 0x00000004ff167e24 */ /* 0x000fc6000f8e00ff */
[----:B------:R-:W-:Y:S02]  /*14470*/  LOP3.LUT R4, R2, 0x200, R3, 0xf8, !PT ;  /* 0x0000020002047812 */ /* 0x000fe400078ef803 */
[----:B------:R-:W-:Y:S02]  /*14480*/  SHF.L.U32 R2, R7, 0x4, RZ ;  /* 0x0000000407027819 */ /* 0x000fe400000006ff */
[----:B------:R-:W-:Y:S02]  /*14490*/  SHF.R.U32.HI R3, RZ, 0x3, R5 ;  /* 0x00000003ff037819 */ /* 0x000fe40000011605 */
[----:B------:R-:W-:Y:S01]  /*144a0*/  LOP3.LUT R2, R2, 0x70, RZ, 0xc0, !PT ;  /* 0x0000007002027812 */ /* 0x000fe200078ec0ff */
[----:B------:R-:W-:Y:S01]  /*144b0*/  BSSY B8, `(.L_x_2786) ;  /* 0x00005cb000087945 */ /* 0x000fe20003800000 */
[----:B------:R-:W-:Y:S02]  /*144c0*/  IMAD.MOV.U32 R28, RZ, RZ, 0x1 ;  /* 0x00000001ff1c7424 */ /* 0x000fe400078e00ff */
[----:B------:R-:W-:Y:S01]  /*144d0*/  IMAD.MOV.U32 R25, RZ, RZ, RZ ;  /* 0x000000ffff197224 */ /* 0x000fe200078e00ff */
[----:B------:R-:W-:Y:S01]  /*144e0*/  LOP3.LUT R2, R3, R2, RZ, 0xfc, !PT ;  /* 0x0000000203027212 */ /* 0x000fe200078efcff */
[----:B------:R-:W-:-:S02]  /*144f0*/  IMAD.MOV.U32 R27, RZ, RZ, RZ ;  /* 0x000000ffff1b7224 */ /* 0x000fc400078e00ff */
[----:B------:R-:W-:Y:S01]  /*14500*/  IMAD.MOV.U32 R29, RZ, RZ, 0x1 ;  /* 0x00000001ff1d7424 */ /* 0x000fe200078e00ff */
[----:B------:R-:W-:Y:S01]  /*14510*/  ULDC.64 UR38, c[0x0][0x198] ;  /* 0x0000660000267ab9 */ /* 0x000fe20000000a00 */
[----:B------:R-:W-:Y:S01]  /*14520*/  ULDC UR36, c[0x0][0xc] ;  /* 0x0000030000247ab9 */ /* 0x000fe20000000800 */
[----:B---3--:R-:W-:-:S05]  /*14530*/  LOP3.LUT R0, R6, 0x2, RZ, 0xfc, !PT ;  /* 0x0000000206007812 */ /* 0x008fca00078efcff */
[----:B------:R0:W-:Y:S04]  /*14540*/  STL [R1+0x54], R0 ;  /* 0x0000540001007387 */ /* 0x0001e80000100800 */
[----:B------:R1:W-:Y:S01]  /*14550*/  STL [R1+0x44], RZ ;  /* 0x000044ff01007387 */ /* 0x0003e20000100800 */
[----:B0-----:R-:W-:-:S05]  /*14560*/  IMAD R0, R4, 0x2, R22 ;  /* 0x0000000204007824 */ /* 0x001fca00078e0216 */
[----:B------:R1:W-:Y:S02]  /*14570*/  STL [R1+0x24], R0 ;  /* 0x0000240001007387 */ /* 0x0003e40000100800 */
.L_x_2879:
[----:B0-----:R-:W0:Y:S02]  /*14580*/  LDC.64 R2, c[0x0][0xc88] ;  /* 0x00032200ff027b82 */ /* 0x001e240000000a00 */
[----:B0-----:R-:W-:-:S05]  /*14590*/  IMAD.WIDE R2, R19, 0x4, R2 ;  /* 0x0000000413027825 */ /* 0x001fca00078e0202 */
[----:B-1----:R-:W1:Y:S01]  /*145a0*/  LDG.E R11, desc[UR40][R2.64] ;  /* 0x00000028020b7981 */ /* 0x002e62000c1e1900 */
[----:B------:R-:W-:Y:S05]  /*145b0*/  YIELD ;  /* 0x0000000000007946 */ /* 0x000fea0003800000 */
[----:B------:R-:W-:Y:S01]  /*145c0*/  ULDC.64 UR4, c[0x0][0xa28] ;  /* 0x00028a0000047ab9 */ /* 0x000fe20000000a00 */
[----:B------:R-:W-:Y:S01]  /*145d0*/  IMAD.MOV.U32 R10, RZ, RZ, RZ ;  /* 0x000000ffff0a7224 */ /* 0x000fe200078e00ff */
[----:B------:R-:W-:Y:S01]  /*145e0*/  ISETP.NE.U32.AND P0, PT, RZ, UR4, PT ;  /* 0x00000004ff007c0c */ /* 0x000fe2000bf05070 */
[----:B------:R-:W-:Y:S01]  /*145f0*/  ULDC.64 UR8, c[0x0][0xa18] ;  /* 0x0002860000087ab9 */ /* 0x000fe20000000a00 */
[----:B------:R-:W-:Y:S01]  /*14600*/  MOV R6, RZ ;  /* 0x000000ff00067202 */ /* 0x000fe20000000f00 */
[----:B------:R-:W-:Y:S01]  /*14610*/  ULDC.64 UR6, c[0x0][0xa10] ;  /* 0x0002840000067ab9 */ /* 0x000fe20000000a00 */
[----:B------:R-:W-:-:S02]  /*14620*/  ISETP.NE.AND.EX P0, PT, RZ, UR5, PT, P0 ;  /* 0x00000005ff007c0c */ /* 0x000fc4000bf05300 */
[----:B-1----:R-:W-:Y:S01]  /*14630*/  SHF.R.S32.HI R0, RZ, 0x1f, R11 ;  /* 0x0000001fff007819 */ /* 0x002fe2000001140b */
[----:B------:R-:W-:-:S10]  /*14640*/  IMAD.SHL.U32 R23, R11, 0x4, RZ ;  /* 0x000000040b177824 */ /* 0x000fd400078e00ff */
[C---:B------:R-:W-:Y:S01]  /*14650*/  @P0 LEA R2, P1, R11.reuse, UR4, 0x2 ;  /* 0x000000040b020c11 */ /* 0x040fe2000f8210ff */
[----:B------:R-:W-:Y:S03]  /*14660*/  STL [R1+0x8], R11 ;  /* 0x0000080b01007387 */ /* 0x000fe60000100800 */
[C-C-:B------:R-:W-:Y:S01]  /*14670*/  @P0 LEA.HI.X R3, R11.reuse, UR5, R0.reuse, 0x2, P1 ;  /* 0x000000050b030c11 */ /* 0x140fe200088f1400 */
[----:B------:R-:W-:Y:S01]  /*14680*/  ULDC.64 UR4, c[0x0][0xa00] ;  /* 0x0002800000047ab9 */ /* 0x000fe20000000a00 */
[----:B------:R-:W-:Y:S01]  /*14690*/  SHF.L.U64.HI R24, R11, 0x2, R0 ;  /* 0x000000020b187819 */ /* 0x000fe20000010200 */
[----:B------:R0:W-:Y:S04]  /*146a0*/  STL [R1+0x3c], R0 ;  /* 0x00003c0001007387 */ /* 0x0001e80000100800 */
[----:B------:R1:W2:Y:S01]  /*146b0*/  @P0 LDG.E R10, desc[UR40][R2.64] ;  /* 0x00000028020a0981 */ /* 0x0002a2000c1e1900 */
        /* <DEDUP_REMOVED lines=10> */
[----:B---3--:R-:W3:Y:S01]  /*14760*/  @P0 LDG.E R6, desc[UR40][R2.64] ;  /* 0x0000002802060981 */ /* 0x008ee2000c1e1900 */
[----:B------:R-:W-:Y:S01]  /*14770*/  ULDC UR4, c[0x0][0x288] ;  /* 0x0000a20000047ab9 */ /* 0x000fe20000000800 */
[----:B------:R-:W-:Y:S01]  /*14780*/  IADD3.X R5, R24, UR7, RZ, P4, !PT ;  /* 0x0000000718057c10 */ /* 0x000fe2000a7fe4ff */
[----:B------:R-:W-:Y:S01]  /*14790*/  IMAD.U32 R8, RZ, RZ, UR4 ;  /* 0x00000004ff087e24 */ /* 0x000fe2000f8e00ff */
[----:B------:R-:W-:-:S03]  /*147a0*/  ULDC.64 UR4, c[0x0][0x418] ;  /* 0x0001060000047ab9 */ /* 0x000fc60000000a00 */
[----:B------:R-:W5:Y:S04]  /*147b0*/  @P1 LDG.E R0, desc[UR40][R4.64] ;  /* 0x0000002804001981 */ /* 0x000f68000c1e1900 */
[----:B---3--:R0:W-:Y:S02]  /*147c0*/  STL [R1+0x28], R6 ;  /* 0x0000280601007387 */ /* 0x0081e40000100800 */
[----:B0-----:R-:W-:-:S04]  /*147d0*/  @P2 IADD3 R6, P3, R23, UR8, RZ ;  /* 0x0000000817062c10 */ /* 0x001fc8000ff7e0ff */
[----:B------:R-:W-:-:S05]  /*147e0*/  @P2 IADD3.X R7, R24, UR9, RZ, P3, !PT ;  /* 0x0000000918072c10 */ /* 0x000fca0009ffe4ff */
[----:B------:R0:W3:Y:S01]  /*147f0*/  @P2 LDG.E R8, desc[UR40][R6.64] ;  /* 0x0000002806082981 */ /* 0x0000e2000c1e1900 */
        /* <DEDUP_REMOVED lines=9> */
[----:B---3--:R0:W-:Y:S04]  /*14890*/  STL [R1+0x38], R8 ;  /* 0x0000380801007387 */ /* 0x0081e80000100800 */
[----:B--2---:R0:W-:Y:S01]  /*148a0*/  STL [R1+0x1c], R10 ;  /* 0x00001c0a01007387 */ /* 0x0041e20000100800 */
[----:B------:R-:W-:Y:S01]  /*148b0*/  IMAD.MOV.U32 R9, RZ, RZ, R8 ;  /* 0x000000ffff097224 */ /* 0x000fe200078e0008 */
[----:B------:R-:W-:Y:S06]  /*148c0*/  @P2 BRA `(.L_x_2787) ;  /* 0x0000000000142947 */ /* 0x000fec0003800000 */
[----:B------:R-:W-:Y:S05]  /*148d0*/  @!P0 BRA `(.L_x_2787) ;  /* 0x0000000000108947 */ /* 0x000fea0003800000 */
[----:B0-----:R-:W2:Y:S04]  /*148e0*/  LDG.E R8, desc[UR40][R2.64] ;  /* 0x0000002802087981 */ /* 0x001ea8000c1e1900 */
[----:B------:R-:W2:Y:S02]  /*148f0*/  LDG.E R2, desc[UR40][R2.64+0x4] ;  /* 0x0000042802027981 */ /* 0x000ea4000c1e1900 */
[----:B--2---:R-:W-:-:S05]  /*14900*/  IMAD.IADD R9, R2, 0x1, -R8 ;  /* 0x0000000102097824 */ /* 0x004fca00078e0a08 */
[----:B------:R1:W-:Y:S02]  /*14910*/  STL [R1+0x38], R9 ;  /* 0x0000380901007387 */ /* 0x0003e40000100800 */
.L_x_2787:
[----:B0-----:R-:W-:Y:S01]  /*14920*/  IMAD.MOV.U32 R8, RZ, RZ, R11 ;  /* 0x000000ffff087224 */ /* 0x001fe200078e000b */
[----:B------:R-:W-:Y:S02]  /*14930*/  ULDC.64 UR4, c[0x0][0xa20] ;  /* 0x0002880000047ab9 */ /* 0x000fe40000000a00 */
[----:B------:R-:W-:Y:S02]  /*14940*/  ISETP.NE.U32.AND P0, PT, RZ, UR4, PT ;  /* 0x00000004ff007c0c */ /* 0x000fe4000bf05070 */
[----:B------:R0:W-:Y:S02]  /*14950*/  STL [R1+0xc], R8 ;  /* 0x00000c0801007387 */ /* 0x0001e40000100800 */
[----:B------:R-:W-:-:S13]  /*14960*/  ISETP.NE.AND.EX P0, PT, RZ, UR5, PT, P0 ;  /* 0x00000005ff007c0c */ /* 0x000fda000bf05300 */
[----:B0-----:R-:W-:Y:S05]  /*14970*/  @!P0 BRA `(.L_x_2788) ;  /* 0x0000000000108947 */ /* 0x001fea0003800000 */
[----:B------:R-:W-:-:S04]  /*14980*/  IADD3 R2, P0, R23, UR4, RZ ;  /* 0x0000000417027c10 */ /* 0x000fc8000ff1e0ff */
[----:B------:R-:W-:-:S05]  /*14990*/  IADD3.X R3, R24, UR5, RZ, P0, !PT ;  /* 0x0000000518037c10 */ /* 0x000fca00087fe4ff */
[----:B------:R0:W5:Y:S01]  /*149a0*/  LDG.E R7, desc[UR40][R2.64] ;  /* 0x0000002802077981 */ /* 0x000162000c1e1900 */
[----:B------:R-:W-:Y:S05]  /*149b0*/  BRA `(.L_x_2789) ;  /* 0x0000000000247947 */ /* 0x000fea0003800000 */
.L_x_2788:
[----:B------:R-:W-:Y:S02]  /*149c0*/  ULDC.64 UR4, c[0x0][0xa08] ;  /* 0x0002820000047ab9 */ /* 0x000fe40000000a00 */
[----:B------:R-:W-:-:S04]  /*149d0*/  ISETP.NE.U32.AND P0, PT, RZ, UR4, PT ;  /* 0x00000004ff007c0c */ /* 0x000fc8000bf05070 */
[----:B------:R-:W-:-:S13]  /*149e0*/  ISETP.NE.AND.EX P0, PT, RZ, UR5, PT, P0 ;  /* 0x00000005ff007c0c */ /* 0x000fda000bf05300 */
[----:B------:R-:W-:Y:S05]  /*149f0*/  @!P0 BRA `(.L_x_2789) ;  /* 0x0000000000148947 */ /* 0x000fea0003800000 */
[----:B------:R-:W0:Y:S02]  /*14a00*/  LDC.64 R2, c[0x0][0xa08] ;  /* 0x00028200ff027b82 */ /* 0x000e240000000a00 */
[----:B0-----:R-:W-:-:S05]  /*14a10*/  IMAD.WIDE R2, R8, 0x4, R2 ;  /* 0x0000000408027825 */ /* 0x001fca00078e0202 */
[----:B------:R-:W2:Y:S04]  /*14a20*/  LDG.E R7, desc[UR40][R2.64] ;  /* 0x0000002802077981 */ /* 0x000ea8000c1e1900 */
[----:B------:R-:W2:Y:S02]  /*14a30*/  LDG.E R2, desc[UR40][R2.64+0x4] ;  /* 0x0000042802027981 */ /* 0x000ea4000c1e1900 */
[----:B--2---:R-:W-:-:S07]  /*14a40*/  IMAD.IADD R7, R2, 0x1, -R7 ;  /* 0x0000000102077824 */ /* 0x004fce00078e0a07 */
.L_x_2789:
[----:B0-----:R-:W2:Y:S01]  /*14a50*/  @P1 LDG.E R2, desc[UR40][R4.64] ;  /* 0x0000002804021981 */ /* 0x001ea2000c1e1900 */
[----:B------:R-:W0:Y:S03]  /*14a60*/  LDC R3, c[0x0][0x448] ;  /* 0x00011200ff037b82 */ /* 0x000e260000000800 */
[----:B------:R3:W2:Y:S01]  /*14a70*/  @P1 LDG.E R4, desc[UR40][R4.64+0x4] ;  /* 0x0000042804041981 */ /* 0x0006a2000c1e1900 */
[----:B-----5:R-:W-:Y:S01]  /*14a80*/  IMAD.IADD R7, R7, 0x1, -R10 ;  /* 0x0000000107077824 */ /* 0x020fe200078e0a0a */
[----:B------:R-:W-:Y:S01]  /*14a90*/  BSSY B0, `(.L_x_2790) ;  /* 0x00000e9000007945 */ /* 0x000fe20003800000 */
[----:B0-----:R-:W-:-:S13]  /*14aa0*/  ISETP.NE.AND P0, PT, R3, 0x1, PT ;  /* 0x000000010300780c */ /* 0x001fda0003f05270 */
[----:B------:R-:W0:Y:S08]  /*14ab0*/  @P0 LDC R3, c[0x0][0x44c] ;  /* 0x00011300ff030b82 */ /* 0x000e300000000800 */
[----:B---3--:R-:W3:Y:S01]  /*14ac0*/  @P0 LDC R5, c[0x0][0x450] ;  /* 0x00011400ff050b82 */ /* 0x008ee20000000800 */
[----:B--2---:R-:W-:Y:S01]  /*14ad0*/  @P1 IADD3 R6, -R2, R4, RZ ;  /* 0x0000000402061210 */ /* 0x004fe20007ffe1ff */
[----:B------:R-:W-:-:S04]  /*14ae0*/  IMAD R2, R17, 0xc0, RZ ;  /* 0x000000c011027824 */ /* 0x000fc800078e02ff */
[----:B------:R-:W-:Y:S02]  /*14af0*/  VIADD R2, R2, 0xbf ;  /* 0x000000bf02027836 */ /* 0x000fe40000000000 */
[----:B------:R-:W-:Y:S02]  /*14b00*/  IMAD.IADD R4, R7, 0x1, R6 ;  /* 0x0000000107047824 */ /* 0x000fe400078e0206 */
[----:B0-----:R-:W-:-:S03]  /*14b10*/  @P0 IMAD.HI.U32 R3, R2, R3, RZ ;  /* 0x0000000302030227 */ /* 0x001fc600078e00ff */
[C---:B------:R-:W-:Y:S01]  /*14b20*/  IADD3 R20, R4.reuse, 0x80, -R9 ;  /* 0x0000008004147810 */ /* 0x040fe20007ffe809 */
[----:B------:R-:W-:Y:S01]  /*14b30*/  VIADD R21, R4, 0x7f ;  /* 0x0000007f04157836 */ /* 0x000fe20000000000 */
[----:B---3--:R-:W-:Y:S01]  /*14b40*/  @P0 SHF.R.U32.HI R2, RZ, R5, R3 ;  /* 0x00000005ff020219 */ /* 0x008fe20000011603 */
[----:B------:R0:W-:Y:S03]  /*14b50*/  STL [R1+0x18], R4 ;  /* 0x0000180401007387 */ /* 0x0001e60000100800 */
[----:B------:R-:W-:Y:S01]  /*14b60*/  SHF.R.S32.HI R3, RZ, 0x1f, R21 ;  /* 0x0000001fff037819 */ /* 0x000fe20000011415 */
[----:B------:R-:W-:-:S03]  /*14b70*/  IMAD.IADD R2, R20, 0x1, R2 ;  /* 0x0000000114027824 */ /* 0x000fc600078e0202 */
[----:B------:R-:W-:Y:S02]  /*14b80*/  LEA.HI R21, R3, R21, RZ, 0x7 ;  /* 0x0000001503157211 */ /* 0x000fe400078f38ff */
[----:B------:R-:W-:Y:S02]  /*14b90*/  SHF.R.S32.HI R3, RZ, 0x1f, R2 ;  /* 0x0000001fff037819 */ /* 0x000fe40000011402 */
[----:B------:R-:W-:Y:S02]  /*14ba0*/  SHF.R.S32.HI R21, RZ, 0x7, R21 ;  /* 0x00000007ff157819 */ /* 0x000fe40000011415 */
[----:B------:R-:W-:-:S04]  /*14bb0*/  LEA.HI R3, R3, R2, RZ, 0x7 ;  /* 0x0000000203037211 */ /* 0x000fc800078f38ff */
[----:B------:R-:W-:-:S04]  /*14bc0*/  SHF.R.S32.HI R3, RZ, 0x7, R3 ;  /* 0x00000007ff037819 */ /* 0x000fc80000011403 */
[----:B------:R-:W-:-:S05]  /*14bd0*/  VIMNMX R2, R21, R3, PT ;  /* 0x0000000315027248 */ /* 0x000fca0003fe0100 */
[--C-:B------:R-:W-:Y:S02]  /*14be0*/  IMAD R2, R2, 0x80, -R7.reuse ;  /* 0x0000008002027824 */ /* 0x100fe400078e0a07 */
[----:B------:R-:W-:-:S03]  /*14bf0*/  IMAD.MOV R7, RZ, RZ, -R7 ;  /* 0x000000ffff077224 */ /* 0x000fc600078e0a07 */
[----:B------:R-:W-:Y:S02]  /*14c00*/  VIMNMX R2, R2, R6, PT ;  /* 0x0000000602027248 */ /* 0x000fe40003fe0100 */
[----:B------:R-:W-:-:S04]  /*14c10*/  VIMNMX R7, RZ, R7, !PT ;  /* 0x00000007ff077248 */ /* 0x000fc80007fe0100 */
        /* <DEDUP_REMOVED lines=17> */
.L_x_2957:
[----:B--2---:R-:W-:Y:S02]  /*14d30*/  ISETP.NE.AND P0, PT, R14, RZ, PT ;  /* 0x000000ff0e00720c */ /* 0x004fe40003f05270 */
[----:B------:R-:W-:-:S11]  /*14d40*/  PLOP3.LUT P6, PT, PT, PT, PT, 0x8, 0x0 ;  /* 0x000000000000781c */ /* 0x000fd60003fce170 */
[----:B------:R-:W-:Y:S05]  /*14d50*/  @P0 BRA `(.L_x_2793) ;  /* 0x00000000000c0947 */ /* 0x000fea0003800000 */
[----:B------:R-:W-:-:S03]  /*14d60*/  UMOV UR4, 0xffffffff ;  /* 0xffffffff00047882 */ /* 0x000fc60000000000 */
[----:B------:R-:W-:Y:S05]  /*14d70*/  BRA.DIV UR4, `(.L_x_2794) ;  /* 0x0000007204587947 */ /* 0x000fea000b800000 */
[----:B------:R-:W-:-:S13]  /*14d80*/  ELECT P6, URZ, PT ;  /* 0x00000000003f782f */ /* 0x000fda00038c0000 */
.L_x_2793:
        /* <DEDUP_REMOVED lines=9> */
.L_x_2960:
[----:B------:R-:W-:Y:S05]  /*14e20*/  BSYNC B1 ;  /* 0x0000000000017941 */ /* 0x000fea0003800000 */
.L_x_2795:
[----:B------:R-:W-:Y:S04]  /*14e30*/  BSSY B1, `(.L_x_2797) ;  /* 0x000004f000017945 */ /* 0x000fe80003800000 */
[----:B------:R-:W-:Y:S05]  /*14e40*/  @!P6 BRA `(.L_x_2798) ;  /* 0x000000040034e947 */ /* 0x000fea0003800000 */
[----:B------:R-:W2:Y:S01]  /*14e50*/  S2R R6, SR_TID.X ;  /* 0x0000000000067919 */ /* 0x000ea20000002100 */
[----:B0-----:R-:W-:Y:S01]  /*14e60*/  IMAD R5, R27, 0x8, R22 ;  /* 0x000000081b057824 */ /* 0x001fe200078e0216 */
[----:B------:R-:W-:Y:S01]  /*14e70*/  BSSY B2, `(.L_x_2799) ;  /* 0x0000006000027945 */ /* 0x000fe20003800000 */
[----:B--2---:R-:W-:Y:S02]  /*14e80*/  LOP3.LUT R7, R6, 0x7f, RZ, 0xc0, !PT ;  /* 0x0000007f06077812 */ /* 0x004fe400078ec0ff */
[----:B------:R-:W-:Y:S02]  /*14e90*/  SHF.L.U32 R6, R29, 0x1f, RZ ;  /* 0x0000001f1d067819 */ /* 0x000fe400000006ff */
[----:B------:R-:W-:Y:S02]  /*14ea0*/  ISETP.NE.AND P1, PT, R7, RZ, PT ;  /* 0x000000ff0700720c */ /* 0x000fe40003f25270 */
[----:B------:R-:W0:Y:S02]  /*14eb0*/  SYNCS.PHASECHK.TRANS64.TRYWAIT P0, [R5+URZ+0x168a0], R6 ;  /* 0x0168a006050075a7 */ /* 0x000e24000800017f */
[----:B0-----:R-:W-:Y:S09]  /*14ec0*/  @!P0 BRA `(.L_x_2800) ;  /* 0x0000007000388947 */ /* 0x001ff20003800000 */
.L_x_2961:
[----:B------:R-:W-:Y:S05]  /*14ed0*/  BSYNC B2 ;  /* 0x0000000000027941 */ /* 0x000fea0003800000 */
.L_x_2799:
        /* <DEDUP_REMOVED lines=9> */
.L_x_2802:
[----:B------:R-:W-:Y:S05]  /*14f70*/  BSYNC B2 ;  /* 0x0000000000027941 */ /* 0x000fea0003800000 */
.L_x_2801:
[----:B------:R-:W-:Y:S01]  /*14f80*/  IMAD.MOV.U32 R11, RZ, RZ, RZ ;  /* 0x000000ffff0b7224 */ /* 0x000fe200078e00ff */
[----:B------:R-:W-:Y:S01]  /*14f90*/  UIADD3 UR4, UP0, UR38, 0x570, URZ ;  /* 0x0000057026047890 */ /* 0x000fe2000ff1e03f */
[----:B------:R-:W-:Y:S01]  /*14fa0*/  IMAD R8, R27, 0x4000, R22 ;  /* 0x000040001b087824 */ /* 0x000fe200078e0216 */
[----:B------:R-:W-:Y:S01]  /*14fb0*/  PLOP3.LUT P0, PT, PT, PT, PT, 0x80, 0x0 ;  /* 0x000000000000781c */ /* 0x000fe20003f0f070 */
[----:B------:R-:W-:Y:S01]  /*14fc0*/  IMAD R7, R4, 0x80, R0 ;  /* 0x0000008004077824 */ /* 0x000fe200078e0200 */
[----:B------:R-:W-:Y:S01]  /*14fd0*/  R2UR UR10, R11 ;  /* 0x000000000b0a72ca */ /* 0x000fe200000e0000 */
[----:B------:R-:W-:Y:S01]  /*14fe0*/  IMAD.SHL.U32 R10, R27, 0x2000, RZ ;  /* 0x000020001b0a7824 */ /* 0x000fe200078e00ff */
[----:B------:R-:W-:Y:S01]  /*14ff0*/  IADD3 R8, R8, 0xe400, RZ ;  /* 0x0000e40008087810 */ /* 0x000fe20007ffe0ff */
[----:B------:R-:W-:Y:S01]  /*15000*/  VIADD R7, R7, 0xffffff80 ;  /* 0xffffff8007077836 */ /* 0x000fe20000000000 */
[----:B------:R-:W-:Y:S01]  /*15010*/  UIADD3.X UR5, URZ, UR39, URZ, UP0, !UPT ;  /* 0x000000273f057290 */ /* 0x000fe200087fe43f */
[----:B-1----:R-:W-:Y:S01]  /*15020*/  VIADD R9, R5, 0x16890 ;  /* 0x0001689005097836 */ /* 0x002fe20000000000 */
[----:B------:R-:W-:Y:S01]  /*15030*/  UMOV UR6, 0x0 ;  /* 0x0000000000067882 */ /* 0x000fe20000000000 */
[----:B------:R-:W-:-:S09]  /*15040*/  UMOV UR7, 0x12f00000 ;  /* 0x12f0000000077882 */ /* 0x000fd20000000000 */
.L_x_2803:
        /* <DEDUP_REMOVED lines=13> */
.L_x_2962:
[----:B------:R-:W-:Y:S05]  /*15120*/  BSYNC B2 ;  /* 0x0000000000027941 */ /* 0x000fea0003800000 */
.L_x_2804:
        /* <DEDUP_REMOVED lines=11> */
.L_x_2807:
[----:B------:R-:W-:Y:S05]  /*151e0*/  BSYNC B2 ;  /* 0x0000000000027941 */ /* 0x000fea0003800000 */
.L_x_2806:
[----:B------:R-:W-:Y:S01]  /*151f0*/  R2UR UR10, R11 ;  /* 0x000000000b0a72ca */ /* 0x000fe200000e0000 */
[----:B01----:R-:W-:Y:S01]  /*15200*/  IMAD R6, R10, 0x2, R22 ;  /* 0x000000020a067824 */ /* 0x003fe200078e0216 */
[----:B------:R-:W-:Y:S01]  /*15210*/  R2UR UR6, R8 ;  /* 0x00000000080672ca */ /* 0x000fe200000e0000 */
[----:B------:R-:W-:Y:S01]  /*15220*/  UIADD3 UR4, UP0, UR38, 0x670, URZ ;  /* 0x0000067026047890 */ /* 0x000fe2000ff1e03f */
[----:B------:R-:W-:Y:S01]  /*15230*/  R2UR UR7, R9 ;  /* 0x00000000090772ca */ /* 0x000fe200000e0000 */
[----:B------:R-:W-:Y:S01]  /*15240*/  VIADD R5, R5, 0x168b0 ;  /* 0x000168b005057836 */ /* 0x000fe20000000000 */
[----:B------:R-:W-:Y:S01]  /*15250*/  PLOP3.LUT P0, PT, PT, PT, PT, 0x80, 0x0 ;  /* 0x000000000000781c */ /* 0x000fe20003f0f070 */
[----:B------:R-:W-:Y:S01]  /*15260*/  VIADD R6, R6, 0x400 ;  /* 0x0000040006067836 */ /* 0x000fe20000000000 */
[----:B------:R-:W-:-:S12]  /*15270*/  UIADD3.X UR5, URZ, UR39, URZ, UP0, !UPT ;  /* 0x000000273f057290 */ /* 0x000fd800087fe43f */
.L_x_2808:
        /* <DEDUP_REMOVED lines=10> */
.L_x_2798:
[----:B------:R-:W-:Y:S05]  /*15320*/  BSYNC B1 ;  /* 0x0000000000017941 */ /* 0x000fea0003800000 */
.L_x_2797:
        /* <DEDUP_REMOVED lines=9> */
.L_x_2821:
        /* <DEDUP_REMOVED lines=11> */
.L_x_2963:
[----:B------:R-:W-:Y:S05]  /*15470*/  BSYNC B2 ;  /* 0x0000000000027941 */ /* 0x000fea0003800000 */
.L_x_2811:
        /* <DEDUP_REMOVED lines=9> */
.L_x_2814:
[----:B------:R-:W-:Y:S05]  /*15510*/  BSYNC B2 ;  /* 0x0000000000027941 */ /* 0x000fea0003800000 */
.L_x_2813:
[----:B------:R-:W-:Y:S01]  /*15520*/  IMAD.MOV.U32 R11, RZ, RZ, RZ ;  /* 0x000000ffff0b7224 */ /* 0x000fe200078e00ff */
[----:B------:R-:W-:Y:S01]  /*15530*/  UIADD3 UR4, UP0, UR38, 0x570, URZ ;  /* 0x0000057026047890 */ /* 0x000fe2000ff1e03f */
[----:B------:R-:W-:Y:S01]  /*15540*/  IMAD R7, R27, 0x4000, R22 ;  /* 0x000040001b077824 */ /* 0x000fe200078e0216 */
[----:B------:R-:W-:Y:S01]  /*15550*/  PLOP3.LUT P1, PT, PT, PT, PT, 0x80, 0x0 ;  /* 0x000000000000781c */ /* 0x000fe20003f2f070 */
[----:B------:R-:W-:Y:S01]  /*15560*/  IMAD R8, R4, 0x80, R0 ;  /* 0x0000008004087824 */ /* 0x000fe200078e0200 */
[----:B------:R-:W-:Y:S01]  /*15570*/  R2UR UR10, R11 ;  /* 0x000000000b0a72ca */ /* 0x000fe200000e0000 */
[----:B-1----:R-:W-:Y:S01]  /*15580*/  VIADD R9, R5, 0x16890 ;  /* 0x0001689005097836 */ /* 0x002fe20000000000 */
[----:B------:R-:W-:Y:S01]  /*15590*/  UIADD3.X UR5, URZ, UR39, URZ, UP0, !UPT ;  /* 0x000000273f057290 */ /* 0x000fe200087fe43f */
[----:B------:R-:W-:Y:S01]  /*155a0*/  VIADD R10, R7, 0xe400 ;  /* 0x0000e400070a7836 */ /* 0x000fe20000000000 */
[----:B------:R-:W-:Y:S01]  /*155b0*/  UMOV UR6, 0x0 ;  /* 0x0000000000067882 */ /* 0x000fe20000000000 */
[----:B------:R-:W-:-:S10]  /*155c0*/  UMOV UR7, 0x12f00000 ;  /* 0x12f0000000077882 */ /* 0x000fd40000000000 */
.L_x_2815:
        /* <DEDUP_REMOVED lines=13> */
.L_x_2964:
[----:B------:R-:W-:Y:S05]  /*156a0*/  BSYNC B2 ;  /* 0x0000000000027941 */ /* 0x000fea0003800000 */
.L_x_2816:
        /* <DEDUP_REMOVED lines=11> */
.L_x_2819:
[----:B------:R-:W-:Y:S05]  /*15760*/  BSYNC B2 ;  /* 0x0000000000027941 */ /* 0x000fea0003800000 */
.L_x_2818:
        /* <DEDUP_REMOVED lines=8> */
.L_x_2820:
        /* <DEDUP_REMOVED lines=10> */
.L_x_2810:
[----:B------:R-:W-:Y:S05]  /*15890*/  BSYNC B1 ;  /* 0x0000000000017941 */ /* 0x000fea0003800000 */
.L_x_2809:
        /* <DEDUP_REMOVED lines=8> */
.L_x_2791:
[----:B------:R-:W-:Y:S05]  /*15920*/  BSYNC B0 ;  /* 0x0000000000007941 */ /* 0x000fea0003800000 */
.L_x_2790:
[----:B------:R-:W0:Y:S01]  /*15930*/  LDC R0, c[0x0][0x448] ;  /* 0x00011200ff007b82 */ /* 0x000e220000000800 */
[----:B------:R-:W-:Y:S01]  /*15940*/  IMAD.MOV.U32 R2, RZ, RZ, 0xc0 ;  /* 0x000000c0ff027424 */ /* 0x000fe200078e00ff */
[----:B------:R-:W-:Y:S05]  /*15950*/  @!P0 WARPSYNC.ALL ;  /* 0x0000000000008948 */ /* 0x000fea0003800000 */
[----:B------:R-:W-:Y:S01]  /*15960*/  IMAD R2, R17, R2, 0xbf ;  /* 0x000000bf11027424 */ /* 0x000fe200078e0202 */
[----:B------:R-:W-:Y:S01]  /*15970*/  BSSY B7, `(.L_x_2822) ;  /* 0x00003bc000077945 */ /* 0x000fe20003800000 */
[----:B------:R-:W-:Y:S01]  /*15980*/  @!P0 BAR.SYNC.DEFER_BLOCKING 0xc, 0x200 ;  /* 0x0308000000008b1d */ /* 0x000fe20000010000 */
[----:B0-----:R-:W-:-:S13]  /*15990*/  ISETP.NE.AND P1, PT, R0, 0x1, PT ;  /* 0x000000010000780c */ /* 0x001fda0003f25270 */
[----:B------:R-:W0:Y:S08]  /*159a0*/  @P1 LDC R3, c[0x0][0x44c] ;  /* 0x00011300ff031b82 */ /* 0x000e300000000800 */
[----:B------:R-:W2:Y:S01]  /*159b0*/  @P1 LDC R0, c[0x0][0x450] ;  /* 0x00011400ff001b82 */ /* 0x000ea20000000800 */
[----:B0-----:R-:W-:-:S05]  /*159c0*/  @P1 IMAD.HI.U32 R3, R2, R3, RZ ;  /* 0x0000000302031227 */ /* 0x001fca00078e00ff */
[----:B--2---:R-:W-:-:S05]  /*159d0*/  @P1 SHF.R.U32.HI R2, RZ, R0, R3 ;  /* 0x00000000ff021219 */ /* 0x004fca0000011603 */
[----:B------:R-:W-:-:S05]  /*159e0*/  IMAD.IADD R2, R20, 0x1, R2 ;  /* 0x0000000114027824 */ /* 0x000fca00078e0202 */
[----:B------:R-:W-:-:S04]  /*159f0*/  SHF.R.S32.HI R0, RZ, 0x1f, R2 ;  /* 0x0000001fff007819 */ /* 0x000fc80000011402 */
[----:B------:R-:W-:-:S04]  /*15a00*/  LEA.HI R0, R0, R2, RZ, 0x7 ;  /* 0x0000000200007211 */ /* 0x000fc800078f38ff */
[----:B------:R-:W-:-:S04]  /*15a10*/  SHF.R.S32.HI R0, RZ, 0x7, R0 ;  /* 0x00000007ff007819 */ /* 0x000fc80000011400 */
[----:B------:R-:W-:-:S04]  /*15a20*/  VIMNMX R4, R21, R0, PT ;  /* 0x0000000015047248 */ /* 0x000fc80003fe0100 */
[----:B------:R-:W-:Y:S01]  /*15a30*/  ISETP.GT.AND P0, PT, R4, RZ, PT ;  /* 0x000000ff0400720c */ /* 0x000fe20003f04270 */
[----:B------:R0:W-:-:S12]  /*15a40*/  STL [R1+0x34], R4 ;  /* 0x0000340401007387 */ /* 0x0001d80000100800 */
[----:B0-----:R-:W-:Y:S05]  /*15a50*/  @P0 BRA `(.L_x_2823) ;  /* 0x0000000000440947 */ /* 0x001fea0003800000 */
[----:B------:R-:W0:Y:S02]  /*15a60*/  S2R R5, SR_TID.X ;  /* 0x0000000000057919 */ /* 0x000e240000002100 */
[----:B0-----:R-:W-:-:S04]  /*15a70*/  LOP3.LUT R5, R5, 0x7f, RZ, 0xc0, !PT ;  /* 0x0000007f05057812 */ /* 0x001fc800078ec0ff */
[----:B------:R-:W-:-:S13]  /*15a80*/  ISETP.NE.AND P0, PT, R5, RZ, PT ;  /* 0x000000ff0500720c */ /* 0x000fda0003f05270 */
[----:B------:R-:W-:Y:S05]  /*15a90*/  @P0 BRA `(.L_x_2824) ;  /* 0x0000003800a40947 */ /* 0x000fea0003800000 */
[----:B------:R-:W0:Y:S01]  /*15aa0*/  S2R R5, SR_LANEID ;  /* 0x0000000000057919 */ /* 0x000e220000000000 */
[----:B------:R-:W-:Y:S01]  /*15ab0*/  VOTEU.ANY UR4, UPT, PT ;  /* 0x0000000000047886 */ /* 0x000fe200038e0100 */
[----:B------:R-:W2:Y:S01]  /*15ac0*/  LDC.64 R2, c[0x0][0xc60] ;  /* 0x00031800ff027b82 */ /* 0x000ea20000000a00 */
[----:B------:R-:W0:Y:S02]  /*15ad0*/  FLO.U32 R0, UR4 ;  /* 0x0000000400007d00 */ /* 0x000e2400080e0000 */
[----:B0-----:R-:W-:-:S06]  /*15ae0*/  ISETP.EQ.U32.AND P0, PT, R0, R5, PT ;  /* 0x000000050000720c */ /* 0x001fcc0003f02070 */
[----:B------:R-:W2:Y:S07]  /*15af0*/  POPC R5, UR4 ;  /* 0x0000000400057d09 */ /* 0x000eae0008000000 */
[----:B--2---:R-:W2:Y:S01]  /*15b00*/  @P0 ATOMG.E.ADD.STRONG.GPU PT, R3, desc[UR40][R2.64], R5 ;  /* 0x00000005020309a8 */ /* 0x004ea200081ee1e8 */
[----:B------:R-:W0:Y:S02]  /*15b10*/  S2R R4, SR_LTMASK ;  /* 0x0000000000047919 */ /* 0x000e240000003900 */
[----:B0-----:R-:W-:-:S04]  /*15b20*/  LOP3.LUT R4, R4, UR4, RZ, 0xc0, !PT ;  /* 0x0000000404047c12 */ /* 0x001fc8000f8ec0ff */
[----:B------:R-:W0:Y:S01]  /*15b30*/  POPC R7, R4 ;  /* 0x0000000400077309 */ /* 0x000e220000000000 */
[----:B--2---:R-:W0:Y:S02]  /*15b40*/  SHFL.IDX PT, R0, R3, R0, 0x1f ;  /* 0x00001f0003007589 */ /* 0x004e2400000e0000 */
[----:B0-----:R-:W-:Y:S01]  /*15b50*/  IADD3 R16, R0, UR36, R7 ;  /* 0x0000002400107c10 */ /* 0x001fe2000fffe007 */
[----:B------:R-:W-:Y:S06]  /*15b60*/  BRA `(.L_x_2824) ;  /* 0x0000003800707947 */ /* 0x000fec0003800000 */
.L_x_2823:
        /* <DEDUP_REMOVED lines=8> */
[----:B------:R-:W-:Y:S01]  /*15bf0*/  IMAD.U32 R4, RZ, RZ, UR6 ;  /* 0x00000006ff047e24 */ /* 0x000fe2000f8e00ff */
[----:B------:R-:W-:Y:S01]  /*15c00*/  MOV R13, RZ ;  /* 0x000000ff000d7202 */ /* 0x000fe20000000f00 */
[----:B------:R-:W0:Y:S01]  /*15c10*/  LDC.64 R2, c[0x4][R2] ;  /* 0x0100000002027b82 */ /* 0x000e220000000a00 */
[----:B------:R-:W-:Y:S02]  /*15c20*/  IMAD.U32 R5, RZ, RZ, UR7 ;  /* 0x00000007ff057e24 */ /* 0x000fe4000f8e00ff */
[----:B------:R-:W-:Y:S02]  /*15c30*/  IMAD.U32 R6, RZ, RZ, UR8 ;  /* 0x00000008ff067e24 */ /* 0x000fe4000f8e00ff */
[----:B------:R-:W-:-:S02]  /*15c40*/  IMAD.U32 R7, RZ, RZ, UR9 ;  /* 0x00000009ff077e24 */ /* 0x000fc4000f8e00ff */
[----:B------:R-:W-:Y:S02]  /*15c50*/  IMAD.U32 R10, RZ, RZ, UR4 ;  /* 0x00000004ff0a7e24 */ /* 0x000fe4000f8e00ff */
[----:B------:R-:W-:Y:S02]  /*15c60*/  IMAD.U32 R11, RZ, RZ, UR5 ;  /* 0x00000005ff0b7e24 */ /* 0x000fe4000f8e00ff */
[----:B------:R-:W-:Y:S02]  /*15c70*/  IMAD.MOV.U32 R8, RZ, RZ, 0x70 ;  /* 0x00000070ff087424 */ /* 0x000fe400078e00ff */
[----:B------:R-:W-:-:S07]  /*15c80*/  IMAD.MOV.U32 R12, RZ, RZ, 0x1 ;  /* 0x00000001ff0c7424 */ /* 0x000fce00078e00ff */
[----:B------:R-:W-:-:S07]  /*15c90*/  LEPC R20, `(.L_x_2826) ;  /* 0x000000001014794e */ /* 0x000fce0000000000 */
[----:B01----:R-:W-:Y:S05]  /*15ca0*/  CALL.ABS.NOINC R2 ;  /* 0x0000000002007343 */ /* 0x003fea0003c00000 */
.L_x_2826:
[----:B------:R-:W-:Y:S05]  /*15cb0*/  BSYNC B6 ;  /* 0x0000000000067941 */ /* 0x000fea0003800000 */
.L_x_2825:
        /* <DEDUP_REMOVED lines=10> */
[----:B------:R-:W-:Y:S01]  /*15d60*/  MOV R12, 0x1 ;  /* 0x00000001000c7802 */ /* 0x000fe20000000f00 */
[----:B------:R-:W-:Y:S02]  /*15d70*/  IMAD.U32 R5, RZ, RZ, UR7 ;  /* 0x00000007ff057e24 */ /* 0x000fe4000f8e00ff */
[----:B------:R-:W-:Y:S02]  /*15d80*/  IMAD.U32 R6, RZ, RZ, UR8 ;  /* 0x00000008ff067e24 */ /* 0x000fe4000f8e00ff */
[----:B------:R-:W-:-:S02]  /*15d90*/  IMAD.U32 R7, RZ, RZ, UR9 ;  /* 0x00000009ff077e24 */ /* 0x000fc4000f8e00ff */
[----:B------:R-:W-:Y:S02]  /*15da0*/  IMAD.U32 R10, RZ, RZ, UR4 ;  /* 0x00000004ff0a7e24 */ /* 0x000fe4000f8e00ff */
[----:B------:R-:W-:Y:S02]  /*15db0*/  IMAD.U32 R11, RZ, RZ, UR5 ;  /* 0x00000005ff0b7e24 */ /* 0x000fe4000f8e00ff */
[----:B------:R-:W-:Y:S02]  /*15dc0*/  IMAD.MOV.U32 R8, RZ, RZ, 0x70 ;  /* 0x00000070ff087424 */ /* 0x000fe400078e00ff */
[----:B0-----:R-:W-:-:S07]  /*15dd0*/  IMAD.MOV.U32 R13, RZ, RZ, RZ ;  /* 0x000000ffff0d7224 */ /* 0x001fce00078e00ff */
[----:B------:R-:W-:-:S07]  /*15de0*/  LEPC R20, `(.L_x_2829) ;  /* 0x000000001014794e */ /* 0x000fce0000000000 */
[----:B-12---:R-:W-:Y:S05]  /*15df0*/  CALL.ABS.NOINC R2 ;  /* 0x0000000002007343 */ /* 0x006fea0003c00000 */
.L_x_2829:
[----:B------:R0:W1:Y:S01]  /*15e00*/  LDC.64 R2, c[0x4][R26] ;  /* 0x010000001a027b82 */ /* 0x0000620000000a00 */
[----:B------:R-:W-:Y:S01]  /*15e10*/  ULDC.64 UR4, c[0x4][0x88] ;  /* 0x0100220000047ab9 */ /* 0x000fe20000000a00 */
[----:B------:R-:W-:Y:S01]  /*15e20*/  ULDC.64 UR6, c[0x4][0x90] ;  /* 0x0100240000067ab9 */ /* 0x000fe20000000a00 */
[----:B------:R-:W-:Y:S01]  /*15e30*/  ULDC.64 UR8, c[0x4][0x18] ;  /* 0x0100060000087ab9 */ /* 0x000fe20000000a00 */
        /* <DEDUP_REMOVED lines=10> */
[----:B-1----:R-:W-:Y:S05]  /*15ee0*/  CALL.ABS.NOINC R2 ;  /* 0x0000000002007343 */ /* 0x002fea0003c00000 */
.L_x_2828:
[----:B------:R-:W-:Y:S05]  /*15ef0*/  BSYNC B6 ;  /* 0x0000000000067941 */ /* 0x000fea0003800000 */
.L_x_2827:
[----:B------:R0:W2:Y:S01]  /*15f00*/  LDL R20, [R1+0xc] ;  /* 0x00000c0001147983 */ /* 0x0000a20000100800 */
[----:B------:R-:W-:Y:S01]  /*15f10*/  ULDC.64 UR4, c[0x0][0x9f8] ;  /* 0x00027e0000047ab9 */ /* 0x000fe20000000a00 */
[----:B------:R-:W3:Y:S01]  /*15f20*/  LDC R7, c[0x0][0x430] ;  /* 0x00010c00ff077b82 */ /* 0x000ee20000000800 */
[----:B------:R-:W-:Y:S01]  /*15f30*/  ISETP.NE.U32.AND P0, PT, RZ, UR4, PT ;  /* 0x00000004ff007c0c */ /* 0x000fe2000bf05070 */
[----:B------:R-:W4:Y:S03]  /*15f40*/  LDL R26, [R1+0x34] ;  /* 0x00003400011a7983 */ /* 0x000f260000100800 */
[----:B------:R-:W-:Y:S01]  /*15f50*/  ISETP.NE.AND.EX P0, PT, RZ, UR5, PT, P0 ;  /* 0x00000005ff007c0c */ /* 0x000fe2000bf05300 */
[----:B------:R-:W4:Y:S04]  /*15f60*/  LDL R4, [R1+0x18] ;  /* 0x0000180001047983 */ /* 0x000f280000100800 */
[----:B------:R-:W4:Y:S01]  /*15f70*/  LDL R21, [R1+0x1c] ;  /* 0x00001c0001157983 */ /* 0x000f220000100800 */
[----:B------:R-:W0:Y:S07]  /*15f80*/  S2R R5, SR_TID.X ;  /* 0x0000000000057919 */ /* 0x000e2e0000002100 */
[----:B------:R-:W-:Y:S01]  /*15f90*/  @P0 IADD3 R2, P1, R23, UR4, RZ ;  /* 0x0000000417020c10 */ /* 0x000fe2000ff3e0ff */
[----:B------:R-:W0:Y:S03]  /*15fa0*/  S2R R0, SR_TID.X ;  /* 0x0000000000007919 */ /* 0x000e260000002100 */
[----:B------:R-:W-:Y:S01]  /*15fb0*/  @P0 IADD3.X R3, R24, UR5, RZ, P1, !PT ;  /* 0x0000000518030c10 */ /* 0x000fe20008ffe4ff */
[----:B------:R-:W4:Y:S01]  /*15fc0*/  LDL R10, [R1+0x54] ;  /* 0x00005400010a7983 */ /* 0x000f220000100800 */
[----:B---3--:R-:W-:-:S03]  /*15fd0*/  ISETP.NE.AND P1, PT, R7, 0x1, PT ;  /* 0x000000010700780c */ /* 0x008fc60003f25270 */
[----:B-1----:R-:W3:Y:S04]  /*15fe0*/  LDL.LU R9, [R1+0x4] ;  /* 0x0000040001097983 */ /* 0x002ee80000300800 */
[----:B--2---:R-:W2:Y:S01]  /*15ff0*/  @P0 LDG.E R20, desc[UR40][R2.64] ;  /* 0x0000002802140981 */ /* 0x004ea2000c1e1900 */
[----:B0-----:R-:W-:Y:S01]  /*16000*/  IMAD.SHL.U32 R6, R5, 0x10, RZ ;  /* 0x0000001005067824 */ /* 0x001fe200078e00ff */
[----:B------:R-:W-:-:S04]  /*16010*/  LOP3.LUT R0, R0, 0x7f, RZ, 0xc0, !PT ;  /* 0x0000007f00007812 */ /* 0x000fc800078ec0ff */
[----:B------:R-:W0:Y:S01]  /*16020*/  @P1 LDC R5, c[0x0][0x434] ;  /* 0x00010d00ff051b82 */ /* 0x000e220000000800 */
[----:B----4-:R-:W-:Y:S01]  /*16030*/  VIADD R26, R26, 0xffffffff ;  /* 0xffffffff1a1a7836 */ /* 0x010fe20000000000 */
[----:B------:R-:W-:-:S03]  /*16040*/  SHF.R.U32.HI R0, RZ, 0x3, R0 ;  /* 0x00000003ff007819 */ /* 0x000fc60000011600 */
[----:B------:R-:W-:Y:S01]  /*16050*/  IMAD.SHL.U32 R8, R26, 0x80, RZ ;  /* 0x000000801a087824 */ /* 0x000fe200078e00ff */
[----:B------:R-:W-:-:S04]  /*16060*/  LOP3.LUT R6, R6, 0x70, RZ, 0xc0, !PT ;  /* 0x0000007006067812 */ /* 0x000fc800078ec0ff */
[----:B------:R-:W-:Y:S02]  /*16070*/  LOP3.LUT R0, R8, R0, R6, 0xfe, !PT ;  /* 0x0000000008007212 */ /* 0x000fe400078efe06 */
[----:B------:R-:W1:Y:S01]  /*16080*/  @P1 LDC R6, c[0x0][0x438] ;  /* 0x00010e00ff061b82 */ /* 0x000e620000000800 */
[----:B--2---:R2:W-:Y:S01]  /*16090*/  @P0 STL [R1+0xc], R20 ;  /* 0x00000c1401000387 */ /* 0x0045e20000100800 */
[C---:B------:R-:W-:Y:S01]  /*160a0*/  ISETP.GE.AND P0, PT, R0.reuse, R4, PT ;  /* 0x000000040000720c */ /* 0x040fe20003f06270 */
[----:B------:R-:W-:-:S04]  /*160b0*/  IMAD.IADD R0, R0, 0x1, R21 ;  /* 0x0000000100007824 */ /* 0x000fc800078e0215 */
[----:B0-----:R-:W-:-:S08]  /*160c0*/  @P1 IMAD.HI.U32 R5, R0, R5, RZ ;  /* 0x0000000500051227 */ /* 0x001fd000078e00ff */
[----:B------:R-:W0:Y:S01]  /*160d0*/  @!P0 LDC.64 R2, c[0x0][0x428] ;  /* 0x00010a00ff028b82 */ /* 0x000e220000000a00 */
[----:B------:R-:W-:Y:S01]  /*160e0*/  IMAD.MOV.U32 R4, RZ, RZ, R0 ;  /* 0x000000ffff047224 */ /* 0x000fe200078e0000 */
        /* <DEDUP_REMOVED lines=9> */
[----:B0-----:R-:W-:Y:S01]  /*16180*/  @!P0 LEA R6, P1, R4, R2, 0x2 ;  /* 0x0000000204068211 */ /* 0x001fe200078210ff */
[----:B------:R-:W-:-:S05]  /*16190*/  @!P0 IMAD.IADD R2, R5, 0x1, R7 ;  /* 0x0000000105028824 */ /* 0x000fca00078e0207 */
[----:B------:R-:W-:Y:S02]  /*161a0*/  @!P0 LEA.HI.X R7, R4, R3, R2, 0x2, P1 ;  /* 0x0000000304078211 */ /* 0x000fe400008f1402 */
[----:B------:R-:W-:-:S06]  /*161b0*/  MOV R2, RZ ;  /* 0x000000ff00027202 */ /* 0x000fcc0000000f00 */
[----:B------:R2:W5:Y:S01]  /*161c0*/  @!P0 LDG.E R2, desc[UR40][R6.64] ;  /* 0x0000002806028981 */ /* 0x000562000c1e1900 */
[----:B------:R-:W-:Y:S02]  /*161d0*/  ISETP.NE.AND P2, PT, R10, 0x3, PT ;  /* 0x000000030a00780c */ /* 0x000fe40003f45270 */
[----:B---3--:R-:W-:Y:S01]  /*161e0*/  LOP3.LUT R9, R9, 0xfffffffd, RZ, 0xc0, !PT ;  /* 0xfffffffd09097812 */ /* 0x008fe200078ec0ff */
[----:B------:R2:W-:Y:S10]  /*161f0*/  STL [R1+0x20], R11 ;  /* 0x0000200b01007387 */ /* 0x0005f40000100800 */
[----:B------:R-:W-:-:S05]  /*16200*/  @P2 LOP3.LUT R9, R9, 0x2, RZ, 0xfc, !PT ;  /* 0x0000000209092812 */ /* 0x000fca00078efcff */
[----:B------:R2:W-:Y:S01]  /*16210*/  STL [R1+0x4], R9 ;  /* 0x0000040901007387 */ /* 0x0005e20000100800 */
[----:B------:R-:W-:-:S03]  /*16220*/  UMOV UR4, 0xffffffff ;  /* 0xffffffff00047882 */ /* 0x000fc60000000000 */
[----:B------:R-:W-:Y:S05]  /*16230*/  BRA.DIV UR4, `(.L_x_2830) ;  /* 0x0000005e04ac7947 */ /* 0x000fea000b800000 */
.L_x_2967:
[----:B--2---:R-:W-:-:S05]  /*16240*/  SHF.R.S32.HI R9, RZ, 0x1f, R18 ;  /* 0x0000001fff097819 */ /* 0x004fca0000011412 */
[----:B------:R0:W-:Y:S01]  /*16250*/  STL [R1+0x10], R9 ;  /* 0x0000100901007387 */ /* 0x0001e20000100800 */
[----:B------:R-:W-:Y:S05]  /*16260*/  @!P2 BRA `(.L_x_2831) ;  /* 0x000000000004a947 */ /* 0x000fea0003800000 */
[----:B------:R-:W-:Y:S01]  /*16270*/  BPT.TRAP 0x1 ;  /* 0x000000040000795c */ /* 0x000fe20000300000 */
.L_x_2831:
        /* <DEDUP_REMOVED lines=25> */
.L_x_2968:
[----:B------:R-:W-:Y:S05]  /*16410*/  BSYNC B0 ;  /* 0x0000000000007941 */ /* 0x000fea0003800000 */
.L_x_2832:
[----:B0-----:R-:W2:Y:S01]  /*16420*/  LDL R9, [R1+0x10] ;  /* 0x0000100001097983 */ /* 0x001ea20000100800 */
[----:B------:R-:W-:-:S03]  /*16430*/  ULDC.64 UR4, c[0x0][0x300] ;  /* 0x0000c00000047ab9 */ /* 0x000fc60000000a00 */
[----:B------:R-:W3:Y:S04]  /*16440*/  LDL R14, [R1+0x18] ;  /* 0x00001800010e7983 */ /* 0x000ee80000100800 */
[----:B------:R-:W4:Y:S01]  /*16450*/  LDL.LU R10, [R1+0x4] ;  /* 0x00000400010a7983 */ /* 0x000f220000300800 */
[----:B------:R-:W-:Y:S02]  /*16460*/  IMAD R6, R6, UR4, RZ ;  /* 0x0000000406067c24 */ /* 0x000fe4000f8e02ff */
[C---:B-1----:R-:W-:Y:S01]  /*16470*/  IMAD.WIDE.U32 R4, R0.reuse, UR4, RZ ;  /* 0x0000000400047c25 */ /* 0x042fe2000f8e00ff */
[----:B------:R-:W0:Y:S03]  /*16480*/  S2R R13, SR_TID.X ;  /* 0x00000000000d7919 */ /* 0x000e260000002100 */
[----:B------:R-:W-:Y:S01]  /*16490*/  IMAD R6, R0, UR5, R6 ;  /* 0x0000000500067c24 */ /* 0x000fe2000f8e0206 */
[----:B------:R-:W-:-:S02]  /*164a0*/  ULDC.64 UR4, c[0x0][0x310] ;  /* 0x0000c40000047ab9 */ /* 0x000fc40000000a00 */
[----:B------:R-:W-:Y:S02]  /*164b0*/  IMAD R7, R7, UR4, RZ ;  /* 0x0000000407077c24 */ /* 0x000fe4000f8e02ff */
[----:B------:R-:W-:Y:S02]  /*164c0*/  IMAD.IADD R5, R5, 0x1, R6 ;  /* 0x0000000105057824 */ /* 0x000fe400078e0206 */
[----:B------:R-:W-:-:S04]  /*164d0*/  IMAD.WIDE.U32 R4, R2, UR4, R4 ;  /* 0x0000000402047c25 */ /* 0x000fc8000f8e0004 */
[----:B------:R-:W-:Y:S01]  /*164e0*/  IMAD R2, R2, UR5, R7 ;  /* 0x0000000502027c24 */ /* 0x000fe2000f8e0207 */
[----:B------:R-:W-:-:S03]  /*164f0*/  ULDC.64 UR4, c[0x0][0x308] ;  /* 0x0000c20000047ab9 */ /* 0x000fc60000000a00 */
[----:B------:R-:W-:Y:S02]  /*16500*/  IMAD.IADD R5, R5, 0x1, R2 ;  /* 0x0000000105057824 */ /* 0x000fe400078e0202 */
[----:B------:R-:W-:-:S04]  /*16510*/  IMAD.WIDE.U32 R4, R18, UR4, R4 ;  /* 0x0000000412047c25 */ /* 0x000fc8000f8e0004 */
[----:B--2---:R-:W-:Y:S02]  /*16520*/  IMAD R0, R9, UR4, RZ ;  /* 0x0000000409007c24 */ /* 0x004fe4000f8e02ff */
[----:B------:R-:W1:Y:S02]  /*16530*/  S2R R9, SR_TID.X ;  /* 0x0000000000097919 */ /* 0x000e640000002100 */
[----:B------:R-:W-:Y:S01]  /*16540*/  IMAD R0, R18, UR5, R0 ;  /* 0x0000000512007c24 */ /* 0x000fe2000f8e0200 */
[----:B------:R-:W-:-:S03]  /*16550*/  ULDC.64 UR4, c[0x0][0x2e8] ;  /* 0x0000ba0000047ab9 */ /* 0x000fc60000000a00 */
[----:B------:R-:W-:Y:S01]  /*16560*/  IMAD.IADD R2, R5, 0x1, R0 ;  /* 0x0000000105027824 */ /* 0x000fe200078e0200 */
[----:B------:R-:W-:Y:S01]  /*16570*/  LEA R0, P0, R4, UR4, 0x1 ;  /* 0x0000000404007c11 */ /* 0x000fe2000f8008ff */
[----:B------:R-:W-:Y:S01]  /*16580*/  ULDC UR4, c[0x0][0x2f4] ;  /* 0x0000bd0000047ab9 */ /* 0x000fe20000000800 */
[----:B----4-:R-:W-:Y:S02]  /*16590*/  LOP3.LUT R10, R10, 0xfffffffe, RZ, 0xc0, !PT ;  /* 0xfffffffe0a0a7812 */ /* 0x010fe400078ec0ff */
[----:B------:R-:W-:Y:S02]  /*165a0*/  LEA.HI.X R2, R4, UR5, R2, 0x1, P0 ;  /* 0x0000000504027c11 */ /* 0x000fe400080f0c02 */
[----:B-1----:R-:W-:Y:S01]  /*165b0*/  LOP3.LUT R11, R9, 0x7f, RZ, 0xc0, !PT ;  /* 0x0000007f090b7812 */ /* 0x002fe200078ec0ff */
[----:B0-----:R-:W-:-:S03]  /*165c0*/  IMAD.SHL.U32 R9, R13, 0x8, RZ ;  /* 0x000000080d097824 */ /* 0x001fc600078e00ff */
[----:B------:R-:W-:Y:S02]  /*165d0*/  SHF.R.U32.HI R12, RZ, 0x3, R11 ;  /* 0x00000003ff0c7819 */ /* 0x000fe4000001160b */
[----:B------:R-:W-:Y:S02]  /*165e0*/  LOP3.LUT R9, R9, 0x38, RZ, 0xc0, !PT ;  /* 0x0000003809097812 */ /* 0x000fe400078ec0ff */
[----:B---3--:R-:W-:Y:S02]  /*165f0*/  IADD3 R4, -R12, R14, -R8 ;  /* 0x0000000e0c047210 */ /* 0x008fe40007ffe908 */
[----:B------:R-:W-:Y:S01]  /*16600*/  ISETP.GE.AND P2, PT, R9, UR4, PT ;  /* 0x0000000409007c0c */ /* 0x000fe2000bf46270 */
[----:B------:R-:W-:Y:S01]  /*16610*/  UMOV UR4, 0xffffffff ;  /* 0xffffffff00047882 */ /* 0x000fe20000000000 */
[----:B------:R-:W-:Y:S01]  /*16620*/  SHF.L.U32 R12, R11, 0x3, RZ ;  /* 0x000000030b0c7819 */ /* 0x000fe200000006ff */
[----:B------:R-:W-:Y:S01]  /*16630*/  IMAD.SHL.U32 R11, R13, 0x8, RZ ;  /* 0x000000080d0b7824 */ /* 0x000fe200078e00ff */
[----:B------:R-:W-:-:S04]  /*16640*/  ISETP.GE.AND P0, PT, R4, 0x1, PT ;  /* 0x000000010400780c */ /* 0x000fc80003f06270 */
[----:B------:R-:W-:-:S04]  /*16650*/  LOP3.LUT R11, R11, 0x1f8, RZ, 0xc0, !PT ;  /* 0x000001f80b0b7812 */ /* 0x000fc800078ec0ff */
[----:B------:R-:W-:Y:S02]  /*16660*/  LOP3.LUT R11, R11, 0x38, R13, 0x78, !PT ;  /* 0x000000380b0b7812 */ /* 0x000fe400078e780d */
[----:B------:R-:W-:Y:S02]  /*16670*/  @P2 LOP3.LUT R10, R10, 0x1, RZ, 0xfc, !PT ;  /* 0x000000010a0a2812 */ /* 0x000fe400078efcff */
[----:B------:R-:W-:-:S03]  /*16680*/  LOP3.LUT R11, R11, 0x200, R12, 0xf8, !PT ;  /* 0x000002000b0b7812 */ /* 0x000fc600078ef80c */
[----:B------:R0:W-:Y:S02]  /*16690*/  STL [R1+0x4], R10 ;  /* 0x0000040a01007387 */ /* 0x0001e40000100800 */
        /* <DEDUP_REMOVED lines=74> */
.L_x_2986:
[----:B------:R-:W-:-:S13]  /*16b40*/  ISETP.GE.AND P0, PT, R4, 0x71, PT ;  /* 0x000000710400780c */ /* 0x000fda0003f06270 */
[----:B-1----:R-:W-:Y:S02]  /*16b50*/  @P0 LEA R6, P1, R9, R0, 0x1 ;  /* 0x0000000009060211 */ /* 0x002fe400078208ff */
        /* <DEDUP_REMOVED lines=8> */
.L_x_2835:
[----:B------:R-:W-:Y:S02]  /*16be0*/  PLOP3.LUT P1, PT, P1, P0, PT, 0xa2, 0x0 ;  /* 0x000000000000781c */ /* 0x000fe40000f21472 */
[----:B------:R-:W-:-:S08]  /*16bf0*/  @P0 R2UR P1, UR4, R3 ;  /* 0x00000000030402ca */ /* 0x000fd00000020000 */
[----:B------:R-:W-:-:S05]  /*16c00*/  @P0 PLOP3.LUT P0, PT, P1, PT, PT, 0x80, 0x0 ;  /* 0x000000000000081c */ /* 0x000fca0000f0f070 */
[----:B------:R-:W-:Y:S01]  /*16c10*/  @!P1 SYNCS.ARRIVE.TRANS64.RED.A0T1 RZ, [UR4+0x16830], RZ ;  /* 0x016830ffffff99a7 */ /* 0x000fe20008200404 */
[----:B------:R-:W-:Y:S07]  /*16c20*/  @!P1 ARRIVES.LDGSTSBAR.64.TRANSCNT [UR4+0x16830] ;  /* 0x01683000ff0099b0 */ /* 0x000fee0008000a84 */
[----:B------:R-:W-:Y:S05]  /*16c30*/  @P0 BRA.U.ANY `(.L_x_2835) ;  /* 0xfffffffd00e80947 */ /* 0x000fea000393ffff */
[----:B------:R-:W-:Y:S01]  /*16c40*/  NOP ;  /* 0x0000000000007918 */ /* 0x000fe20000000000 */
[----:B------:R-:W2:Y:S02]  /*16c50*/  LDL R0, [R1+0x54] ;  /* 0x0000540001007983 */ /* 0x000ea40000100800 */
[----:B--2---:R-:W-:-:S13]  /*16c60*/  ISETP.NE.AND P2, PT, R0, 0x3, PT ;  /* 0x000000030000780c */ /* 0x004fda0003f45270 */
[----:B------:R-:W-:Y:S05]  /*16c70*/  @!P2 BRA `(.L_x_2836) ;  /* 0x000000000004a947 */ /* 0x000fea0003800000 */
[----:B------:R-:W-:Y:S01]  /*16c80*/  BPT.TRAP 0x1 ;  /* 0x000000040000795c */ /* 0x000fe20000300000 */
.L_x_2836:
        /* <DEDUP_REMOVED lines=30> */
[----:B------:R-:W-:Y:S01]  /*16e70*/  MOV R8, 0x70 ;  /* 0x0000007000087802 */ /* 0x000fe20000000f00 */
[----:B------:R-:W1:Y:S01]  /*16e80*/  LDC.64 R2, c[0x4][R2] ;  /* 0x0100000002027b82 */ /* 0x000e620000000a00 */
[----:B------:R-:W-:Y:S02]  /*16e90*/  IMAD.U32 R5, RZ, RZ, UR5 ;  /* 0x00000005ff057e24 */ /* 0x000fe4000f8e00ff */
[----:B------:R-:W-:Y:S02]  /*16ea0*/  IMAD.U32 R6, RZ, RZ, UR6 ;  /* 0x00000006ff067e24 */ /* 0x000fe4000f8e00ff */
[----:B------:R-:W-:-:S02]  /*16eb0*/  IMAD.U32 R7, RZ, RZ, UR7 ;  /* 0x00000007ff077e24 */ /* 0x000fc4000f8e00ff */
[----:B0-----:R-:W-:Y:S02]  /*16ec0*/  IMAD.U32 R10, RZ, RZ, UR8 ;  /* 0x00000008ff0a7e24 */ /* 0x001fe4000f8e00ff */
[----:B------:R-:W-:Y:S02]  /*16ed0*/  IMAD.U32 R11, RZ, RZ, UR9 ;  /* 0x00000009ff0b7e24 */ /* 0x000fe4000f8e00ff */
[----:B------:R-:W-:Y:S02]  /*16ee0*/  IMAD.MOV.U32 R12, RZ, RZ, 0x1 ;  /* 0x00000001ff0c7424 */ /* 0x000fe400078e00ff */
[----:B------:R-:W-:-:S07]  /*16ef0*/  IMAD.MOV.U32 R13, RZ, RZ, RZ ;  /* 0x000000ffff0d7224 */ /* 0x000fce00078e00ff */
[----:B------:R-:W-:-:S07]  /*16f00*/  LEPC R20, `(.L_x_2838) ;  /* 0x000000001014794e */ /* 0x000fce0000000000 */
[----:B-1----:R-:W-:Y:S05]  /*16f10*/  CALL.ABS.NOINC R2 ;  /* 0x0000000002007343 */ /* 0x002fea0003c00000 */
.L_x_2838:
[----:B------:R-:W-:Y:S05]  /*16f20*/  BSYNC B6 ;  /* 0x0000000000067941 */ /* 0x000fea0003800000 */
.L_x_2837:
[----:B-1----:R-:W2:Y:S01]  /*16f30*/  LDL.LU R0, [R1+0x40] ;  /* 0x0000400001007983 */ /* 0x002ea20000300800 */
[----:B------:R-:W-:Y:S01]  /*16f40*/  ULDC.64 UR4, c[0x0][0x2d8] ;  /* 0x0000b60000047ab9 */ /* 0x000fe20000000a00 */
[----:B0-----:R-:W0:Y:S01]  /*16f50*/  LDC R10, c[0x0][0x448] ;  /* 0x00011200ff0a7b82 */ /* 0x001e220000000800 */
[----:B------:R-:W-:Y:S01]  /*16f60*/  ULDC.64 UR6, c[0x0][0x2c8] ;  /* 0x0000b20000067ab9 */ /* 0x000fe20000000a00 */
[----:B------:R-:W3:Y:S01]  /*16f70*/  LDL.LU R21, [R1+0x3c] ;  /* 0x00003c0001157983 */ /* 0x000ee20000300800 */
[----:B------:R-:W-:-:S03]  /*16f80*/  ULDC.64 UR8, c[0x0][0x280] ;  /* 0x0000a00000087ab9 */ /* 0x000fc60000000a00 */
[----:B------:R-:W3:Y:S04]  /*16f90*/  LDL.LU.64 R2, [R1+0x28] ;  /* 0x0000280001027983 */ /* 0x000ee80000300a00 */
[----:B------:R-:W4:Y:S04]  /*16fa0*/  LDL R20, [R1+0x10] ;  /* 0x0000100001147983 */ /* 0x000f280000100800 */
[----:B------:R-:W4:Y:S01]  /*16fb0*/  LDL.LU R5, [R1+0x8] ;  /* 0x0000080001057983 */ /* 0x000f220000300800 */
[----:B0-----:R-:W-:-:S13]  /*16fc0*/  ISETP.NE.AND P1, PT, R10, 0x1, PT ;  /* 0x000000010a00780c */ /* 0x001fda0003f25270 */
[----:B------:R-:W0:Y:S01]  /*16fd0*/  @P1 LDC R7, c[0x0][0x450] ;  /* 0x00011400ff071b82 */ /* 0x000e220000000800 */
[----:B--2---:R-:W-:Y:S02]  /*16fe0*/  IMAD.MOV.U32 R4, RZ, RZ, R0 ;  /* 0x000000ffff047224 */ /* 0x004fe400078e0000 */
[----:B---3--:R-:W-:Y:S02]  /*16ff0*/  IMAD.MOV.U32 R3, RZ, RZ, R21 ;  /* 0x000000ffff037224 */ /* 0x008fe400078e0015 */
[----:B------:R-:W1:Y:S01]  /*17000*/  S2R R21, SR_TID.X ;  /* 0x0000000000157919 */ /* 0x000e620000002100 */
[----:B----4-:R-:W-:Y:S02]  /*17010*/  IMAD R0, R20, UR4, RZ ;  /* 0x0000000414007c24 */ /* 0x010fe4000f8e02ff */
[----:B------:R-:W2:Y:S01]  /*17020*/  S2R R20, SR_TID.X ;  /* 0x0000000000147919 */ /* 0x000ea20000002100 */
[----:B-1----:R-:W-:Y:S01]  /*17030*/  IMAD.SHL.U32 R21, R21, 0x10, RZ ;  /* 0x0000001015157824 */ /* 0x002fe200078e00ff */
[----:B--2---:R-:W-:-:S04]  /*17040*/  LOP3.LUT R20, R20, 0x7f, RZ, 0xc0, !PT ;  /* 0x0000007f14147812 */ /* 0x004fc800078ec0ff */
[----:B------:R-:W-:Y:S02]  /*17050*/  LOP3.LUT R21, R21, 0x70, RZ, 0xc0, !PT ;  /* 0x0000007015157812 */ /* 0x000fe400078ec0ff */
[----:B------:R-:W-:-:S04]  /*17060*/  SHF.R.U32.HI R20, RZ, 0x3, R20 ;  /* 0x00000003ff147819 */ /* 0x000fc80000011614 */
[----:B------:R-:W-:-:S05]  /*17070*/  LOP3.LUT R20, R20, R21, RZ, 0xfc, !PT ;  /* 0x0000001514147212 */ /* 0x000fca00078efcff */
[----:B------:R-:W-:Y:S02]  /*17080*/  IMAD R6, R17, 0xc0, R20 ;  /* 0x000000c011067824 */ /* 0x000fe400078e0214 */
[----:B------:R1:W5:Y:S01]  /*17090*/  LDL R20, [R1+0x24] ;  /* 0x0000240001147983 */ /* 0x0003620000100800 */
[C---:B------:R-:W-:Y:S02]  /*170a0*/  IMAD R0, R18.reuse, UR5, R0 ;  /* 0x0000000512007c24 */ /* 0x040fe4000f8e0200 */
[----:B------:R-:W-:Y:S01]  /*170b0*/  IMAD.WIDE.U32 R2, R18, UR4, R2 ;  /* 0x0000000412027c25 */ /* 0x000fe2000f8e0002 */
[----:B------:R-:W-:-:S03]  /*170c0*/  ULDC.64 UR4, c[0x0][0x2e0] ;  /* 0x0000b80000047ab9 */ /* 0x000fc60000000a00 */
[----:B------:R-:W-:Y:S02]  /*170d0*/  IMAD.IADD R3, R3, 0x1, R0 ;  /* 0x0000000103037824 */ /* 0x000fe400078e0200 */
[----:B------:R-:W2:Y:S01]  /*170e0*/  @P1 LDC R0, c[0x0][0x44c] ;  /* 0x00011300ff001b82 */ /* 0x000ea20000000800 */
[----:B------:R-:W-:Y:S02]  /*170f0*/  IMAD R4, R4, UR4, RZ ;  /* 0x0000000404047c24 */ /* 0x000fe4000f8e02ff */
[----:B------:R-:W-:-:S04]  /*17100*/  IMAD.WIDE.U32 R2, R5, UR4, R2 ;  /* 0x0000000405027c25 */ /* 0x000fc8000f8e0002 */
[----:B------:R-:W-:Y:S01]  /*17110*/  IMAD R4, R5, UR5, R4 ;  /* 0x0000000505047c24 */ /* 0x000fe2000f8e0204 */
[----:B------:R-:W-:-:S03]  /*17120*/  ULDC.64 UR4, c[0x0][0x2d0] ;  /* 0x0000b40000047ab9 */ /* 0x000fc60000000a00 */
[----:B------:R-:W-:Y:S02]  /*17130*/  IMAD.IADD R5, R3, 0x1, R4 ;  /* 0x0000000103057824 */ /* 0x000fe400078e0204 */
[----:B------:R-:W-:Y:S01]  /*17140*/  IMAD.MOV.U32 R4, RZ, RZ, R2 ;  /* 0x000000ffff047224 */ /* 0x000fe200078e0002 */
[----:B------:R-:W-:Y:S01]  /*17150*/  MOV R2, R6 ;  /* 0x0000000600027202 */ /* 0x000fe20000000f00 */
[----:B--2---:R-:W-:-:S05]  /*17160*/  @P1 IMAD.HI.U32 R0, R6, R0, RZ ;  /* 0x0000000006001227 */ /* 0x004fca00078e00ff */
[----:B0-----:R-:W-:-:S04]  /*17170*/  @P1 SHF.R.U32.HI R2, RZ, R7, R0 ;  /* 0x00000007ff021219 */ /* 0x001fc80000011600 */
[--C-:B------:R-:W-:Y:S01]  /*17180*/  SHF.R.S32.HI R0, RZ, 0x1f, R2.reuse ;  /* 0x0000001fff007819 */ /* 0x100fe20000011402 */
[----:B------:R-:W-:-:S04]  /*17190*/  IMAD.MOV R7, RZ, RZ, -R2 ;  /* 0x000000ffff077224 */ /* 0x000fc800078e0a02 */
[----:B------:R-:W-:-:S04]  /*171a0*/  IMAD R0, R0, UR4, RZ ;  /* 0x0000000400007c24 */ /* 0x000fc8000f8e02ff */
[C---:B------:R-:W-:Y:S02]  /*171b0*/  IMAD R0, R2.reuse, UR5, R0 ;  /* 0x0000000502007c24 */ /* 0x040fe4000f8e0200 */
[----:B------:R-:W-:-:S04]  /*171c0*/  IMAD.WIDE.U32 R2, R2, UR4, R4 ;  /* 0x0000000402027c25 */ /* 0x000fc8000f8e0004 */
[----:B------:R-:W-:Y:S02]  /*171d0*/  IMAD.IADD R3, R3, 0x1, R0 ;  /* 0x0000000103037824 */ /* 0x000fe400078e0200 */
[----:B------:R-:W-:-:S05]  /*171e0*/  IMAD R0, R10, R7, R6 ;  /* 0x000000070a007224 */ /* 0x000fca00078e0206 */
[----:B------:R-:W-:Y:S01]  /*171f0*/  SHF.R.S32.HI R7, RZ, 0x1f, R0 ;  /* 0x0000001fff077819 */ /* 0x000fe20000011400 */
[----:B------:R-:W-:-:S04]  /*17200*/  IMAD.WIDE.U32 R8, R0, UR6, R2 ;  /* 0x0000000600087c25 */ /* 0x000fc8000f8e0002 */
[----:B------:R-:W-:-:S04]  /*17210*/  IMAD R7, R7, UR6, RZ ;  /* 0x0000000607077c24 */ /* 0x000fc8000f8e02ff */
[----:B------:R-:W-:Y:S01]  /*17220*/  IMAD R0, R0, UR7, R7 ;  /* 0x0000000700007c24 */ /* 0x000fe2000f8e0207 */
[----:B------:R-:W-:Y:S01]  /*17230*/  LEA R2, P0, R8, UR8, 0x1 ;  /* 0x0000000808027c11 */ /* 0x000fe2000f8008ff */
[----:B------:R-:W0:Y:S02]  /*17240*/  @P1 LDC R7, c[0x0][0x44c] ;  /* 0x00011300ff071b82 */ /* 0x000e240000000800 */
[----:B------:R-:W-:-:S05]  /*17250*/  IMAD.IADD R0, R9, 0x1, R0 ;  /* 0x0000000109007824 */ /* 0x000fca00078e0200 */
[----:B------:R-:W-:Y:S02]  /*17260*/  LEA.HI.X R0, R8, UR9, R0, 0x1, P0 ;  /* 0x0000000908007c11 */ /* 0x000fe400080f0c00 */
[----:B------:R-:W2:Y:S01]  /*17270*/  @P1 LDC R8, c[0x0][0x450] ;  /* 0x00011400ff081b82 */ /* 0x000ea20000000800 */
[----:B------:R-:W-:Y:S01]  /*17280*/  VIADD R3, R6, 0x80 ;  /* 0x0000008006037836 */ /* 0x000fe20000000000 */
[----:B------:R-:W3:Y:S03]  /*17290*/  S2R R11, SR_TID.X ;  /* 0x00000000000b7919 */ /* 0x000ee60000002100 */
[----:B------:R-:W-:Y:S02]  /*172a0*/  IMAD.MOV.U32 R6, RZ, RZ, R3 ;  /* 0x000000ffff067224 */ /* 0x000fe400078e0003 */
[----:B0-----:R-:W-:-:S05]  /*172b0*/  @P1 IMAD.HI.U32 R7, R3, R7, RZ ;  /* 0x0000000703071227 */ /* 0x001fca00078e00ff */
[----:B--2---:R-:W-:-:S05]  /*172c0*/  @P1 SHF.R.U32.HI R6, RZ, R8, R7 ;  /* 0x00000008ff061219 */ /* 0x004fca0000011607 */
[----:B------:R-:W-:-:S04]  /*172d0*/  IMAD.MOV R7, RZ, RZ, -R6 ;  /* 0x000000ffff077224 */ /* 0x000fc800078e0a06 */
[----:B------:R-:W-:Y:S01]  /*172e0*/  IMAD R3, R10, R7, R3 ;  /* 0x000000070a037224 */ /* 0x000fe200078e0203 */
[----:B------:R-:W-:Y:S01]  /*172f0*/  SHF.R.S32.HI R7, RZ, 0x1f, R6 ;  /* 0x0000001fff077819 */ /* 0x000fe20000011406 */
[----:B------:R-:W-:-:S04]  /*17300*/  IMAD.WIDE.U32 R4, R6, UR4, R4 ;  /* 0x0000000406047c25 */ /* 0x000fc8000f8e0004 */
[----:B------:R-:W-:Y:S01]  /*17310*/  IMAD R7, R7, UR4, RZ ;  /* 0x0000000407077c24 */ /* 0x000fe2000f8e02ff */
[----:B------:R-:W-:-:S03]  /*17320*/  ULDC UR4, c[0x0][0x2b8] ;  /* 0x0000ae0000047ab9 */ /* 0x000fc60000000800 */
[----:B------:R-:W-:-:S04]  /*17330*/  IMAD R6, R6, UR5, R7 ;  /* 0x0000000506067c24 */ /* 0x000fc8000f8e0207 */
[----:B------:R-:W-:Y:S01]  /*17340*/  IMAD.IADD R5, R5, 0x1, R6 ;  /* 0x0000000105057824 */ /* 0x000fe200078e0206 */
[----:B------:R-:W-:Y:S01]  /*17350*/  SHF.R.S32.HI R6, RZ, 0x1f, R3 ;  /* 0x0000001fff067819 */ /* 0x000fe20000011403 */
[----:B---3--:R-:W-:-:S04]  /*17360*/  IMAD.SHL.U32 R21, R11, 0x8, RZ ;  /* 0x000000080b157824 */ /* 0x008fc800078e00ff */
[----:B------:R-:W-:Y:S02]  /*17370*/  IMAD R8, R6, UR6, RZ ;  /* 0x0000000606087c24 */ /* 0x000fe4000f8e02ff */
[----:B------:R-:W-:Y:S01]  /*17380*/  IMAD.WIDE.U32 R6, R3, UR6, R4 ;  /* 0x0000000603067c25 */ /* 0x000fe2000f8e0004 */
[----:B------:R-:W-:-:S03]  /*17390*/  LOP3.LUT R21, R21, 0x38, RZ, 0xc0, !PT ;  /* 0x0000003815157812 */ /* 0x000fc600078ec0ff */
[----:B------:R-:W-:Y:S01]  /*173a0*/  IMAD R3, R3, UR7, R8 ;  /* 0x0000000703037c24 */ /* 0x000fe2000f8e0208 */
[C---:B------:R-:W-:Y:S02]  /*173b0*/  LEA R5, P1, R6.reuse, UR8, 0x1 ;  /* 0x0000000806057c11 */ /* 0x040fe4000f8208ff */
[----:B------:R-:W-:Y:S02]  /*173c0*/  ISETP.GE.AND P0, PT, R21, UR4, PT ;  /* 0x0000000415007c0c */ /* 0x000fe4000bf06270 */
[----:B------:R-:W-:Y:S01]  /*173d0*/  IADD3 R3, R7, R3, RZ ;  /* 0x0000000307037210 */ /* 0x000fe20007ffe0ff */
[----:B------:R-:W-:Y:S01]  /*173e0*/  UMOV UR4, 0xffffffff ;  /* 0xffffffff00047882 */ /* 0x000fe20000000000 */
[----:B------:R-:W-:Y:S02]  /*173f0*/  LOP3.LUT R11, R11, 0x7f, RZ, 0xc0, !PT ;  /* 0x0000007f0b0b7812 */ /* 0x000fe400078ec0ff */
[----:B------:R-:W-:Y:S02]  /*17400*/  LEA.HI.X R4, R6, UR9, R3, 0x1, P1 ;  /* 0x0000000906047c11 */ /* 0x000fe400088f0c03 */
[----:B------:R-:W-:Y:S01]  /*17410*/  SHF.R.U32.HI R9, RZ, 0x3, R11 ;  /* 0x00000003ff097819 */ /* 0x000fe2000001160b */
[----:B-1----:R-:W-:Y:S06]  /*17420*/  BRA.DIV UR4, `(.L_x_2839) ;  /* 0x0000005a04287947 */ /* 0x002fec000b800000 */
        /* <DEDUP_REMOVED lines=65> */
[----:B------:R-:W-:Y:S01]  /*17840*/  ISETP.GE.AND P1, PT, R6, R3, PT ;  /* 0x000000030600720c */ /* 0x000fe20003f26270 */
[----:B------:R-:W-:Y:S04]  /*17850*/  SHFL.IDX PT, R2, R2, 0x7, 0x181f ;  /* 0x00f81f0002027f89 */ /* 0x000fe800000e0000 */
[----:B------:R-:W1:Y:S08]  /*17860*/  SHFL.IDX PT, R6, R0, 0x6, 0x181f ;  /* 0x00d81f0000067f89 */ /* 0x000e7000000e0000 */
[----:B0-----:R-:W-:-:S05]  /*17870*/  @!P1 LEA R7, P2, R21, R7, 0x1 ;  /* 0x0000000715079211 */ /* 0x001fca00078408ff */
[----:B-1----:R-:W-:-:S05]  /*17880*/  @!P1 IMAD.X R6, RZ, RZ, R6, P2 ;  /* 0x000000ffff069224 */ /* 0x002fca00010e0606 */
[----:B------:R-:W-:-:S04]  /*17890*/  @!P1 LOP3.LUT R7, R7, R6, RZ, 0x3c, !PT ;  /* 0x0000000607079212 */ /* 0x000fc800078e3cff */
[----:B------:R-:W-:-:S04]  /*178a0*/  @!P1 LOP3.LUT R6, R7, R6, RZ, 0x3c, !PT ;  /* 0x0000000607069212 */ /* 0x000fc800078e3cff */
[----:B------:R-:W-:-:S05]  /*178b0*/  @!P1 LOP3.LUT R7, R7, R6, RZ, 0x3c, !PT ;  /* 0x0000000607079212 */ /* 0x000fca00078e3cff */
[----:B------:R0:W-:Y:S02]  /*178c0*/  @!P1 LDGSTS.E.BYPASS.LTC128B.128 [R20+0xb400], desc[UR40][R6.64], !P0 ;  /* 0x0b40000006149fae */ /* 0x0001e4000c101d68 */
[----:B0-----:R-:W-:-:S05]  /*178d0*/  VIADD R6, R17, 0x80 ;  /* 0x0000008011067836 */ /* 0x001fca0000000000 */
[----:B------:R-:W-:Y:S02]  /*178e0*/  ISETP.GE.AND P1, PT, R6, R3, PT ;  /* 0x000000030600720c */ /* 0x000fe40003f26270 */
[----:B------:R0:W1:Y:S02]  /*178f0*/  SHFL.IDX PT, R6, R0, 0x7, 0x181f ;  /* 0x00f81f0000067f89 */ /* 0x00006400000e0000 */
[----:B0-----:R-:W-:-:S05]  /*17900*/  VIADD R0, R17, 0x70 ;  /* 0x0000007011007836 */ /* 0x001fca0000000000 */
[----:B------:R-:W-:Y:S02]  /*17910*/  ISETP.GE.AND P3, PT, R0, R3, PT ;  /* 0x000000030000720c */ /* 0x000fe40003f66270 */
[----:B------:R-:W0:Y:S11]  /*17920*/  SHFL.IDX PT, R0, R5, RZ, 0x181f ;  /* 0x00181fff05007589 */ /* 0x000e3600000e0000 */
[----:B------:R-:W-:-:S05]  /*17930*/  @!P3 LEA R2, P2, R21, R2, 0x1 ;  /* 0x000000021502b211 */ /* 0x000fca00078408ff */
[----:B-1----:R-:W-:-:S04]  /*17940*/  @!P3 IMAD.X R6, RZ, RZ, R6, P2 ;  /* 0x000000ffff06b224 */ /* 0x002fc800010e0606 */
[----:B------:R-:W-:Y:S01]  /*17950*/  @!P3 IMAD.MOV.U32 R7, RZ, RZ, R6 ;  /* 0x000000ffff07b224 */ /* 0x000fe200078e0006 */
[----:B------:R-:W-:Y:S02]  /*17960*/  @!P3 MOV R6, R2 ;  /* 0x000000020006b202 */ /* 0x000fe40000000f00 */
[----:B------:R-:W-:Y:S01]  /*17970*/  SHFL.IDX PT, R2, R5, 0x3, 0x181f ;  /* 0x00781f0005027f89 */ /* 0x000fe200000e0000 */
[----:B0-----:R-:W-:-:S03]  /*17980*/  @!P1 LEA R0, P2, R21, R0, 0x1 ;  /* 0x0000000015009211 */ /* 0x001fc600078408ff */
[----:B------:R0:W-:Y:S02]  /*17990*/  @!P3 LDGSTS.E.BYPASS.LTC128B.128 [R20+0xbc00], desc[UR40][R6.64], !P0 ;  /* 0x0bc000000614bfae */ /* 0x0001e4000c101d68 */
[----:B0-----:R-:W-:-:S04]  /*179a0*/  @!P1 IMAD.X R6, RZ, RZ, R8, P2 ;  /* 0x000000ffff069224 */ /* 0x001fc800010e0608 */
[----:B------:R-:W-:Y:S02]  /*179b0*/  @!P1 IMAD.MOV.U32 R7, RZ, RZ, R6 ;  /* 0x000000ffff079224 */ /* 0x000fe400078e0006 */
        /* <DEDUP_REMOVED lines=16> */
[----:B------:R-:W-:-:S05]  /*17ac0*/  @!P1 IMAD.X R0, RZ, RZ, R0, P2 ;  /* 0x000000ffff009224 */ /* 0x000fca00010e0600 */
[----:B------:R-:W-:-:S05]  /*17ad0*/  @!P1 MOV R7, R0 ;  /* 0x0000000000079202 */ /* 0x000fca0000000f00 */
[----:B------:R0:W-:Y:S02]  /*17ae0*/  @!P1 LDGSTS.E.BYPASS.LTC128B.128 [R20+0xd400], desc[UR40][R6.64], !P0 ;  /* 0x0d40000006149fae */ /* 0x0001e4000c101d68 */
.L_x_3011:
        /* <DEDUP_REMOVED lines=10> */
.L_x_2840:
        /* <DEDUP_REMOVED lines=18> */
.L_x_3012:
[----:B------:R-:W-:Y:S05]  /*17cb0*/  BSYNC B0 ;  /* 0x0000000000007941 */ /* 0x000fea0003800000 */
.L_x_2841:
[----:B------:R-:W2:Y:S01]  /*17cc0*/  LDL R2, [R1+0x34] ;  /* 0x0000340001027983 */ /* 0x000ea20000100800 */
[----:B------:R-:W-:Y:S01]  /*17cd0*/  BSSY B0, `(.L_x_2843) ;  /* 0x000010f000007945 */ /* 0x000fe20003800000 */
[----:B--2---:R-:W-:-:S13]  /*17ce0*/  ISETP.GE.AND P0, PT, R2, 0x2, PT ;  /* 0x000000020200780c */ /* 0x004fda0003f06270 */
[----:B------:R-:W-:Y:S05]  /*17cf0*/  @!P0 BRA `(.L_x_2844) ;  /* 0x0000001000308947 */ /* 0x000fea0003800000 */
[----:B------:R-:W2:Y:S01]  /*17d00*/  S2R R3, SR_TID.X ;  /* 0x0000000000037919 */ /* 0x000ea20000002100 */
[----:B------:R-:W-:Y:S01]  /*17d10*/  ULDC UR4, c[0x0][0x2f4] ;  /* 0x0000bd0000047ab9 */ /* 0x000fe20000000800 */
[----:B0-----:R-:W-:Y:S01]  /*17d20*/  VIADD R7, R2, 0xfffffffe ;  /* 0xfffffffe02077836 */ /* 0x001fe20000000000 */
[----:B------:R0:W-:Y:S01]  /*17d30*/  STL [R1+0x8], R26 ;  /* 0x0000081a01007387 */ /* 0x0001e20000100800 */
[----:B------:R-:W-:Y:S02]  /*17d40*/  IMAD.MOV.U32 R17, RZ, RZ, R28 ;  /* 0x000000ffff117224 */ /* 0x000fe400078e001c */
[----:B------:R-:W-:Y:S02]  /*17d50*/  IMAD.MOV.U32 R6, RZ, RZ, R25 ;  /* 0x000000ffff067224 */ /* 0x000fe400078e0019 */
[----:B--2---:R-:W-:-:S05]  /*17d60*/  IMAD.SHL.U32 R3, R3, 0x8, RZ ;  /* 0x0000000803037824 */ /* 0x004fca00078e00ff */
[----:B------:R-:W-:-:S04]  /*17d70*/  LOP3.LUT R3, R3, 0x38, RZ, 0xc0, !PT ;  /* 0x0000003803037812 */ /* 0x000fc800078ec0ff */
[----:B0-----:R-:W-:-:S13]  /*17d80*/  ISETP.GE.AND P1, PT, R3, UR4, PT ;  /* 0x0000000403007c0c */ /* 0x001fda000bf26270 */
.L_x_2857:
[----:B------:R-:W2:Y:S01]  /*17d90*/  LDL R11, [R1+0x1c] ;  /* 0x00001c00010b7983 */ /* 0x000ea20000100800 */
[----:B-1----:R-:W0:Y:S03]  /*17da0*/  LDC R0, c[0x0][0x430] ;  /* 0x00010c00ff007b82 */ /* 0x002e260000000800 */
[----:B------:R-:W3:Y:S04]  /*17db0*/  LDL R10, [R1+0x20] ;  /* 0x00002000010a7983 */ /* 0x000ee80000100800 */
[----:B------:R-:W4:Y:S01]  /*17dc0*/  LDL R9, [R1+0xc] ;  /* 0x00000c0001097983 */ /* 0x000f220000100800 */
[----:B------:R-:W1:Y:S03]  /*17dd0*/  S2R R2, SR_TID.X ;  /* 0x0000000000027919 */ /* 0x000e660000002100 */
[----:B------:R-:W5:Y:S01]  /*17de0*/  LDL R8, [R1+0x54] ;  /* 0x0000540001087983 */ /* 0x000f620000100800 */
[----:B0-----:R-:W-:-:S13]  /*17df0*/  ISETP.NE.AND P0, PT, R0, 0x1, PT ;  /* 0x000000010000780c */ /* 0x001fda0003f05270 */
[----:B------:R-:W0:Y:S01]  /*17e00*/  @P0 LDC R5, c[0x0][0x434] ;  /* 0x00010d00ff050b82 */ /* 0x000e220000000800 */
[----:B-1----:R-:W-:-:S04]  /*17e10*/  LOP3.LUT R3, R2, 0x7f, RZ, 0xc0, !PT ;  /* 0x0000007f02037812 */ /* 0x002fc800078ec0ff */
[----:B------:R-:W-:-:S03]  /*17e20*/  SHF.R.U32.HI R4, RZ, 0x3, R3 ;  /* 0x00000003ff047819 */ /* 0x000fc60000011603 */
[----:B------:R-:W1:Y:S01]  /*17e30*/  @P0 LDC R3, c[0x0][0x438] ;  /* 0x00010e00ff030b82 */ /* 0x000e620000000800 */
[----:B------:R-:W-:Y:S01]  /*17e40*/  SHF.L.U32 R2, R2, 0x4, RZ ;  /* 0x0000000402027819 */ /* 0x000fe200000006ff */
        /* <DEDUP_REMOVED lines=19> */
[----:B-----5:R-:W-:Y:S01]  /*17f80*/  ISETP.NE.AND P2, PT, R8, 0x3, PT ;  /* 0x000000030800780c */ /* 0x020fe20003f45270 */
[----:B------:R-:W-:-:S05]  /*17f90*/  VIADD R25, R6, 0x1 ;  /* 0x0000000106197836 */ /* 0x000fca0000000000 */
        /* <DEDUP_REMOVED lines=8> */
.L_x_2845:
[----:B------:R-:W-:Y:S01]  /*18020*/  IMAD R5, R25, 0x8, R22 ;  /* 0x0000000819057824 */ /* 0x000fe200078e0216 */
[----:B------:R-:W-:Y:S01]  /*18030*/  SHF.L.U32 R2, R28, 0x1f, RZ ;  /* 0x0000001f1c027819 */ /* 0x000fe200000006ff */
[----:B------:R-:W-:Y:S03]  /*18040*/  BSSY B1, `(.L_x_2846) ;  /* 0x0000003000017945 */ /* 0x000fe60003800000 */
[----:B------:R-:W0:Y:S02]  /*18050*/  SYNCS.PHASECHK.TRANS64.TRYWAIT P0, [R5+URZ+0x16840], R2 ;  /* 0x01684002050075a7 */ /* 0x000e24000800017f */
[----:B0-----:R-:W-:Y:S05]  /*18060*/  @!P0 BRA `(.L_x_2847) ;  /* 0x0000005c001c8947 */ /* 0x001fea0003800000 */
.L_x_3013:
[----:B------:R-:W-:Y:S05]  /*18070*/  BSYNC B1 ;  /* 0x0000000000017941 */ /* 0x000fea0003800000 */
.L_x_2846:
[----:B------:R-:W2:Y:S04]  /*18080*/  LDL R3, [R1+0x4] ;  /* 0x0000040001037983 */ /* 0x000ea80000100800 */
[----:B------:R-:W3:Y:S01]  /*18090*/  LDL R9, [R1+0x10] ;  /* 0x0000100001097983 */ /* 0x000ee20000100800 */
[----:B------:R-:W-:Y:S01]  /*180a0*/  SHF.R.S32.HI R20, RZ, 0x1f, R0 ;  /* 0x0000001fff147819 */ /* 0x000fe20000011400 */
[----:B------:R-:W-:Y:S01]  /*180b0*/  ULDC.64 UR4, c[0x0][0x300] ;  /* 0x0000c00000047ab9 */ /* 0x000fe20000000a00 */
[----:B------:R-:W1:Y:S03]  /*180c0*/  S2R R8, SR_TID.X ;  /* 0x0000000000087919 */ /* 0x000e660000002100 */
[----:B------:R-:W-:-:S04]  /*180d0*/  IMAD R7, R20, UR4, RZ ;  /* 0x0000000414077c24 */ /* 0x000fc8000f8e02ff */
[----:B------:R-:W-:Y:S01]  /*180e0*/  IMAD R7, R0, UR5, R7 ;  /* 0x0000000500077c24 */ /* 0x000fe2000f8e0207 */
[----:B-1----:R-:W-:-:S05]  /*180f0*/  LOP3.LUT R8, R8, 0x7f, RZ, 0xc0, !PT ;  /* 0x0000007f08087812 */ /* 0x002fca00078ec0ff */
[----:B------:R-:W-:Y:S01]  /*18100*/  IMAD.SHL.U32 R11, R8, 0x8, RZ ;  /* 0x00000008080b7824 */ /* 0x000fe200078e00ff */
[----:B--2---:R-:W-:Y:S01]  /*18110*/  LOP3.LUT P2, RZ, R3, 0x1, RZ, 0xc0, !PT ;  /* 0x0000000103ff7812 */ /* 0x004fe2000784c0ff */
[----:B0-----:R-:W-:Y:S01]  /*18120*/  IMAD.WIDE.U32 R2, R0, UR4, RZ ;  /* 0x0000000400027c25 */ /* 0x001fe2000f8e00ff */
[----:B------:R-:W-:-:S03]  /*18130*/  ULDC.64 UR4, c[0x0][0x310] ;  /* 0x0000c40000047ab9 */ /* 0x000fc60000000a00 */
[----:B------:R-:W-:Y:S02]  /*18140*/  IMAD.IADD R3, R3, 0x1, R7 ;  /* 0x0000000103037824 */ /* 0x000fe400078e0207 */
[----:B------:R-:W-:Y:S02]  /*18150*/  IMAD R7, R21, UR4, RZ ;  /* 0x0000000415077c24 */ /* 0x000fe4000f8e02ff */
[----:B------:R-:W-:-:S04]  /*18160*/  IMAD.WIDE.U32 R2, R4, UR4, R2 ;  /* 0x0000000404027c25 */ /* 0x000fc8000f8e0002 */
[----:B------:R-:W-:Y:S01]  /*18170*/  IMAD R7, R4, UR5, R7 ;  /* 0x0000000504077c24 */ /* 0x000fe2000f8e0207 */
[----:B------:R-:W-:-:S04]  /*18180*/  ULDC.64 UR4, c[0x0][0x308] ;  /* 0x0000c20000047ab9 */ /* 0x000fc80000000a00 */
[----:B------:R-:W-:Y:S01]  /*18190*/  IADD3 R3, R3, R7, RZ ;  /* 0x0000000703037210 */ /* 0x000fe20007ffe0ff */
[----:B---3--:R-:W-:Y:S02]  /*181a0*/  IMAD R7, R9, UR4, RZ ;  /* 0x0000000409077c24 */ /* 0x008fe4000f8e02ff */
[----:B------:R-:W0:Y:S02]  /*181b0*/  S2R R9, SR_TID.X ;  /* 0x0000000000097919 */ /* 0x000e240000002100 */
[C---:B------:R-:W-:Y:S02]  /*181c0*/  IMAD R7, R18.reuse, UR5, R7 ;  /* 0x0000000512077c24 */ /* 0x040fe4000f8e0207 */
[----:B------:R-:W-:Y:S01]  /*181d0*/  IMAD.WIDE.U32 R2, R18, UR4, R2 ;  /* 0x0000000412027c25 */ /* 0x000fe2000f8e0002 */
        /* <DEDUP_REMOVED lines=54> */
.L_x_3031:
        /* <DEDUP_REMOVED lines=8> */
.L_x_2849:
[----:B------:R-:W-:Y:S02]  /*185c0*/  PLOP3.LUT P2, PT, P2, P0, PT, 0xa2, 0x0 ;  /* 0x000000000000781c */ /* 0x000fe40001741472 */
[----:B------:R-:W-:-:S08]  /*185d0*/  @P0 R2UR P2, UR4, R5 ;  /* 0x00000000050402ca */ /* 0x000fd00000040000 */
[----:B------:R-:W-:-:S05]  /*185e0*/  @P0 PLOP3.LUT P0, PT, P2, PT, PT, 0x80, 0x0 ;  /* 0x000000000000081c */ /* 0x000fca000170f070 */
[----:B------:R-:W-:Y:S01]  /*185f0*/  @!P2 SYNCS.ARRIVE.TRANS64.RED.A0T1 RZ, [UR4+0x16830], RZ ;  /* 0x016830ffffffa9a7 */ /* 0x000fe20008200404 */
[----:B------:R-:W-:Y:S07]  /*18600*/  @!P2 ARRIVES.LDGSTSBAR.64.TRANSCNT [UR4+0x16830] ;  /* 0x01683000ff00a9b0 */ /* 0x000fee0008000a84 */
[----:B------:R-:W-:Y:S05]  /*18610*/  @P0 BRA.U.ANY `(.L_x_2849) ;  /* 0xfffffffd00e80947 */ /* 0x000fea000393ffff */
[----:B------:R-:W-:Y:S01]  /*18620*/  NOP ;  /* 0x0000000000007918 */ /* 0x000fe20000000000 */
[----:B-1----:R-:W2:Y:S02]  /*18630*/  LDL R2, [R1+0x54] ;  /* 0x0000540001027983 */ /* 0x002ea40000100800 */
[----:B--2---:R-:W-:-:S13]  /*18640*/  ISETP.NE.AND P3, PT, R2, 0x3, PT ;  /* 0x000000030200780c */ /* 0x004fda0003f65270 */
[----:B------:R-:W-:Y:S05]  /*18650*/  @!P3 BRA `(.L_x_2850) ;  /* 0x000000000004b947 */ /* 0x000fea0003800000 */
[----:B------:R-:W-:Y:S01]  /*18660*/  BPT.TRAP 0x1 ;  /* 0x000000040000795c */ /* 0x000fe20000300000 */
.L_x_2850:
[----:B------:R1:W-:Y:S01]  /*18670*/  SYNCS.ARRIVE.TRANS64.A1T0 RZ, [R5+URZ+0x16830], RZ ;  /* 0x016830ff05ff79a7 */ /* 0x0003e2000810003f */
[----:B------:R-:W-:Y:S05]  /*18680*/  @!P3 BRA `(.L_x_2851) ;  /* 0x000000000004b947 */ /* 0x000fea0003800000 */
[----:B------:R-:W-:Y:S01]  /*18690*/  BPT.TRAP 0x1 ;  /* 0x000000040000795c */ /* 0x000fe20000300000 */
.L_x_2851:
[----:B------:R-:W-:Y:S01]  /*186a0*/  SHF.L.U32 R2, R17, 0x1f, RZ ;  /* 0x0000001f11027819 */ /* 0x000fe200000006ff */
[----:B-1----:R-:W-:Y:S01]  /*186b0*/  IMAD R5, R6, 0x8, R22 ;  /* 0x0000000806057824 */ /* 0x002fe200078e0216 */
[----:B------:R-:W-:Y:S03]  /*186c0*/  BSSY B1, `(.L_x_2852) ;  /* 0x0000003000017945 */ /* 0x000fe60003800000 */
[----:B------:R-:W1:Y:S02]  /*186d0*/  SYNCS.PHASECHK.TRANS64.TRYWAIT P0, [R5+URZ+0x16860], R2 ;  /* 0x01686002050075a7 */ /* 0x000e64000800017f */
[----:B-1----:R-:W-:Y:S05]  /*186e0*/  @!P0 BRA `(.L_x_2853) ;  /* 0x0000005c00cc8947 */ /* 0x002fea0003800000 */
.L_x_3032:
[----:B------:R-:W-:Y:S05]  /*186f0*/  BSYNC B1 ;  /* 0x0000000000017941 */ /* 0x000fea0003800000 */
.L_x_2852:
        /* <DEDUP_REMOVED lines=61> */
.L_x_3050:
        /* <DEDUP_REMOVED lines=28> */
.L_x_2855:
[----:B------:R-:W-:Y:S02]  /*18c90*/  PLOP3.LUT P2, PT, P2, P0, PT, 0xa2, 0x0 ;  /* 0x000000000000781c */ /* 0x000fe40001741472 */
[----:B------:R-:W-:-:S08]  /*18ca0*/  @P0 R2UR P2, UR4, R5 ;  /* 0x00000000050402ca */ /* 0x000fd00000040000 */
[----:B------:R-:W-:-:S05]  /*18cb0*/  @P0 PLOP3.LUT P0, PT, P2, PT, PT, 0x80, 0x0 ;  /* 0x000000000000081c */ /* 0x000fca000170f070 */
[----:B------:R-:W-:Y:S01]  /*18cc0*/  @!P2 SYNCS.ARRIVE.TRANS64.RED.A0T1 RZ, [UR4+0x16850], RZ ;  /* 0x016850ffffffa9a7 */ /* 0x000fe20008200404 */
[----:B------:R-:W-:Y:S07]  /*18cd0*/  @!P2 ARRIVES.LDGSTSBAR.64.TRANSCNT [UR4+0x16850] ;  /* 0x01685000ff00a9b0 */ /* 0x000fee0008000a84 */
[----:B------:R-:W-:Y:S05]  /*18ce0*/  @P0 BRA.U.ANY `(.L_x_2855) ;  /* 0xfffffffd00e80947 */ /* 0x000fea000393ffff */
[----:B------:R-:W-:Y:S01]  /*18cf0*/  NOP ;  /* 0x0000000000007918 */ /* 0x000fe20000000000 */
[----:B------:R-:W2:Y:S01]  /*18d00*/  LDL R2, [R1+0x54] ;  /* 0x0000540001027983 */ /* 0x000ea20000100800 */
[----:B------:R-:W-:Y:S01]  /*18d10*/  IMAD.MOV.U32 R24, RZ, RZ, R0 ;  /* 0x000000ffff187224 */ /* 0x000fe200078e0000 */
[----:B--2---:R-:W-:-:S13]  /*18d20*/  ISETP.NE.AND P3, PT, R2, 0x3, PT ;  /* 0x000000030200780c */ /* 0x004fda0003f65270 */
[----:B------:R-:W-:Y:S05]  /*18d30*/  @!P3 BRA `(.L_x_2856) ;  /* 0x000000000004b947 */ /* 0x000fea0003800000 */
[----:B------:R-:W-:Y:S01]  /*18d40*/  BPT.TRAP 0x1 ;  /* 0x000000040000795c */ /* 0x000fe20000300000 */
.L_x_2856:
[----:B------:R2:W-:Y:S01]  /*18d50*/  STL [R1+0x8], R26 ;  /* 0x0000081a01007387 */ /* 0x0005e20000100800 */
[C---:B------:R-:W-:Y:S01]  /*18d60*/  ISETP.GT.AND P0, PT, R26.reuse, RZ, PT ;  /* 0x000000ff1a00720c */ /* 0x040fe20003f04270 */
[----:B------:R2:W-:Y:S01]  /*18d70*/  SYNCS.ARRIVE.TRANS64.A1T0 RZ, [R5+URZ+0x16850], RZ ;  /* 0x016850ff05ff79a7 */ /* 0x0005e2000810003f */
[----:B------:R-:W-:Y:S01]  /*18d80*/  VIADD R7, R26, 0xffffffff ;  /* 0xffffffff1a077836 */ /* 0x000fe20000000000 */
[----:B------:R-:W-:Y:S01]  /*18d90*/  MOV R6, R25 ;  /* 0x0000001900067202 */ /* 0x000fe20000000f00 */
[----:B------:R-:W-:-:S09]  /*18da0*/  IMAD.MOV.U32 R17, RZ, RZ, R28 ;  /* 0x000000ffff117224 */ /* 0x000fd200078e001c */
[----:B--2---:R-:W-:Y:S05]  /*18db0*/  @P0 BRA `(.L_x_2857) ;  /* 0xffffffec00f40947 */ /* 0x004fea000383ffff */
.L_x_2844:
[----:B------:R-:W-:Y:S05]  /*18dc0*/  BSYNC B0 ;  /* 0x0000000000007941 */ /* 0x000fea0003800000 */
.L_x_2843:
        /* <DEDUP_REMOVED lines=17> */
.L_x_2859:
[----:B------:R-:W-:Y:S05]  /*18ee0*/  BSYNC B0 ;  /* 0x0000000000007941 */ /* 0x000fea0003800000 */
.L_x_2858:
[----:B------:R-:W2:Y:S02]  /*18ef0*/  LDL R0, [R1+0x54] ;  /* 0x0000540001007983 */ /* 0x000ea40000100800 */
[----:B--2---:R-:W-:-:S13]  /*18f00*/  ISETP.NE.AND P0, PT, R0, 0x3, PT ;  /* 0x000000030000780c */ /* 0x004fda0003f05270 */
[----:B------:R-:W-:Y:S05]  /*18f10*/  @!P0 BRA `(.L_x_2860) ;  /* 0x0000000000048947 */ /* 0x000fea0003800000 */
[----:B------:R-:W-:Y:S01]  /*18f20*/  BPT.TRAP 0x1 ;  /* 0x000000040000795c */ /* 0x000fe20000300000 */
.L_x_2860:
[----:B------:R-:W0:Y:S01]  /*18f30*/  LDL.LU R2, [R1+0x18] ;  /* 0x0000180001027983 */ /* 0x000e220000300800 */
[----:B------:R-:W-:Y:S01]  /*18f40*/  IMAD R0, R25, 0x8, R22 ;  /* 0x0000000819007824 */ /* 0x000fe200078e0216 */
[----:B------:R-:W-:Y:S01]  /*18f50*/  SHF.L.U32 R3, R28, 0x1f, RZ ;  /* 0x0000001f1c037819 */ /* 0x000fe200000006ff */
[----:B------:R-:W-:Y:S03]  /*18f60*/  BSSY B0, `(.L_x_2861) ;  /* 0x0000004000007945 */ /* 0x000fe60003800000 */
[----:B------:R-:W1:Y:S01]  /*18f70*/  SYNCS.PHASECHK.TRANS64.TRYWAIT P0, [R0+URZ+0x16860], R3 ;  /* 0x01686003000075a7 */ /* 0x000e62000800017f */
[----:B0-----:R-:W-:Y:S01]  /*18f80*/  IMAD R6, R26, -0x80, R2 ;  /* 0xffffff801a067824 */ /* 0x001fe200078e0202 */
[----:B-1----:R-:W-:Y:S06]  /*18f90*/  @!P0 BRA `(.L_x_2862) ;  /* 0x0000005c00fc8947 */ /* 0x002fec0003800000 */
.L_x_3051:
[----:B------:R-:W-:Y:S05]  /*18fa0*/  BSYNC B0 ;  /* 0x0000000000007941 */ /* 0x000fea0003800000 */
.L_x_2861:
        /* <DEDUP_REMOVED lines=18> */
[----:B------:R-:W-:Y:S02]  /*190d0*/  ISETP.LT.OR P1, PT, R6, 0x1, P0 ;  /* 0x000000010600780c */ /* 0x000fe40000721670 */
[----:B0-----:R-:W0:Y:S01]  /*190e0*/  SHFL.IDX PT, R3, R24, RZ, 0x181f ;  /* 0x00181fff18037589 */ /* 0x001e2200000e0000 */
[----:B------:R-:W-:Y:S02]  /*190f0*/  LEA R4, R4, R22, 0x1 ;  /* 0x0000001604047211 */ /* 0x000fe400078e08ff */
        /* <DEDUP_REMOVED lines=41> */
.L_x_3069:
        /* <DEDUP_REMOVED lines=9> */
.L_x_2864:
[----:B------:R-:W-:Y:S02]  /*19420*/  PLOP3.LUT P1, PT, P1, P0, PT, 0xa2, 0x0 ;  /* 0x000000000000781c */ /* 0x000fe40000f21472 */
[----:B------:R-:W-:-:S08]  /*19430*/  @P0 R2UR P1, UR4, R0 ;  /* 0x00000000000402ca */ /* 0x000fd00000020000 */
[----:B------:R-:W-:-:S05]  /*19440*/  @P0 PLOP3.LUT P0, PT, P1, PT, PT, 0x80, 0x0 ;  /* 0x000000000000081c */ /* 0x000fca0000f0f070 */
[----:B------:R-:W-:Y:S01]  /*19450*/  @!P1 SYNCS.ARRIVE.TRANS64.RED.A0T1 RZ, [UR4+0x16850], RZ ;  /* 0x016850ffffff99a7 */ /* 0x000fe20008200404 */
[----:B------:R-:W-:Y:S07]  /*19460*/  @!P1 ARRIVES.LDGSTSBAR.64.TRANSCNT [UR4+0x16850] ;  /* 0x01685000ff0099b0 */ /* 0x000fee0008000a84 */
[----:B------:R-:W-:Y:S05]  /*19470*/  @P0 BRA.U.ANY `(.L_x_2864) ;  /* 0xfffffffd00e80947 */ /* 0x000fea000393ffff */
[----:B------:R-:W-:Y:S01]  /*19480*/  NOP ;  /* 0x0000000000007918 */ /* 0x000fe20000000000 */
[----:B0-----:R-:W2:Y:S02]  /*19490*/  LDL R2, [R1+0x54] ;  /* 0x0000540001027983 */ /* 0x001ea40000100800 */
[----:B--2---:R-:W-:-:S13]  /*194a0*/  ISETP.NE.AND P2, PT, R2, 0x3, PT ;  /* 0x000000030200780c */ /* 0x004fda0003f45270 */
[----:B------:R-:W-:Y:S05]  /*194b0*/  @!P2 BRA `(.L_x_2865) ;  /* 0x000000000004a947 */ /* 0x000fea0003800000 */
[----:B------:R-:W-:Y:S01]  /*194c0*/  BPT.TRAP 0x1 ;  /* 0x000000040000795c */ /* 0x000fe20000300000 */
.L_x_2865:
[----:B------:R0:W-:Y:S01]  /*194d0*/  SYNCS.ARRIVE.TRANS64.A1T0 RZ, [R0+URZ+0x16850], RZ ;  /* 0x016850ff00ff79a7 */ /* 0x0001e2000810003f */
[----:B------:R-:W-:-:S05]  /*194e0*/  VIADD R25, R25, 0x1 ;  /* 0x0000000119197836 */ /* 0x000fca0000000000 */
[----:B------:R-:W-:-:S04]  /*194f0*/  ISETP.NE.AND P0, PT, R25, 0x2, PT ;  /* 0x000000021900780c */ /* 0x000fc80003f05270 */
[----:B------:R-:W-:Y:S02]  /*19500*/  SEL R3, RZ, 0x1, P0 ;  /* 0x00000001ff037807 */ /* 0x000fe40000000000 */
[----:B------:R-:W-:Y:S02]  /*19510*/  SEL R25, R25, RZ, P0 ;  /* 0x000000ff19197207 */ /* 0x000fe40000000000 */
[----:B0-----:R-:W-:-:S07]  /*19520*/  LOP3.LUT R28, R28, R3, RZ, 0x3c, !PT ;  /* 0x000000031c1c7212 */ /* 0x001fce00078e3cff */
.L_x_2824:
[----:B------:R-:W-:Y:S05]  /*19530*/  BSYNC B7 ;  /* 0x0000000000077941 */ /* 0x000fea0003800000 */
.L_x_2822:
        /* <DEDUP_REMOVED lines=9> */
[----:B------:R0:W2:Y:S01]  /*195d0*/  LDS.128 R16, [R22+0x168d0] ;  /* 0x0168d00016107984 */ /* 0x0000a20000000c00 */
[----:B------:R-:W-:Y:S06]  /*195e0*/  BAR.ARV 0x4, 0x200 ;  /* 0x0108000000007b1d */ /* 0x000fec0000002000 */
[----:B------:R-:W-:Y:S05]  /*195f0*/  BRA `(.L_x_2867) ;  /* 0x0000000800cc7947 */ /* 0x000fea0003800000 */
.L_x_2866:
        /* <DEDUP_REMOVED lines=15> */
[C---:B------:R-:W-:Y:S01]  /*196f0*/  ISETP.GE.U32.AND P5, PT, R7.reuse, 0x10, PT ;  /* 0x000000100700780c */ /* 0x040fe20003fa6070 */
[----:B------:R-:W-:Y:S01]  /*19700*/  SHFL.IDX PT, R16, R16, 0x1, 0x1f ;  /* 0x00201f0010107f89 */ /* 0x000fe200000e0000 */
[----:B0-----:R-:W-:Y:S02]  /*19710*/  IMAD.MOV.U32 R2, RZ, RZ, RZ ;  /* 0x000000ffff027224 */ /* 0x001fe400078e00ff */
[----:B--2---:R-:W-:Y:S01]  /*19720*/  @!P1 IMAD.MOV.U32 R2, RZ, RZ, R3 ;  /* 0x000000ffff029224 */ /* 0x004fe200078e0003 */
[----:B------:R-:W-:-:S04]  /*19730*/  ISETP.NE.AND P1, PT, R7, RZ, PT ;  /* 0x000000ff0700720c */ /* 0x000fc80003f25270 */
        /* <DEDUP_REMOVED lines=16> */
.L_x_3079:
[----:B------:R-:W-:Y:S02]  /*19840*/  ULDC UR4, c[0x0][0xc38] ;  /* 0x00030e0000047ab9 */ /* 0x000fe40000000800 */
[----:B------:R-:W-:-:S05]  /*19850*/  MOV R4, UR4 ;  /* 0x0000000400047c02 */ /* 0x000fca0008000f00 */
[----:B--2---:R-:W-:-:S04]  /*19860*/  IMAD R5, R14, R4, RZ ;  /* 0x000000040e057224 */ /* 0x004fc800078e02ff */
[----:B------:R-:W-:-:S05]  /*19870*/  IMAD.IADD R16, R16, 0x1, R5 ;  /* 0x0000000110107824 */ /* 0x000fca00078e0205 */
[----:B------:R-:W-:-:S13]  /*19880*/  ISETP.GT.AND P6, PT, R16, R0, PT ;  /* 0x000000001000720c */ /* 0x000fda0003fc4270 */
[----:B------:R-:W-:Y:S05]  /*19890*/  @P6 BRA `(.L_x_2869) ;  /* 0x00000000009c6947 */ /* 0x000fea0003800000 */
.L_x_2874:
        /* <DEDUP_REMOVED lines=14> */
.L_x_2872:
[----:B------:R-:W-:Y:S05]  /*19980*/  BSYNC B0 ;  /* 0x0000000000007941 */ /* 0x000fea0003800000 */
.L_x_2871:
[----:B------:R-:W-:-:S03]  /*19990*/  UMOV UR4, 0xffffffff ;  /* 0xffffffff00047882 */ /* 0x000fc60000000000 */
[----:B------:R-:W-:Y:S05]  /*199a0*/  BRA.DIV UR4, `(.L_x_2873) ;  /* 0x0000006204dc7947 */ /* 0x000fea000b800000 */
[----:B-----5:R-:W3:Y:S02]  /*199b0*/  SHFL.UP PT, R14, R2, 0x1, RZ ;  /* 0x04200000020e7989 */ /* 0x020ee400000e00ff */
[----:B---3--:R-:W-:-:S05]  /*199c0*/  SEL R13, R14, RZ, P1 ;  /* 0x000000ff0e0d7207 */ /* 0x008fca0000800000 */
[----:B------:R-:W-:-:S05]  /*199d0*/  IMAD.IADD R13, R2, 0x1, R13 ;  /* 0x00000001020d7824 */ /* 0x000fca00078e020d */
[----:B------:R-:W3:Y:S02]  /*199e0*/  SHFL.UP PT, R14, R13, 0x2, RZ ;  /* 0x044000000d0e7989 */ /* 0x000ee400000e00ff */
[----:B---3--:R-:W-:-:S05]  /*199f0*/  SEL R14, R14, RZ, P2 ;  /* 0x000000ff0e0e7207 */ /* 0x008fca0001000000 */
[----:B0-2---:R-:W-:-:S05]  /*19a00*/  IMAD.IADD R3, R13, 0x1, R14 ;  /* 0x000000010d037824 */ /* 0x005fca00078e020e */
        /* <DEDUP_REMOVED lines=9> */
[----:B------:R0:W2:Y:S02]  /*19aa0*/  SHFL.IDX PT, R14, R3, 0x1f, 0x1f ;  /* 0x03e01f00030e7f89 */ /* 0x0000a400000e0000 */
.L_x_3087:
[----:B------:R-:W-:Y:S02]  /*19ab0*/  ULDC UR4, c[0x0][0xc38] ;  /* 0x00030e0000047ab9 */ /* 0x000fe40000000800 */
[----:B------:R-:W-:-:S04]  /*19ac0*/  IMAD.U32 R4, RZ, RZ, UR4 ;  /* 0x00000004ff047e24 */ /* 0x000fc8000f8e00ff */
[----:B--2---:R-:W-:-:S04]  /*19ad0*/  IMAD R5, R14, R4, RZ ;  /* 0x000000040e057224 */ /* 0x004fc800078e02ff */
[----:B------:R-:W-:-:S05]  /*19ae0*/  IMAD.IADD R16, R5, 0x1, R16 ;  /* 0x0000000105107824 */ /* 0x000fca00078e0210 */
[----:B------:R-:W-:-:S13]  /*19af0*/  ISETP.GT.AND P6, PT, R16, R0, PT ;  /* 0x000000001000720c */ /* 0x000fda0003fc4270 */
[----:B------:R-:W-:Y:S05]  /*19b00*/  @!P6 BRA `(.L_x_2874) ;  /* 0xfffffffc0064e947 */ /* 0x000fea000383ffff */
.L_x_2869:
        /* <DEDUP_REMOVED lines=8> */
.L_x_3091:
[----:B------:R-:W-:Y:S01]  /*19b90*/  ISETP.NE.AND P0, PT, R5, RZ, PT ;  /* 0x000000ff0500720c */ /* 0x000fe20003f05270 */
[----:B------:R-:W-:-:S12]  /*19ba0*/  IMAD.MOV.U32 R5, RZ, RZ, RZ ;  /* 0x000000ffff057224 */ /* 0x000fd800078e00ff */
[----:B------:R-:W-:Y:S05]  /*19bb0*/  @!P0 BRA `(.L_x_2876) ;  /* 0x0000000000108947 */ /* 0x000fea0003800000 */
[----:B------:R-:W-:Y:S01]  /*19bc0*/  UMOV UR4, 0xffffffff ;  /* 0xffffffff00047882 */ /* 0x000fe20000000000 */
[----:B------:R-:W-:Y:S02]  /*19bd0*/  VIADD R12, R6, 0xffffffff ;  /* 0xffffffff060c7836 */ /* 0x000fe40000000000 */
[----:B------:R-:W-:Y:S05]  /*19be0*/  BRA.DIV UR4, `(.L_x_2877) ;  /* 0x0000006604507947 */ /* 0x000fea000b800000 */
[----:B------:R4:W0:Y:S02]  /*19bf0*/  SHFL.IDX PT, R5, R3, R12, 0x1f ;  /* 0x00001f0c03057589 */ /* 0x00082400000e0000 */
.L_x_2876:
[----:B0-2-4-:R-:W0:Y:S01]  /*19c00*/  LDC.64 R2, c[0x0][0xc90] ;  /* 0x00032400ff027b82 */ /* 0x015e220000000a00 */
[----:B------:R-:W-:-:S04]  /*19c10*/  IMAD.IADD R19, R6, 0x1, R19 ;  /* 0x0000000106137824 */ /* 0x000fc800078e0213 */
[----:B0-----:R-:W-:-:S05]  /*19c20*/  IMAD.WIDE R2, R19, 0x4, R2 ;  /* 0x0000000413027825 */ /* 0x001fca00078e0202 */
[----:B------:R0:W3:Y:S01]  /*19c30*/  LDG.E R7, desc[UR40][R2.64] ;  /* 0x0000002802077981 */ /* 0x0000e2000c1e1900 */
[----:B------:R-:W-:Y:S01]  /*19c40*/  IMAD R16, R5, R4, R16 ;  /* 0x0000000405107224 */ /* 0x000fe200078e0210 */
[----:B0-----:R-:W-:Y:S01]  /*19c50*/  MOV R2, RZ ;  /* 0x000000ff00027202 */ /* 0x001fe20000000f00 */
[----:B---3--:R-:W-:-:S05]  /*19c60*/  IMAD R6, R17, R7, RZ ;  /* 0x0000000711067224 */ /* 0x008fca00078e02ff */
[----:B------:R-:W-:-:S04]  /*19c70*/  IABS R8, R6 ;  /* 0x0000000600087213 */ /* 0x000fc80000000000 */
[----:B-1----:R-:W0:Y:S08]  /*19c80*/  I2F.RP R9, R8 ;  /* 0x0000000800097306 */ /* 0x002e300000209400 */
[----:B0-----:R-:W0:Y:S02]  /*19c90*/  MUFU.RCP R9, R9 ;  /* 0x0000000900097308 */ /* 0x001e240000001000 */
[----:B0-----:R-:W-:-:S06]  /*19ca0*/  VIADD R10, R9, 0xffffffe ;  /* 0x0ffffffe090a7836 */ /* 0x001fcc0000000000 */
[----:B------:R-:W0:Y:S02]  /*19cb0*/  F2I.FTZ.U32.TRUNC.NTZ R3, R10 ;  /* 0x0000000a00037305 */ /* 0x000e24000021f000 */
[----:B0-----:R-:W-:-:S04]  /*19cc0*/  IMAD.MOV R5, RZ, RZ, -R3 ;  /* 0x000000ffff057224 */ /* 0x001fc800078e0a03 */
[----:B------:R-:W-:-:S04]  /*19cd0*/  IMAD R5, R5, R8, RZ ;  /* 0x0000000805057224 */ /* 0x000fc800078e02ff */
[----:B------:R-:W-:-:S04]  /*19ce0*/  IMAD.HI.U32 R2, R3, R5, R2 ;  /* 0x0000000503027227 */ /* 0x000fc800078e0002 */
[----:B------:R-:W-:Y:S01]  /*19cf0*/  IMAD.IADD R5, R0, 0x1, -R16 ;  /* 0x0000000100057824 */ /* 0x000fe200078e0a10 */
[----:B------:R-:W-:-:S04]  /*19d00*/  IABS R0, R6 ;  /* 0x0000000600007213 */ /* 0x000fc80000000000 */
[----:B------:R-:W-:Y:S01]  /*19d10*/  IABS R3, R5 ;  /* 0x0000000500037213 */ /* 0x000fe20000000000 */
[----:B------:R-:W-:-:S04]  /*19d20*/  IMAD.MOV R0, RZ, RZ, -R0 ;  /* 0x000000ffff007224 */ /* 0x000fc800078e0a00 */
        /* <DEDUP_REMOVED lines=11> */
[----:B------:R-:W-:-:S05]  /*19de0*/  @!P1 LOP3.LUT R2, RZ, R6, RZ, 0x33, !PT ;  /* 0x00000006ff029212 */ /* 0x000fca00078e33ff */
[----:B------:R-:W-:Y:S01]  /*19df0*/  IMAD R0, R7, R2, RZ ;  /* 0x0000000207007224 */ /* 0x000fe200078e02ff */
[----:B------:R-:W-:-:S03]  /*19e00*/  IADD3 R2, -R2, RZ, RZ ;  /* 0x000000ff02027210 */ /* 0x000fc60007ffe1ff */
[----:B------:R-:W-:Y:S02]  /*19e10*/  IMAD.MOV R3, RZ, RZ, -R0 ;  /* 0x000000ffff037224 */ /* 0x000fe400078e0a00 */
[----:B------:R-:W-:-:S03]  /*19e20*/  IMAD R5, R6, R2, R5 ;  /* 0x0000000206057224 */ /* 0x000fc600078e0205 */
[----:B------:R-:W-:-:S04]  /*19e30*/  VIADDMNMX R4, R3, R4, R7, PT ;  /* 0x0000000403047246 */ /* 0x000fc80003800107 */
        /* <DEDUP_REMOVED lines=8> */
[----:B------:R-:W-:Y:S02]  /*19ec0*/  IMAD R11, R2, R7, RZ ;  /* 0x00000007020b7224 */ /* 0x000fe400078e02ff */
[----:B------:R-:W-:-:S04]  /*19ed0*/  IMAD.MOV.U32 R2, RZ, RZ, RZ ;  /* 0x000000ffff027224 */ /* 0x000fc800078e00ff */
[----:B------:R-:W-:Y:S01]  /*19ee0*/  IMAD.HI.U32 R2, R3, R11, R2 ;  /* 0x0000000b03027227 */ /* 0x000fe200078e0002 */
[----:B------:R-:W-:-:S05]  /*19ef0*/  IABS R3, R5 ;  /* 0x0000000500037213 */ /* 0x000fca0000000000 */
[----:B------:R-:W-:-:S04]  /*19f00*/  IMAD.HI.U32 R2, R2, R3, RZ ;  /* 0x0000000302027227 */ /* 0x000fc800078e00ff */
[----:B------:R-:W-:Y:S01]  /*19f10*/  IMAD R6, R2, R6, R3 ;  /* 0x0000000602067224 */ /* 0x000fe200078e0203 */
[C---:B------:R-:W-:Y:S01]  /*19f20*/  LOP3.LUT R3, R5.reuse, R4, RZ, 0x3c, !PT ;  /* 0x0000000405037212 */ /* 0x040fe200078e3cff */
[----:B------:R-:W-:-:S03]  /*19f30*/  IMAD.IADD R5, R5, 0x1, R0 ;  /* 0x0000000105057824 */ /* 0x000fc600078e0200 */
        /* <DEDUP_REMOVED lines=8> */
[----:B------:R-:W-:Y:S02]  /*19fc0*/  @!P1 LOP3.LUT R2, RZ, R4, RZ, 0x33, !PT ;  /* 0x00000004ff029212 */ /* 0x000fe400078e33ff */
[----:B------:R-:W-:-:S05]  /*19fd0*/  IADD3 R4, -R4, RZ, RZ ;  /* 0x000000ff04047210 */ /* 0x000fca0007ffe1ff */
[----:B------:R-:W-:Y:S01]  /*19fe0*/  IMAD R18, R2, R4, R5 ;  /* 0x0000000402127224 */ /* 0x000fe200078e0205 */
[----:B------:R-:W-:-:S05]  /*19ff0*/  LOP3.LUT R2, RZ, R2, RZ, 0x33, !PT ;  /* 0x00000002ff027212 */ /* 0x000fca00078e33ff */
[----:B------:R-:W-:Y:S01]  /*1a000*/  IMAD.IADD R17, R17, 0x1, R2 ;  /* 0x0000000111117824 */ /* 0x000fe200078e0202 */
[----:B------:R-:W-:Y:S06]  /*1a010*/  BRA `(.L_x_2878) ;  /* 0x00000000001c7947 */ /* 0x000fec0003800000 */
.L_x_2870:
[----:B------:R-:W-:Y:S01]  /*1a020*/  UMOV UR4, URZ ;  /* 0x0000003f00047c82 */ /* 0x000fe20008000000 */
[----:B------:R-:W-:Y:S01]  /*1a030*/  UMOV UR5, URZ ;  /* 0x0000003f00057c82 */ /* 0x000fe20008000000 */
[----:B------:R-:W-:Y:S01]  /*1a040*/  ULDC UR6, c[0x0][0xc3c] ;  /* 0x00030f0000067ab9 */ /* 0x000fe20000000800 */
[----:B------:R-:W-:Y:S02]  /*1a050*/  IMAD.MOV.U32 R16, RZ, RZ, R0 ;  /* 0x000000ffff107224 */ /* 0x000fe400078e0000 */
[----:B------:R-:W-:Y:S02]  /*1a060*/  IMAD.U32 R17, RZ, RZ, UR4 ;  /* 0x00000004ff117e24 */ /* 0x000fe4000f8e00ff */
[----:B------:R-:W-:Y:S02]  /*1a070*/  IMAD.U32 R18, RZ, RZ, UR5 ;  /* 0x00000005ff127e24 */ /* 0x000fe4000f8e00ff */
[----:B------:R-:W-:-:S07]  /*1a080*/  IMAD.U32 R19, RZ, RZ, UR6 ;  /* 0x00000006ff137e24 */ /* 0x000fce000f8e00ff */
.L_x_2878:
        /* <DEDUP_REMOVED lines=10> */
.L_x_2867:
[----:B------:R-:W-:Y:S02]  /*1a130*/  ULDC UR4, c[0x0][0xc3c] ;  /* 0x00030f0000047ab9 */ /* 0x000fe40000000800 */
[----:B--2---:R-:W-:-:S13]  /*1a140*/  ISETP.GE.AND P0, PT, R19, UR4, PT ;  /* 0x0000000413007c0c */ /* 0x004fda000bf06270 */
[----:B------:R-:W-:Y:S05]  /*1a150*/  @!P0 BRA `(.L_x_2879) ;  /* 0xffffffa400088947 */ /* 0x000fea000383ffff */
[----:B------:R-:W-:Y:S05]  /*1a160*/  BSYNC B8 ;  /* 0x0000000000087941 */ /* 0x000fea0003800000 */
.L_x_2786:
[----:B--2---:R-:W2:Y:S01]  /*1a170*/  LDL.LU R0, [R1+0x44] ;  /* 0x0000440001007983 */ /* 0x004ea20000300800 */
[----:B------:R-:W-:Y:S01]  /*1a180*/  BSSY B0, `(.L_x_2880) ;  /* 0x000000b000007945 */ /* 0x000fe20003800000 */
[----:B------:R-:W4:Y:S01]  /*1a190*/  S2R R5, SR_CgaCtaId ;  /* 0x0000000000057919 */ /* 0x000f220000008800 */
[----:B--2---:R-:W-:-:S05]  /*1a1a0*/  VIADD R0, R0, 0x1 ;  /* 0x0000000100007836 */ /* 0x004fca0000000000 */
[----:B0-----:R-:W-:-:S04]  /*1a1b0*/  LEA.HI R2, R0, R0, RZ, 0x1 ;  /* 0x0000000000027211 */ /* 0x001fc800078f08ff */
[----:B------:R-:W-:Y:S02]  /*1a1c0*/  LOP3.LUT R3, R2, 0xfffffffe, RZ, 0xc0, !PT ;  /* 0xfffffffe02037812 */ /* 0x000fe400078ec0ff */
[----:B------:R-:W-:-:S03]  /*1a1d0*/  MOV R2, 0x400 ;  /* 0x0000040000027802 */ /* 0x000fc60000000f00 */
[----:B------:R-:W-:Y:S01]  /*1a1e0*/  IMAD.IADD R0, R0, 0x1, -R3 ;  /* 0x0000000100007824 */ /* 0x000fe200078e0a03 */
[----:B----4-:R-:W-:-:S04]  /*1a1f0*/  LEA R4, R5, R2, 0x18 ;  /* 0x0000000205047211 */ /* 0x010fc800078ec0ff */
[----:B------:R-:W-:-:S04]  /*1a200*/  SHF.L.U32 R0, R0, 0x1f, RZ ;  /* 0x0000001f00007819 */ /* 0x000fc800000006ff */
[----:B------:R-:W0:Y:S02]  /*1a210*/  SYNCS.PHASECHK.TRANS64.TRYWAIT P0, [R4+URZ+0x16820], R0 ;  /* 0x01682000040075a7 */ /* 0x000e24000800017f */
[----:B0-----:R-:W-:Y:S05]  /*1a220*/  @!P0 BRA `(.L_x_2881) ;  /* 0x0000005c00e88947 */ /* 0x001fea0003800000 */
.L_x_3094:
[----:B------:R-:W-:Y:S05]  /*1a230*/  BSYNC B0 ;  /* 0x0000000000007941 */ /* 0x000fea0003800000 */
.L_x_2880:
[----:B------:R-:W-:-:S03]  /*1a240*/  UMOV UR4, 0xffffffff ;  /* 0xffffffff00047882 */ /* 0x000fc60000000000 */
[----:B------:R-:W-:Y:S05]  /*1a250*/  BRA.DIV UR4, `(.L_x_2882) ;  /* 0x0000005e04f07947 */ /* 0x000fea000b800000 */
[----:B0-----:R-:W0:Y:S02]  /*1a260*/  S2R R0, SR_TID.X ;  /* 0x0000000000007919 */ /* 0x001e240000002100 */
[----:B0-----:R-:W-:-:S04]  /*1a270*/  SHF.R.U32.HI R0, RZ, 0x5, R0 ;  /* 0x00000005ff007819 */ /* 0x001fc80000011600 */
[----:B------:R-:W-:-:S05]  /*1a280*/  LOP3.LUT R0, R0, 0x3, RZ, 0xc0, !PT ;  /* 0x0000000300007812 */ /* 0x000fca00078ec0ff */
[----:B------:R0:W2:Y:S02]  /*1a290*/  SHFL.IDX PT, R14, R0, RZ, 0x1f ;  /* 0x00001fff000e7589 */ /* 0x0000a400000e0000 */
.L_x_3097:
[----:B--2---:R-:W-:-:S13]  /*1a2a0*/  ISETP.NE.AND P0, PT, R14, RZ, PT ;  /* 0x000000ff0e00720c */ /* 0x004fda0003f05270 */
[----:B------:R-:W-:Y:S05]  /*1a2b0*/  @P0 BRA `(.L_x_2631) ;  /* 0x0000000000880947 */ /* 0x000fea0003800000 */
[----:B------:R-:W-:-:S03]  /*1a2c0*/  UMOV UR4, 0xffffffff ;  /* 0xffffffff00047882 */ /* 0x000fc60000000000 */
[----:B------:R-:W-:Y:S05]  /*1a2d0*/  BRA.DIV UR4, `(.L_x_2883) ;  /* 0x0000006204047947 */ /* 0x000fea000b800000 */
[----:B------:R-:W-:-:S13]  /*1a2e0*/  ELECT P6, URZ, PT ;  /* 0x00000000003f782f */ /* 0x000fda00038c0000 */
.L_x_3100:
[----:B------:R-:W-:Y:S05]  /*1a2f0*/  @!P6 BRA `(.L_x_2631) ;  /* 0x000000000078e947 */ /* 0x000fea0003800000 */
[----:B0-----:R-:W2:Y:S02]  /*1a300*/  LDL.LU R0, [R1+0x30] ;  /* 0x0000300001007983 */ /* 0x001ea40000300800 */
[----:B--2---:R-:W-:-:S04]  /*1a310*/  LOP3.LUT R0, R0, 0x2, RZ, 0xfc, !PT ;  /* 0x0000000200007812 */ /* 0x004fc800078efcff */
[----:B------:R-:W-:-:S13]  /*1a320*/  ISETP.NE.AND P0, PT, R0, 0x3, PT ;  /* 0x000000030000780c */ /* 0x000fda0003f05270 */
[----:B------:R-:W-:Y:S05]  /*1a330*/  @!P0 BRA `(.L_x_2884) ;  /* 0x0000000000048947 */ /* 0x000fea0003800000 */
[----:B------:R-:W-:Y:S01]  /*1a340*/  BPT.TRAP 0x1 ;  /* 0x000000040000795c */ /* 0x000fe20000300000 */
.L_x_2884:
[C---:B------:R-:W-:Y:S01]  /*1a350*/  IMAD R5, R25.reuse, 0x8, R4 ;  /* 0x0000000819057824 */ /* 0x040fe200078e0204 */
[----:B------:R-:W-:Y:S02]  /*1a360*/  SHF.L.U32 R0, R28, 0x1f, RZ ;  /* 0x0000001f1c007819 */ /* 0x000fe400000006ff */
[----:B------:R-:W-:Y:S02]  /*1a370*/  IADD3 R25, R25, 0x1, RZ ;  /* 0x0000000119197810 */ /* 0x000fe40007ffe0ff */
[----:B------:R-:W0:Y:S02]  /*1a380*/  SYNCS.PHASECHK.TRANS64.TRYWAIT P1, [R5+URZ+0x16840], R0 ;  /* 0x01684000050075a7 */ /* 0x000e24000802017f */
[----:B------:R-:W-:-:S04]  /*1a390*/  ISETP.NE.AND P2, PT, R25, 0x2, PT ;  /* 0x000000021900780c */ /* 0x000fc80003f45270 */
[----:B------:R-:W-:Y:S01]  /*1a3a0*/  SEL R3, RZ, 0x1, P2 ;  /* 0x00000001ff037807 */ /* 0x000fe20001000000 */
[----:B0-----:R-:W-:Y:S08]  /*1a3b0*/  @!P1 BRA `(.L_x_2885) ;  /* 0x0000005c00ec9947 */ /* 0x001ff00003800000 */
.L_x_3101:
[----:B------:R-:W-:Y:S02]  /*1a3c0*/  SEL R25, R25, RZ, P2 ;  /* 0x000000ff19197207 */ /* 0x000fe40001000000 */
[----:B------:R-:W-:Y:S01]  /*1a3d0*/  LOP3.LUT R2, R28, R3, RZ, 0x3c, !PT ;  /* 0x000000031c027212 */ /* 0x000fe200078e3cff */
[----:B------:R-:W-:Y:S06]  /*1a3e0*/  @!P0 BRA `(.L_x_2886) ;  /* 0x0000000000048947 */ /* 0x000fec0003800000 */
[----:B------:R-:W-:Y:S01]  /*1a3f0*/  BPT.TRAP 0x1 ;  /* 0x000000040000795c */ /* 0x000fe20000300000 */
.L_x_2886:
[----:B------:R-:W-:Y:S01]  /*1a400*/  IMAD R25, R25, 0x8, R4 ;  /* 0x0000000819197824 */ /* 0x000fe200078e0204 */
[----:B------:R-:W-:-:S04]  /*1a410*/  SHF.L.U32 R2, R2, 0x1f, RZ ;  /* 0x0000001f02027819 */ /* 0x000fc800000006ff */
[----:B------:R-:W2:Y:S02]  /*1a420*/  SYNCS.PHASECHK.TRANS64.TRYWAIT P1, [R25+URZ+0x16840], R2 ;  /* 0x01684002190075a7 */ /* 0x000ea4000802017f */
[----:B--2---:R-:W-:Y:S05]  /*1a430*/  @!P1 BRA `(.L_x_2887) ;  /* 0x0000005c00e09947 */ /* 0x004fea0003800000 */
.L_x_3102:
[----:B------:R-:W-:Y:S05]  /*1a440*/  @!P0 BRA `(.L_x_2888) ;  /* 0x0000000000048947 */ /* 0x000fea0003800000 */
[----:B------:R-:W-:Y:S01]  /*1a450*/  BPT.TRAP 0x1 ;  /* 0x000000040000795c */ /* 0x000fe20000300000 */
.L_x_2888:
[----:B------:R-:W4:Y:S02]  /*1a460*/  SYNCS.PHASECHK.TRANS64.TRYWAIT P1, [R5+URZ+0x16860], R0 ;  /* 0x01686000050075a7 */ /* 0x000f24000802017f */
[----:B----4-:R-:W-:Y:S05]  /*1a470*/  @!P1 BRA `(.L_x_2889) ;  /* 0x0000005c00e49947 */ /* 0x010fea0003800000 */
.L_x_3103:
[----:B------:R-:W-:Y:S05]  /*1a480*/  @!P0 BRA `(.L_x_2890) ;  /* 0x0000000000048947 */ /* 0x000fea0003800000 */
[----:B------:R-:W-:Y:S01]  /*1a490*/  BPT.TRAP 0x1 ;  /* 0x000000040000795c */ /* 0x000fe20000300000 */
.L_x_2890:
[----:B------:R0:W0:Y:S02]  /*1a4a0*/  SYNCS.PHASECHK.TRANS64.TRYWAIT P0, [R25+URZ+0x16860], R2 ;  /* 0x01686002190075a7 */ /* 0x000024000800017f */
[----:B0-----:R-:W-:Y:S05]  /*1a4b0*/  @!P0 NANOSLEEP.SYNCS 0x989680 ;  /* 0x009896800000895d */ /* 0x001fea0003900000 */
[----:B------:R-:W0:Y:S02]  /*1a4c0*/  @!P0 SYNCS.PHASECHK.TRANS64 P0, [R25+URZ+0x16860], R2 ;  /* 0x01686002190085a7 */ /* 0x000e24000800007f */
[----:B0-----:R-:W-:Y:S05]  /*1a4d0*/  @!P0 BRA `(.L_x_2890) ;  /* 0xfffffffc00f08947 */ /* 0x001fea000383ffff */
.L_x_2631:
[----:B------:R-:W-:Y:S05]  /*1a4e0*/  BSYNC B9 ;  /* 0x0000000000097941 */ /* 0x000fea0003800000 */
.L_x_2628:
[----:B------:R-:W-:Y:S05]  /*1a4f0*/  EXIT ;  /* 0x000000000000794d */ /* 0x000fea0003800000 */
.L_x_2649:
[----:B0-----:R0:W1:Y:S02]  /*1a500*/  SYNCS.PHASECHK.TRANS64.TRYWAIT P6, [R69+URZ+0x16890], R77 ;  /* 0x0168904d450075a7 */ /* 0x00106400080c017f */
[----:B-1----:R-:W-:Y:S05]  /*1a510*/  @!P6 NANOSLEEP.SYNCS 0x989680 ;  /* 0x009896800000e95d */ /* 0x002fea0003900000 */
[----:B------:R-:W1:Y:S02]  /*1a520*/  @!P6 SYNCS.PHASECHK.TRANS64 P6, [R69+URZ+0x16890], R77 ;  /* 0x0168904d4500e5a7 */ /* 0x000e6400080c007f */
[----:B-1----:R-:W-:Y:S05]  /*1a530*/  @!P6 BRA `(.L_x_2649) ;  /* 0xfffffffc00f0e947 */ /* 0x002fea000383ffff */
[----:B------:R-:W-:Y:S05]  /*1a540*/  BRA `(.L_x_2891) ;  /* 0xfffffe8400947947 */ /* 0x000fea000383ffff */
.L_x_2650:
        /* <DEDUP_REMOVED lines=8> */
.L_x_2893:
[----:B------:R-:W-:Y:S05]  /*1a5d0*/  BSYNC B1 ;  /* 0x0000000000017941 */ /* 0x000fea0003800000 */
.L_x_2892:
        /* <DEDUP_REMOVED lines=8> */
.L_x_2894:
[----:B------:R-:W-:Y:S05]  /*1a660*/  BRA `(.L_x_2895) ;  /* 0xfffffe8400607947 */ /* 0x000fea000383ffff */
.L_x_2659:
        /* <DEDUP_REMOVED lines=8> */
.L_x_2897:
[----:B------:R-:W-:Y:S05]  /*1a6f0*/  BSYNC B1 ;  /* 0x0000000000017941 */ /* 0x000fea0003800000 */
.L_x_2896:
        /* <DEDUP_REMOVED lines=8> */
.L_x_2898:
[----:B------:R-:W-:Y:S05]  /*1a780*/  BRA `(.L_x_2899) ;  /* 0xfffffe8800ec7947 */ /* 0x000fea000383ffff */
.L_x_2671:
[----:B--2---:R2:W3:Y:S02]  /*1a790*/  SYNCS.PHASECHK.TRANS64.TRYWAIT P4, [R69+URZ+0x16890], R77 ;  /* 0x0168904d450075a7 */ /* 0x0044e4000808017f */
[----:B---3--:R-:W-:Y:S05]  /*1a7a0*/  @!P4 NANOSLEEP.SYNCS 0x989680 ;  /* 0x009896800000c95d */ /* 0x008fea0003900000 */
[----:B------:R-:W3:Y:S02]  /*1a7b0*/  @!P4 SYNCS.PHASECHK.TRANS64 P4, [R69+URZ+0x16890], R77 ;  /* 0x0168904d4500c5a7 */ /* 0x000ee4000808007f */
[----:B---3--:R-:W-:Y:S05]  /*1a7c0*/  @!P4 BRA `(.L_x_2671) ;  /* 0xfffffffc00f0c947 */ /* 0x008fea000383ffff */
[----:B------:R-:W-:Y:S05]  /*1a7d0*/  BRA `(.L_x_2900) ;  /* 0xfffffe98000c7947 */ /* 0x000fea000383ffff */
.L_x_2672:
        /* <DEDUP_REMOVED lines=8> */
.L_x_2902:
[----:B------:R-:W-:Y:S05]  /*1a860*/  BSYNC B1 ;  /* 0x0000000000017941 */ /* 0x000fea0003800000 */
.L_x_2901:
        /* <DEDUP_REMOVED lines=8> */
.L_x_2903:
[----:B------:R-:W-:Y:S01]  /*1a8f0*/  IMAD.MOV.U32 R80, RZ, RZ, R14 ;  /* 0x000000ffff507224 */ /* 0x000fe200078e000e */
[----:B------:R-:W-:Y:S06]  /*1a900*/  BRA `(.L_x_2904) ;  /* 0xfffffe9400d87947 */ /* 0x000fec000383ffff */
.L_x_2677:
        /* <DEDUP_REMOVED lines=8> */
.L_x_2906:
[----:B------:R-:W-:Y:S05]  /*1a990*/  BSYNC B1 ;  /* 0x0000000000017941 */ /* 0x000fea0003800000 */
.L_x_2905:
        /* <DEDUP_REMOVED lines=8> */
.L_x_2907:
[----:B------:R-:W-:Y:S01]  /*1aa20*/  IMAD.MOV.U32 R38, RZ, RZ, R14 ;  /* 0x000000ffff267224 */ /* 0x000fe200078e000e */
[----:B------:R-:W-:Y:S06]  /*1aa30*/  BRA `(.L_x_2908) ;  /* 0xfffffe9c00987947 */ /* 0x000fec000383ffff */
.L_x_2682:
[----:B0-----:R0:W1:Y:S02]  /*1aa40*/  SYNCS.PHASECHK.TRANS64.TRYWAIT P3, [R69+URZ+0x16890], R77 ;  /* 0x0168904d450075a7 */ /* 0x001064000806017f */
[----:B-1----:R-:W-:Y:S05]  /*1aa50*/  @!P3 NANOSLEEP.SYNCS 0x989680 ;  /* 0x009896800000b95d */ /* 0x002fea0003900000 */
[----:B------:R-:W1:Y:S02]  /*1aa60*/  @!P3 SYNCS.PHASECHK.TRANS64 P3, [R69+URZ+0x16890], R77 ;  /* 0x0168904d4500b5a7 */ /* 0x000e64000806007f */
[----:B-1----:R-:W-:Y:S05]  /*1aa70*/  @!P3 BRA `(.L_x_2682) ;  /* 0xfffffffc00f0b947 */ /* 0x002fea000383ffff */
[----:B------:R-:W-:Y:S05]  /*1aa80*/  BRA `(.L_x_2909) ;  /* 0xfffffea400ac7947 */ /* 0x000fea000383ffff */
.L_x_2683:
        /* <DEDUP_REMOVED lines=8> */
.L_x_2911:
[----:B------:R-:W-:Y:S05]  /*1ab10*/  BSYNC B1 ;  /* 0x0000000000017941 */ /* 0x000fea0003800000 */
.L_x_2910:
        /* <DEDUP_REMOVED lines=8> */
.L_x_2912:
[----:B------:R-:W-:Y:S01]  /*1aba0*/  IMAD.MOV.U32 R37, RZ, RZ, R14 ;  /* 0x000000ffff257224 */ /* 0x000fe200078e000e */
[----:B------:R-:W-:Y:S06]  /*1abb0*/  BRA `(.L_x_2913) ;  /* 0xfffffea400d07947 */ /* 0x000fec000383ffff */
.L_x_2686:
        /* <DEDUP_REMOVED lines=8> */
.L_x_2915:
[----:B------:R-:W-:Y:S05]  /*1ac40*/  BSYNC B1 ;  /* 0x0000000000017941 */ /* 0x000fea0003800000 */
.L_x_2914:
[----:B------:R-:W-:Y:S01]  /*1ac50*/  IMAD.MOV.U32 R13, RZ, RZ, R36 ;  /* 0x000000ffff0d7224 */ /* 0x000fe200078e0024 */
[----:B------:R-:W-:Y:S01]  /*1ac60*/  MOV R9, R14 ;  /* 0x0000000e00097202 */ /* 0x000fe20000000f00 */
[----:B------:R-:W-:Y:S02]  /*1ac70*/  IMAD.MOV.U32 R12, RZ, RZ, 0x1 ;  /* 0x00000001ff0c7424 */ /* 0x000fe400078e00ff */
[----:B------:R-:W-:Y:S02]  /*1ac80*/  IMAD.MOV.U32 R11, RZ, RZ, 0x1c1f ;  /* 0x00001c1fff0b7424 */ /* 0x000fe400078e00ff */
[----:B------:R-:W-:-:S07]  /*1ac90*/  IMAD.MOV.U32 R15, RZ, RZ, -0x1 ;  /* 0xffffffffff0f7424 */ /* 0x000fce00078e00ff */
[----:B------:R-:W-:Y:S05]  /*1aca0*/  WARPSYNC.COLLECTIVE R15, `(.L_x_2916) ;  /* 0x000000000f087348 */ /* 0x000fea0003c00000 */
[----:B------:R0:W1:Y:S02]  /*1acb0*/  SHFL.IDX P6, R14, R13, R12, R11 ;  /* 0x0000000c0d0e7389 */ /* 0x00006400000c000b */
[----:B01----:R-:W-:Y:S01]  /*1acc0*/  ENDCOLLECTIVE ;  /* 0x000000000000791b */ /* 0x003fe20003800000 */
.L_x_2916:
[----:B------:R-:W-:Y:S01]  /*1acd0*/  IMAD.MOV.U32 R37, RZ, RZ, R14 ;  /* 0x000000ffff257224 */ /* 0x000fe200078e000e */
[----:B------:R-:W-:Y:S06]  /*1ace0*/  BRA `(.L_x_2917) ;  /* 0xfffffea400cc7947 */ /* 0x000fec000383ffff */
.L_x_2690:
[----:B0-----:R0:W3:Y:S02]  /*1acf0*/  SYNCS.PHASECHK.TRANS64.TRYWAIT P4, [R69+URZ+0x168b0], R77 ;  /* 0x0168b04d450075a7 */ /* 0x0010e4000808017f */
[----:B---3--:R-:W-:Y:S05]  /*1ad00*/  @!P4 NANOSLEEP.SYNCS 0x989680 ;  /* 0x009896800000c95d */ /* 0x008fea0003900000 */
[----:B------:R-:W3:Y:S02]  /*1ad10*/  @!P4 SYNCS.PHASECHK.TRANS64 P4, [R69+URZ+0x168b0], R77 ;  /* 0x0168b04d4500c5a7 */ /* 0x000ee4000808007f */
[----:B---3--:R-:W-:Y:S05]  /*1ad20*/  @!P4 BRA `(.L_x_2690) ;  /* 0xfffffffc00f0c947 */ /* 0x008fea000383ffff */
[----:B------:R-:W-:Y:S05]  /*1ad30*/  BRA `(.L_x_2918) ;  /* 0xfffffea800447947 */ /* 0x000fea000383ffff */
.L_x_2698:
[----:B------:R-:W0:Y:S01]  /*1ad40*/  S2R R4, SR_TID.X ;  /* 0x0000000000047919 */ /* 0x000e220000002100 */
[----:B------:R-:W-:Y:S01]  /*1ad50*/  BSSY B0, `(.L_x_2919) ;  /* 0x000000c000007945 */ /* 0x000fe20003800000 */
[----:B------:R-:W-:Y:S01]  /*1ad60*/  IMAD.MOV.U32 R12, RZ, RZ, RZ ;  /* 0x000000ffff0c7224 */ /* 0x000fe200078e00ff */
[----:B------:R-:W-:Y:S01]  /*1ad70*/  MOV R11, 0x1f ;  /* 0x0000001f000b7802 */ /* 0x000fe20000000f00 */
[----:B------:R-:W-:Y:S02]  /*1ad80*/  IMAD.MOV.U32 R15, RZ, RZ, -0x1 ;  /* 0xffffffffff0f7424 */ /* 0x000fe400078e00ff */
[----:B0-----:R-:W-:-:S05]  /*1ad90*/  VIADD R5, R4, 0xffffff80 ;  /* 0xffffff8004057836 */ /* 0x001fca0000000000 */
[----:B------:R-:W-:-:S04]  /*1ada0*/  SHF.R.S32.HI R4, RZ, 0x1f, R5 ;  /* 0x0000001fff047819 */ /* 0x000fc80000011405 */
[----:B------:R-:W-:-:S04]  /*1adb0*/  LEA.HI R4, R4, R5, RZ, 0x7 ;  /* 0x0000000504047211 */ /* 0x000fc800078f38ff */
[----:B------:R-:W-:-:S05]  /*1adc0*/  SHF.R.S32.HI R4, RZ, 0x7, R4 ;  /* 0x00000007ff047819 */ /* 0x000fca0000011404 */
[----:B------:R-:W-:-:S07]  /*1add0*/  IMAD.MOV.U32 R13, RZ, RZ, R4 ;  /* 0x000000ffff0d7224 */ /* 0x000fce00078e0004 */
[----:B----45:R-:W-:Y:S05]  /*1ade0*/  WARPSYNC.COLLECTIVE R15, `(.L_x_2920) ;  /* 0x000000000f087348 */ /* 0x030fea0003c00000 */
[----:B------:R0:W1:Y:S02]  /*1adf0*/  SHFL.IDX P6, R14, R13, R12, R11 ;  /* 0x0000000c0d0e7389 */ /* 0x00006400000c000b */
[----:B01--45:R-:W-:Y:S01]  /*1ae00*/  ENDCOLLECTIVE ;  /* 0x000000000000791b */ /* 0x033fe20003800000 */
.L_x_2920:
[----:B------:R-:W-:Y:S05]  /*1ae10*/  BSYNC B0 ;  /* 0x0000000000007941 */ /* 0x000fea0003800000 */
.L_x_2919:
[----:B------:R0:W-:Y:S01]  /*1ae20*/  STL [R1+0x14], R14 ;  /* 0x0000140e01007387 */ /* 0x0001e20000100800 */
[----:B------:R-:W-:Y:S05]  /*1ae30*/  BRA `(.L_x_2921) ;  /* 0xfffffeac00f87947 */ /* 0x000fea000383ffff */
.L_x_2710:
[----:B------:R-:W-:Y:S01]  /*1ae40*/  BSSY B1, `(.L_x_2922) ;  /* 0x0000008000017945 */ /* 0x000fe20003800000 */
[----:B------:R-:W-:Y:S02]  /*1ae50*/  IMAD.MOV.U32 R13, RZ, RZ, R6 ;  /* 0x000000ffff0d7224 */ /* 0x000fe400078e0006 */
[----:B------:R-:W-:Y:S02]  /*1ae60*/  IMAD.MOV.U32 R12, RZ, RZ, RZ ;  /* 0x000000ffff0c7224 */ /* 0x000fe400078e00ff */
[----:B------:R-:W-:Y:S02]  /*1ae70*/  IMAD.MOV.U32 R11, RZ, RZ, 0x1c1f ;  /* 0x00001c1fff0b7424 */ /* 0x000fe400078e00ff */
[----:B------:R-:W-:-:S07]  /*1ae80*/  IMAD.MOV.U32 R15, RZ, RZ, -0x1 ;  /* 0xffffffffff0f7424 */ /* 0x000fce00078e00ff */
[----:B0---4-:R-:W-:Y:S05]  /*1ae90*/  WARPSYNC.COLLECTIVE R15, `(.L_x_2923) ;  /* 0x000000000f087348 */ /* 0x011fea0003c00000 */
[----:B0-----:R0:W1:Y:S02]  /*1aea0*/  SHFL.IDX P6, R14, R13, R12, R11 ;  /* 0x0000000c0d0e7389 */ /* 0x00106400000c000b */
[----:B01--4-:R-:W-:Y:S01]  /*1aeb0*/  ENDCOLLECTIVE ;  /* 0x000000000000791b */ /* 0x013fe20003800000 */
.L_x_2923:
[----:B------:R-:W-:Y:S05]  /*1aec0*/  BSYNC B1 ;  /* 0x0000000000017941 */ /* 0x000fea0003800000 */
.L_x_2922:
        /* <DEDUP_REMOVED lines=8> */
.L_x_2924:
[----:B------:R-:W-:Y:S02]  /*1af50*/  IMAD.MOV.U32 R13, RZ, RZ, R8 ;  /* 0x000000ffff0d7224 */ /* 0x000fe400078e0008 */
[----:B------:R-:W-:-:S07]  /*1af60*/  IMAD.MOV.U32 R0, RZ, RZ, R14 ;  /* 0x000000ffff007224 */ /* 0x000fce00078e000e */
[----:B------:R-:W-:Y:S05]  /*1af70*/  WARPSYNC.COLLECTIVE R15, `(.L_x_2925) ;  /* 0x000000000f087348 */ /* 0x000fea0003c00000 */
[----:B------:R0:W1:Y:S02]  /*1af80*/  SHFL.IDX P6, R14, R13, R12, R11 ;  /* 0x0000000c0d0e7389 */ /* 0x00006400000c000b */
[----:B01----:R-:W-:Y:S01]  /*1af90*/  ENDCOLLECTIVE ;  /* 0x000000000000791b */ /* 0x003fe20003800000 */
.L_x_2925:
[----:B------:R-:W-:Y:S02]  /*1afa0*/  IMAD.MOV.U32 R13, RZ, RZ, R7 ;  /* 0x000000ffff0d7224 */ /* 0x000fe400078e0007 */
[----:B------:R-:W-:-:S07]  /*1afb0*/  IMAD.MOV.U32 R5, RZ, RZ, R14 ;  /* 0x000000ffff057224 */ /* 0x000fce00078e000e */
[----:B------:R-:W-:Y:S05]  /*1afc0*/  WARPSYNC.COLLECTIVE R15, `(.L_x_2926) ;  /* 0x000000000f087348 */ /* 0x000fea0003c00000 */
[----:B------:R0:W1:Y:S02]  /*1afd0*/  SHFL.IDX P6, R14, R13, R12, R11 ;  /* 0x0000000c0d0e7389 */ /* 0x00006400000c000b */
[----:B01----:R-:W-:Y:S01]  /*1afe0*/  ENDCOLLECTIVE ;  /* 0x000000000000791b */ /* 0x003fe20003800000 */
.L_x_2926:
[----:B------:R-:W-:Y:S05]  /*1aff0*/  BRA `(.L_x_2927) ;  /* 0xfffffeb4007c7947 */ /* 0x000fea000383ffff */
.L_x_2713:
[----:B------:R-:W-:Y:S01]  /*1b000*/  BSSY B1, `(.L_x_2928) ;  /* 0x0000008000017945 */ /* 0x000fe20003800000 */
[----:B------:R-:W-:Y:S01]  /*1b010*/  IMAD.MOV.U32 R13, RZ, RZ, R6 ;  /* 0x000000ffff0d7224 */ /* 0x000fe200078e0006 */
[----:B------:R-:W-:Y:S01]  /*1b020*/  MOV R15, 0xffffffff ;  /* 0xffffffff000f7802 */ /* 0x000fe20000000f00 */
[----:B------:R-:W-:Y:S02]  /*1b030*/  IMAD.MOV.U32 R12, RZ, RZ, 0x1 ;  /* 0x00000001ff0c7424 */ /* 0x000fe400078e00ff */
[----:B------:R-:W-:-:S07]  /*1b040*/  IMAD.MOV.U32 R11, RZ, RZ, 0x1c1f ;  /* 0x00001c1fff0b7424 */ /* 0x000fce00078e00ff */
[----:B0---4-:R-:W-:Y:S05]  /*1b050*/  WARPSYNC.COLLECTIVE R15, `(.L_x_2929) ;  /* 0x000000000f087348 */ /* 0x011fea0003c00000 */
[----:B0-----:R0:W1:Y:S02]  /*1b060*/  SHFL.IDX P6, R14, R13, R12, R11 ;  /* 0x0000000c0d0e7389 */ /* 0x00106400000c000b */
[----:B01--4-:R-:W-:Y:S01]  /*1b070*/  ENDCOLLECTIVE ;  /* 0x000000000000791b */ /* 0x013fe20003800000 */
.L_x_2929:
[----:B------:R-:W-:Y:S05]  /*1b080*/  BSYNC B1 ;  /* 0x0000000000017941 */ /* 0x000fea0003800000 */
.L_x_2928:
        /* <DEDUP_REMOVED lines=8> */
.L_x_2930:
[----:B------:R-:W-:Y:S02]  /*1b110*/  IMAD.MOV.U32 R13, RZ, RZ, R8 ;  /* 0x000000ffff0d7224 */ /* 0x000fe400078e0008 */
[----:B------:R-:W-:-:S07]  /*1b120*/  IMAD.MOV.U32 R0, RZ, RZ, R14 ;  /* 0x000000ffff007224 */ /* 0x000fce00078e000e */
[----:B------:R-:W-:Y:S05]  /*1b130*/  WARPSYNC.COLLECTIVE R15, `(.L_x_2931) ;  /* 0x000000000f087348 */ /* 0x000fea0003c00000 */
[----:B------:R0:W1:Y:S02]  /*1b140*/  SHFL.IDX P6, R14, R13, R12, R11 ;  /* 0x0000000c0d0e7389 */ /* 0x00006400000c000b */
[----:B01----:R-:W-:Y:S01]  /*1b150*/  ENDCOLLECTIVE ;  /* 0x000000000000791b */ /* 0x003fe20003800000 */
.L_x_2931:
[----:B------:R-:W-:Y:S01]  /*1b160*/  MOV R13, R7 ;  /* 0x00000007000d7202 */ /* 0x000fe20000000f00 */
[----:B------:R-:W-:-:S07]  /*1b170*/  IMAD.MOV.U32 R5, RZ, RZ, R14 ;  /* 0x000000ffff057224 */ /* 0x000fce00078e000e */
[----:B------:R-:W-:Y:S05]  /*1b180*/  WARPSYNC.COLLECTIVE R15, `(.L_x_2932) ;  /* 0x000000000f087348 */ /* 0x000fea0003c00000 */
[----:B------:R0:W1:Y:S02]  /*1b190*/  SHFL.IDX P6, R14, R13, R12, R11 ;  /* 0x0000000c0d0e7389 */ /* 0x00006400000c000b */
[----:B01----:R-:W-:Y:S01]  /*1b1a0*/  ENDCOLLECTIVE ;  /* 0x000000000000791b */ /* 0x003fe20003800000 */
.L_x_2932:
[----:B------:R-:W-:Y:S05]  /*1b1b0*/  BRA `(.L_x_2933) ;  /* 0xfffffeb400ec7947 */ /* 0x000fea000383ffff */
.L_x_2717:
[----:B0-----:R0:W1:Y:S02]  /*1b1c0*/  SYNCS.PHASECHK.TRANS64.TRYWAIT P0, [R2+URZ+0x16800], R41 ;  /* 0x01680029020075a7 */ /* 0x001064000800017f */
[----:B-1----:R-:W-:Y:S05]  /*1b1d0*/  @!P0 NANOSLEEP.SYNCS 0x989680 ;  /* 0x009896800000895d */ /* 0x002fea0003900000 */
[----:B------:R-:W1:Y:S02]  /*1b1e0*/  @!P0 SYNCS.PHASECHK.TRANS64 P0, [R2+URZ+0x16800], R41 ;  /* 0x01680029020085a7 */ /* 0x000e64000800007f */
[----:B-1----:R-:W-:Y:S05]  /*1b1f0*/  @!P0 BRA `(.L_x_2717) ;  /* 0xfffffffc00f08947 */ /* 0x002fea000383ffff */
[----:B------:R-:W-:Y:S05]  /*1b200*/  BRA `(.L_x_2934) ;  /* 0xfffffebc00007947 */ /* 0x000fea000383ffff */
.L_x_2725:
[----:B------:R-:W1:Y:S01]  /*1b210*/  LDC R35, c[0x0][0x3f4] ;  /* 0x0000fd00ff237b82 */ /* 0x000e620000000800 */
[----:B------:R-:W-:Y:S01]  /*1b220*/  BSSY B1, `(.L_x_2935) ;  /* 0x0000008000017945 */ /* 0x000fe20003800000 */
[----:B------:R-:W-:Y:S02]  /*1b230*/  IMAD.MOV.U32 R13, RZ, RZ, R26 ;  /* 0x000000ffff0d7224 */ /* 0x000fe400078e001a */
[----:B------:R-:W-:Y:S02]  /*1b240*/  IMAD.MOV.U32 R12, RZ, RZ, RZ ;  /* 0x000000ffff0c7224 */ /* 0x000fe400078e00ff */
[----:B------:R-:W-:Y:S02]  /*1b250*/  IMAD.MOV.U32 R11, RZ, RZ, 0x1c1f ;  /* 0x00001c1fff0b7424 */ /* 0x000fe400078e00ff */
[----:B------:R-:W-:-:S07]  /*1b260*/  IMAD.MOV.U32 R15, RZ, RZ, -0x1 ;  /* 0xffffffffff0f7424 */ /* 0x000fce00078e00ff */
[----:B01--4-:R-:W-:Y:S05]  /*1b270*/  WARPSYNC.COLLECTIVE R15, `(.L_x_2936) ;  /* 0x000000000f087348 */ /* 0x013fea0003c00000 */
[----:B0-----:R0:W2:Y:S02]  /*1b280*/  SHFL.IDX P6, R14, R13, R12, R11 ;  /* 0x0000000c0d0e7389 */ /* 0x0010a400000c000b */
[----:B012-4-:R-:W-:Y:S01]  /*1b290*/  ENDCOLLECTIVE ;  /* 0x000000000000791b */ /* 0x017fe20003800000 */
.L_x_2936:
[----:B------:R-:W-:Y:S05]  /*1b2a0*/  BSYNC B1 ;  /* 0x0000000000017941 */ /* 0x000fea0003800000 */
.L_x_2935:
[----:B------:R0:W5:Y:S01]  /*1b2b0*/  LDL R10, [R1+0x10] ;  /* 0x00001000010a7983 */ /* 0x0001620000100800 */
[----:B------:R-:W-:Y:S01]  /*1b2c0*/  IMAD.MOV.U32 R13, RZ, RZ, R25 ;  /* 0x000000ffff0d7224 */ /* 0x000fe200078e0019 */
[----:B------:R-:W-:Y:S01]  /*1b2d0*/  MOV R15, 0xffffffff ;  /* 0xffffffff000f7802 */ /* 0x000fe20000000f00 */
[----:B------:R-:W-:Y:S01]  /*1b2e0*/  IMAD.MOV.U32 R12, RZ, RZ, RZ ;  /* 0x000000ffff0c7224 */ /* 0x000fe200078e00ff */
[----:B------:R-:W-:Y:S01]  /*1b2f0*/  ISETP.GE.AND P0, PT, R16, R35, PT ;  /* 0x000000231000720c */ /* 0x000fe20003f06270 */
[----:B------:R-:W-:Y:S02]  /*1b300*/  IMAD.MOV.U32 R11, RZ, RZ, 0x1c1f ;  /* 0x00001c1fff0b7424 */ /* 0x000fe400078e00ff */
[----:B------:R-:W-:-:S10]  /*1b310*/  IMAD.MOV.U32 R0, RZ, RZ, R14 ;  /* 0x000000ffff007224 */ /* 0x000fd400078e000e */
[----:B0----5:R-:W-:Y:S05]  /*1b320*/  WARPSYNC.COLLECTIVE R15, `(.L_x_2937) ;  /* 0x000000000f087348 */ /* 0x021fea0003c00000 */
[----:B------:R1:W2:Y:S02]  /*1b330*/  SHFL.IDX P6, R14, R13, R12, R11 ;  /* 0x0000000c0d0e7389 */ /* 0x0002a400000c000b */
[----:B012--5:R-:W-:Y:S01]  /*1b340*/  ENDCOLLECTIVE ;  /* 0x000000000000791b */ /* 0x027fe20003800000 */
.L_x_2937:
[----:B------:R-:W-:Y:S02]  /*1b350*/  IMAD.MOV.U32 R13, RZ, RZ, R24 ;  /* 0x000000ffff0d7224 */ /* 0x000fe400078e0018 */
[----:B------:R-:W-:-:S07]  /*1b360*/  IMAD.MOV.U32 R3, RZ, RZ, R14 ;  /* 0x000000ffff037224 */ /* 0x000fce00078e000e */
[----:B------:R-:W-:Y:S05]  /*1b370*/  WARPSYNC.COLLECTIVE R15, `(.L_x_2938) ;  /* 0x000000000f087348 */ /* 0x000fea0003c00000 */
[----:B------:R0:W1:Y:S02]  /*1b380*/  SHFL.IDX P6, R14, R13, R12, R11 ;  /* 0x0000000c0d0e7389 */ /* 0x00006400000c000b */
[----:B01----:R-:W-:Y:S01]  /*1b390*/  ENDCOLLECTIVE ;  /* 0x000000000000791b */ /* 0x003fe20003800000 */
.L_x_2938:
[----:B------:R-:W-:Y:S02]  /*1b3a0*/  IMAD.MOV.U32 R13, RZ, RZ, R27 ;  /* 0x000000ffff0d7224 */ /* 0x000fe400078e001b */
[----:B------:R-:W-:-:S07]  /*1b3b0*/  IMAD.MOV.U32 R4, RZ, RZ, R14 ;  /* 0x000000ffff047224 */ /* 0x000fce00078e000e */
[----:B------:R-:W-:Y:S05]  /*1b3c0*/  WARPSYNC.COLLECTIVE R15, `(.L_x_2939) ;  /* 0x000000000f087348 */ /* 0x000fea0003c00000 */
[----:B------:R0:W1:Y:S02]  /*1b3d0*/  SHFL.IDX P6, R14, R13, R12, R11 ;  /* 0x0000000c0d0e7389 */ /* 0x00006400000c000b */
[----:B01----:R-:W-:Y:S01]  /*1b3e0*/  ENDCOLLECTIVE ;  /* 0x000000000000791b */ /* 0x003fe20003800000 */
.L_x_2939:
[----:B------:R-:W-:-:S05]  /*1b3f0*/  IMAD R32, R10, R32, RZ ;  /* 0x000000200a207224 */ /* 0x000fca00078e02ff */
[----:B------:R-:W-:-:S13]  /*1b400*/  ISETP.GE.OR P1, PT, R41, R32, P0 ;  /* 0x000000202900720c */ /* 0x000fda0000726670 */
[C---:B------:R-:W-:Y:S01]  /*1b410*/  @!P1 IMAD.SHL.U32 R5, R16.reuse, 0x2, RZ ;  /* 0x0000000210059824 */ /* 0x040fe200078e00ff */
[----:B------:R-:W-:-:S04]  /*1b420*/  @!P1 SHF.L.U64.HI R21, R16, 0x1, R17 ;  /* 0x0000000110159819 */ /* 0x000fc80000010211 */
[----:B------:R-:W-:-:S05]  /*1b430*/  @!P1 IADD3 R6, P2, R3, R5, RZ ;  /* 0x0000000503069210 */ /* 0x000fca0007f5e0ff */
[----:B------:R-:W-:-:S05]  /*1b440*/  @!P1 IMAD.X R7, R0, 0x1, R21, P2 ;  /* 0x0000000100079824 */ /* 0x000fca00010e0615 */
        /* <DEDUP_REMOVED lines=12> */
[----:B--2---:R-:W-:Y:S01]  /*1b510*/  @!P1 IMAD.MOV.U32 R39, RZ, RZ, R11 ;  /* 0x000000ffff279224 */ /* 0x004fe200078e000b */
[----:B------:R-:W-:Y:S01]  /*1b520*/  MOV R11, 0x1c1f ;  /* 0x00001c1f000b7802 */ /* 0x000fe20000000f00 */
[----:B------:R-:W-:Y:S01]  /*1b530*/  @!P1 IMAD.MOV.U32 R37, RZ, RZ, R9 ;  /* 0x000000ffff259224 */ /* 0x000fe200078e0009 */
[----:B------:R-:W-:Y:S01]  /*1b540*/  @!P1 MOV R36, R8 ;  /* 0x0000000800249202 */ /* 0x000fe20000000f00 */
[----:B------:R-:W-:-:S07]  /*1b550*/  @!P1 IMAD.MOV.U32 R38, RZ, RZ, R10 ;  /* 0x000000ffff269224 */ /* 0x000fce00078e000a */
[----:B-----5:R-:W-:Y:S05]  /*1b560*/  WARPSYNC.COLLECTIVE R15, `(.L_x_2940) ;  /* 0x000000000f087348 */ /* 0x020fea0003c00000 */
[----:B------:R0:W1:Y:S02]  /*1b570*/  SHFL.IDX P6, R14, R13, R12, R11 ;  /* 0x0000000c0d0e7389 */ /* 0x00006400000c000b */
[----:B01---5:R-:W-:Y:S01]  /*1b580*/  ENDCOLLECTIVE ;  /* 0x000000000000791b */ /* 0x023fe20003800000 */
.L_x_2940:
[----:B------:R-:W-:Y:S02]  /*1b590*/  IMAD.MOV.U32 R3, RZ, RZ, R37 ;  /* 0x000000ffff037224 */ /* 0x000fe400078e0025 */
[----:B------:R-:W-:Y:S01]  /*1b5a0*/  IMAD.MOV.U32 R0, RZ, RZ, R36 ;  /* 0x000000ffff007224 */ /* 0x000fe200078e0024 */
[----:B------:R-:W-:Y:S01]  /*1b5b0*/  MOV R8, R38 ;  /* 0x0000002600087202 */ /* 0x000fe20000000f00 */
[----:B------:R-:W-:Y:S01]  /*1b5c0*/  IMAD.MOV.U32 R9, RZ, RZ, R39 ;  /* 0x000000ffff097224 */ /* 0x000fe200078e0027 */
[----:B------:R-:W-:Y:S02]  /*1b5d0*/  PRMT R34, R34, 0x5410, R3 ;  /* 0x0000541022227816 */ /* 0x000fe40000000003 */
[----:B------:R-:W-:Y:S01]  /*1b5e0*/  PRMT R48, R0, 0x7610, R48 ;  /* 0x0000761000307816 */ /* 0x000fe20000000030 */
[----:B------:R-:W-:Y:S01]  /*1b5f0*/  @!P1 IMAD.MOV.U32 R28, RZ, RZ, R4 ;  /* 0x000000ffff1c9224 */ /* 0x000fe200078e0004 */
[----:B------:R-:W-:Y:S01]  /*1b600*/  PRMT R31, R8, 0x7610, R31 ;  /* 0x00007610081f7816 */ /* 0x000fe2000000001f */
[----:B------:R-:W-:Y:S01]  /*1b610*/  @!P1 IMAD.MOV.U32 R29, RZ, RZ, R5 ;  /* 0x000000ffff1d9224 */ /* 0x000fe200078e0005 */
[----:B------:R-:W-:Y:S01]  /*1b620*/  PRMT R34, R9, 0x7610, R34 ;  /* 0x0000761009227816 */ /* 0x000fe20000000022 */
[----:B------:R-:W-:-:S02]  /*1b630*/  @!P1 IMAD.MOV.U32 R20, RZ, RZ, R6 ;  /* 0x000000ffff149224 */ /* 0x000fc400078e0006 */
[----:B------:R-:W-:Y:S02]  /*1b640*/  IMAD.MOV.U32 R13, RZ, RZ, R25 ;  /* 0x000000ffff0d7224 */ /* 0x000fe400078e0019 */
[----:B------:R-:W-:Y:S01]  /*1b650*/  @!P1 IMAD.MOV.U32 R21, RZ, RZ, R7 ;  /* 0x000000ffff159224 */ /* 0x000fe200078e0007 */
[----:B------:R-:W-:Y:S01]  /*1b660*/  MOV R6, R20 ;  /* 0x0000001400067202 */ /* 0x000fe20000000f00 */
[----:B------:R-:W-:Y:S02]  /*1b670*/  IMAD.MOV.U32 R4, RZ, RZ, R28 ;  /* 0x000000ffff047224 */ /* 0x000fe400078e001c */
[----:B------:R-:W-:Y:S01]  /*1b680*/  IMAD.MOV.U32 R5, RZ, RZ, R29 ;  /* 0x000000ffff057224 */ /* 0x000fe200078e001d */
[----:B------:R-:W-:Y:S01]  /*1b690*/  PRMT R31, R31, 0x5410, R6 ;  /* 0x000054101f1f7816 */ /* 0x000fe20000000006 */
[----:B------:R-:W-:Y:S01]  /*1b6a0*/  IMAD.MOV.U32 R7, RZ, RZ, R21 ;  /* 0x000000ffff077224 */ /* 0x000fe200078e0015 */
[----:B------:R-:W-:Y:S01]  /*1b6b0*/  PRMT R50, R4, 0x7610, R50 ;  /* 0x0000761004327816 */ /* 0x000fe20000000032 */
[----:B------:R-:W-:Y:S01]  /*1b6c0*/  IMAD.MOV.U32 R0, RZ, RZ, R14 ;  /* 0x000000ffff007224 */ /* 0x000fe200078e000e */
[----:B------:R-:W-:-:S07]  /*1b6d0*/  PRMT R54, R5, 0x7610, R54 ;  /* 0x0000761005367816 */ /* 0x000fce0000000036 */
[----:B------:R-:W-:Y:S05]  /*1b6e0*/  WARPSYNC.COLLECTIVE R15, `(.L_x_2941) ;  /* 0x000000000f087348 */ /* 0x000fea0003c00000 */
[----:B------:R0:W1:Y:S02]  /*1b6f0*/  SHFL.IDX P6, R14, R13, R12, R11 ;  /* 0x0000000c0d0e7389 */ /* 0x00006400000c000b */
[----:B01----:R-:W-:Y:S01]  /*1b700*/  ENDCOLLECTIVE ;  /* 0x000000000000791b */ /* 0x003fe20003800000 */
.L_x_2941:
[----:B------:R-:W-:Y:S02]  /*1b710*/  PRMT R55, R7, 0x7610, R55 ;  /* 0x0000761007377816 */ /* 0x000fe40000000037 */
[----:B------:R-:W-:Y:S01]  /*1b720*/  CS2R R4, SRZ ;  /* 0x0000000000047805 */ /* 0x000fe2000001ff00 */
[----:B------:R-:W-:Y:S02]  /*1b730*/  IMAD.MOV.U32 R13, RZ, RZ, R24 ;  /* 0x000000ffff0d7224 */ /* 0x000fe400078e0018 */
[----:B------:R-:W-:-:S07]  /*1b740*/  IMAD.MOV.U32 R3, RZ, RZ, R14 ;  /* 0x000000ffff037224 */ /* 0x000fce00078e000e */
[----:B------:R-:W-:Y:S05]  /*1b750*/  WARPSYNC.COLLECTIVE R15, `(.L_x_2942) ;  /* 0x000000000f087348 */ /* 0x000fea0003c00000 */
[----:B------:R0:W1:Y:S02]  /*1b760*/  SHFL.IDX P6, R14, R13, R12, R11 ;  /* 0x0000000c0d0e7389 */ /* 0x00006400000c000b */
[----:B01----:R-:W-:Y:S01]  /*1b770*/  ENDCOLLECTIVE ;  /* 0x000000000000791b */ /* 0x003fe20003800000 */
.L_x_2942:
[----:B------:R-:W-:Y:S02]  /*1b780*/  IMAD.MOV.U32 R13, RZ, RZ, R27 ;  /* 0x000000ffff0d7224 */ /* 0x000fe400078e001b */
[----:B------:R-:W-:-:S07]  /*1b790*/  IMAD.MOV.U32 R24, RZ, RZ, R14 ;  /* 0x000000ffff187224 */ /* 0x000fce00078e000e */
[----:B------:R-:W-:Y:S05]  /*1b7a0*/  WARPSYNC.COLLECTIVE R15, `(.L_x_2943) ;  /* 0x000000000f087348 */ /* 0x000fea0003c00000 */
[----:B------:R0:W1:Y:S02]  /*1b7b0*/  SHFL.IDX P6, R14, R13, R12, R11 ;  /* 0x0000000c0d0e7389 */ /* 0x00006400000c000b */
[----:B01----:R-:W-:Y:S01]  /*1b7c0*/  ENDCOLLECTIVE ;  /* 0x000000000000791b */ /* 0x003fe20003800000 */
.L_x_2943:
[----:B------:R-:W-:Y:S05]  /*1b7d0*/  BRA `(.L_x_2944) ;  /* 0xfffffec800307947 */ /* 0x000fea000383ffff */
.L_x_2729:
[----:B0-----:R0:W1:Y:S02]  /*1b7e0*/  SYNCS.PHASECHK.TRANS64.TRYWAIT P1, [R2+URZ+0x16800], R13 ;  /* 0x0168000d020075a7 */ /* 0x001064000802017f */
[----:B-1----:R-:W-:Y:S05]  /*1b7f0*/  @!P1 NANOSLEEP.SYNCS 0x989680 ;  /* 0x009896800000995d */ /* 0x002fea0003900000 */
[----:B------:R-:W1:Y:S02]  /*1b800*/  @!P1 SYNCS.PHASECHK.TRANS64 P1, [R2+URZ+0x16800], R13 ;  /* 0x0168000d020095a7 */ /* 0x000e64000802007f */
[----:B-1----:R-:W-:Y:S05]  /*1b810*/  @!P1 BRA `(.L_x_2729) ;  /* 0xfffffffc00f09947 */ /* 0x002fea000383ffff */
[----:B------:R-:W-:Y:S05]  /*1b820*/  BRA `(.L_x_2945) ;  /* 0xfffffec800d87947 */ /* 0x000fea000383ffff */
.L_x_2735:
[----:B--2---:R2:W0:Y:S02]  /*1b830*/  SYNCS.PHASECHK.TRANS64.TRYWAIT P1, [R0+URZ+0x16830], R7 ;  /* 0x01683007000075a7 */ /* 0x004424000802017f */
[----:B0-----:R-:W-:Y:S05]  /*1b840*/  @!P1 NANOSLEEP.SYNCS 0x989680 ;  /* 0x009896800000995d */ /* 0x001fea0003900000 */
[----:B------:R-:W0:Y:S02]  /*1b850*/  @!P1 SYNCS.PHASECHK.TRANS64 P1, [R0+URZ+0x16830], R7 ;  /* 0x01683007000095a7 */ /* 0x000e24000802007f */
[----:B0-----:R-:W-:Y:S05]  /*1b860*/  @!P1 BRA `(.L_x_2735) ;  /* 0xfffffffc00f09947 */ /* 0x001fea000383ffff */
[----:B------:R-:W-:Y:S05]  /*1b870*/  BRA `(.L_x_2734) ;  /* 0xfffffed800ac7947 */ /* 0x000fea000383ffff */
.L_x_2742:
[----:B-1----:R1:W2:Y:S02]  /*1b880*/  SYNCS.PHASECHK.TRANS64.TRYWAIT P2, [R7+URZ+0x16830], R8 ;  /* 0x01683008070075a7 */ /* 0x0022a4000804017f */
[----:B--2---:R-:W-:Y:S05]  /*1b890*/  @!P2 NANOSLEEP.SYNCS 0x989680 ;  /* 0x009896800000a95d */ /* 0x004fea0003900000 */
[----:B------:R-:W2:Y:S02]  /*1b8a0*/  @!P2 SYNCS.PHASECHK.TRANS64 P2, [R7+URZ+0x16830], R8 ;  /* 0x016830080700a5a7 */ /* 0x000ea4000804007f */
[----:B--2---:R-:W-:Y:S05]  /*1b8b0*/  @!P2 BRA `(.L_x_2742) ;  /* 0xfffffffc00f0a947 */ /* 0x004fea000383ffff */
[----:B------:R-:W-:Y:S05]  /*1b8c0*/  BRA `(.L_x_2741) ;  /* 0xffffff04006c7947 */ /* 0x000fea000383ffff */
.L_x_2746:
[----:B-1----:R1:W2:Y:S02]  /*1b8d0*/  SYNCS.PHASECHK.TRANS64.TRYWAIT P1, [R7+URZ+0x16850], R6 ;  /* 0x01685006070075a7 */ /* 0x0022a4000802017f */
[----:B--2---:R-:W-:Y:S05]  /*1b8e0*/  @!P1 NANOSLEEP.SYNCS 0x989680 ;  /* 0x009896800000995d */ /* 0x004fea0003900000 */
[----:B------:R-:W2:Y:S02]  /*1b8f0*/  @!P1 SYNCS.PHASECHK.TRANS64 P1, [R7+URZ+0x16850], R6 ;  /* 0x01685006070095a7 */ /* 0x000ea4000802007f */
[----:B--2---:R-:W-:Y:S05]  /*1b900*/  @!P1 BRA `(.L_x_2746) ;  /* 0xfffffffc00f09947 */ /* 0x004fea000383ffff */
[----:B------:R-:W-:Y:S05]  /*1b910*/  BRA `(.L_x_2743) ;  /* 0xffffff08003c7947 */ /* 0x000fea000383ffff */
.L_x_2755:
[----:B-1----:R1:W2:Y:S02]  /*1b920*/  SYNCS.PHASECHK.TRANS64.TRYWAIT P1, [R7+URZ+0x16830], R8 ;  /* 0x01683008070075a7 */ /* 0x0022a4000802017f */
[----:B--2---:R-:W-:Y:S05]  /*1b930*/  @!P1 NANOSLEEP.SYNCS 0x989680 ;  /* 0x009896800000995d */ /* 0x004fea0003900000 */
[----:B------:R-:W2:Y:S02]  /*1b940*/  @!P1 SYNCS.PHASECHK.TRANS64 P1, [R7+URZ+0x16830], R8 ;  /* 0x01683008070095a7 */ /* 0x000ea4000802007f */
[----:B--2---:R-:W-:Y:S05]  /*1b950*/  @!P1 BRA `(.L_x_2755) ;  /* 0xfffffffc00f09947 */ /* 0x004fea000383ffff */
[----:B------:R-:W-:Y:S05]  /*1b960*/  BRA `(.L_x_2754) ;  /* 0xffffff3400987947 */ /* 0x000fea000383ffff */
.L_x_2759:
[----:B-1----:R1:W2:Y:S02]  /*1b970*/  SYNCS.PHASECHK.TRANS64.TRYWAIT P1, [R7+URZ+0x16850], R6 ;  /* 0x01685006070075a7 */ /* 0x0022a4000802017f */
[----:B--2---:R-:W-:Y:S05]  /*1b980*/  @!P1 NANOSLEEP.SYNCS 0x989680 ;  /* 0x009896800000995d */ /* 0x004fea0003900000 */
[----:B------:R-:W2:Y:S02]  /*1b990*/  @!P1 SYNCS.PHASECHK.TRANS64 P1, [R7+URZ+0x16850], R6 ;  /* 0x01685006070095a7 */ /* 0x000ea4000802007f */
[----:B--2---:R-:W-:Y:S05]  /*1b9a0*/  @!P1 BRA `(.L_x_2759) ;  /* 0xfffffffc00f09947 */ /* 0x004fea000383ffff */
[----:B------:R-:W-:Y:S05]  /*1b9b0*/  BRA `(.L_x_2756) ;  /* 0xffffff38005c7947 */ /* 0x000fea000383ffff */
.L_x_2766:
[----:B-1----:R1:W2:Y:S02]  /*1b9c0*/  SYNCS.PHASECHK.TRANS64.TRYWAIT P1, [R11+URZ+0x16850], R4 ;  /* 0x016850040b0075a7 */ /* 0x0022a4000802017f */
[----:B--2---:R-:W-:Y:S05]  /*1b9d0*/  @!P1 NANOSLEEP.SYNCS 0x989680 ;  /* 0x009896800000995d */ /* 0x004fea0003900000 */
[----:B------:R-:W2:Y:S02]  /*1b9e0*/  @!P1 SYNCS.PHASECHK.TRANS64 P1, [R11+URZ+0x16850], R4 ;  /* 0x016850040b0095a7 */ /* 0x000ea4000802007f */
[----:B--2---:R-:W-:Y:S05]  /*1b9f0*/  @!P1 BRA `(.L_x_2766) ;  /* 0xfffffffc00f09947 */ /* 0x004fea000383ffff */
[----:B------:R-:W-:Y:S05]  /*1ba00*/  BRA `(.L_x_2765) ;  /* 0xffffff5c00247947 */ /* 0x000fea000383ffff */
.L_x_2775:
[----:B------:R-:W-:Y:S02]  /*1ba10*/  IMAD.MOV.U32 R13, RZ, RZ, R20 ;  /* 0x000000ffff0d7224 */ /* 0x000fe400078e0014 */
[----:B------:R-:W-:Y:S02]  /*1ba20*/  IMAD.MOV.U32 R12, RZ, RZ, RZ ;  /* 0x000000ffff0c7224 */ /* 0x000fe400078e00ff */
[----:B------:R-:W-:Y:S02]  /*1ba30*/  IMAD.MOV.U32 R11, RZ, RZ, 0x181f ;  /* 0x0000181fff0b7424 */ /* 0x000fe400078e00ff */
[----:B------:R-:W-:Y:S02]  /*1ba40*/  IMAD.MOV.U32 R15, RZ, RZ, -0x1 ;  /* 0xffffffffff0f7424 */ /* 0x000fe400078e00ff */
[----:B------:R-:W-:Y:S02]  /*1ba50*/  IMAD R21, R8, R25, RZ ;  /* 0x0000001908157224 */ /* 0x000fe400078e02ff */
[----:B------:R-:W-:-:S07]  /*1ba60*/  IMAD.IADD R24, R26, 0x1, R30 ;  /* 0x000000011a187824 */ /* 0x000fce00078e021e */
[----:B-1----:R-:W-:Y:S05]  /*1ba70*/  WARPSYNC.COLLECTIVE R15, `(.L_x_2946) ;  /* 0x000000000f087348 */ /* 0x002fea0003c00000 */
[----:B------:R0:W2:Y:S02]  /*1ba80*/  SHFL.IDX P6, R14, R13, R12, R11 ;  /* 0x0000000c0d0e7389 */ /* 0x0000a400000c000b */
[----:B012---:R-:W-:Y:S01]  /*1ba90*/  ENDCOLLECTIVE ;  /* 0x000000000000791b */ /* 0x007fe20003800000 */
.L_x_2946:
        /* <DEDUP_REMOVED lines=10> */
.L_x_2947:
[----:B------:R-:W-:Y:S02]  /*1bb40*/  IMAD.MOV.U32 R13, RZ, RZ, R20 ;  /* 0x000000ffff0d7224 */ /* 0x000fe400078e0014 */
[----:B------:R-:W-:Y:S01]  /*1bb50*/  IMAD.MOV.U32 R12, RZ, RZ, 0x1 ;  /* 0x00000001ff0c7424 */ /* 0x000fe200078e00ff */
[----:B------:R-:W-:-:S07]  /*1bb60*/  MOV R3, R14 ;  /* 0x0000000e00037202 */ /* 0x000fce0000000f00 */
[----:B------:R-:W-:Y:S05]  /*1bb70*/  WARPSYNC.COLLECTIVE R15, `(.L_x_2948) ;  /* 0x000000000f087348 */ /* 0x000fea0003c00000 */
[----:B------:R0:W1:Y:S02]  /*1bb80*/  SHFL.IDX P6, R14, R13, R12, R11 ;  /* 0x0000000c0d0e7389 */ /* 0x00006400000c000b */
[----:B01----:R-:W-:Y:S01]  /*1bb90*/  ENDCOLLECTIVE ;  /* 0x000000000000791b */ /* 0x003fe20003800000 */
.L_x_2948:
[----:B------:R-:W-:-:S04]  /*1bba0*/  @!P3 LEA R10, P5, R29, R3, 0x1 ;  /* 0x000000031d0ab211 */ /* 0x000fc800078a08ff */
[----:B------:R-:W-:Y:S01]  /*1bbb0*/  @!P3 LEA.HI.X R3, R29, R0, R28, 0x1, P5 ;  /* 0x000000001d03b211 */ /* 0x000fe200028f0c1c */
[----:B------:R-:W-:Y:S02]  /*1bbc0*/  IMAD.MOV.U32 R13, RZ, RZ, R7 ;  /* 0x000000ffff0d7224 */ /* 0x000fe400078e0007 */
[----:B------:R-:W-:-:S07]  /*1bbd0*/  IMAD.MOV.U32 R4, RZ, RZ, R14 ;  /* 0x000000ffff047224 */ /* 0x000fce00078e000e */
[----:B------:R-:W-:Y:S05]  /*1bbe0*/  WARPSYNC.COLLECTIVE R15, `(.L_x_2949) ;  /* 0x000000000f087348 */ /* 0x000fea0003c00000 */
[----:B------:R0:W1:Y:S02]  /*1bbf0*/  SHFL.IDX P6, R14, R13, R12, R11 ;  /* 0x0000000c0d0e7389 */ /* 0x00006400000c000b */
[----:B01----:R-:W-:Y:S01]  /*1bc00*/  ENDCOLLECTIVE ;  /* 0x000000000000791b */ /* 0x003fe20003800000 */
.L_x_2949:
[----:B------:R-:W-:Y:S01]  /*1bc10*/  IMAD.MOV.U32 R13, RZ, RZ, R20 ;  /* 0x000000ffff0d7224 */ /* 0x000fe200078e0014 */
[----:B------:R-:W-:Y:S01]  /*1bc20*/  MOV R12, 0x2 ;  /* 0x00000002000c7802 */ /* 0x000fe20000000f00 */
[----:B------:R-:W-:-:S07]  /*1bc30*/  IMAD.MOV.U32 R5, RZ, RZ, R14 ;  /* 0x000000ffff057224 */ /* 0x000fce00078e000e */
[----:B------:R-:W-:Y:S05]  /*1bc40*/  WARPSYNC.COLLECTIVE R15, `(.L_x_2950) ;  /* 0x000000000f087348 */ /* 0x000fea0003c00000 */
[----:B------:R0:W1:Y:S02]  /*1bc50*/  SHFL.IDX P6, R14, R13, R12, R11 ;  /* 0x0000000c0d0e7389 */ /* 0x00006400000c000b */
[----:B01----:R-:W-:Y:S01]  /*1bc60*/  ENDCOLLECTIVE ;  /* 0x000000000000791b */ /* 0x003fe20003800000 */
.L_x_2950:
[----:B------:R-:W-:-:S04]  /*1bc70*/  @!P4 LEA R8, P1, R29, R5, 0x1 ;  /* 0x000000051d08c211 */ /* 0x000fc800078208ff */
[----:B------:R-:W-:Y:S01]  /*1bc80*/  @!P4 LEA.HI.X R9, R29, R4, R28, 0x1, P1 ;  /* 0x000000041d09c211 */ /* 0x000fe200008f0c1c */
[----:B------:R-:W-:Y:S02]  /*1bc90*/  IMAD.MOV.U32 R13, RZ, RZ, R7 ;  /* 0x000000ffff0d7224 */ /* 0x000fe400078e0007 */
[----:B------:R-:W-:-:S07]  /*1bca0*/  IMAD.MOV.U32 R6, RZ, RZ, R14 ;  /* 0x000000ffff067224 */ /* 0x000fce00078e000e */
[----:B------:R-:W-:Y:S05]  /*1bcb0*/  WARPSYNC.COLLECTIVE R15, `(.L_x_2951) ;  /* 0x000000000f087348 */ /* 0x000fea0003c00000 */
[----:B------:R0:W1:Y:S02]  /*1bcc0*/  SHFL.IDX P6, R14, R13, R12, R11 ;  /* 0x0000000c0d0e7389 */ /* 0x00006400000c000b */
[----:B01----:R-:W-:Y:S01]  /*1bcd0*/  ENDCOLLECTIVE ;  /* 0x000000000000791b */ /* 0x003fe20003800000 */
.L_x_2951:
[----:B------:R-:W-:Y:S02]  /*1bce0*/  @!P3 IMAD.MOV.U32 R11, RZ, RZ, R3 ;  /* 0x000000ffff0bb224 */ /* 0x000fe400078e0003 */
[----:B------:R-:W-:Y:S02]  /*1bcf0*/  IMAD.MOV.U32 R13, RZ, RZ, R20 ;  /* 0x000000ffff0d7224 */ /* 0x000fe400078e0014 */
[----:B------:R-:W-:Y:S01]  /*1bd00*/  IMAD.MOV.U32 R12, RZ, RZ, 0x3 ;  /* 0x00000003ff0c7424 */ /* 0x000fe200078e00ff */
[----:B------:R0:W-:Y:S04]  /*1bd10*/  @!P3 ST.E.128 desc[UR40][R10.64], RZ ;  /* 0x000000ff0a00b985 */ /* 0x0001e8000c101d28 */
[----:B------:R1:W-:Y:S01]  /*1bd20*/  @!P4 ST.E.128 desc[UR40][R8.64], RZ ;  /* 0x000000ff0800c985 */ /* 0x0003e2000c101d28 */
[----:B------:R-:W-:-:S04]  /*1bd30*/  @!P2 LEA R25, P5, R29, R14, 0x1 ;  /* 0x0000000e1d19a211 */ /* 0x000fc800078a08ff */
[----:B------:R-:W-:Y:S01]  /*1bd40*/  @!P2 LEA.HI.X R5, R29, R6, R28, 0x1, P5 ;  /* 0x000000061d05a211 */ /* 0x000fe200028f0c1c */
[----:B------:R-:W-:Y:S01]  /*1bd50*/  @!P2 IMAD.MOV.U32 R4, RZ, RZ, R25 ;  /* 0x000000ffff04a224 */ /* 0x000fe200078e0019 */
[----:B0-----:R-:W-:-:S04]  /*1bd60*/  MOV R11, 0x181f ;  /* 0x0000181f000b7802 */ /* 0x001fc80000000f00 */
[----:B------:R1:W-:Y:S03]  /*1bd70*/  @!P2 ST.E.128 desc[UR40][R4.64], RZ ;  /* 0x000000ff0400a985 */ /* 0x0003e6000c101d28 */
[----:B-1----:R-:W-:Y:S05]  /*1bd80*/  WARPSYNC.COLLECTIVE R15, `(.L_x_2952) ;  /* 0x000000000f087348 */ /* 0x002fea0003c00000 */
[----:B------:R0:W2:Y:S02]  /*1bd90*/  SHFL.IDX P6, R14, R13, R12, R11 ;  /* 0x0000000c0d0e7389 */ /* 0x0000a400000c000b */
[----:B012---:R-:W-:Y:S01]  /*1bda0*/  ENDCOLLECTIVE ;  /* 0x000000000000791b */ /* 0x007fe20003800000 */
.L_x_2952:
[----:B------:R-:W-:Y:S02]  /*1bdb0*/  IMAD.MOV.U32 R13, RZ, RZ, R7 ;  /* 0x000000ffff0d7224 */ /* 0x000fe400078e0007 */
[----:B------:R-:W-:-:S07]  /*1bdc0*/  IMAD.MOV.U32 R0, RZ, RZ, R14 ;  /* 0x000000ffff007224 */ /* 0x000fce00078e000e */
[----:B------:R-:W-:Y:S05]  /*1bdd0*/  WARPSYNC.COLLECTIVE R15, `(.L_x_2953) ;  /* 0x000000000f087348 */ /* 0x000fea0003c00000 */
[----:B------:R0:W1:Y:S02]  /*1bde0*/  SHFL.IDX P6, R14, R13, R12, R11 ;  /* 0x0000000c0d0e7389 */ /* 0x00006400000c000b */
[----:B01----:R-:W-:Y:S01]  /*1bdf0*/  ENDCOLLECTIVE ;  /* 0x000000000000791b */ /* 0x003fe20003800000 */
.L_x_2953:
[----:B------:R-:W-:Y:S05]  /*1be00*/  BRA `(.L_x_2954) ;  /* 0xffffff78005c7947 */ /* 0x000fea000383ffff */
.L_x_2792:
        /* <DEDUP_REMOVED lines=8> */
[----:B-1----:R-:W-:Y:S05]  /*1be90*/  WARPSYNC.COLLECTIVE R15, `(.L_x_2956) ;  /* 0x000000000f087348 */ /* 0x002fea0003c00000 */
[----:B------:R0:W2:Y:S02]  /*1bea0*/  SHFL.IDX P6, R14, R13, R12, R11 ;  /* 0x0000000c0d0e7389 */ /* 0x0000a400000c000b */
[----:B012---:R-:W-:Y:S01]  /*1beb0*/  ENDCOLLECTIVE ;  /* 0x000000000000791b */ /* 0x007fe20003800000 */
.L_x_2956:
[----:B------:R-:W-:Y:S05]  /*1bec0*/  BSYNC B1 ;  /* 0x0000000000017941 */ /* 0x000fea0003800000 */
.L_x_2955:
[----:B------:R-:W-:Y:S05]  /*1bed0*/  BRA `(.L_x_2957) ;  /* 0xffffff8c00947947 */ /* 0x000fea000383ffff */
.L_x_2794:
[----:B------:R-:W-:Y:S01]  /*1bee0*/  BSSY B1, `(.L_x_2958) ;  /* 0x0000006000017945 */ /* 0x000fe20003800000 */
[----:B------:R-:W-:-:S07]  /*1bef0*/  MOV R15, 0xffffffff ;  /* 0xffffffff000f7802 */ /* 0x000fce0000000f00 */
[----:B01----:R-:W-:Y:S05]  /*1bf00*/  WARPSYNC.COLLECTIVE R15, `(.L_x_2959) ;  /* 0x000000000f0c7348 */ /* 0x003fea0003c00000 */
[----:B------:R-:W-:Y:S02]  /*1bf10*/  ELECT P6, UR62, PT ;  /* 0x00000000003e782f */ /* 0x000fe400038c0000 */
[----:B------:R-:W-:Y:S01]  /*1bf20*/  MOV R14, UR62 ;  /* 0x0000003e000e7c02 */ /* 0x000fe20008000f00 */
[----:B01----:R-:W-:Y:S10]  /*1bf30*/  ENDCOLLECTIVE ;  /* 0x000000000000791b */ /* 0x003ff40003800000 */
.L_x_2959:
[----:B------:R-:W-:Y:S05]  /*1bf40*/  BSYNC B1 ;  /* 0x0000000000017941 */ /* 0x000fea0003800000 */
.L_x_2958:
[----:B------:R-:W-:Y:S05]  /*1bf50*/  BRA `(.L_x_2793) ;  /* 0xffffff8c008c7947 */ /* 0x000fea000383ffff */
.L_x_2796:
[----:B0-----:R0:W2:Y:S02]  /*1bf60*/  SYNCS.PHASECHK.TRANS64.TRYWAIT P0, [R22+URZ+0x16820], R5 ;  /* 0x01682005160075a7 */ /* 0x0010a4000800017f */
[----:B--2---:R-:W-:Y:S05]  /*1bf70*/  @!P0 NANOSLEEP.SYNCS 0x989680 ;  /* 0x009896800000895d */ /* 0x004fea0003900000 */
[----:B------:R-:W2:Y:S02]  /*1bf80*/  @!P0 SYNCS.PHASECHK.TRANS64 P0, [R22+URZ+0x16820], R5 ;  /* 0x01682005160085a7 */ /* 0x000ea4000800007f */
[----:B--2---:R-:W-:Y:S05]  /*1bf90*/  @!P0 BRA `(.L_x_2796) ;  /* 0xfffffffc00f08947 */ /* 0x004fea000383ffff */
[----:B------:R-:W-:Y:S05]  /*1bfa0*/  BRA `(.L_x_2960) ;  /* 0xffffff8c009c7947 */ /* 0x000fea000383ffff */
.L_x_2800:
[----:B0-----:R0:W2:Y:S02]  /*1bfb0*/  SYNCS.PHASECHK.TRANS64.TRYWAIT P0, [R5+URZ+0x168a0], R6 ;  /* 0x0168a006050075a7 */ /* 0x0010a4000800017f */
[----:B--2---:R-:W-:Y:S05]  /*1bfc0*/  @!P0 NANOSLEEP.SYNCS 0x989680 ;  /* 0x009896800000895d */ /* 0x004fea0003900000 */
[----:B------:R-:W2:Y:S02]  /*1bfd0*/  @!P0 SYNCS.PHASECHK.TRANS64 P0, [R5+URZ+0x168a0], R6 ;  /* 0x0168a006050085a7 */ /* 0x000ea4000800007f */
[----:B--2---:R-:W-:Y:S05]  /*1bfe0*/  @!P0 BRA `(.L_x_2800) ;  /* 0xfffffffc00f08947 */ /* 0x004fea000383ffff */
[----:B------:R-:W-:Y:S05]  /*1bff0*/  BRA `(.L_x_2961) ;  /* 0xffffff8c00b47947 */ /* 0x000fea000383ffff */
.L_x_2805:
[----:B-1----:R1:W2:Y:S02]  /*1c000*/  SYNCS.PHASECHK.TRANS64.TRYWAIT P0, [R5+URZ+0x168c0], R6 ;  /* 0x0168c006050075a7 */ /* 0x0022a4000800017f */
[----:B--2---:R-:W-:Y:S05]  /*1c010*/  @!P0 NANOSLEEP.SYNCS 0x989680 ;  /* 0x009896800000895d */ /* 0x004fea0003900000 */
[----:B------:R-:W2:Y:S02]  /*1c020*/  @!P0 SYNCS.PHASECHK.TRANS64 P0, [R5+URZ+0x168c0], R6 ;  /* 0x0168c006050085a7 */ /* 0x000ea4000800007f */
[----:B--2---:R-:W-:Y:S05]  /*1c030*/  @!P0 BRA `(.L_x_2805) ;  /* 0xfffffffc00f08947 */ /* 0x004fea000383ffff */
[----:B------:R-:W-:Y:S05]  /*1c040*/  BRA `(.L_x_2962) ;  /* 0xffffff9000347947 */ /* 0x000fea000383ffff */
.L_x_2812:
[----:B0-----:R0:W2:Y:S02]  /*1c050*/  SYNCS.PHASECHK.TRANS64.TRYWAIT P1, [R5+URZ+0x168a0], R6 ;  /* 0x0168a006050075a7 */ /* 0x0010a4000802017f */
[----:B--2---:R-:W-:Y:S05]  /*1c060*/  @!P1 NANOSLEEP.SYNCS 0x989680 ;  /* 0x009896800000995d */ /* 0x004fea0003900000 */
[----:B------:R-:W2:Y:S02]  /*1c070*/  @!P1 SYNCS.PHASECHK.TRANS64 P1, [R5+URZ+0x168a0], R6 ;  /* 0x0168a006050095a7 */ /* 0x000ea4000802007f */
[----:B--2---:R-:W-:Y:S05]  /*1c080*/  @!P1 BRA `(.L_x_2812) ;  /* 0xfffffffc00f09947 */ /* 0x004fea000383ffff */
[----:B------:R-:W-:Y:S05]  /*1c090*/  BRA `(.L_x_2963) ;  /* 0xffffff9000f47947 */ /* 0x000fea000383ffff */
.L_x_2817:
[----:B-1----:R1:W2:Y:S02]  /*1c0a0*/  SYNCS.PHASECHK.TRANS64.TRYWAIT P1, [R5+URZ+0x168c0], R6 ;  /* 0x0168c006050075a7 */ /* 0x0022a4000802017f */
[----:B--2---:R-:W-:Y:S05]  /*1c0b0*/  @!P1 NANOSLEEP.SYNCS 0x989680 ;  /* 0x009896800000995d */ /* 0x004fea0003900000 */
[----:B------:R-:W2:Y:S02]  /*1c0c0*/  @!P1 SYNCS.PHASECHK.TRANS64 P1, [R5+URZ+0x168c0], R6 ;  /* 0x0168c006050095a7 */ /* 0x000ea4000802007f */
[----:B--2---:R-:W-:Y:S05]  /*1c0d0*/  @!P1 BRA `(.L_x_2817) ;  /* 0xfffffffc00f09947 */ /* 0x004fea000383ffff */
[----:B------:R-:W-:Y:S05]  /*1c0e0*/  BRA `(.L_x_2964) ;  /* 0xffffff94006c7947 */ /* 0x000fea000383ffff */
.L_x_2830:
[----:B--2---:R-:W0:Y:S01]  /*1c0f0*/  S2R R20, SR_TID.X ;  /* 0x0000000000147919 */ /* 0x004e220000002100 */
        /* <DEDUP_REMOVED lines=10> */
.L_x_2966:
[----:B------:R-:W-:Y:S05]  /*1c1a0*/  BSYNC B0 ;  /* 0x0000000000007941 */ /* 0x000fea0003800000 */
.L_x_2965:
[----:B------:R-:W-:Y:S05]  /*1c1b0*/  BRA `(.L_x_2967) ;  /* 0xffffffa000207947 */ /* 0x000fea000383ffff */
.L_x_2833:
[----:B-1----:R1:W2:Y:S02]  /*1c1c0*/  SYNCS.PHASECHK.TRANS64.TRYWAIT P0, [R3+URZ+0x16840], R4 ;  /* 0x01684004030075a7 */ /* 0x0022a4000800017f */
[----:B--2---:R-:W-:Y:S05]  /*1c1d0*/  @!P0 NANOSLEEP.SYNCS 0x989680 ;  /* 0x009896800000895d */ /* 0x004fea0003900000 */
[----:B------:R-:W2:Y:S02]  /*1c1e0*/  @!P0 SYNCS.PHASECHK.TRANS64 P0, [R3+URZ+0x16840], R4 ;  /* 0x01684004030085a7 */ /* 0x000ea4000800007f */
[----:B--2---:R-:W-:Y:S05]  /*1c1f0*/  @!P0 BRA `(.L_x_2833) ;  /* 0xfffffffc00f08947 */ /* 0x004fea000383ffff */
[----:B------:R-:W-:Y:S05]  /*1c200*/  BRA `(.L_x_2968) ;  /* 0xffffffa000807947 */ /* 0x000fea000383ffff */
.L_x_2834:
        /* <DEDUP_REMOVED lines=8> */
.L_x_2970:
[----:B------:R-:W-:Y:S05]  /*1c290*/  BSYNC B0 ;  /* 0x0000000000007941 */ /* 0x000fea0003800000 */
.L_x_2969:
[----:B------:R-:W-:Y:S01]  /*1c2a0*/  IMAD.MOV.U32 R13, RZ, RZ, R0 ;  /* 0x000000ffff0d7224 */ /* 0x000fe200078e0000 */
[----:B------:R-:W-:Y:S01]  /*1c2b0*/  @P0 LEA R8, R5, R22, 0x1 ;  /* 0x0000001605080211 */ /* 0x000fe200078e08ff */
[----:B------:R-:W-:Y:S02]  /*1c2c0*/  IMAD.MOV.U32 R12, RZ, RZ, RZ ;  /* 0x000000ffff0c7224 */ /* 0x000fe400078e00ff */
[----:B------:R-:W-:Y:S02]  /*1c2d0*/  IMAD.MOV.U32 R11, RZ, RZ, 0x181f ;  /* 0x0000181fff0b7424 */ /* 0x000fe400078e00ff */
[----:B------:R-:W-:Y:S02]  /*1c2e0*/  IMAD.MOV.U32 R15, RZ, RZ, -0x1 ;  /* 0xffffffffff0f7424 */ /* 0x000fe400078e00ff */
[----:B------:R-:W-:-:S07]  /*1c2f0*/  IMAD.MOV.U32 R6, RZ, RZ, R14 ;  /* 0x000000ffff067224 */ /* 0x000fce00078e000e */
[----:B------:R-:W-:Y:S05]  /*1c300*/  WARPSYNC.COLLECTIVE R15, `(.L_x_2971) ;  /* 0x000000000f087348 */ /* 0x000fea0003c00000 */
[----:B------:R0:W1:Y:S02]  /*1c310*/  SHFL.IDX P6, R14, R13, R12, R11 ;  /* 0x0000000c0d0e7389 */ /* 0x00006400000c000b */
[----:B01----:R-:W-:Y:S01]  /*1c320*/  ENDCOLLECTIVE ;  /* 0x000000000000791b */ /* 0x003fe20003800000 */
.L_x_2971:
[----:B------:R-:W-:Y:S02]  /*1c330*/  IMAD.MOV.U32 R13, RZ, RZ, R2 ;  /* 0x000000ffff0d7224 */ /* 0x000fe400078e0002 */
[----:B------:R-:W-:Y:S02]  /*1c340*/  IMAD.MOV.U32 R12, RZ, RZ, 0x1 ;  /* 0x00000001ff0c7424 */ /* 0x000fe400078e00ff */
[----:B------:R-:W-:-:S07]  /*1c350*/  IMAD.MOV.U32 R7, RZ, RZ, R14 ;  /* 0x000000ffff077224 */ /* 0x000fce00078e000e */
[----:B------:R-:W-:Y:S05]  /*1c360*/  WARPSYNC.COLLECTIVE R15, `(.L_x_2972) ;  /* 0x000000000f087348 */ /* 0x000fea0003c00000 */
[----:B------:R0:W1:Y:S02]  /*1c370*/  SHFL.IDX P6, R14, R13, R12, R11 ;  /* 0x0000000c0d0e7389 */ /* 0x00006400000c000b */
[----:B01----:R-:W-:Y:S01]  /*1c380*/  ENDCOLLECTIVE ;  /* 0x000000000000791b */ /* 0x003fe20003800000 */
.L_x_2972:
        /* <DEDUP_REMOVED lines=15> */
.L_x_2973:
[----:B------:R-:W-:Y:S01]  /*1c480*/  @P0 IMAD R8, R5, 0x2, R22 ;  /* 0x0000000205080824 */ /* 0x000fe200078e0216 */
[----:B------:R-:W-:Y:S01]  /*1c490*/  MOV R13, R2 ;  /* 0x00000002000d7202 */ /* 0x000fe20000000f00 */
[----:B------:R-:W-:Y:S02]  /*1c4a0*/  IMAD.MOV.U32 R12, RZ, RZ, 0x2 ;  /* 0x00000002ff0c7424 */ /* 0x000fe400078e00ff */
[----:B------:R-:W-:-:S07]  /*1c4b0*/  IMAD.MOV.U32 R7, RZ, RZ, R14 ;  /* 0x000000ffff077224 */ /* 0x000fce00078e000e */
[----:B------:R-:W-:Y:S05]  /*1c4c0*/  WARPSYNC.COLLECTIVE R15, `(.L_x_2974) ;  /* 0x000000000f087348 */ /* 0x000fea0003c00000 */
[----:B------:R0:W1:Y:S02]  /*1c4d0*/  SHFL.IDX P6, R14, R13, R12, R11 ;  /* 0x0000000c0d0e7389 */ /* 0x00006400000c000b */
[----:B01----:R-:W-:Y:S01]  /*1c4e0*/  ENDCOLLECTIVE ;  /* 0x000000000000791b */ /* 0x003fe20003800000 */
.L_x_2974:
        /* <DEDUP_REMOVED lines=15> */
.L_x_2975:
[----:B------:R-:W-:Y:S02]  /*1c5e0*/  @P0 IMAD R8, R5, 0x2, R22 ;  /* 0x0000000205080824 */ /* 0x000fe400078e0216 */
[----:B------:R-:W-:Y:S01]  /*1c5f0*/  IMAD.MOV.U32 R13, RZ, RZ, R2 ;  /* 0x000000ffff0d7224 */ /* 0x000fe200078e0002 */
[----:B------:R-:W-:Y:S01]  /*1c600*/  MOV R12, 0x3 ;  /* 0x00000003000c7802 */ /* 0x000fe20000000f00 */
[----:B------:R-:W-:-:S07]  /*1c610*/  IMAD.MOV.U32 R7, RZ, RZ, R14 ;  /* 0x000000ffff077224 */ /* 0x000fce00078e000e */
[----:B------:R-:W-:Y:S05]  /*1c620*/  WARPSYNC.COLLECTIVE R15, `(.L_x_2976) ;  /* 0x000000000f087348 */ /* 0x000fea0003c00000 */
[----:B------:R0:W1:Y:S02]  /*1c630*/  SHFL.IDX P6, R14, R13, R12, R11 ;  /* 0x0000000c0d0e7389 */ /* 0x00006400000c000b */
[----:B01----:R-:W-:Y:S01]  /*1c640*/  ENDCOLLECTIVE ;  /* 0x000000000000791b */ /* 0x003fe20003800000 */
.L_x_2976:
        /* <DEDUP_REMOVED lines=15> */
.L_x_2977:
[----:B------:R-:W-:Y:S02]  /*1c740*/  @P0 IMAD R8, R5, 0x2, R22 ;  /* 0x0000000205080824 */ /* 0x000fe400078e0216 */
[----:B------:R-:W-:Y:S02]  /*1c750*/  IMAD.MOV.U32 R13, RZ, RZ, R2 ;  /* 0x000000ffff0d7224 */ /* 0x000fe400078e0002 */
[----:B------:R-:W-:Y:S02]  /*1c760*/  IMAD.MOV.U32 R12, RZ, RZ, 0x4 ;  /* 0x00000004ff0c7424 */ /* 0x000fe400078e00ff */
[----:B------:R-:W-:-:S07]  /*1c770*/  IMAD.MOV.U32 R7, RZ, RZ, R14 ;  /* 0x000000ffff077224 */ /* 0x000fce00078e000e */
[----:B------:R-:W-:Y:S05]  /*1c780*/  WARPSYNC.COLLECTIVE R15, `(.L_x_2978) ;  /* 0x000000000f087348 */ /* 0x000fea0003c00000 */
[----:B------:R0:W1:Y:S02]  /*1c790*/  SHFL.IDX P6, R14, R13, R12, R11 ;  /* 0x0000000c0d0e7389 */ /* 0x00006400000c000b */
[----:B01----:R-:W-:Y:S01]  /*1c7a0*/  ENDCOLLECTIVE ;  /* 0x000000000000791b */ /* 0x003fe20003800000 */
.L_x_2978:
        /* <DEDUP_REMOVED lines=15> */
.L_x_2979:
[----:B------:R-:W-:Y:S02]  /*1c8a0*/  @P0 IMAD R8, R5, 0x2, R22 ;  /* 0x0000000205080824 */ /* 0x000fe400078e0216 */
[----:B------:R-:W-:Y:S02]  /*1c8b0*/  IMAD.MOV.U32 R13, RZ, RZ, R2 ;  /* 0x000000ffff0d7224 */ /* 0x000fe400078e0002 */
[----:B------:R-:W-:Y:S02]  /*1c8c0*/  IMAD.MOV.U32 R12, RZ, RZ, 0x5 ;  /* 0x00000005ff0c7424 */ /* 0x000fe400078e00ff */
[----:B------:R-:W-:-:S07]  /*1c8d0*/  IMAD.MOV.U32 R7, RZ, RZ, R14 ;  /* 0x000000ffff077224 */ /* 0x000fce00078e000e */
[----:B------:R-:W-:Y:S05]  /*1c8e0*/  WARPSYNC.COLLECTIVE R15, `(.L_x_2980) ;  /* 0x000000000f087348 */ /* 0x000fea0003c00000 */
[----:B------:R0:W1:Y:S02]  /*1c8f0*/  SHFL.IDX P6, R14, R13, R12, R11 ;  /* 0x0000000c0d0e7389 */ /* 0x00006400000c000b */
[----:B01----:R-:W-:Y:S01]  /*1c900*/  ENDCOLLECTIVE ;  /* 0x000000000000791b */ /* 0x003fe20003800000 */
.L_x_2980:
        /* <DEDUP_REMOVED lines=15> */
.L_x_2981:
[----:B------:R-:W-:Y:S02]  /*1ca00*/  @P0 IMAD R8, R5, 0x2, R22 ;  /* 0x0000000205080824 */ /* 0x000fe400078e0216 */
[----:B------:R-:W-:Y:S02]  /*1ca10*/  IMAD.MOV.U32 R13, RZ, RZ, R2 ;  /* 0x000000ffff0d7224 */ /* 0x000fe400078e0002 */
[----:B------:R-:W-:Y:S02]  /*1ca20*/  IMAD.MOV.U32 R12, RZ, RZ, 0x6 ;  /* 0x00000006ff0c7424 */ /* 0x000fe400078e00ff */
[----:B------:R-:W-:-:S07]  /*1ca30*/  IMAD.MOV.U32 R7, RZ, RZ, R14 ;  /* 0x000000ffff077224 */ /* 0x000fce00078e000e */
[----:B------:R-:W-:Y:S05]  /*1ca40*/  WARPSYNC.COLLECTIVE R15, `(.L_x_2982) ;  /* 0x000000000f087348 */ /* 0x000fea0003c00000 */
[----:B------:R0:W1:Y:S02]  /*1ca50*/  SHFL.IDX P6, R14, R13, R12, R11 ;  /* 0x0000000c0d0e7389 */ /* 0x00006400000c000b */
[----:B01----:R-:W-:Y:S01]  /*1ca60*/  ENDCOLLECTIVE ;  /* 0x000000000000791b */ /* 0x003fe20003800000 */
.L_x_2982:
        /* <DEDUP_REMOVED lines=15> */
.L_x_2983:
[----:B------:R-:W-:Y:S02]  /*1cb60*/  @P0 IMAD R8, R5, 0x2, R22 ;  /* 0x0000000205080824 */ /* 0x000fe400078e0216 */
[----:B------:R-:W-:Y:S02]  /*1cb70*/  IMAD.MOV.U32 R13, RZ, RZ, R2 ;  /* 0x000000ffff0d7224 */ /* 0x000fe400078e0002 */
[----:B------:R-:W-:Y:S01]  /*1cb80*/  IMAD.MOV.U32 R12, RZ, RZ, 0x7 ;  /* 0x00000007ff0c7424 */ /* 0x000fe200078e00ff */
[----:B------:R-:W-:-:S07]  /*1cb90*/  MOV R7, R14 ;  /* 0x0000000e00077202 */ /* 0x000fce0000000f00 */
[----:B------:R-:W-:Y:S05]  /*1cba0*/  WARPSYNC.COLLECTIVE R15, `(.L_x_2984) ;  /* 0x000000000f087348 */ /* 0x000fea0003c00000 */
[----:B------:R0:W1:Y:S02]  /*1cbb0*/  SHFL.IDX P6, R14, R13, R12, R11 ;  /* 0x0000000c0d0e7389 */ /* 0x00006400000c000b */
[----:B01----:R-:W-:Y:S01]  /*1cbc0*/  ENDCOLLECTIVE ;  /* 0x000000000000791b */ /* 0x003fe20003800000 */
.L_x_2984:
        /* <DEDUP_REMOVED lines=14> */
.L_x_2985:
[----:B------:R-:W-:Y:S01]  /*1ccb0*/  IMAD.MOV.U32 R0, RZ, RZ, R14 ;  /* 0x000000ffff007224 */ /* 0x000fe200078e000e */
[----:B------:R-:W-:Y:S06]  /*1ccc0*/  BRA `(.L_x_2986) ;  /* 0xffffff9c009c7947 */ /* 0x000fec000383ffff */
.L_x_2839:
[----:B------:R-:W2:Y:S01]  /*1ccd0*/  LDL.LU R11, [R1+0x38] ;  /* 0x00003800010b7983 */ /* 0x000ea20000300800 */
[----:B------:R-:W-:Y:S01]  /*1cce0*/  MOV R13, R0 ;  /* 0x00000000000d7202 */ /* 0x000fe20000000f00 */
[----:B------:R-:W-:Y:S02]  /*1ccf0*/  IMAD.MOV.U32 R12, RZ, RZ, RZ ;  /* 0x000000ffff0c7224 */ /* 0x000fe400078e00ff */
[----:B------:R-:W-:Y:S02]  /*1cd00*/  IMAD.MOV.U32 R15, RZ, RZ, -0x1 ;  /* 0xffffffffff0f7424 */ /* 0x000fe400078e00ff */
[----:B------:R-:W-:-:S05]  /*1cd10*/  IMAD R17, R17, 0xc0, R9 ;  /* 0x000000c011117824 */ /* 0x000fca00078e0209 */
[----:B------:R-:W-:Y:S01]  /*1cd20*/  IADD3 R8, R17, 0x10, RZ ;  /* 0x0000001011087810 */ /* 0x000fe20007ffe0ff */
[----:B--2---:R-:W-:Y:S02]  /*1cd30*/  IMAD R3, R11, R10, RZ ;  /* 0x0000000a0b037224 */ /* 0x004fe400078e02ff */
[----:B------:R-:W-:-:S03]  /*1cd40*/  IMAD.MOV.U32 R11, RZ, RZ, 0x181f ;  /* 0x0000181fff0b7424 */ /* 0x000fc600078e00ff */
[----:B------:R-:W-:-:S13]  /*1cd50*/  ISETP.GE.AND P1, PT, R17, R3, PT ;  /* 0x000000031100720c */ /* 0x000fda0003f26270 */
[----:B-----5:R-:W-:Y:S05]  /*1cd60*/  WARPSYNC.COLLECTIVE R15, `(.L_x_2987) ;  /* 0x000000000f087348 */ /* 0x020fea0003c00000 */
[----:B------:R0:W1:Y:S02]  /*1cd70*/  SHFL.IDX P6, R14, R13, R12, R11 ;  /* 0x0000000c0d0e7389 */ /* 0x00006400000c000b */
[----:B01---5:R-:W-:Y:S01]  /*1cd80*/  ENDCOLLECTIVE ;  /* 0x000000000000791b */ /* 0x023fe20003800000 */
.L_x_2987:
[----:B------:R-:W-:Y:S02]  /*1cd90*/  IMAD.MOV.U32 R13, RZ, RZ, R2 ;  /* 0x000000ffff0d7224 */ /* 0x000fe400078e0002 */
[----:B------:R-:W-:-:S07]  /*1cda0*/  IMAD.MOV.U32 R6, RZ, RZ, R14 ;  /* 0x000000ffff067224 */ /* 0x000fce00078e000e */
[----:B------:R-:W-:Y:S05]  /*1cdb0*/  WARPSYNC.COLLECTIVE R15, `(.L_x_2988) ;  /* 0x000000000f087348 */ /* 0x000fea0003c00000 */
[----:B------:R0:W1:Y:S02]  /*1cdc0*/  SHFL.IDX P6, R14, R13, R12, R11 ;  /* 0x0000000c0d0e7389 */ /* 0x00006400000c000b */
[----:B01----:R-:W-:Y:S01]  /*1cdd0*/  ENDCOLLECTIVE ;  /* 0x000000000000791b */ /* 0x003fe20003800000 */
.L_x_2988:
[----:B------:R-:W-:Y:S02]  /*1cde0*/  IMAD.MOV.U32 R13, RZ, RZ, R0 ;  /* 0x000000ffff0d7224 */ /* 0x000fe400078e0000 */
[----:B------:R-:W-:Y:S02]  /*1cdf0*/  IMAD.MOV.U32 R12, RZ, RZ, 0x1 ;  /* 0x00000001ff0c7424 */ /* 0x000fe400078e00ff */
[----:B------:R-:W-:-:S07]  /*1ce00*/  IMAD.MOV.U32 R7, RZ, RZ, R14 ;  /* 0x000000ffff077224 */ /* 0x000fce00078e000e */
[----:B------:R-:W-:Y:S05]  /*1ce10*/  WARPSYNC.COLLECTIVE R15, `(.L_x_2989) ;  /* 0x000000000f087348 */ /* 0x000fea0003c00000 */
[----:B------:R0:W1:Y:S02]  /*1ce20*/  SHFL.IDX P6, R14, R13, R12, R11 ;  /* 0x0000000c0d0e7389 */ /* 0x00006400000c000b */
[----:B01----:R-:W-:Y:S01]  /*1ce30*/  ENDCOLLECTIVE ;  /* 0x000000000000791b */ /* 0x003fe20003800000 */
.L_x_2989:
        /* <DEDUP_REMOVED lines=15> */
.L_x_2990:
[----:B------:R-:W-:Y:S01]  /*1cf30*/  MOV R13, R0 ;  /* 0x00000000000d7202 */ /* 0x000fe20000000f00 */
[----:B------:R-:W-:Y:S02]  /*1cf40*/  IMAD.MOV.U32 R12, RZ, RZ, 0x2 ;  /* 0x00000002ff0c7424 */ /* 0x000fe400078e00ff */
[----:B------:R-:W-:-:S07]  /*1cf50*/  IMAD.MOV.U32 R7, RZ, RZ, R14 ;  /* 0x000000ffff077224 */ /* 0x000fce00078e000e */
[----:B------:R-:W-:Y:S05]  /*1cf60*/  WARPSYNC.COLLECTIVE R15, `(.L_x_2991) ;  /* 0x000000000f087348 */ /* 0x000fea0003c00000 */
[----:B------:R0:W1:Y:S02]  /*1cf70*/  SHFL.IDX P6, R14, R13, R12, R11 ;  /* 0x0000000c0d0e7389 */ /* 0x00006400000c000b */
[----:B01----:R-:W-:Y:S01]  /*1cf80*/  ENDCOLLECTIVE ;  /* 0x000000000000791b */ /* 0x003fe20003800000 */
.L_x_2991:
        /* <DEDUP_REMOVED lines=16> */
.L_x_2992:
[----:B------:R-:W-:Y:S01]  /*1d090*/  IMAD.MOV.U32 R13, RZ, RZ, R0 ;  /* 0x000000ffff0d7224 */ /* 0x000fe200078e0000 */
[----:B------:R-:W-:Y:S01]  /*1d0a0*/  MOV R12, 0x3 ;  /* 0x00000003000c7802 */ /* 0x000fe20000000f00 */
[----:B------:R-:W-:-:S07]  /*1d0b0*/  IMAD.MOV.U32 R7, RZ, RZ, R14 ;  /* 0x000000ffff077224 */ /* 0x000fce00078e000e */
[----:B------:R-:W-:Y:S05]  /*1d0c0*/  WARPSYNC.COLLECTIVE R15, `(.L_x_2993) ;  /* 0x000000000f087348 */ /* 0x000fea0003c00000 */
[----:B------:R0:W1:Y:S02]  /*1d0d0*/  SHFL.IDX P6, R14, R13, R12, R11 ;  /* 0x0000000c0d0e7389 */ /* 0x00006400000c000b */
[----:B01----:R-:W-:Y:S01]  /*1d0e0*/  ENDCOLLECTIVE ;  /* 0x000000000000791b */ /* 0x003fe20003800000 */
.L_x_2993:
        /* <DEDUP_REMOVED lines=16> */
.L_x_2994:
[----:B------:R-:W-:Y:S02]  /*1d1f0*/  IMAD.MOV.U32 R13, RZ, RZ, R0 ;  /* 0x000000ffff0d7224 */ /* 0x000fe400078e0000 */
[----:B------:R-:W-:Y:S02]  /*1d200*/  IMAD.MOV.U32 R12, RZ, RZ, 0x4 ;  /* 0x00000004ff0c7424 */ /* 0x000fe400078e00ff */
[----:B------:R-:W-:-:S07]  /*1d210*/  IMAD.MOV.U32 R7, RZ, RZ, R14 ;  /* 0x000000ffff077224 */ /* 0x000fce00078e000e */
[----:B------:R-:W-:Y:S05]  /*1d220*/  WARPSYNC.COLLECTIVE R15, `(.L_x_2995) ;  /* 0x000000000f087348 */ /* 0x000fea0003c00000 */
[----:B------:R0:W1:Y:S02]  /*1d230*/  SHFL.IDX P6, R14, R13, R12, R11 ;  /* 0x0000000c0d0e7389 */ /* 0x00006400000c000b */
[----:B01----:R-:W-:Y:S01]  /*1d240*/  ENDCOLLECTIVE ;  /* 0x000000000000791b */ /* 0x003fe20003800000 */
.L_x_2995:
        /* <DEDUP_REMOVED lines=16> */
.L_x_2996:
[----:B------:R-:W-:Y:S02]  /*1d350*/  IMAD.MOV.U32 R13, RZ, RZ, R0 ;  /* 0x000000ffff0d7224 */ /* 0x000fe400078e0000 */
[----:B------:R-:W-:Y:S02]  /*1d360*/  IMAD.MOV.U32 R12, RZ, RZ, 0x5 ;  /* 0x00000005ff0c7424 */ /* 0x000fe400078e00ff */
[----:B------:R-:W-:-:S07]  /*1d370*/  IMAD.MOV.U32 R7, RZ, RZ, R14 ;  /* 0x000000ffff077224 */ /* 0x000fce00078e000e */
[----:B------:R-:W-:Y:S05]  /*1d380*/  WARPSYNC.COLLECTIVE R15, `(.L_x_2997) ;  /* 0x000000000f087348 */ /* 0x000fea0003c00000 */
[----:B------:R0:W1:Y:S02]  /*1d390*/  SHFL.IDX P6, R14, R13, R12, R11 ;  /* 0x0000000c0d0e7389 */ /* 0x00006400000c000b */
[----:B01----:R-:W-:Y:S01]  /*1d3a0*/  ENDCOLLECTIVE ;  /* 0x000000000000791b */ /* 0x003fe20003800000 */
.L_x_2997:
        /* <DEDUP_REMOVED lines=16> */
.L_x_2998:
[----:B------:R-:W-:Y:S02]  /*1d4b0*/  IMAD.MOV.U32 R13, RZ, RZ, R0 ;  /* 0x000000ffff0d7224 */ /* 0x000fe400078e0000 */
[----:B------:R-:W-:Y:S02]  /*1d4c0*/  IMAD.MOV.U32 R12, RZ, RZ, 0x6 ;  /* 0x00000006ff0c7424 */ /* 0x000fe400078e00ff */
[----:B------:R-:W-:-:S07]  /*1d4d0*/  IMAD.MOV.U32 R7, RZ, RZ, R14 ;  /* 0x000000ffff077224 */ /* 0x000fce00078e000e */
[----:B------:R-:W-:Y:S05]  /*1d4e0*/  WARPSYNC.COLLECTIVE R15, `(.L_x_2999) ;  /* 0x000000000f087348 */ /* 0x000fea0003c00000 */
[----:B------:R0:W1:Y:S02]  /*1d4f0*/  SHFL.IDX P6, R14, R13, R12, R11 ;  /* 0x0000000c0d0e7389 */ /* 0x00006400000c000b */
[----:B01----:R-:W-:Y:S01]  /*1d500*/  ENDCOLLECTIVE ;  /* 0x000000000000791b */ /* 0x003fe20003800000 */
.L_x_2999:
        /* <DEDUP_REMOVED lines=16> */
.L_x_3000:
[----:B------:R-:W-:Y:S02]  /*1d610*/  IMAD.MOV.U32 R13, RZ, RZ, R0 ;  /* 0x000000ffff0d7224 */ /* 0x000fe400078e0000 */
[----:B------:R-:W-:Y:S02]  /*1d620*/  IMAD.MOV.U32 R12, RZ, RZ, 0x7 ;  /* 0x00000007ff0c7424 */ /* 0x000fe400078e00ff */
[----:B------:R-:W-:Y:S01]  /*1d630*/  VIADD R0, R17, 0x70 ;  /* 0x0000007011007836 */ /* 0x000fe20000000000 */
[----:B------:R-:W-:-:S07]  /*1d640*/  MOV R7, R14 ;  /* 0x0000000e00077202 */ /* 0x000fce0000000f00 */
[----:B------:R-:W-:Y:S05]  /*1d650*/  WARPSYNC.COLLECTIVE R15, `(.L_x_3001) ;  /* 0x000000000f087348 */ /* 0x000fea0003c00000 */
[----:B------:R0:W1:Y:S02]  /*1d660*/  SHFL.IDX P6, R14, R13, R12, R11 ;  /* 0x0000000c0d0e7389 */ /* 0x00006400000c000b */
[----:B01----:R-:W-:Y:S01]  /*1d670*/  ENDCOLLECTIVE ;  /* 0x000000000000791b */ /* 0x003fe20003800000 */
.L_x_3001:
        /* <DEDUP_REMOVED lines=11> */
[----:B------:R-:W-:Y:S02]  /*1d730*/  VIADD R0, R17, 0x80 ;  /* 0x0000008011007836 */ /* 0x000fe40000000000 */
[----:B0-----:R-:W-:-:S10]  /*1d740*/  IMAD.MOV.U32 R6, RZ, RZ, R14 ;  /* 0x000000ffff067224 */ /* 0x001fd400078e000e */
[----:B------:R-:W-:Y:S05]  /*1d750*/  WARPSYNC.COLLECTIVE R15, `(.L_x_3002) ;  /* 0x000000000f087348 */ /* 0x000fea0003c00000 */
[----:B------:R0:W1:Y:S02]  /*1d760*/  SHFL.IDX P6, R14, R13, R12, R11 ;  /* 0x0000000c0d0e7389 */ /* 0x00006400000c000b */
[----:B01----:R-:W-:Y:S01]  /*1d770*/  ENDCOLLECTIVE ;  /* 0x000000000000791b */ /* 0x003fe20003800000 */
.L_x_3002:
[----:B------:R-:W-:Y:S02]  /*1d780*/  IMAD.MOV.U32 R13, RZ, RZ, R4 ;  /* 0x000000ffff0d7224 */ /* 0x000fe400078e0004 */
[----:B------:R-:W-:Y:S02]  /*1d790*/  IMAD.MOV.U32 R12, RZ, RZ, RZ ;  /* 0x000000ffff0c7224 */ /* 0x000fe400078e00ff */
[----:B------:R-:W-:-:S07]  /*1d7a0*/  IMAD.MOV.U32 R2, RZ, RZ, R14 ;  /* 0x000000ffff027224 */ /* 0x000fce00078e000e */
[----:B------:R-:W-:Y:S05]  /*1d7b0*/  WARPSYNC.COLLECTIVE R15, `(.L_x_3003) ;  /* 0x000000000f087348 */ /* 0x000fea0003c00000 */
[----:B------:R0:W1:Y:S02]  /*1d7c0*/  SHFL.IDX P6, R14, R13, R12, R11 ;  /* 0x0000000c0d0e7389 */ /* 0x00006400000c000b */
[----:B01----:R-:W-:Y:S01]  /*1d7d0*/  ENDCOLLECTIVE ;  /* 0x000000000000791b */ /* 0x003fe20003800000 */
.L_x_3003:
[----:B------:R-:W-:-:S04]  /*1d7e0*/  @!P1 LEA R2, P2, R21, R2, 0x1 ;  /* 0x0000000215029211 */ /* 0x000fc800078408ff */
[----:B------:R-:W-:-:S05]  /*1d7f0*/  @!P1 IADD3.X R6, RZ, R6, RZ, P2, !PT ;  /* 0x00000006ff069210 */ /* 0x000fca00017fe4ff */
[----:B------:R-:W-:Y:S02]  /*1d800*/  @!P1 IMAD.MOV.U32 R7, RZ, RZ, R6 ;  /* 0x000000ffff079224 */ /* 0x000fe400078e0006 */
[----:B------:R-:W-:Y:S02]  /*1d810*/  IMAD.MOV.U32 R13, RZ, RZ, R5 ;  /* 0x000000ffff0d7224 */ /* 0x000fe400078e0005 */
[----:B------:R-:W-:Y:S02]  /*1d820*/  @!P1 IMAD.MOV.U32 R6, RZ, RZ, R2 ;  /* 0x000000ffff069224 */ /* 0x000fe400078e0002 */
[----:B------:R-:W-:-:S03]  /*1d830*/  VIADD R2, R17, 0xa0 ;  /* 0x000000a011027836 */ /* 0x000fc60000000000 */
        /* <DEDUP_REMOVED lines=9> */
.L_x_3004:
[----:B------:R-:W-:Y:S02]  /*1d8d0*/  IMAD.MOV.U32 R13, RZ, RZ, R4 ;  /* 0x000000ffff0d7224 */ /* 0x000fe400078e0004 */
[----:B------:R-:W-:Y:S01]  /*1d8e0*/  IMAD.MOV.U32 R12, RZ, RZ, 0x1 ;  /* 0x00000001ff0c7424 */ /* 0x000fe200078e00ff */
[----:B------:R-:W-:-:S07]  /*1d8f0*/  MOV R0, R14 ;  /* 0x0000000e00007202 */ /* 0x000fce0000000f00 */
[----:B------:R-:W-:Y:S05]  /*1d900*/  WARPSYNC.COLLECTIVE R15, `(.L_x_3005) ;  /* 0x000000000f087348 */ /* 0x000fea0003c00000 */
[----:B------:R0:W1:Y:S02]  /*1d910*/  SHFL.IDX P6, R14, R13, R12, R11 ;  /* 0x0000000c0d0e7389 */ /* 0x00006400000c000b */
[----:B01----:R-:W-:Y:S01]  /*1d920*/  ENDCOLLECTIVE ;  /* 0x000000000000791b */ /* 0x003fe20003800000 */
.L_x_3005:
[----:B------:R-:W-:-:S05]  /*1d930*/  @!P1 LEA R0, P2, R21, R0, 0x1 ;  /* 0x0000000015009211 */ /* 0x000fca00078408ff */
[----:B------:R-:W-:-:S04]  /*1d940*/  @!P1 IMAD.X R6, RZ, RZ, R8, P2 ;  /* 0x000000ffff069224 */ /* 0x000fc800010e0608 */
[----:B------:R-:W-:Y:S02]  /*1d950*/  @!P1 IMAD.MOV.U32 R7, RZ, RZ, R6 ;  /* 0x000000ffff079224 */ /* 0x000fe400078e0006 */
[----:B------:R-:W-:Y:S01]  /*1d960*/  @!P1 IMAD.MOV.U32 R6, RZ, RZ, R0 ;  /* 0x000000ffff069224 */ /* 0x000fe200078e0000 */
[----:B------:R-:W-:Y:S01]  /*1d970*/  MOV R13, R5 ;  /* 0x00000005000d7202 */ /* 0x000fe20000000f00 */
[----:B------:R-:W-:-:S03]  /*1d980*/  VIADD R0, R17, 0x90 ;  /* 0x0000009011007836 */ /* 0x000fc60000000000 */
        /* <DEDUP_REMOVED lines=9> */
.L_x_3006:
[----:B------:R-:W-:Y:S02]  /*1da20*/  IMAD.MOV.U32 R13, RZ, RZ, R4 ;  /* 0x000000ffff0d7224 */ /* 0x000fe400078e0004 */
[----:B------:R-:W-:Y:S02]  /*1da30*/  IMAD.MOV.U32 R12, RZ, RZ, 0x2 ;  /* 0x00000002ff0c7424 */ /* 0x000fe400078e00ff */
[----:B------:R-:W-:-:S07]  /*1da40*/  IMAD.MOV.U32 R6, RZ, RZ, R14 ;  /* 0x000000ffff067224 */ /* 0x000fce00078e000e */
[----:B------:R-:W-:Y:S05]  /*1da50*/  WARPSYNC.COLLECTIVE R15, `(.L_x_3007) ;  /* 0x000000000f087348 */ /* 0x000fea0003c00000 */
[----:B------:R0:W1:Y:S02]  /*1da60*/  SHFL.IDX P6, R14, R13, R12, R11 ;  /* 0x0000000c0d0e7389 */ /* 0x00006400000c000b */
[----:B01----:R-:W-:Y:S01]  /*1da70*/  ENDCOLLECTIVE ;  /* 0x000000000000791b */ /* 0x003fe20003800000 */
.L_x_3007:
        /* <DEDUP_REMOVED lines=13> */
.L_x_3008:
[----:B------:R-:W-:Y:S02]  /*1db50*/  IMAD.MOV.U32 R13, RZ, RZ, R4 ;  /* 0x000000ffff0d7224 */ /* 0x000fe400078e0004 */
[----:B------:R-:W-:Y:S01]  /*1db60*/  IMAD.MOV.U32 R12, RZ, RZ, 0x3 ;  /* 0x00000003ff0c7424 */ /* 0x000fe200078e00ff */
[----:B------:R-:W-:-:S07]  /*1db70*/  MOV R6, R14 ;  /* 0x0000000e00067202 */ /* 0x000fce0000000f00 */
[----:B------:R-:W-:Y:S05]  /*1db80*/  WARPSYNC.COLLECTIVE R15, `(.L_x_3009) ;  /* 0x000000000f087348 */ /* 0x000fea0003c00000 */
[----:B------:R0:W1:Y:S02]  /*1db90*/  SHFL.IDX P6, R14, R13, R12, R11 ;  /* 0x0000000c0d0e7389 */ /* 0x00006400000c000b */
[----:B01----:R-:W-:Y:S01]  /*1dba0*/  ENDCOLLECTIVE ;  /* 0x000000000000791b */ /* 0x003fe20003800000 */
.L_x_3009:
        /* <DEDUP_REMOVED lines=12> */
.L_x_3010:
[----:B------:R-:W-:Y:S01]  /*1dc70*/  MOV R2, R14 ;  /* 0x0000000e00027202 */ /* 0x000fe20000000f00 */
[----:B------:R-:W-:Y:S06]  /*1dc80*/  BRA `(.L_x_3011) ;  /* 0xffffff9c00987947 */ /* 0x000fec000383ffff */
.L_x_2842:
[----:B-1----:R1:W2:Y:S02]  /*1dc90*/  SYNCS.PHASECHK.TRANS64.TRYWAIT P0, [R22+URZ+0x16820], R0 ;  /* 0x01682000160075a7 */ /* 0x0022a4000800017f */
[----:B--2---:R-:W-:Y:S05]  /*1dca0*/  @!P0 NANOSLEEP.SYNCS 0x989680 ;  /* 0x009896800000895d */ /* 0x004fea0003900000 */
[----:B------:R-:W2:Y:S02]  /*1dcb0*/  @!P0 SYNCS.PHASECHK.TRANS64 P0, [R22+URZ+0x16820], R0 ;  /* 0x01682000160085a7 */ /* 0x000ea4000800007f */
[----:B--2---:R-:W-:Y:S05]  /*1dcc0*/  @!P0 BRA `(.L_x_2842) ;  /* 0xfffffffc00f08947 */ /* 0x004fea000383ffff */
[----:B------:R-:W-:Y:S05]  /*1dcd0*/  BRA `(.L_x_3012) ;  /* 0xffffff9c00f47947 */ /* 0x000fea000383ffff */
.L_x_2847:
[----:B0-----:R0:W1:Y:S02]  /*1dce0*/  SYNCS.PHASECHK.TRANS64.TRYWAIT P0, [R5+URZ+0x16840], R2 ;  /* 0x01684002050075a7 */ /* 0x001064000800017f */
[----:B-1----:R-:W-:Y:S05]  /*1dcf0*/  @!P0 NANOSLEEP.SYNCS 0x989680 ;  /* 0x009896800000895d */ /* 0x002fea0003900000 */
[----:B------:R-:W1:Y:S02]  /*1dd00*/  @!P0 SYNCS.PHASECHK.TRANS64 P0, [R5+URZ+0x16840], R2 ;  /* 0x01684002050085a7 */ /* 0x000e64000800007f */
[----:B-1----:R-:W-:Y:S05]  /*1dd10*/  @!P0 BRA `(.L_x_2847) ;  /* 0xfffffffc00f08947 */ /* 0x002fea000383ffff */
[----:B------:R-:W-:Y:S05]  /*1dd20*/  BRA `(.L_x_3013) ;  /* 0xffffffa000d07947 */ /* 0x000fea000383ffff */
.L_x_2848:
        /* <DEDUP_REMOVED lines=8> */
.L_x_3015:
[----:B------:R-:W-:Y:S05]  /*1ddb0*/  BSYNC B1 ;  /* 0x0000000000017941 */ /* 0x000fea0003800000 */
.L_x_3014:
[----:B------:R-:W0:Y:S01]  /*1ddc0*/  S2R R7, SR_TID.X ;  /* 0x0000000000077919 */ /* 0x000e220000002100 */
[----:B------:R-:W-:Y:S01]  /*1ddd0*/  IMAD.MOV.U32 R13, RZ, RZ, R9 ;  /* 0x000000ffff0d7224 */ /* 0x000fe200078e0009 */
[----:B------:R-:W-:Y:S01]  /*1dde0*/  MOV R11, 0x181f ;  /* 0x0000181f000b7802 */ /* 0x000fe20000000f00 */
[----:B------:R-:W-:Y:S02]  /*1ddf0*/  IMAD.MOV.U32 R12, RZ, RZ, RZ ;  /* 0x000000ffff0c7224 */ /* 0x000fe400078e00ff */
[----:B------:R-:W-:Y:S02]  /*1de00*/  IMAD.MOV.U32 R15, RZ, RZ, -0x1 ;  /* 0xffffffffff0f7424 */ /* 0x000fe400078e00ff */
[----:B------:R-:W-:Y:S02]  /*1de10*/  IMAD.MOV.U32 R3, RZ, RZ, R14 ;  /* 0x000000ffff037224 */ /* 0x000fe400078e000e */
[----:B------:R-:W-:-:S07]  /*1de20*/  IMAD R8, R8, 0x2, R22 ;  /* 0x0000000208087824 */ /* 0x000fce00078e0216 */
[----:B0-----:R-:W-:Y:S05]  /*1de30*/  WARPSYNC.COLLECTIVE R15, `(.L_x_3016) ;  /* 0x000000000f087348 */ /* 0x001fea0003c00000 */
[----:B------:R1:W2:Y:S02]  /*1de40*/  SHFL.IDX P6, R14, R13, R12, R11 ;  /* 0x0000000c0d0e7389 */ /* 0x0002a400000c000b */
[----:B012---:R-:W-:Y:S01]  /*1de50*/  ENDCOLLECTIVE ;  /* 0x000000000000791b */ /* 0x007fe20003800000 */
.L_x_3016:
[----:B------:R-:W-:Y:S01]  /*1de60*/  IMAD.MOV.U32 R13, RZ, RZ, R10 ;  /* 0x000000ffff0d7224 */ /* 0x000fe200078e000a */
[----:B------:R-:W-:Y:S01]  /*1de70*/  MOV R12, 0x1 ;  /* 0x00000001000c7802 */ /* 0x000fe20000000f00 */
[----:B------:R-:W-:Y:S02]  /*1de80*/  IMAD.SHL.U32 R7, R7, 0x8, RZ ;  /* 0x0000000807077824 */ /* 0x000fe400078e00ff */
[----:B------:R-:W-:-:S07]  /*1de90*/  IMAD.MOV.U32 R2, RZ, RZ, R14 ;  /* 0x000000ffff027224 */ /* 0x000fce00078e000e */
[----:B------:R-:W-:Y:S05]  /*1dea0*/  WARPSYNC.COLLECTIVE R15, `(.L_x_3017) ;  /* 0x000000000f087348 */ /* 0x000fea0003c00000 */
[----:B------:R0:W1:Y:S02]  /*1deb0*/  SHFL.IDX P6, R14, R13, R12, R11 ;  /* 0x0000000c0d0e7389 */ /* 0x00006400000c000b */
[----:B01----:R-:W-:Y:S01]  /*1dec0*/  ENDCOLLECTIVE ;  /* 0x000000000000791b */ /* 0x003fe20003800000 */
.L_x_3017:
        /* <DEDUP_REMOVED lines=13> */
.L_x_3018:
[----:B------:R-:W-:Y:S02]  /*1dfa0*/  IMAD.MOV.U32 R13, RZ, RZ, R10 ;  /* 0x000000ffff0d7224 */ /* 0x000fe400078e000a */
[----:B------:R-:W-:Y:S02]  /*1dfb0*/  IMAD.MOV.U32 R12, RZ, RZ, 0x2 ;  /* 0x00000002ff0c7424 */ /* 0x000fe400078e00ff */
[----:B------:R-:W-:-:S07]  /*1dfc0*/  IMAD.MOV.U32 R2, RZ, RZ, R14 ;  /* 0x000000ffff027224 */ /* 0x000fce00078e000e */
[----:B------:R-:W-:Y:S05]  /*1dfd0*/  WARPSYNC.COLLECTIVE R15, `(.L_x_3019) ;  /* 0x000000000f087348 */ /* 0x000fea0003c00000 */
[----:B------:R0:W1:Y:S02]  /*1dfe0*/  SHFL.IDX P6, R14, R13, R12, R11 ;  /* 0x0000000c0d0e7389 */ /* 0x00006400000c000b */
[----:B01----:R-:W-:Y:S01]  /*1dff0*/  ENDCOLLECTIVE ;  /* 0x000000000000791b */ /* 0x003fe20003800000 */
.L_x_3019:
        /* <DEDUP_REMOVED lines=11> */
.L_x_3020:
[----:B------:R-:W-:Y:S02]  /*1e0b0*/  IMAD.MOV.U32 R13, RZ, RZ, R10 ;  /* 0x000000ffff0d7224 */ /* 0x000fe400078e000a */
[----:B------:R-:W-:Y:S02]  /*1e0c0*/  IMAD.MOV.U32 R12, RZ, RZ, 0x3 ;  /* 0x00000003ff0c7424 */ /* 0x000fe400078e00ff */
[----:B------:R-:W-:-:S07]  /*1e0d0*/  IMAD.MOV.U32 R2, RZ, RZ, R14 ;  /* 0x000000ffff027224 */ /* 0x000fce00078e000e */
[----:B------:R-:W-:Y:S05]  /*1e0e0*/  WARPSYNC.COLLECTIVE R15, `(.L_x_3021) ;  /* 0x000000000f087348 */ /* 0x000fea0003c00000 */
[----:B------:R0:W1:Y:S02]  /*1e0f0*/  SHFL.IDX P6, R14, R13, R12, R11 ;  /* 0x0000000c0d0e7389 */ /* 0x00006400000c000b */
[----:B01----:R-:W-:Y:S01]  /*1e100*/  ENDCOLLECTIVE ;  /* 0x000000000000791b */ /* 0x003fe20003800000 */
.L_x_3021:
        /* <DEDUP_REMOVED lines=11> */
.L_x_3022:
[----:B------:R-:W-:Y:S02]  /*1e1c0*/  IMAD.MOV.U32 R13, RZ, RZ, R10 ;  /* 0x000000ffff0d7224 */ /* 0x000fe400078e000a */
[----:B------:R-:W-:Y:S02]  /*1e1d0*/  IMAD.MOV.U32 R12, RZ, RZ, 0x4 ;  /* 0x00000004ff0c7424 */ /* 0x000fe400078e00ff */
[----:B------:R-:W-:-:S07]  /*1e1e0*/  IMAD.MOV.U32 R2, RZ, RZ, R14 ;  /* 0x000000ffff027224 */ /* 0x000fce00078e000e */
[----:B------:R-:W-:Y:S05]  /*1e1f0*/  WARPSYNC.COLLECTIVE R15, `(.L_x_3023) ;  /* 0x000000000f087348 */ /* 0x000fea0003c00000 */
[----:B------:R0:W1:Y:S02]  /*1e200*/  SHFL.IDX P6, R14, R13, R12, R11 ;  /* 0x0000000c0d0e7389 */ /* 0x00006400000c000b */
[----:B01----:R-:W-:Y:S01]  /*1e210*/  ENDCOLLECTIVE ;  /* 0x000000000000791b */ /* 0x003fe20003800000 */
.L_x_3023:
        /* <DEDUP_REMOVED lines=11> */
.L_x_3024:
[----:B------:R-:W-:Y:S01]  /*1e2d0*/  IMAD.MOV.U32 R13, RZ, RZ, R10 ;  /* 0x000000ffff0d7224 */ /* 0x000fe200078e000a */
[----:B------:R-:W-:Y:S01]  /*1e2e0*/  MOV R12, 0x5 ;  /* 0x00000005000c7802 */ /* 0x000fe20000000f00 */
[----:B------:R-:W-:-:S07]  /*1e2f0*/  IMAD.MOV.U32 R2, RZ, RZ, R14 ;  /* 0x000000ffff027224 */ /* 0x000fce00078e000e */
[----:B------:R-:W-:Y:S05]  /*1e300*/  WARPSYNC.COLLECTIVE R15, `(.L_x_3025) ;  /* 0x000000000f087348 */ /* 0x000fea0003c00000 */
[----:B------:R0:W1:Y:S02]  /*1e310*/  SHFL.IDX P6, R14, R13, R12, R11 ;  /* 0x0000000c0d0e7389 */ /* 0x00006400000c000b */
[----:B01----:R-:W-:Y:S01]  /*1e320*/  ENDCOLLECTIVE ;  /* 0x000000000000791b */ /* 0x003fe20003800000 */
.L_x_3025:
        /* <DEDUP_REMOVED lines=11> */
.L_x_3026:
[----:B------:R-:W-:Y:S02]  /*1e3e0*/  IMAD.MOV.U32 R13, RZ, RZ, R10 ;  /* 0x000000ffff0d7224 */ /* 0x000fe400078e000a */
[----:B------:R-:W-:Y:S02]  /*1e3f0*/  IMAD.MOV.U32 R12, RZ, RZ, 0x6 ;  /* 0x00000006ff0c7424 */ /* 0x000fe400078e00ff */
[----:B------:R-:W-:-:S07]  /*1e400*/  IMAD.MOV.U32 R2, RZ, RZ, R14 ;  /* 0x000000ffff027224 */ /* 0x000fce00078e000e */
[----:B------:R-:W-:Y:S05]  /*1e410*/  WARPSYNC.COLLECTIVE R15, `(.L_x_3027) ;  /* 0x000000000f087348 */ /* 0x000fea0003c00000 */
[----:B------:R0:W1:Y:S02]  /*1e420*/  SHFL.IDX P6, R14, R13, R12, R11 ;  /* 0x0000000c0d0e7389 */ /* 0x00006400000c000b */
[----:B01----:R-:W-:Y:S01]  /*1e430*/  ENDCOLLECTIVE ;  /* 0x000000000000791b */ /* 0x003fe20003800000 */
.L_x_3027:
        /* <DEDUP_REMOVED lines=11> */
.L_x_3028:
[----:B------:R-:W-:Y:S02]  /*1e4f0*/  IMAD.MOV.U32 R13, RZ, RZ, R10 ;  /* 0x000000ffff0d7224 */ /* 0x000fe400078e000a */
[----:B------:R-:W-:Y:S02]  /*1e500*/  IMAD.MOV.U32 R12, RZ, RZ, 0x7 ;  /* 0x00000007ff0c7424 */ /* 0x000fe400078e00ff */
[----:B------:R-:W-:-:S07]  /*1e510*/  IMAD.MOV.U32 R2, RZ, RZ, R14 ;  /* 0x000000ffff027224 */ /* 0x000fce00078e000e */
[----:B------:R-:W-:Y:S05]  /*1e520*/  WARPSYNC.COLLECTIVE R15, `(.L_x_3029) ;  /* 0x000000000f087348 */ /* 0x000fea0003c00000 */
[----:B------:R0:W1:Y:S02]  /*1e530*/  SHFL.IDX P6, R14, R13, R12, R11 ;  /* 0x0000000c0d0e7389 */ /* 0x00006400000c000b */
[----:B01----:R-:W-:Y:S01]  /*1e540*/  ENDCOLLECTIVE ;  /* 0x000000000000791b */ /* 0x003fe20003800000 */
.L_x_3029:
        /* <DEDUP_REMOVED lines=11> */
.L_x_3030:
[----:B------:R-:W-:Y:S01]  /*1e600*/  IMAD.MOV.U32 R2, RZ, RZ, R14 ;  /* 0x000000ffff027224 */ /* 0x000fe200078e000e */
[----:B------:R-:W-:Y:S06]  /*1e610*/  BRA `(.L_x_3031) ;  /* 0xffffff9c00c87947 */ /* 0x000fec000383ffff */
.L_x_2853:
[----:B-1----:R1:W2:Y:S02]  /*1e620*/  SYNCS.PHASECHK.TRANS64.TRYWAIT P0, [R5+URZ+0x16860], R2 ;  /* 0x01686002050075a7 */ /* 0x0022a4000800017f */
[----:B--2---:R-:W-:Y:S05]  /*1e630*/  @!P0 NANOSLEEP.SYNCS 0x989680 ;  /* 0x009896800000895d */ /* 0x004fea0003900000 */
[----:B------:R-:W2:Y:S02]  /*1e640*/  @!P0 SYNCS.PHASECHK.TRANS64 P0, [R5+URZ+0x16860], R2 ;  /* 0x01686002050085a7 */ /* 0x000ea4000800007f */
[----:B--2---:R-:W-:Y:S05]  /*1e650*/  @!P0 BRA `(.L_x_2853) ;  /* 0xfffffffc00f08947 */ /* 0x004fea000383ffff */
[----:B------:R-:W-:Y:S05]  /*1e660*/  BRA `(.L_x_3032) ;  /* 0xffffffa000207947 */ /* 0x000fea000383ffff */
.L_x_2854:
        /* <DEDUP_REMOVED lines=8> */
.L_x_3034:
[----:B------:R-:W-:Y:S05]  /*1e6f0*/  BSYNC B1 ;  /* 0x0000000000017941 */ /* 0x000fea0003800000 */
.L_x_3033:
[----:B------:R-:W-:Y:S01]  /*1e700*/  IMAD.MOV.U32 R13, RZ, RZ, R23 ;  /* 0x000000ffff0d7224 */ /* 0x000fe200078e0017 */
[----:B------:R-:W-:Y:S01]  /*1e710*/  MOV R15, 0xffffffff ;  /* 0xffffffff000f7802 */ /* 0x000fe20000000f00 */
[----:B------:R-:W-:Y:S01]  /*1e720*/  IMAD.MOV.U32 R12, RZ, RZ, RZ ;  /* 0x000000ffff0c7224 */ /* 0x000fe200078e00ff */
[----:B------:R-:W-:Y:S01]  /*1e730*/  ISETP.LT.OR P2, PT, R8, 0x1, P1 ;  /* 0x000000010800780c */ /* 0x000fe20000f41670 */
[----:B------:R-:W-:Y:S02]  /*1e740*/  IMAD.MOV.U32 R11, RZ, RZ, 0x181f ;  /* 0x0000181fff0b7424 */ /* 0x000fe400078e00ff */
[----:B------:R-:W-:Y:S02]  /*1e750*/  IMAD.MOV.U32 R3, RZ, RZ, R14 ;  /* 0x000000ffff037224 */ /* 0x000fe400078e000e */
[----:B------:R-:W-:-:S08]  /*1e760*/  IMAD R6, R6, 0x2, R22 ;  /* 0x0000000206067824 */ /* 0x000fd000078e0216 */
[----:B------:R-:W-:Y:S05]  /*1e770*/  WARPSYNC.COLLECTIVE R15, `(.L_x_3035) ;  /* 0x000000000f087348 */ /* 0x000fea0003c00000 */
[----:B------:R0:W1:Y:S02]  /*1e780*/  SHFL.IDX P6, R14, R13, R12, R11 ;  /* 0x0000000c0d0e7389 */ /* 0x00006400000c000b */
[----:B01----:R-:W-:Y:S01]  /*1e790*/  ENDCOLLECTIVE ;  /* 0x000000000000791b */ /* 0x003fe20003800000 */
.L_x_3035:
[----:B------:R-:W-:Y:S02]  /*1e7a0*/  IMAD.MOV.U32 R13, RZ, RZ, R24 ;  /* 0x000000ffff0d7224 */ /* 0x000fe400078e0018 */
[----:B------:R-:W-:Y:S02]  /*1e7b0*/  IMAD.MOV.U32 R12, RZ, RZ, 0x1 ;  /* 0x00000001ff0c7424 */ /* 0x000fe400078e00ff */
[----:B------:R-:W-:-:S07]  /*1e7c0*/  IMAD.MOV.U32 R2, RZ, RZ, R14 ;  /* 0x000000ffff027224 */ /* 0x000fce00078e000e */
[----:B------:R-:W-:Y:S05]  /*1e7d0*/  WARPSYNC.COLLECTIVE R15, `(.L_x_3036) ;  /* 0x000000000f087348 */ /* 0x000fea0003c00000 */
[----:B------:R0:W1:Y:S02]  /*1e7e0*/  SHFL.IDX P6, R14, R13, R12, R11 ;  /* 0x0000000c0d0e7389 */ /* 0x00006400000c000b */
[----:B01----:R-:W-:Y:S01]  /*1e7f0*/  ENDCOLLECTIVE ;  /* 0x000000000000791b */ /* 0x003fe20003800000 */
.L_x_3036:
        /* <DEDUP_REMOVED lines=12> */
.L_x_3037:
[----:B------:R-:W-:Y:S02]  /*1e8c0*/  IMAD.MOV.U32 R13, RZ, RZ, R24 ;  /* 0x000000ffff0d7224 */ /* 0x000fe400078e0018 */
[----:B------:R-:W-:Y:S01]  /*1e8d0*/  IMAD.MOV.U32 R12, RZ, RZ, 0x2 ;  /* 0x00000002ff0c7424 */ /* 0x000fe200078e00ff */
[----:B------:R-:W-:-:S07]  /*1e8e0*/  MOV R2, R14 ;  /* 0x0000000e00027202 */ /* 0x000fce0000000f00 */
[----:B------:R-:W-:Y:S05]  /*1e8f0*/  WARPSYNC.COLLECTIVE R15, `(.L_x_3038) ;  /* 0x000000000f087348 */ /* 0x000fea0003c00000 */
[----:B------:R0:W1:Y:S02]  /*1e900*/  SHFL.IDX P6, R14, R13, R12, R11 ;  /* 0x0000000c0d0e7389 */ /* 0x00006400000c000b */
[----:B01----:R-:W-:Y:S01]  /*1e910*/  ENDCOLLECTIVE ;  /* 0x000000000000791b */ /* 0x003fe20003800000 */
.L_x_3038:
        /* <DEDUP_REMOVED lines=12> */
.L_x_3039:
[----:B------:R-:W-:Y:S01]  /*1e9e0*/  MOV R13, R24 ;  /* 0x00000018000d7202 */ /* 0x000fe20000000f00 */
[----:B------:R-:W-:Y:S02]  /*1e9f0*/  IMAD.MOV.U32 R12, RZ, RZ, 0x3 ;  /* 0x00000003ff0c7424 */ /* 0x000fe400078e00ff */
[----:B------:R-:W-:-:S07]  /*1ea00*/  IMAD.MOV.U32 R2, RZ, RZ, R14 ;  /* 0x000000ffff027224 */ /* 0x000fce00078e000e */
[----:B------:R-:W-:Y:S05]  /*1ea10*/  WARPSYNC.COLLECTIVE R15, `(.L_x_3040) ;  /* 0x000000000f087348 */ /* 0x000fea0003c00000 */
[----:B------:R0:W1:Y:S02]  /*1ea20*/  SHFL.IDX P6, R14, R13, R12, R11 ;  /* 0x0000000c0d0e7389 */ /* 0x00006400000c000b */
[----:B01----:R-:W-:Y:S01]  /*1ea30*/  ENDCOLLECTIVE ;  /* 0x000000000000791b */ /* 0x003fe20003800000 */
.L_x_3040:
        /* <DEDUP_REMOVED lines=12> */
.L_x_3041:
[----:B------:R-:W-:Y:S02]  /*1eb00*/  IMAD.MOV.U32 R13, RZ, RZ, R24 ;  /* 0x000000ffff0d7224 */ /* 0x000fe400078e0018 */
[----:B------:R-:W-:Y:S02]  /*1eb10*/  IMAD.MOV.U32 R12, RZ, RZ, 0x4 ;  /* 0x00000004ff0c7424 */ /* 0x000fe400078e00ff */
[----:B------:R-:W-:-:S07]  /*1eb20*/  IMAD.MOV.U32 R2, RZ, RZ, R14 ;  /* 0x000000ffff027224 */ /* 0x000fce00078e000e */
[----:B------:R-:W-:Y:S05]  /*1eb30*/  WARPSYNC.COLLECTIVE R15, `(.L_x_3042) ;  /* 0x000000000f087348 */ /* 0x000fea0003c00000 */
[----:B------:R0:W1:Y:S02]  /*1eb40*/  SHFL.IDX P6, R14, R13, R12, R11 ;  /* 0x0000000c0d0e7389 */ /* 0x00006400000c000b */
[----:B01----:R-:W-:Y:S01]  /*1eb50*/  ENDCOLLECTIVE ;  /* 0x000000000000791b */ /* 0x003fe20003800000 */
.L_x_3042:
        /* <DEDUP_REMOVED lines=12> */
.L_x_3043:
[----:B------:R-:W-:Y:S02]  /*1ec20*/  IMAD.MOV.U32 R13, RZ, RZ, R24 ;  /* 0x000000ffff0d7224 */ /* 0x000fe400078e0018 */
[----:B------:R-:W-:Y:S02]  /*1ec30*/  IMAD.MOV.U32 R12, RZ, RZ, 0x5 ;  /* 0x00000005ff0c7424 */ /* 0x000fe400078e00ff */
[----:B------:R-:W-:-:S07]  /*1ec40*/  IMAD.MOV.U32 R2, RZ, RZ, R14 ;  /* 0x000000ffff027224 */ /* 0x000fce00078e000e */
[----:B------:R-:W-:Y:S05]  /*1ec50*/  WARPSYNC.COLLECTIVE R15, `(.L_x_3044) ;  /* 0x000000000f087348 */ /* 0x000fea0003c00000 */
[----:B------:R0:W1:Y:S02]  /*1ec60*/  SHFL.IDX P6, R14, R13, R12, R11 ;  /* 0x0000000c0d0e7389 */ /* 0x00006400000c000b */
[----:B01----:R-:W-:Y:S01]  /*1ec70*/  ENDCOLLECTIVE ;  /* 0x000000000000791b */ /* 0x003fe20003800000 */
.L_x_3044:
        /* <DEDUP_REMOVED lines=12> */
.L_x_3045:
[----:B------:R-:W-:Y:S02]  /*1ed40*/  IMAD.MOV.U32 R13, RZ, RZ, R24 ;  /* 0x000000ffff0d7224 */ /* 0x000fe400078e0018 */
[----:B------:R-:W-:Y:S01]  /*1ed50*/  IMAD.MOV.U32 R12, RZ, RZ, 0x6 ;  /* 0x00000006ff0c7424 */ /* 0x000fe200078e00ff */
[----:B------:R-:W-:-:S07]  /*1ed60*/  MOV R2, R14 ;  /* 0x0000000e00027202 */ /* 0x000fce0000000f00 */
[----:B------:R-:W-:Y:S05]  /*1ed70*/  WARPSYNC.COLLECTIVE R15, `(.L_x_3046) ;  /* 0x000000000f087348 */ /* 0x000fea0003c00000 */
[----:B------:R0:W1:Y:S02]  /*1ed80*/  SHFL.IDX P6, R14, R13, R12, R11 ;  /* 0x0000000c0d0e7389 */ /* 0x00006400000c000b */
[----:B01----:R-:W-:Y:S01]  /*1ed90*/  ENDCOLLECTIVE ;  /* 0x000000000000791b */ /* 0x003fe20003800000 */
.L_x_3046:
        /* <DEDUP_REMOVED lines=12> */
.L_x_3047:
[----:B------:R-:W-:Y:S01]  /*1ee60*/  MOV R13, R24 ;  /* 0x00000018000d7202 */ /* 0x000fe20000000f00 */
[----:B------:R-:W-:Y:S02]  /*1ee70*/  IMAD.MOV.U32 R12, RZ, RZ, 0x7 ;  /* 0x00000007ff0c7424 */ /* 0x000fe400078e00ff */
[----:B------:R-:W-:-:S07]  /*1ee80*/  IMAD.MOV.U32 R2, RZ, RZ, R14 ;  /* 0x000000ffff027224 */ /* 0x000fce00078e000e */
[----:B------:R-:W-:Y:S05]  /*1ee90*/  WARPSYNC.COLLECTIVE R15, `(.L_x_3048) ;  /* 0x000000000f087348 */ /* 0x000fea0003c00000 */
[----:B------:R0:W1:Y:S02]  /*1eea0*/  SHFL.IDX P6, R14, R13, R12, R11 ;  /* 0x0000000c0d0e7389 */ /* 0x00006400000c000b */
[----:B01----:R-:W-:Y:S01]  /*1eeb0*/  ENDCOLLECTIVE ;  /* 0x000000000000791b */ /* 0x003fe20003800000 */
.L_x_3048:
        /* <DEDUP_REMOVED lines=11> */
.L_x_3049:
[----:B------:R-:W-:Y:S01]  /*1ef70*/  IMAD.MOV.U32 R2, RZ, RZ, R14 ;  /* 0x000000ffff027224 */ /* 0x000fe200078e000e */
[----:B------:R-:W-:Y:S06]  /*1ef80*/  BRA `(.L_x_3050) ;  /* 0xffffff9800d07947 */ /* 0x000fec000383ffff */
.L_x_2862:
[----:B0-----:R0:W1:Y:S02]  /*1ef90*/  SYNCS.PHASECHK.TRANS64.TRYWAIT P0, [R0+URZ+0x16860], R3 ;  /* 0x01686003000075a7 */ /* 0x001064000800017f */
[----:B-1----:R-:W-:Y:S05]  /*1efa0*/  @!P0 NANOSLEEP.SYNCS 0x989680 ;  /* 0x009896800000895d */ /* 0x002fea0003900000 */
[----:B------:R-:W1:Y:S02]  /*1efb0*/  @!P0 SYNCS.PHASECHK.TRANS64 P0, [R0+URZ+0x16860], R3 ;  /* 0x01686003000085a7 */ /* 0x000e64000800007f */
[----:B-1----:R-:W-:Y:S05]  /*1efc0*/  @!P0 BRA `(.L_x_2862) ;  /* 0xfffffffc00f08947 */ /* 0x002fea000383ffff */
[----:B------:R-:W-:Y:S05]  /*1efd0*/  BRA `(.L_x_3051) ;  /* 0xffffff9c00f07947 */ /* 0x000fea000383ffff */
.L_x_2863:
        /* <DEDUP_REMOVED lines=8> */
.L_x_3053:
[----:B------:R-:W-:Y:S05]  /*1f060*/  BSYNC B0 ;  /* 0x0000000000007941 */ /* 0x000fea0003800000 */
.L_x_3052:
[----:B------:R-:W-:Y:S01]  /*1f070*/  IMAD.MOV.U32 R13, RZ, RZ, R23 ;  /* 0x000000ffff0d7224 */ /* 0x000fe200078e0017 */
[----:B------:R-:W-:Y:S01]  /*1f080*/  ISETP.LT.OR P2, PT, R6, 0x1, P0 ;  /* 0x000000010600780c */ /* 0x000fe20000741670 */
[----:B------:R-:W-:Y:S01]  /*1f090*/  IMAD.MOV.U32 R12, RZ, RZ, RZ ;  /* 0x000000ffff0c7224 */ /* 0x000fe200078e00ff */
[----:B------:R-:W-:Y:S01]  /*1f0a0*/  LEA R4, R4, R22, 0x1 ;  /* 0x0000001604047211 */ /* 0x000fe200078e08ff */
[----:B------:R-:W-:Y:S02]  /*1f0b0*/  IMAD.MOV.U32 R11, RZ, RZ, 0x181f ;  /* 0x0000181fff0b7424 */ /* 0x000fe400078e00ff */
[----:B------:R-:W-:Y:S02]  /*1f0c0*/  IMAD.MOV.U32 R15, RZ, RZ, -0x1 ;  /* 0xffffffffff0f7424 */ /* 0x000fe400078e00ff */
[----:B------:R-:W-:Y:S02]  /*1f0d0*/  IMAD.MOV.U32 R3, RZ, RZ, R14 ;  /* 0x000000ffff037224 */ /* 0x000fe400078e000e */
[----:B------:R-:W-:-:S07]  /*1f0e0*/  IMAD.SHL.U32 R5, R7, 0x2, RZ ;  /* 0x0000000207057824 */ /* 0x000fce00078e00ff */
[----:B------:R-:W-:Y:S05]  /*1f0f0*/  WARPSYNC.COLLECTIVE R15, `(.L_x_3054) ;  /* 0x000000000f087348 */ /* 0x000fea0003c00000 */
[----:B------:R0:W1:Y:S02]  /*1f100*/  SHFL.IDX P6, R14, R13, R12, R11 ;  /* 0x0000000c0d0e7389 */ /* 0x00006400000c000b */
[----:B01----:R-:W-:Y:S01]  /*1f110*/  ENDCOLLECTIVE ;  /* 0x000000000000791b */ /* 0x003fe20003800000 */
.L_x_3054:
[----:B------:R-:W-:Y:S02]  /*1f120*/  IMAD.MOV.U32 R13, RZ, RZ, R24 ;  /* 0x000000ffff0d7224 */ /* 0x000fe400078e0018 */
[----:B------:R-:W-:Y:S01]  /*1f130*/  IMAD.MOV.U32 R12, RZ, RZ, 0x1 ;  /* 0x00000001ff0c7424 */ /* 0x000fe200078e00ff */
[----:B------:R-:W-:-:S13]  /*1f140*/  IADD3 R2, P1, R14, R5, RZ ;  /* 0x000000050e027210 */ /* 0x000fda0007f3e0ff */
[----:B------:R-:W-:Y:S05]  /*1f150*/  WARPSYNC.COLLECTIVE R15, `(.L_x_3055) ;  /* 0x000000000f087348 */ /* 0x000fea0003c00000 */
[----:B------:R0:W1:Y:S02]  /*1f160*/  SHFL.IDX P6, R14, R13, R12, R11 ;  /* 0x0000000c0d0e7389 */ /* 0x00006400000c000b */
[----:B01----:R-:W-:Y:S01]  /*1f170*/  ENDCOLLECTIVE ;  /* 0x000000000000791b */ /* 0x003fe20003800000 */
.L_x_3055:
        /* <DEDUP_REMOVED lines=11> */
.L_x_3056:
[----:B------:R-:W-:Y:S02]  /*1f230*/  IMAD.MOV.U32 R13, RZ, RZ, R24 ;  /* 0x000000ffff0d7224 */ /* 0x000fe400078e0018 */
[----:B------:R-:W-:Y:S01]  /*1f240*/  IMAD.MOV.U32 R12, RZ, RZ, 0x2 ;  /* 0x00000002ff0c7424 */ /* 0x000fe200078e00ff */
[----:B------:R-:W-:-:S13]  /*1f250*/  IADD3 R2, P1, R14, R5, RZ ;  /* 0x000000050e027210 */ /* 0x000fda0007f3e0ff */
[----:B------:R-:W-:Y:S05]  /*1f260*/  WARPSYNC.COLLECTIVE R15, `(.L_x_3057) ;  /* 0x000000000f087348 */ /* 0x000fea0003c00000 */
[----:B------:R0:W1:Y:S02]  /*1f270*/  SHFL.IDX P6, R14, R13, R12, R11 ;  /* 0x0000000c0d0e7389 */ /* 0x00006400000c000b */
[----:B01----:R-:W-:Y:S01]  /*1f280*/  ENDCOLLECTIVE ;  /* 0x000000000000791b */ /* 0x003fe20003800000 */
.L_x_3057:
        /* <DEDUP_REMOVED lines=11> */
.L_x_3058:
[----:B------:R-:W-:Y:S02]  /*1f340*/  IMAD.MOV.U32 R13, RZ, RZ, R24 ;  /* 0x000000ffff0d7224 */ /* 0x000fe400078e0018 */
[----:B------:R-:W-:Y:S01]  /*1f350*/  IMAD.MOV.U32 R12, RZ, RZ, 0x3 ;  /* 0x00000003ff0c7424 */ /* 0x000fe200078e00ff */
[----:B------:R-:W-:-:S13]  /*1f360*/  IADD3 R2, P1, R14, R5, RZ ;  /* 0x000000050e027210 */ /* 0x000fda0007f3e0ff */
[----:B------:R-:W-:Y:S05]  /*1f370*/  WARPSYNC.COLLECTIVE R15, `(.L_x_3059) ;  /* 0x000000000f087348 */ /* 0x000fea0003c00000 */
[----:B------:R0:W1:Y:S02]  /*1f380*/  SHFL.IDX P6, R14, R13, R12, R11 ;  /* 0x0000000c0d0e7389 */ /* 0x00006400000c000b */
[----:B01----:R-:W-:Y:S01]  /*1f390*/  ENDCOLLECTIVE ;  /* 0x000000000000791b */ /* 0x003fe20003800000 */
.L_x_3059:
        /* <DEDUP_REMOVED lines=11> */
.L_x_3060:
[----:B------:R-:W-:Y:S01]  /*1f450*/  MOV R13, R24 ;  /* 0x00000018000d7202 */ /* 0x000fe20000000f00 */
[----:B------:R-:W-:Y:S01]  /*1f460*/  IMAD.MOV.U32 R12, RZ, RZ, 0x4 ;  /* 0x00000004ff0c7424 */ /* 0x000fe200078e00ff */
[----:B------:R-:W-:-:S13]  /*1f470*/  IADD3 R2, P1, R14, R5, RZ ;  /* 0x000000050e027210 */ /* 0x000fda0007f3e0ff */
[----:B------:R-:W-:Y:S05]  /*1f480*/  WARPSYNC.COLLECTIVE R15, `(.L_x_3061) ;  /* 0x000000000f087348 */ /* 0x000fea0003c00000 */
[----:B------:R0:W1:Y:S02]  /*1f490*/  SHFL.IDX P6, R14, R13, R12, R11 ;  /* 0x0000000c0d0e7389 */ /* 0x00006400000c000b */
[----:B01----:R-:W-:Y:S01]  /*1f4a0*/  ENDCOLLECTIVE ;  /* 0x000000000000791b */ /* 0x003fe20003800000 */
.L_x_3061:
        /* <DEDUP_REMOVED lines=11> */
.L_x_3062:
[----:B------:R-:W-:Y:S02]  /*1f560*/  IMAD.MOV.U32 R13, RZ, RZ, R24 ;  /* 0x000000ffff0d7224 */ /* 0x000fe400078e0018 */
[----:B------:R-:W-:Y:S01]  /*1f570*/  IMAD.MOV.U32 R12, RZ, RZ, 0x5 ;  /* 0x00000005ff0c7424 */ /* 0x000fe200078e00ff */
[----:B------:R-:W-:-:S13]  /*1f580*/  IADD3 R2, P1, R14, R5, RZ ;  /* 0x000000050e027210 */ /* 0x000fda0007f3e0ff */
[----:B------:R-:W-:Y:S05]  /*1f590*/  WARPSYNC.COLLECTIVE R15, `(.L_x_3063) ;  /* 0x000000000f087348 */ /* 0x000fea0003c00000 */
[----:B------:R0:W1:Y:S02]  /*1f5a0*/  SHFL.IDX P6, R14, R13, R12, R11 ;  /* 0x0000000c0d0e7389 */ /* 0x00006400000c000b */
[----:B01----:R-:W-:Y:S01]  /*1f5b0*/  ENDCOLLECTIVE ;  /* 0x000000000000791b */ /* 0x003fe20003800000 */
.L_x_3063:
        /* <DEDUP_REMOVED lines=11> */
.L_x_3064:
[----:B------:R-:W-:Y:S02]  /*1f670*/  IMAD.MOV.U32 R13, RZ, RZ, R24 ;  /* 0x000000ffff0d7224 */ /* 0x000fe400078e0018 */
[----:B------:R-:W-:Y:S01]  /*1f680*/  IMAD.MOV.U32 R12, RZ, RZ, 0x6 ;  /* 0x00000006ff0c7424 */ /* 0x000fe200078e00ff */
[----:B------:R-:W-:-:S13]  /*1f690*/  IADD3 R2, P1, R14, R5, RZ ;  /* 0x000000050e027210 */ /* 0x000fda0007f3e0ff */
[----:B------:R-:W-:Y:S05]  /*1f6a0*/  WARPSYNC.COLLECTIVE R15, `(.L_x_3065) ;  /* 0x000000000f087348 */ /* 0x000fea0003c00000 */
[----:B------:R0:W1:Y:S02]  /*1f6b0*/  SHFL.IDX P6, R14, R13, R12, R11 ;  /* 0x0000000c0d0e7389 */ /* 0x00006400000c000b */
[----:B01----:R-:W-:Y:S01]  /*1f6c0*/  ENDCOLLECTIVE ;  /* 0x000000000000791b */ /* 0x003fe20003800000 */
.L_x_3065:
        /* <DEDUP_REMOVED lines=11> */
.L_x_3066:
[----:B------:R-:W-:Y:S01]  /*1f780*/  IMAD.MOV.U32 R13, RZ, RZ, R24 ;  /* 0x000000ffff0d7224 */ /* 0x000fe200078e0018 */
[----:B------:R-:W-:Y:S02]  /*1f790*/  MOV R12, 0x7 ;  /* 0x00000007000c7802 */ /* 0x000fe40000000f00 */
[----:B------:R-:W-:-:S13]  /*1f7a0*/  IADD3 R2, P1, R14, R5, RZ ;  /* 0x000000050e027210 */ /* 0x000fda0007f3e0ff */
[----:B------:R-:W-:Y:S05]  /*1f7b0*/  WARPSYNC.COLLECTIVE R15, `(.L_x_3067) ;  /* 0x000000000f087348 */ /* 0x000fea0003c00000 */
[----:B------:R0:W1:Y:S02]  /*1f7c0*/  SHFL.IDX P6, R14, R13, R12, R11 ;  /* 0x0000000c0d0e7389 */ /* 0x00006400000c000b */
[----:B01----:R-:W-:Y:S01]  /*1f7d0*/  ENDCOLLECTIVE ;  /* 0x000000000000791b */ /* 0x003fe20003800000 */
.L_x_3067:
        /* <DEDUP_REMOVED lines=10> */
.L_x_3068:
[----:B------:R-:W-:Y:S05]  /*1f880*/  BRA `(.L_x_3069) ;  /* 0xffffff9800c07947 */ /* 0x000fea000383ffff */
.L_x_2868:
        /* <DEDUP_REMOVED lines=8> */
.L_x_3071:
[----:B------:R-:W-:Y:S05]  /*1f910*/  BSYNC B0 ;  /* 0x0000000000007941 */ /* 0x000fea0003800000 */
.L_x_3070:
        /* <DEDUP_REMOVED lines=9> */
.L_x_3072:
        /* <DEDUP_REMOVED lines=13> */
[----:B------:R-:W-:-:S04]  /*1fa80*/  ISETP.NE.AND P1, PT, R7, RZ, PT ;  /* 0x000000ff0700720c */ /* 0x000fc80003f25270 */
[----:B------:R-:W-:-:S09]  /*1fa90*/  MOV R13, R2 ;  /* 0x00000002000d7202 */ /* 0x000fd20000000f00 */
[----:B------:R-:W-:Y:S05]  /*1faa0*/  WARPSYNC.COLLECTIVE R15, `(.L_x_3073) ;  /* 0x000000000f087348 */ /* 0x000fea0003c00000 */
[----:B------:R0:W1:Y:S02]  /*1fab0*/  SHFL.UP P6, R14, R13, R12, R11 ;  /* 0x0400000c0d0e7389 */ /* 0x00006400000c000b */
[----:B01----:R-:W-:Y:S01]  /*1fac0*/  ENDCOLLECTIVE ;  /* 0x000000000000791b */ /* 0x003fe20003800000 */
.L_x_3073:
[----:B------:R-:W-:Y:S01]  /*1fad0*/  IMAD.MOV.U32 R12, RZ, RZ, 0x2 ;  /* 0x00000002ff0c7424 */ /* 0x000fe200078e00ff */
[----:B------:R-:W-:-:S05]  /*1fae0*/  SEL R5, R14, RZ, P1 ;  /* 0x000000ff0e057207 */ /* 0x000fca0000800000 */
[----:B------:R-:W-:-:S04]  /*1faf0*/  IMAD.IADD R4, R2, 0x1, R5 ;  /* 0x0000000102047824 */ /* 0x000fc800078e0205 */
[----:B------:R-:W-:-:S07]  /*1fb00*/  IMAD.MOV.U32 R13, RZ, RZ, R4 ;  /* 0x000000ffff0d7224 */ /* 0x000fce00078e0004 */
[----:B------:R-:W-:Y:S05]  /*1fb10*/  WARPSYNC.COLLECTIVE R15, `(.L_x_3074) ;  /* 0x000000000f087348 */ /* 0x000fea0003c00000 */
[----:B------:R0:W1:Y:S02]  /*1fb20*/  SHFL.UP P6, R14, R13, R12, R11 ;  /* 0x0400000c0d0e7389 */ /* 0x00006400000c000b */
[----:B01----:R-:W-:Y:S01]  /*1fb30*/  ENDCOLLECTIVE ;  /* 0x000000000000791b */ /* 0x003fe20003800000 */
.L_x_3074:
[----:B------:R-:W-:Y:S01]  /*1fb40*/  IMAD.MOV.U32 R12, RZ, RZ, 0x4 ;  /* 0x00000004ff0c7424 */ /* 0x000fe200078e00ff */
[----:B------:R-:W-:-:S05]  /*1fb50*/  SEL R5, R14, RZ, P2 ;  /* 0x000000ff0e057207 */ /* 0x000fca0001000000 */
[----:B------:R-:W-:-:S04]  /*1fb60*/  IMAD.IADD R5, R4, 0x1, R5 ;  /* 0x0000000104057824 */ /* 0x000fc800078e0205 */
[----:B------:R-:W-:-:S07]  /*1fb70*/  IMAD.MOV.U32 R13, RZ, RZ, R5 ;  /* 0x000000ffff0d7224 */ /* 0x000fce00078e0005 */
[----:B------:R-:W-:Y:S05]  /*1fb80*/  WARPSYNC.COLLECTIVE R15, `(.L_x_3075) ;  /* 0x000000000f087348 */ /* 0x000fea0003c00000 */
[----:B------:R0:W1:Y:S02]  /*1fb90*/  SHFL.UP P6, R14, R13, R12, R11 ;  /* 0x0400000c0d0e7389 */ /* 0x00006400000c000b */
[----:B01----:R-:W-:Y:S01]  /*1fba0*/  ENDCOLLECTIVE ;  /* 0x000000000000791b */ /* 0x003fe20003800000 */
.L_x_3075:
[----:B------:R-:W-:Y:S01]  /*1fbb0*/  IMAD.MOV.U32 R12, RZ, RZ, 0x8 ;  /* 0x00000008ff0c7424 */ /* 0x000fe200078e00ff */
[----:B------:R-:W-:-:S04]  /*1fbc0*/  SEL R6, R14, RZ, P3 ;  /* 0x000000ff0e067207 */ /* 0x000fc80001800000 */
[----:B------:R-:W-:-:S05]  /*1fbd0*/  IADD3 R6, R5, R6, RZ ;  /* 0x0000000605067210 */ /* 0x000fca0007ffe0ff */
[----:B------:R-:W-:-:S07]  /*1fbe0*/  IMAD.MOV.U32 R13, RZ, RZ, R6 ;  /* 0x000000ffff0d7224 */ /* 0x000fce00078e0006 */
[----:B------:R-:W-:Y:S05]  /*1fbf0*/  WARPSYNC.COLLECTIVE R15, `(.L_x_3076) ;  /* 0x000000000f087348 */ /* 0x000fea0003c00000 */
[----:B------:R0:W1:Y:S02]  /*1fc00*/  SHFL.UP P6, R14, R13, R12, R11 ;  /* 0x0400000c0d0e7389 */ /* 0x00006400000c000b */
[----:B01----:R-:W-:Y:S01]  /*1fc10*/  ENDCOLLECTIVE ;  /* 0x000000000000791b */ /* 0x003fe20003800000 */
.L_x_3076:
[----:B------:R-:W-:Y:S01]  /*1fc20*/  IMAD.MOV.U32 R12, RZ, RZ, 0x10 ;  /* 0x00000010ff0c7424 */ /* 0x000fe200078e00ff */
[----:B------:R-:W-:-:S05]  /*1fc30*/  SEL R3, R14, RZ, P4 ;  /* 0x000000ff0e037207 */ /* 0x000fca0002000000 */
[----:B------:R-:W-:-:S04]  /*1fc40*/  IMAD.IADD R4, R6, 0x1, R3 ;  /* 0x0000000106047824 */ /* 0x000fc800078e0203 */
[----:B------:R-:W-:-:S07]  /*1fc50*/  IMAD.MOV.U32 R13, RZ, RZ, R4 ;  /* 0x000000ffff0d7224 */ /* 0x000fce00078e0004 */
[----:B------:R-:W-:Y:S05]  /*1fc60*/  WARPSYNC.COLLECTIVE R15, `(.L_x_3077) ;  /* 0x000000000f087348 */ /* 0x000fea0003c00000 */
[----:B------:R0:W1:Y:S02]  /*1fc70*/  SHFL.UP P6, R14, R13, R12, R11 ;  /* 0x0400000c0d0e7389 */ /* 0x00006400000c000b */
[----:B01----:R-:W-:Y:S01]  /*1fc80*/  ENDCOLLECTIVE ;  /* 0x000000000000791b */ /* 0x003fe20003800000 */
.L_x_3077:
        /* <DEDUP_REMOVED lines=8> */
.L_x_3078:
[----:B------:R-:W-:Y:S05]  /*1fd10*/  BRA `(.L_x_3079) ;  /* 0xffffff9800c87947 */ /* 0x000fea000383ffff */
.L_x_2873:
[----:B------:R-:W-:Y:S01]  /*1fd20*/  BSSY B0, `(.L_x_3080) ;  /* 0x0000008000007945 */ /* 0x000fe20003800000 */
[----:B-----5:R-:W-:Y:S02]  /*1fd30*/  IMAD.MOV.U32 R13, RZ, RZ, R2 ;  /* 0x000000ffff0d7224 */ /* 0x020fe400078e0002 */
[----:B------:R-:W-:Y:S02]  /*1fd40*/  IMAD.MOV.U32 R12, RZ, RZ, 0x1 ;  /* 0x00000001ff0c7424 */ /* 0x000fe400078e00ff */
[----:B------:R-:W-:Y:S02]  /*1fd50*/  IMAD.MOV.U32 R11, RZ, RZ, RZ ;  /* 0x000000ffff0b7224 */ /* 0x000fe400078e00ff */
[----:B------:R-:W-:-:S07]  /*1fd60*/  IMAD.MOV.U32 R15, RZ, RZ, -0x1 ;  /* 0xffffffffff0f7424 */ /* 0x000fce00078e00ff */
[----:B012---:R-:W-:Y:S05]  /*1fd70*/  WARPSYNC.COLLECTIVE R15, `(.L_x_3081) ;  /* 0x000000000f087348 */ /* 0x007fea0003c00000 */
[----:B------:R3:W4:Y:S02]  /*1fd80*/  SHFL.UP P6, R14, R13, R12, R11 ;  /* 0x0400000c0d0e7389 */ /* 0x00072400000c000b */
[----:B01234-:R-:W-:Y:S01]  /*1fd90*/  ENDCOLLECTIVE ;  /* 0x000000000000791b */ /* 0x01ffe20003800000 */
.L_x_3081:
[----:B------:R-:W-:Y:S05]  /*1fda0*/  BSYNC B0 ;  /* 0x0000000000007941 */ /* 0x000fea0003800000 */
.L_x_3080:
[----:B------:R-:W-:Y:S01]  /*1fdb0*/  SEL R13, R14, RZ, P1 ;  /* 0x000000ff0e0d7207 */ /* 0x000fe20000800000 */
[----:B------:R-:W-:Y:S01]  /*1fdc0*/  IMAD.MOV.U32 R12, RZ, RZ, 0x2 ;  /* 0x00000002ff0c7424 */ /* 0x000fe200078e00ff */
[----:B------:R-:W-:Y:S01]  /*1fdd0*/  MOV R11, RZ ;  /* 0x000000ff000b7202 */ /* 0x000fe20000000f00 */
[----:B------:R-:W-:Y:S02]  /*1fde0*/  IMAD.MOV.U32 R15, RZ, RZ, -0x1 ;  /* 0xffffffffff0f7424 */ /* 0x000fe400078e00ff */
[----:B------:R-:W-:-:S07]  /*1fdf0*/  IMAD.IADD R13, R2, 0x1, R13 ;  /* 0x00000001020d7824 */ /* 0x000fce00078e020d */
[----:B------:R-:W-:Y:S05]  /*1fe00*/  WARPSYNC.COLLECTIVE R15, `(.L_x_3082) ;  /* 0x000000000f087348 */ /* 0x000fea0003c00000 */
[----:B------:R0:W1:Y:S02]  /*1fe10*/  SHFL.UP P6, R14, R13, R12, R11 ;  /* 0x0400000c0d0e7389 */ /* 0x00006400000c000b */
[----:B01----:R-:W-:Y:S01]  /*1fe20*/  ENDCOLLECTIVE ;  /* 0x000000000000791b */ /* 0x003fe20003800000 */
.L_x_3082:
[----:B------:R-:W-:Y:S01]  /*1fe30*/  IMAD.MOV.U32 R12, RZ, RZ, 0x4 ;  /* 0x00000004ff0c7424 */ /* 0x000fe200078e00ff */
[----:B------:R-:W-:-:S05]  /*1fe40*/  SEL R14, R14, RZ, P2 ;  /* 0x000000ff0e0e7207 */ /* 0x000fca0001000000 */
[----:B------:R-:W-:-:S04]  /*1fe50*/  IMAD.IADD R3, R13, 0x1, R14 ;  /* 0x000000010d037824 */ /* 0x000fc800078e020e */
[----:B------:R-:W-:-:S07]  /*1fe60*/  IMAD.MOV.U32 R13, RZ, RZ, R3 ;  /* 0x000000ffff0d7224 */ /* 0x000fce00078e0003 */
[----:B------:R-:W-:Y:S05]  /*1fe70*/  WARPSYNC.COLLECTIVE R15, `(.L_x_3083) ;  /* 0x000000000f087348 */ /* 0x000fea0003c00000 */
[----:B------:R0:W1:Y:S02]  /*1fe80*/  SHFL.UP P6, R14, R13, R12, R11 ;  /* 0x0400000c0d0e7389 */ /* 0x00006400000c000b */
[----:B01----:R-:W-:Y:S01]  /*1fe90*/  ENDCOLLECTIVE ;  /* 0x000000000000791b */ /* 0x003fe20003800000 */
.L_x_3083:
[----:B------:R-:W-:Y:S01]  /*1fea0*/  IMAD.MOV.U32 R12, RZ, RZ, 0x8 ;  /* 0x00000008ff0c7424 */ /* 0x000fe200078e00ff */
[----:B------:R-:W-:-:S05]  /*1feb0*/  SEL R4, R14, RZ, P3 ;  /* 0x000000ff0e047207 */ /* 0x000fca0001800000 */
[----:B------:R-:W-:-:S04]  /*1fec0*/  IMAD.IADD R4, R3, 0x1, R4 ;  /* 0x0000000103047824 */ /* 0x000fc800078e0204 */
[----:B------:R-:W-:-:S07]  /*1fed0*/  IMAD.MOV.U32 R13, RZ, RZ, R4 ;  /* 0x000000ffff0d7224 */ /* 0x000fce00078e0004 */
[----:B------:R-:W-:Y:S05]  /*1fee0*/  WARPSYNC.COLLECTIVE R15, `(.L_x_3084) ;  /* 0x000000000f087348 */ /* 0x000fea0003c00000 */
[----:B------:R0:W1:Y:S02]  /*1fef0*/  SHFL.UP P6, R14, R13, R12, R11 ;  /* 0x0400000c0d0e7389 */ /* 0x00006400000c000b */
[----:B01----:R-:W-:Y:S01]  /*1ff00*/  ENDCOLLECTIVE ;  /* 0x000000000000791b */ /* 0x003fe20003800000 */
.L_x_3084:
[----:B------:R-:W-:Y:S01]  /*1ff10*/  IMAD.MOV.U32 R12, RZ, RZ, 0x10 ;  /* 0x00000010ff0c7424 */ /* 0x000fe200078e00ff */
[----:B------:R-:W-:-:S04]  /*1ff20*/  SEL R5, R14, RZ, P4 ;  /* 0x000000ff0e057207 */ /* 0x000fc80002000000 */
[----:B------:R-:W-:-:S05]  /*1ff30*/  IADD3 R5, R4, R5, RZ ;  /* 0x0000000504057210 */ /* 0x000fca0007ffe0ff */
[----:B------:R-:W-:-:S07]  /*1ff40*/  IMAD.MOV.U32 R13, RZ, RZ, R5 ;  /* 0x000000ffff0d7224 */ /* 0x000fce00078e0005 */
[----:B------:R-:W-:Y:S05]  /*1ff50*/  WARPSYNC.COLLECTIVE R15, `(.L_x_3085) ;  /* 0x000000000f087348 */ /* 0x000fea0003c00000 */
[----:B------:R0:W1:Y:S02]  /*1ff60*/  SHFL.UP P6, R14, R13, R12, R11 ;  /* 0x0400000c0d0e7389 */ /* 0x00006400000c000b */
[----:B01----:R-:W-:Y:S01]  /*1ff70*/  ENDCOLLECTIVE ;  /* 0x000000000000791b */ /* 0x003fe20003800000 */
.L_x_3085:
        /* <DEDUP_REMOVED lines=8> */
.L_x_3086:
[----:B------:R-:W-:Y:S05]  /*20000*/  BRA `(.L_x_3087) ;  /* 0xffffff9800a87947 */ /* 0x000fea000383ffff */
.L_x_2875:
[----:B------:R-:W-:Y:S01]  /*20010*/  BSSY B0, `(.L_x_3088) ;  /* 0x0000006000007945 */ /* 0x000fe20003800000 */
[----:B------:R-:W-:Y:S01]  /*20020*/  PLOP3.LUT P6, PT, P6, PT, PT, 0x8, 0x0 ;  /* 0x000000000000781c */ /* 0x000fe200037ce170 */
[----:B------:R-:W-:-:S12]  /*20030*/  IMAD.MOV.U32 R15, RZ, RZ, -0x1 ;  /* 0xffffffffff0f7424 */ /* 0x000fd800078e00ff */
[----:B01----:R-:W-:Y:S05]  /*20040*/  WARPSYNC.COLLECTIVE R15, `(.L_x_3089) ;  /* 0x000000000f087348 */ /* 0x003fea0003c00000 */
[----:B------:R-:W-:Y:S01]  /*20050*/  VOTE.ANY R14, PT, P6 ;  /* 0x00000000000e7806 */ /* 0x000fe200030e0100 */
[----:B01----:R-:W-:Y:S06]  /*20060*/  ENDCOLLECTIVE ;  /* 0x000000000000791b */ /* 0x003fec0003800000 */
.L_x_3089:
[----:B------:R-:W-:Y:S05]  /*20070*/  BSYNC B0 ;  /* 0x0000000000007941 */ /* 0x000fea0003800000 */
.L_x_3088:
        /* <DEDUP_REMOVED lines=9> */
.L_x_3090:
[----:B------:R-:W-:Y:S01]  /*20110*/  IMAD.MOV.U32 R17, RZ, RZ, R14 ;  /* 0x000000ffff117224 */ /* 0x000fe200078e000e */
[----:B------:R-:W-:Y:S06]  /*20120*/  BRA `(.L_x_3091) ;  /* 0xffffff9800987947 */ /* 0x000fec000383ffff */
.L_x_2877:
[----:B------:R-:W-:Y:S01]  /*20130*/  BSSY B0, `(.L_x_3092) ;  /* 0x0000007000007945 */ /* 0x000fe20003800000 */
[----:B------:R-:W-:Y:S01]  /*20140*/  IMAD.MOV.U32 R13, RZ, RZ, R3 ;  /* 0x000000ffff0d7224 */ /* 0x000fe200078e0003 */
[----:B------:R-:W-:Y:S01]  /*20150*/  MOV R15, 0xffffffff ;  /* 0xffffffff000f7802 */ /* 0x000fe20000000f00 */
[----:B------:R-:W-:-:S07]  /*20160*/  IMAD.MOV.U32 R11, RZ, RZ, 0x1f ;  /* 0x0000001fff0b7424 */ /* 0x000fce00078e00ff */
[----:B0123--:R-:W-:Y:S05]  /*20170*/  WARPSYNC.COLLECTIVE R15, `(.L_x_3093) ;  /* 0x000000000f087348 */ /* 0x00ffea0003c00000 */
[----:B------:R4:W0:Y:S02]  /*20180*/  SHFL.IDX P6, R14, R13, R12, R11 ;  /* 0x0000000c0d0e7389 */ /* 0x00082400000c000b */
[----:B01234-:R-:W-:Y:S01]  /*20190*/  ENDCOLLECTIVE ;  /* 0x000000000000791b */ /* 0x01ffe20003800000 */
.L_x_3093:
[----:B------:R-:W-:Y:S05]  /*201a0*/  BSYNC B0 ;  /* 0x0000000000007941 */ /* 0x000fea0003800000 */
.L_x_3092:
[----:B------:R-:W-:Y:S01]  /*201b0*/  IMAD.MOV.U32 R5, RZ, RZ, R14 ;  /* 0x000000ffff057224 */ /* 0x000fe200078e000e */
[----:B------:R-:W-:Y:S06]  /*201c0*/  BRA `(.L_x_2876) ;  /* 0xffffff98008c7947 */ /* 0x000fec000383ffff */
.L_x_2881:
[----:B0-----:R0:W2:Y:S02]  /*201d0*/  SYNCS.PHASECHK.TRANS64.TRYWAIT P0, [R4+URZ+0x16820], R0 ;  /* 0x01682000040075a7 */ /* 0x0010a4000800017f */
[----:B--2---:R-:W-:Y:S05]  /*201e0*/  @!P0 NANOSLEEP.SYNCS 0x989680 ;  /* 0x009896800000895d */ /* 0x004fea0003900000 */
[----:B------:R-:W2:Y:S02]  /*201f0*/  @!P0 SYNCS.PHASECHK.TRANS64 P0, [R4+URZ+0x16820], R0 ;  /* 0x01682000040085a7 */ /* 0x000ea4000800007f */
[----:B--2---:R-:W-:Y:S05]  /*20200*/  @!P0 BRA `(.L_x_2881) ;  /* 0xfffffffc00f08947 */ /* 0x004fea000383ffff */
[----:B------:R-:W-:Y:S05]  /*20210*/  BRA `(.L_x_3094) ;  /* 0xffffffa000047947 */ /* 0x000fea000383ffff */
.L_x_2882:
[----:B------:R-:W2:Y:S01]  /*20220*/  S2R R2, SR_TID.X ;  /* 0x0000000000027919 */ /* 0x000ea20000002100 */
[----:B------:R-:W-:Y:S01]  /*20230*/  BSSY B0, `(.L_x_3095) ;  /* 0x000000a000007945 */ /* 0x000fe20003800000 */
[----:B------:R-:W-:Y:S02]  /*20240*/  IMAD.MOV.U32 R12, RZ, RZ, RZ ;  /* 0x000000ffff0c7224 */ /* 0x000fe400078e00ff */
[----:B------:R-:W-:Y:S02]  /*20250*/  IMAD.MOV.U32 R11, RZ, RZ, 0x1f ;  /* 0x0000001fff0b7424 */ /* 0x000fe400078e00ff */
[----:B------:R-:W-:Y:S01]  /*20260*/  IMAD.MOV.U32 R15, RZ, RZ, -0x1 ;  /* 0xffffffffff0f7424 */ /* 0x000fe200078e00ff */
[----:B--2---:R-:W-:-:S04]  /*20270*/  SHF.R.U32.HI R2, RZ, 0x5, R2 ;  /* 0x00000005ff027819 */ /* 0x004fc80000011602 */
[----:B------:R-:W-:-:S05]  /*20280*/  LOP3.LUT R2, R2, 0x3, RZ, 0xc0, !PT ;  /* 0x0000000302027812 */ /* 0x000fca00078ec0ff */
[----:B------:R-:W-:-:S07]  /*20290*/  IMAD.MOV.U32 R13, RZ, RZ, R2 ;  /* 0x000000ffff0d7224 */ /* 0x000fce00078e0002 */
[----:B01-3--:R-:W-:Y:S05]  /*202a0*/  WARPSYNC.COLLECTIVE R15, `(.L_x_3096) ;  /* 0x000000000f087348 */ /* 0x00bfea0003c00000 */
[----:B------:R2:W4:Y:S02]  /*202b0*/  SHFL.IDX P6, R14, R13, R12, R11 ;  /* 0x0000000c0d0e7389 */ /* 0x00052400000c000b */
[----:B01234-:R-:W-:Y:S01]  /*202c0*/  ENDCOLLECTIVE ;  /* 0x000000000000791b */ /* 0x01ffe20003800000 */
.L_x_3096:
[----:B------:R-:W-:Y:S05]  /*202d0*/  BSYNC B0 ;  /* 0x0000000000007941 */ /* 0x000fea0003800000 */
.L_x_3095:
[----:B------:R-:W-:Y:S05]  /*202e0*/  BRA `(.L_x_3097) ;  /* 0xffffff9c00ec7947 */ /* 0x000fea000383ffff */
.L_x_2883:
[----:B------:R-:W-:Y:S01]  /*202f0*/  BSSY B0, `(.L_x_3098) ;  /* 0x0000006000007945 */ /* 0x000fe20003800000 */
[----:B------:R-:W-:-:S07]  /*20300*/  IMAD.MOV.U32 R15, RZ, RZ, -0x1 ;  /* 0xffffffffff0f7424 */ /* 0x000fce00078e00ff */
[----:B01-3--:R-:W-:Y:S05]  /*20310*/  WARPSYNC.COLLECTIVE R15, `(.L_x_3099) ;  /* 0x000000000f0c7348 */ /* 0x00bfea0003c00000 */
[----:B------:R-:W-:Y:S02]  /*20320*/  ELECT P6, UR62, PT ;  /* 0x00000000003e782f */ /* 0x000fe400038c0000 */
[----:B------:R-:W-:Y:S01]  /*20330*/  MOV R14, UR62 ;  /* 0x0000003e000e7c02 */ /* 0x000fe20008000f00 */
[----:B01-3--:R-:W-:Y:S10]  /*20340*/  ENDCOLLECTIVE ;  /* 0x000000000000791b */ /* 0x00bff40003800000 */
.L_x_3099:
[----:B------:R-:W-:Y:S05]  /*20350*/  BSYNC B0 ;  /* 0x0000000000007941 */ /* 0x000fea0003800000 */
.L_x_3098:
[----:B------:R-:W-:Y:S05]  /*20360*/  BRA `(.L_x_3100) ;  /* 0xffffff9c00e07947 */ /* 0x000fea000383ffff */
.L_x_2885:
[----:B0-----:R0:W2:Y:S02]  /*20370*/  SYNCS.PHASECHK.TRANS64.TRYWAIT P1, [R5+URZ+0x16840], R0 ;  /* 0x01684000050075a7 */ /* 0x0010a4000802017f */
[----:B--2---:R-:W-:Y:S05]  /*20380*/  @!P1 NANOSLEEP.SYNCS 0x989680 ;  /* 0x009896800000995d */ /* 0x004fea0003900000 */
[----:B------:R-:W2:Y:S02]  /*20390*/  @!P1 SYNCS.PHASECHK.TRANS64 P1, [R5+URZ+0x16840], R0 ;  /* 0x01684000050095a7 */ /* 0x000ea4000802007f */
[----:B--2---:R-:W-:Y:S05]  /*203a0*/  @!P1 BRA `(.L_x_2885) ;  /* 0xfffffffc00f09947 */ /* 0x004fea000383ffff */
[----:B------:R-:W-:Y:S05]  /*203b0*/  BRA `(.L_x_3101) ;  /* 0xffffffa000007947 */ /* 0x000fea000383ffff */
.L_x_2887:
[----:B--2---:R2:W4:Y:S02]  /*203c0*/  SYNCS.PHASECHK.TRANS64.TRYWAIT P1, [R25+URZ+0x16840], R2 ;  /* 0x01684002190075a7 */ /* 0x004524000802017f */
[----:B----4-:R-:W-:Y:S05]  /*203d0*/  @!P1 NANOSLEEP.SYNCS 0x989680 ;  /* 0x009896800000995d */ /* 0x010fea0003900000 */
[----:B------:R-:W4:Y:S02]  /*203e0*/  @!P1 SYNCS.PHASECHK.TRANS64 P1, [R25+URZ+0x16840], R2 ;  /* 0x01684002190095a7 */ /* 0x000f24000802007f */
[----:B----4-:R-:W-:Y:S05]  /*203f0*/  @!P1 BRA `(.L_x_2887) ;  /* 0xfffffffc00f09947 */ /* 0x010fea000383ffff */
[----:B------:R-:W-:Y:S05]  /*20400*/  BRA `(.L_x_3102) ;  /* 0xffffffa0000c7947 */ /* 0x000fea000383ffff */
.L_x_2889:
[----:B----4-:R4:W0:Y:S02]  /*20410*/  SYNCS.PHASECHK.TRANS64.TRYWAIT P1, [R5+URZ+0x16860], R0 ;  /* 0x01686000050075a7 */ /* 0x010824000802017f */
[----:B0-----:R-:W-:Y:S05]  /*20420*/  @!P1 NANOSLEEP.SYNCS 0x989680 ;  /* 0x009896800000995d */ /* 0x001fea0003900000 */
[----:B------:R-:W0:Y:S02]  /*20430*/  @!P1 SYNCS.PHASECHK.TRANS64 P1, [R5+URZ+0x16860], R0 ;  /* 0x01686000050095a7 */ /* 0x000e24000802007f */
[----:B0-----:R-:W-:Y:S05]  /*20440*/  @!P1 BRA `(.L_x_2889) ;  /* 0xfffffffc00f09947 */ /* 0x001fea000383ffff */
[----:B------:R-:W-:Y:S05]  /*20450*/  BRA `(.L_x_3103) ;  /* 0xffffffa000087947 */ /* 0x000fea000383ffff */
.L_x_3104:
        /* <DEDUP_REMOVED lines=10> */
.L_x_3113:


//--------------------- .nv.global.init           --------------------------
	.section	.nv.global.init,"aw",@progbits
.nv.global.init:
	.type		$str$23,@object
	.size		$str$23,($str$24 - $str$23)
$str$23:
        /*0000*/ 	.byte	0x28, 0x61, 0x64, 0x64, 0x72, 0x65, 0x73, 0x73, 0x20, 0x26, 0x20, 0x6d, 0x61, 0x73, 0x6b, 0x29
        /*0010*/ 	.byte	0x20, 0x3d, 0x3d, 0x20, 0x30, 0x00
	.type		$str$24,@object
	.size		$str$24,(__unnamed_4 - $str$24)
$str$24:
        /*0016*/ 	.byte	0x2f, 0x74, 0x6d, 0x70, 0x2f, 0x6f, 0x73, 0x73, 0x5f, 0x6b, 0x65, 0x72, 0x6e, 0x65, 0x6c, 0x73
        /*0026*/ 	.byte	0x5f, 0x73, 0x72, 0x63, 0x2f, 0x66, 0x6c, 0x61, 0x73, 0x68, 0x5f, 0x61, 0x74, 0x74, 0x65, 0x6e
        /*0036*/ 	.byte	0x74, 0x69, 0x6f, 0x6e, 0x2f, 0x63, 0x73, 0x72, 0x63, 0x2f, 0x63, 0x75, 0x74, 0x6c, 0x61, 0x73
        /*0046*/ 	.byte	0x73, 0x2f, 0x69, 0x6e, 0x63, 0x6c, 0x75, 0x64, 0x65, 0x2f, 0x63, 0x75, 0x74, 0x65, 0x2f, 0x70
        /*0056*/ 	.byte	0x6f, 0x69, 0x6e, 0x74, 0x65, 0x72, 0x5f, 0x66, 0x6c, 0x61, 0x67, 0x67, 0x65, 0x64, 0x2e, 0x68
        /*0066*/ 	.byte	0x70, 0x70, 0x00
	.type		__unnamed_4,@object
	.size		__unnamed_4,(__unnamed_5 - __unnamed_4)
__unnamed_4:
        /* <DEDUP_REMOVED lines=24> */
        /*01e9*/ 	.byte	0x00
	.type		__unnamed_5,@object
	.size		__unnamed_5,(__unnamed_3 - __unnamed_5)
__unnamed_5:
        /* <DEDUP_REMOVED lines=24> */
        /*036a*/ 	.byte	0x3e, 0x20, 0x26, 0x5d, 0x00
	.type		__unnamed_3,@object
	.size		__unnamed_3,(__unnamed_2 - __unnamed_3)
__unnamed_3:
        /* <DEDUP_REMOVED lines=29> */
	.type		__unnamed_2,@object
	.size		__unnamed_2,(__unnamed_1 - __unnamed_2)
__unnamed_2:
        /* <DEDUP_REMOVED lines=29> */
	.type		__unnamed_1,@object
	.size		__unnamed_1,(.L_0 - __unnamed_1)
__unnamed_1:
        /* <DEDUP_REMOVED lines=28> */
        /*08c7*/ 	.byte	0x3c, 0x38, 0x31, 0x39, 0x32, 0x3e, 0x3e, 0x3e, 0x3e, 0x3e, 0x20, 0x26, 0x5d, 0x00
.L_0:


//--------------------- .nv.shared._ZN7cutlass13device_kernelIN5flash11enable_sm90INS1_16FlashAttnFwdSm90INS1_25CollectiveMainloopFwdSm90ILi2EN4cute5tupleIJNS5_1CILi1EEES8_S8_EEENS6_IJNS7_ILi192EEENS7_ILi128EEENS7_ILi64EEEEEELi64ENS_10bfloat16_tEfNS_4arch4Sm90ELb0ELb0ELb1ELb0ELb1ELb0ELb0ELb1ELb1ELb1ELb0ELb0EEENS1_21CollectiveEpilogueFwdINS6_IJSA_SC_SB_EEES9_SE_SG_Li384ELb0ELb1ELb0ELb0EEENS1_29StaticPersistentTileSchedulerILb0EEEEEEEEEvNT_6ParamsE --------------------------
	.section	.nv.shared._ZN7cutlass13device_kernelIN5flash11enable_sm90INS1_16FlashAttnFwdSm90INS1_25CollectiveMainloopFwdSm90ILi2EN4cute5tupleIJNS5_1CILi1EEES8_S8_EEENS6_IJNS7_ILi192EEENS7_ILi128EEENS7_ILi64EEEEEELi64ENS_10bfloat16_tEfNS_4arch4Sm90ELb0ELb0ELb1ELb0ELb1ELb0ELb0ELb1ELb1ELb1ELb0ELb0EEENS1_21CollectiveEpilogueFwdINS6_IJSA_SC_SB_EEES9_SE_SG_Li384ELb0ELb1ELb0ELb0EEENS1_29StaticPersistentTileSchedulerILb0EEEEEEEEEvNT_6ParamsE,"aw",@nobits
	.sectionflags	@""
	.align	16
	.zero		1024


//--------------------- .nv.shared.reserved.0     --------------------------
	.section	.nv.shared.reserved.0,"aw",@nobits
	.weak		__nv_reservedSMEM_offset_0_alias
	.size		__nv_reservedSMEM_offset_0_alias, 0, 0
	.other		__nv_reservedSMEM_offset_0_alias,@"STO_CUDA_RESERVED_SHARED STV_DEFAULT"
__nv_reservedSMEM_offset_0_alias:
	.zero		0


//--------------------- .nv.global                --------------------------
	.section	.nv.global,"aw",@nobits
.nv.global:
	.type		_ZN79_INTERNAL_d3be83cd_43_flash_fwd_hdim64_bf16_paged_softcap_sm90_cu_677d2eb9_31734cute1_E,@object
	.size		_ZN79_INTERNAL_d3be83cd_43_flash_fwd_hdim64_bf16_paged_softcap_sm90_cu_677d2eb9_31734cute1_E,(_ZN79_INTERNAL_d3be83cd_43_flash_fwd_hdim64_bf16_paged_softcap_sm90_cu_677d2eb9_31734cuda3std3__45__cpo6cbeginE - _ZN79_INTERNAL_d3be83cd_43_flash_fwd_hdim64_bf16_paged_softcap_sm90_cu_677d2eb9_31734cute1_E)
_ZN79_INTERNAL_d3be83cd_43_flash_fwd_hdim64_bf16_paged_softcap_sm90_cu_677d2eb9_31734cute1_E:
	.zero		1
	.type		_ZN79_INTERNAL_d3be83cd_43_flash_fwd_hdim64_bf16_paged_softcap_sm90_cu_677d2eb9_31734cuda3std3__45__cpo6cbeginE,@object
	.size		_ZN79_INTERNAL_d3be83cd_43_flash_fwd_hdim64_bf16_paged_softcap_sm90_cu_677d2eb9_31734cuda3std3__45__cpo6cbeginE,(_ZN79_INTERNAL_d3be83cd_43_flash_fwd_hdim64_bf16_paged_softcap_sm90_cu_677d2eb9_31734cuda3std3__48in_placeE - _ZN79_INTERNAL_d3be83cd_43_flash_fwd_hdim64_bf16_paged_softcap_sm90_cu_677d2eb9_31734cuda3std3__45__cpo6cbeginE)
_ZN79_INTERNAL_d3be83cd_43_flash_fwd_hdim64_bf16_paged_softcap_sm90_cu_677d2eb9_31734cuda3std3__45__cpo6cbeginE:
	.zero		1
	.type		_ZN79_INTERNAL_d3be83cd_43_flash_fwd_hdim64_bf16_paged_softcap_sm90_cu_677d2eb9_31734cuda3std3__48in_placeE,@object
	.size		_ZN79_INTERNAL_d3be83cd_43_flash_fwd_hdim64_bf16_paged_softcap_sm90_cu_677d2eb9_31734cuda3std3__48in_placeE,(_ZN79_INTERNAL_d3be83cd_43_flash_fwd_hdim64_bf16_paged_softcap_sm90_cu_677d2eb9_31734cuda3std6ranges3__45__cpo9iter_moveE - _ZN79_INTERNAL_d3be83cd_43_flash_fwd_hdim64_bf16_paged_softcap_sm90_cu_677d2eb9_31734cuda3std3__48in_placeE)
_ZN79_INTERNAL_d3be83cd_43_flash_fwd_hdim64_bf16_paged_softcap_sm90_cu_677d2eb9_31734cuda3std3__48in_placeE:
	.zero		1
	.type		_ZN79_INTERNAL_d3be83cd_43_flash_fwd_hdim64_bf16_paged_softcap_sm90_cu_677d2eb9_31734cuda3std6ranges3__45__cpo9iter_moveE,@object
	.size		_ZN79_INTERNAL_d3be83cd_43_flash_fwd_hdim64_bf16_paged_softcap_sm90_cu_677d2eb9_31734cuda3std6ranges3__45__cpo9iter_moveE,(_ZN79_INTERNAL_d3be83cd_43_flash_fwd_hdim64_bf16_paged_softcap_sm90_cu_677d2eb9_31734cuda3std3__45__cpo5beginE - _ZN79_INTERNAL_d3be83cd_43_flash_fwd_hdim64_bf16_paged_softcap_sm90_cu_677d2eb9_31734cuda3std6ranges3__45__cpo9iter_moveE)
_ZN79_INTERNAL_d3be83cd_43_flash_fwd_hdim64_bf16_paged_softcap_sm90_cu_677d2eb9_31734cuda3std6ranges3__45__cpo9iter_moveE:
	.zero		1
	.type		_ZN79_INTERNAL_d3be83cd_43_flash_fwd_hdim64_bf16_paged_softcap_sm90_cu_677d2eb9_31734cuda3std3__45__cpo5beginE,@object
	.size		_ZN79_INTERNAL_d3be83cd_43_flash_fwd_hdim64_bf16_paged_softcap_sm90_cu_677d2eb9_31734cuda3std3__45__cpo5beginE,(_ZN79_INTERNAL_d3be83cd_43_flash_fwd_hdim64_bf16_paged_softcap_sm90_cu_677d2eb9_31734cuda3std3__481_GLOBAL__N__d3be83cd_43_flash_fwd_hdim64_bf16_paged_softcap_sm90_cu_677d2eb9_31736ignoreE - _ZN79_INTERNAL_d3be83cd_43_flash_fwd_hdim64_bf16_paged_softcap_sm90_cu_677d2eb9_31734cuda3std3__45__cpo5beginE)
_ZN79_INTERNAL_d3be83cd_43_flash_fwd_hdim64_bf16_paged_softcap_sm90_cu_677d2eb9_31734cuda3std3__45__cpo5beginE:
	.zero		1
	.type		_ZN79_INTERNAL_d3be83cd_43_flash_fwd_hdim64_bf16_paged_softcap_sm90_cu_677d2eb9_31734cuda3std3__481_GLOBAL__N__d3be83cd_43_flash_fwd_hdim64_bf16_paged_softcap_sm90_cu_677d2eb9_31736ignoreE,@object
	.size		_ZN79_INTERNAL_d3be83cd_43_flash_fwd_hdim64_bf16_paged_softcap_sm90_cu_677d2eb9_31734cuda3std3__481_GLOBAL__N__d3be83cd_43_flash_fwd_hdim64_bf16_paged_softcap_sm90_cu_677d2eb9_31736ignoreE,(_ZN79_INTERNAL_d3be83cd_43_flash_fwd_hdim64_bf16_paged_softcap_sm90_cu_677d2eb9_31734cute7productE - _ZN79_INTERNAL_d3be83cd_43_flash_fwd_hdim64_bf16_paged_softcap_sm90_cu_677d2eb9_31734cuda3std3__481_GLOBAL__N__d3be83cd_43_flash_fwd_hdim64_bf16_paged_softcap_sm90_cu_677d2eb9_31736ignoreE)
_ZN79_INTERNAL_d3be83cd_43_flash_fwd_hdim64_bf16_paged_softcap_sm90_cu_677d2eb9_31734cuda3std3__481_GLOBAL__N__d3be83cd_43_flash_fwd_hdim64_bf16_paged_softcap_sm90_cu_677d2eb9_31736ignoreE:
	.zero		1
	.type		_ZN79_INTERNAL_d3be83cd_43_flash_fwd_hdim64_bf16_paged_softcap_sm90_cu_677d2eb9_31734cute7productE,@object
	.size		_ZN79_INTERNAL_d3be83cd_43_flash_fwd_hdim64_bf16_paged_softcap_sm90_cu_677d2eb9_31734cute7productE,(_ZN79_INTERNAL_d3be83cd_43_flash_fwd_hdim64_bf16_paged_softcap_sm90_cu_677d2eb9_31734cuda3std3__45__cpo3endE - _ZN79_INTERNAL_d3be83cd_43_flash_fwd_hdim64_bf16_paged_softcap_sm90_cu_677d2eb9_31734cute7productE)
_ZN79_INTERNAL_d3be83cd_43_flash_fwd_hdim64_bf16_paged_softcap_sm90_cu_677d2eb9_31734cute7productE:
	.zero		1
	.type		_ZN79_INTERNAL_d3be83cd_43_flash_fwd_hdim64_bf16_paged_softcap_sm90_cu_677d2eb9_31734cuda3std3__45__cpo3endE,@object
	.size		_ZN79_INTERNAL_d3be83cd_43_flash_fwd_hdim64_bf16_paged_softcap_sm90_cu_677d2eb9_31734cuda3std3__45__cpo3endE,(_ZN79_INTERNAL_d3be83cd_43_flash_fwd_hdim64_bf16_paged_softcap_sm90_cu_677d2eb9_31734cuda3std3__419piecewise_constructE - _ZN79_INTERNAL_d3be83cd_43_flash_fwd_hdim64_bf16_paged_softcap_sm90_cu_677d2eb9_31734cuda3std3__45__cpo3endE)
_ZN79_INTERNAL_d3be83cd_43_flash_fwd_hdim64_bf16_paged_softcap_sm90_cu_677d2eb9_31734cuda3std3__45__cpo3endE:
	.zero		1
	.type		_ZN79_INTERNAL_d3be83cd_43_flash_fwd_hdim64_bf16_paged_softcap_sm90_cu_677d2eb9_31734cuda3std3__419piecewise_constructE,@object
	.size		_ZN79_INTERNAL_d3be83cd_43_flash_fwd_hdim64_bf16_paged_softcap_sm90_cu_677d2eb9_31734cuda3std3__419piecewise_constructE,(_ZN79_INTERNAL_d3be83cd_43_flash_fwd_hdim64_bf16_paged_softcap_sm90_cu_677d2eb9_31734cuda3std3__45__cpo4cendE - _ZN79_INTERNAL_d3be83cd_43_flash_fwd_hdim64_bf16_paged_softcap_sm90_cu_677d2eb9_31734cuda3std3__419piecewise_constructE)
_ZN79_INTERNAL_d3be83cd_43_flash_fwd_hdim64_bf16_paged_softcap_sm90_cu_677d2eb9_31734cuda3std3__419piecewise_constructE:
	.zero		1
	.type		_ZN79_INTERNAL_d3be83cd_43_flash_fwd_hdim64_bf16_paged_softcap_sm90_cu_677d2eb9_31734cuda3std3__45__cpo4cendE,@object
	.size		_ZN79_INTERNAL_d3be83cd_43_flash_fwd_hdim64_bf16_paged_softcap_sm90_cu_677d2eb9_31734cuda3std3__45__cpo4cendE,(_ZN79_INTERNAL_d3be83cd_43_flash_fwd_hdim64_bf16_paged_softcap_sm90_cu_677d2eb9_31734cuda3std6ranges3__45__cpo4swapE - _ZN79_INTERNAL_d3be83cd_43_flash_fwd_hdim64_bf16_paged_softcap_sm90_cu_677d2eb9_31734cuda3std3__45__cpo4cendE)
_ZN79_INTERNAL_d3be83cd_43_flash_fwd_hdim64_bf16_paged_softcap_sm90_cu_677d2eb9_31734cuda3std3__45__cpo4cendE:
	.zero		1
	.type		_ZN79_INTERNAL_d3be83cd_43_flash_fwd_hdim64_bf16_paged_softcap_sm90_cu_677d2eb9_31734cuda3std6ranges3__45__cpo4swapE,@object
	.size		_ZN79_INTERNAL_d3be83cd_43_flash_fwd_hdim64_bf16_paged_softcap_sm90_cu_677d2eb9_31734cuda3std6ranges3__45__cpo4swapE,(.L_12 - _ZN79_INTERNAL_d3be83cd_43_flash_fwd_hdim64_bf16_paged_softcap_sm90_cu_677d2eb9_31734cuda3std6ranges3__45__cpo4swapE)
_ZN79_INTERNAL_d3be83cd_43_flash_fwd_hdim64_bf16_paged_softcap_sm90_cu_677d2eb9_31734cuda3std6ranges3__45__cpo4swapE:
	.zero		1
.L_12:


//--------------------- .nv.shared._ZN7cutlass13device_kernelIN5flash11enable_sm90INS1_16FlashAttnFwdSm90INS1_25CollectiveMainloopFwdSm90ILi2EN4cute5tupleIJNS5_1CILi1EEES8_S8_EEENS6_IJNS7_ILi192EEENS7_ILi128EEENS7_ILi64EEEEEELi64ENS_10bfloat16_tEfNS_4arch4Sm90ELb0ELb0ELb1ELb1ELb1ELb0ELb0ELb1ELb1ELb1ELb0ELb0EEENS1_21CollectiveEpilogueFwdINS6_IJSA_SC_SB_EEES9_SE_SG_Li384ELb1ELb1ELb0ELb0EEENS1_36VarlenDynamicPersistentTileSchedulerILi192ELi128ELi384ELi128ELb0ELb1ELb1ELb0ELb1ELb1EEEEEEEEEvNT_6ParamsE --------------------------
	.section	.nv.shared._ZN7cutlass13device_kernelIN5flash11enable_sm90INS1_16FlashAttnFwdSm90INS1_25CollectiveMainloopFwdSm90ILi2EN4cute5tupleIJNS5_1CILi1EEES8_S8_EEENS6_IJNS7_ILi192EEENS7_ILi128EEENS7_ILi64EEEEEELi64ENS_10bfloat16_tEfNS_4arch4Sm90ELb0ELb0ELb1ELb1ELb1ELb0ELb0ELb1ELb1ELb1ELb0ELb0EEENS1_21CollectiveEpilogueFwdINS6_IJSA_SC_SB_EEES9_SE_SG_Li384ELb1ELb1ELb0ELb0EEENS1_36VarlenDynamicPersistentTileSchedulerILi192ELi128ELi384ELi128ELb0ELb1ELb1ELb0ELb1ELb1EEEEEEEEEvNT_6ParamsE,"aw",@nobits
	.sectionflags	@""
	.align	16
	.zero		1024


//--------------------- .nv.shared._ZN7cutlass13device_kernelIN5flash11enable_sm90INS1_16FlashAttnFwdSm90INS1_25CollectiveMainloopFwdSm90ILi2EN4cute5tupleIJNS5_1CILi1EEES8_S8_EEENS6_IJNS7_ILi192EEENS7_ILi128EEENS7_ILi64EEEEEELi64ENS_10bfloat16_tEfNS_4arch4Sm90ELb0ELb0ELb1ELb1ELb1ELb1ELb0ELb1ELb1ELb1ELb0ELb0EEENS1_21CollectiveEpilogueFwdINS6_IJSA_SC_SB_EEES9_SE_SG_Li384ELb1ELb1ELb0ELb0EEENS1_36VarlenDynamicPersistentTileSchedulerILi192ELi128ELi384ELi128ELb0ELb1ELb1ELb0ELb1ELb1EEEEEEEEEvNT_6ParamsE --------------------------
	.section	.nv.shared._ZN7cutlass13device_kernelIN5flash11enable_sm90INS1_16FlashAttnFwdSm90INS1_25CollectiveMainloopFwdSm90ILi2EN4cute5tupleIJNS5_1CILi1EEES8_S8_EEENS6_IJNS7_ILi192EEENS7_ILi128EEENS7_ILi64EEEEEELi64ENS_10bfloat16_tEfNS_4arch4Sm90ELb0ELb0ELb1ELb1ELb1ELb1ELb0ELb1ELb1ELb1ELb0ELb0EEENS1_21CollectiveEpilogueFwdINS6_IJSA_SC_SB_EEES9_SE_SG_Li384ELb1ELb1ELb0ELb0EEENS1_36VarlenDynamicPersistentTileSchedulerILi192ELi128ELi384ELi128ELb0ELb1ELb1ELb0ELb1ELb1EEEEEEEEEvNT_6ParamsE,"aw",@nobits
	.sectionflags	@""
	.align	16
	.zero		1024


//--------------------- .nv.shared._ZN7cutlass13device_kernelIN5flash11enable_sm90INS1_16FlashAttnFwdSm90INS1_25CollectiveMainloopFwdSm90ILi2EN4cute5tupleIJNS5_1CILi1EEES8_S8_EEENS6_IJNS7_ILi192EEENS7_ILi128EEENS7_ILi64EEEEEELi64ENS_10bfloat16_tEfNS_4arch4Sm90ELb0ELb1ELb1ELb0ELb1ELb0ELb0ELb1ELb1ELb1ELb0ELb0EEENS1_21CollectiveEpilogueFwdINS6_IJSA_SC_SB_EEES9_SE_SG_Li384ELb0ELb1ELb0ELb0EEENS1_30DynamicPersistentTileSchedulerILi384ELi128ELb0ELb1ELb1EEEEEEEEEvNT_6ParamsE --------------------------
	.section	.nv.shared._ZN7cutlass13device_kernelIN5flash11enable_sm90INS1_16FlashAttnFwdSm90INS1_25CollectiveMainloopFwdSm90ILi2EN4cute5tupleIJNS5_1CILi1EEES8_S8_EEENS6_IJNS7_ILi192EEENS7_ILi128EEENS7_ILi64EEEEEELi64ENS_10bfloat16_tEfNS_4arch4Sm90ELb0ELb1ELb1ELb0ELb1ELb0ELb0ELb1ELb1ELb1ELb0ELb0EEENS1_21CollectiveEpilogueFwdINS6_IJSA_SC_SB_EEES9_SE_SG_Li384ELb0ELb1ELb0ELb0EEENS1_30DynamicPersistentTileSchedulerILi384ELi128ELb0ELb1ELb1EEEEEEEEEvNT_6ParamsE,"aw",@nobits
	.sectionflags	@""
	.align	16
	.zero		1024


//--------------------- .nv.shared._ZN7cutlass13device_kernelIN5flash11enable_sm90INS1_16FlashAttnFwdSm90INS1_25CollectiveMainloopFwdSm90ILi2EN4cute5tupleIJNS5_1CILi1EEES8_S8_EEENS6_IJNS7_ILi192EEENS7_ILi128EEENS7_ILi64EEEEEELi64ENS_10bfloat16_tEfNS_4arch4Sm90ELb0ELb1ELb1ELb1ELb1ELb0ELb0ELb1ELb1ELb1ELb0ELb0EEENS1_21CollectiveEpilogueFwdINS6_IJSA_SC_SB_EEES9_SE_SG_Li384ELb1ELb1ELb0ELb0EEENS1_36VarlenDynamicPersistentTileSchedulerILi192ELi128ELi384ELi128ELb0ELb1ELb1ELb1ELb0ELb1EEEEEEEEEvNT_6ParamsE --------------------------
	.section	.nv.shared._ZN7cutlass13device_kernelIN5flash11enable_sm90INS1_16FlashAttnFwdSm90INS1_25CollectiveMainloopFwdSm90ILi2EN4cute5tupleIJNS5_1CILi1EEES8_S8_EEENS6_IJNS7_ILi192EEENS7_ILi128EEENS7_ILi64EEEEEELi64ENS_10bfloat16_tEfNS_4arch4Sm90ELb0ELb1ELb1ELb1ELb1ELb0ELb0ELb1ELb1ELb1ELb0ELb0EEENS1_21CollectiveEpilogueFwdINS6_IJSA_SC_SB_EEES9_SE_SG_Li384ELb1ELb1ELb0ELb0EEENS1_36VarlenDynamicPersistentTileSchedulerILi192ELi128ELi384ELi128ELb0ELb1ELb1ELb1ELb0ELb1EEEEEEEEEvNT_6ParamsE,"aw",@nobits
	.sectionflags	@""
	.align	16
	.zero		1024


//--------------------- .nv.shared._ZN7cutlass13device_kernelIN5flash11enable_sm90INS1_16FlashAttnFwdSm90INS1_25CollectiveMainloopFwdSm90ILi2EN4cute5tupleIJNS5_1CILi1EEES8_S8_EEENS6_IJNS7_ILi192EEENS7_ILi128EEENS7_ILi64EEEEEELi64ENS_10bfloat16_tEfNS_4arch4Sm90ELb0ELb1ELb1ELb1ELb1ELb1ELb0ELb1ELb1ELb1ELb0ELb0EEENS1_21CollectiveEpilogueFwdINS6_IJSA_SC_SB_EEES9_SE_SG_Li384ELb1ELb1ELb0ELb0EEENS1_36VarlenDynamicPersistentTileSchedulerILi192ELi128ELi384ELi128ELb0ELb1ELb1ELb1ELb0ELb1EEEEEEEEEvNT_6ParamsE --------------------------
	.section	.nv.shared._ZN7cutlass13device_kernelIN5flash11enable_sm90INS1_16FlashAttnFwdSm90INS1_25CollectiveMainloopFwdSm90ILi2EN4cute5tupleIJNS5_1CILi1EEES8_S8_EEENS6_IJNS7_ILi192EEENS7_ILi128EEENS7_ILi64EEEEEELi64ENS_10bfloat16_tEfNS_4arch4Sm90ELb0ELb1ELb1ELb1ELb1ELb1ELb0ELb1ELb1ELb1ELb0ELb0EEENS1_21CollectiveEpilogueFwdINS6_IJSA_SC_SB_EEES9_SE_SG_Li384ELb1ELb1ELb0ELb0EEENS1_36VarlenDynamicPersistentTileSchedulerILi192ELi128ELi384ELi128ELb0ELb1ELb1ELb1ELb0ELb1EEEEEEEEEvNT_6ParamsE,"aw",@nobits
	.sectionflags	@""
	.align	16
	.zero		1024


//--------------------- .nv.shared._ZN7cutlass13device_kernelIN5flash11enable_sm90INS1_16FlashAttnFwdSm90INS1_25CollectiveMainloopFwdSm90ILi2EN4cute5tupleIJNS5_1CILi1EEES8_S8_EEENS6_IJNS7_ILi192EEENS7_ILi128EEENS7_ILi64EEEEEELi64ENS_10bfloat16_tEfNS_4arch4Sm90ELb1ELb0ELb1ELb0ELb1ELb0ELb0ELb1ELb1ELb1ELb0ELb0EEENS1_21CollectiveEpilogueFwdINS6_IJSA_SC_SB_EEES9_SE_SG_Li384ELb0ELb1ELb0ELb0EEENS1_30DynamicPersistentTileSchedulerILi384ELi128ELb0ELb1ELb1EEEEEEEEEvNT_6ParamsE --------------------------
	.section	.nv.shared._ZN7cutlass13device_kernelIN5flash11enable_sm90INS1_16FlashAttnFwdSm90INS1_25CollectiveMainloopFwdSm90ILi2EN4cute5tupleIJNS5_1CILi1EEES8_S8_EEENS6_IJNS7_ILi192EEENS7_ILi128EEENS7_ILi64EEEEEELi64ENS_10bfloat16_tEfNS_4arch4Sm90ELb1ELb0ELb1ELb0ELb1ELb0ELb0ELb1ELb1ELb1ELb0ELb0EEENS1_21CollectiveEpilogueFwdINS6_IJSA_SC_SB_EEES9_SE_SG_Li384ELb0ELb1ELb0ELb0EEENS1_30DynamicPersistentTileSchedulerILi384ELi128ELb0ELb1ELb1EEEEEEEEEvNT_6ParamsE,"aw",@nobits
	.sectionflags	@""
	.align	16
	.zero		1024


//--------------------- .nv.shared._ZN7cutlass13device_kernelIN5flash11enable_sm90INS1_16FlashAttnFwdSm90INS1_25CollectiveMainloopFwdSm90ILi2EN4cute5tupleIJNS5_1CILi1EEES8_S8_EEENS6_IJNS7_ILi192EEENS7_ILi128EEENS7_ILi64EEEEEELi64ENS_10bfloat16_tEfNS_4arch4Sm90ELb1ELb0ELb1ELb1ELb1ELb0ELb0ELb1ELb1ELb1ELb0ELb0EEENS1_21CollectiveEpilogueFwdINS6_IJSA_SC_SB_EEES9_SE_SG_Li384ELb1ELb1ELb0ELb0EEENS1_36VarlenDynamicPersistentTileSchedulerILi192ELi128ELi384ELi128ELb0ELb1ELb1ELb1ELb1ELb1EEEEEEEEEvNT_6ParamsE --------------------------
	.section	.nv.shared._ZN7cutlass13device_kernelIN5flash11enable_sm90INS1_16FlashAttnFwdSm90INS1_25CollectiveMainloopFwdSm90ILi2EN4cute5tupleIJNS5_1CILi1EEES8_S8_EEENS6_IJNS7_ILi192EEENS7_ILi128EEENS7_ILi64EEEEEELi64ENS_10bfloat16_tEfNS_4arch4Sm90ELb1ELb0ELb1ELb1ELb1ELb0ELb0ELb1ELb1ELb1ELb0ELb0EEENS1_21CollectiveEpilogueFwdINS6_IJSA_SC_SB_EEES9_SE_SG_Li384ELb1ELb1ELb0ELb0EEENS1_36VarlenDynamicPersistentTileSchedulerILi192ELi128ELi384ELi128ELb0ELb1ELb1ELb1ELb1ELb1EEEEEEEEEvNT_6ParamsE,"aw",@nobits
	.sectionflags	@""
	.align	16
	.zero		1024


//--------------------- .nv.shared._ZN7cutlass13device_kernelIN5flash11enable_sm90INS1_16FlashAttnFwdSm90INS1_25CollectiveMainloopFwdSm90ILi2EN4cute5tupleIJNS5_1CILi1EEES8_S8_EEENS6_IJNS7_ILi192EEENS7_ILi128EEENS7_ILi64EEEEEELi64ENS_10bfloat16_tEfNS_4arch4Sm90ELb1ELb0ELb1ELb1ELb1ELb1ELb0ELb1ELb1ELb1ELb0ELb0EEENS1_21CollectiveEpilogueFwdINS6_IJSA_SC_SB_EEES9_SE_SG_Li384ELb1ELb1ELb0ELb0EEENS1_36VarlenDynamicPersistentTileSchedulerILi192ELi128ELi384ELi128ELb0ELb1ELb1ELb1ELb1ELb1EEEEEEEEEvNT_6ParamsE --------------------------
	.section	.nv.shared._ZN7cutlass13device_kernelIN5flash11enable_sm90INS1_16FlashAttnFwdSm90INS1_25CollectiveMainloopFwdSm90ILi2EN4cute5tupleIJNS5_1CILi1EEES8_S8_EEENS6_IJNS7_ILi192EEENS7_ILi128EEENS7_ILi64EEEEEELi64ENS_10bfloat16_tEfNS_4arch4Sm90ELb1ELb0ELb1ELb1ELb1ELb1ELb0ELb1ELb1ELb1ELb0ELb0EEENS1_21CollectiveEpilogueFwdINS6_IJSA_SC_SB_EEES9_SE_SG_Li384ELb1ELb1ELb0ELb0EEENS1_36VarlenDynamicPersistentTileSchedulerILi192ELi128ELi384ELi128ELb0ELb1ELb1ELb1ELb1ELb1EEEEEEEEEvNT_6ParamsE,"aw",@nobits
	.sectionflags	@""
	.align	16
	.zero		1024


//--------------------- .nv.constant0._ZN7cutlass13device_kernelIN5flash11enable_sm90INS1_16FlashAttnFwdSm90INS1_25CollectiveMainloopFwdSm90ILi2EN4cute5tupleIJNS5_1CILi1EEES8_S8_EEENS6_IJNS7_ILi192EEENS7_ILi128EEENS7_ILi64EEEEEELi64ENS_10bfloat16_tEfNS_4arch4Sm90ELb0ELb0ELb1ELb0ELb1ELb0ELb0ELb1ELb1ELb1ELb0ELb0EEENS1_21CollectiveEpilogueFwdINS6_IJSA_SC_SB_EEES9_SE_SG_Li384ELb0ELb1ELb0ELb0EEENS1_29StaticPersistentTileSchedulerILb0EEEEEEEEEvNT_6ParamsE --------------------------
	.section	.nv.constant0._ZN7cutlass13device_kernelIN5flash11enable_sm90INS1_16FlashAttnFwdSm90INS1_25CollectiveMainloopFwdSm90ILi2EN4cute5tupleIJNS5_1CILi1EEES8_S8_EEENS6_IJNS7_ILi192EEENS7_ILi128EEENS7_ILi64EEEEEELi64ENS_10bfloat16_tEfNS_4arch4Sm90ELb0ELb0ELb1ELb0ELb1ELb0ELb0ELb1ELb1ELb1ELb0ELb0EEENS1_21CollectiveEpilogueFwdINS6_IJSA_SC_SB_EEES9_SE_SG_Li384ELb0ELb1ELb0ELb0EEENS1_29StaticPersistentTileSchedulerILb0EEEEEEEEEvNT_6ParamsE,"a",@progbits
	.sectionflags	@""
	.align	4
.nv.constant0._ZN7cutlass13device_kernelIN5flash11enable_sm90INS1_16FlashAttnFwdSm90INS1_25CollectiveMainloopFwdSm90ILi2EN4cute5tupleIJNS5_1CILi1EEES8_S8_EEENS6_IJNS7_ILi192EEENS7_ILi128EEENS7_ILi64EEEEEELi64ENS_10bfloat16_tEfNS_4arch4Sm90ELb0ELb0ELb1ELb0ELb1ELb0ELb0ELb1ELb1ELb1ELb0ELb0EEENS1_21CollectiveEpilogueFwdINS6_IJSA_SC_SB_EEES9_SE_SG_Li384ELb0ELb1ELb0ELb0EEENS1_29StaticPersistentTileSchedulerILb0EEEEEEEEEvNT_6ParamsE:
	.zero		3200


//--------------------- .nv.constant0._ZN7cutlass13device_kernelIN5flash11enable_sm90INS1_16FlashAttnFwdSm90INS1_25CollectiveMainloopFwdSm90ILi2EN4cute5tupleIJNS5_1CILi1EEES8_S8_EEENS6_IJNS7_ILi192EEENS7_ILi128EEENS7_ILi64EEEEEELi64ENS_10bfloat16_tEfNS_4arch4Sm90ELb0ELb0ELb1ELb1ELb1ELb0ELb0ELb1ELb1ELb1ELb0ELb0EEENS1_21CollectiveEpilogueFwdINS6_IJSA_SC_SB_EEES9_SE_SG_Li384ELb1ELb1ELb0ELb0EEENS1_36VarlenDynamicPersistentTileSchedulerILi192ELi128ELi384ELi128ELb0ELb1ELb1ELb0ELb1ELb1EEEEEEEEEvNT_6ParamsE --------------------------
	.section	.nv.constant0._ZN7cutlass13device_kernelIN5flash11enable_sm90INS1_16FlashAttnFwdSm90INS1_25CollectiveMainloopFwdSm90ILi2EN4cute5tupleIJNS5_1CILi1EEES8_S8_EEENS6_IJNS7_ILi192EEENS7_ILi128EEENS7_ILi64EEEEEELi64ENS_10bfloat16_tEfNS_4arch4Sm90ELb0ELb0ELb1ELb1ELb1ELb0ELb0ELb1ELb1ELb1ELb0ELb0EEENS1_21CollectiveEpilogueFwdINS6_IJSA_SC_SB_EEES9_SE_SG_Li384ELb1ELb1ELb0ELb0EEENS1_36VarlenDynamicPersistentTileSchedulerILi192ELi128ELi384ELi128ELb0ELb1ELb1ELb0ELb1ELb1EEEEEEEEEvNT_6ParamsE,"a",@progbits
	.sectionflags	@""
	.align	4
.nv.constant0._ZN7cutlass13device_kernelIN5flash11enable_sm90INS1_16FlashAttnFwdSm90INS1_25CollectiveMainloopFwdSm90ILi2EN4cute5tupleIJNS5_1CILi1EEES8_S8_EEENS6_IJNS7_ILi192EEENS7_ILi128EEENS7_ILi64EEEEEELi64ENS_10bfloat16_tEfNS_4arch4Sm90ELb0ELb0ELb1ELb1ELb1ELb0ELb0ELb1ELb1ELb1ELb0ELb0EEENS1_21CollectiveEpilogueFwdINS6_IJSA_SC_SB_EEES9_SE_SG_Li384ELb1ELb1ELb0ELb0EEENS1_36VarlenDynamicPersistentTileSchedulerILi192ELi128ELi384ELi128ELb0ELb1ELb1ELb0ELb1ELb1EEEEEEEEEvNT_6ParamsE:
	.zero		3328


//--------------------- .nv.constant0._ZN7cutlass13device_kernelIN5flash11enable_sm90INS1_16FlashAttnFwdSm90INS1_25CollectiveMainloopFwdSm90ILi2EN4cute5tupleIJNS5_1CILi1EEES8_S8_EEENS6_IJNS7_ILi192EEENS7_ILi128EEENS7_ILi64EEEEEELi64ENS_10bfloat16_tEfNS_4arch4Sm90ELb0ELb0ELb1ELb1ELb1ELb1ELb0ELb1ELb1ELb1ELb0ELb0EEENS1_21CollectiveEpilogueFwdINS6_IJSA_SC_SB_EEES9_SE_SG_Li384ELb1ELb1ELb0ELb0EEENS1_36VarlenDynamicPersistentTileSchedulerILi192ELi128ELi384ELi128ELb0ELb1ELb1ELb0ELb1ELb1EEEEEEEEEvNT_6ParamsE --------------------------
	.section	.nv.constant0._ZN7cutlass13device_kernelIN5flash11enable_sm90INS1_16FlashAttnFwdSm90INS1_25CollectiveMainloopFwdSm90ILi2EN4cute5tupleIJNS5_1CILi1EEES8_S8_EEENS6_IJNS7_ILi192EEENS7_ILi128EEENS7_ILi64EEEEEELi64ENS_10bfloat16_tEfNS_4arch4Sm90ELb0ELb0ELb1ELb1ELb1ELb1ELb0ELb1ELb1ELb1ELb0ELb0EEENS1_21CollectiveEpilogueFwdINS6_IJSA_SC_SB_EEES9_SE_SG_Li384ELb1ELb1ELb0ELb0EEENS1_36VarlenDynamicPersistentTileSchedulerILi192ELi128ELi384ELi128ELb0ELb1ELb1ELb0ELb1ELb1EEEEEEEEEvNT_6ParamsE,"a",@progbits
	.sectionflags	@""
	.align	4
.nv.constant0._ZN7cutlass13device_kernelIN5flash11enable_sm90INS1_16FlashAttnFwdSm90INS1_25CollectiveMainloopFwdSm90ILi2EN4cute5tupleIJNS5_1CILi1EEES8_S8_EEENS6_IJNS7_ILi192EEENS7_ILi128EEENS7_ILi64EEEEEELi64ENS_10bfloat16_tEfNS_4arch4Sm90ELb0ELb0ELb1ELb1ELb1ELb1ELb0ELb1ELb1ELb1ELb0ELb0EEENS1_21CollectiveEpilogueFwdINS6_IJSA_SC_SB_EEES9_SE_SG_Li384ELb1ELb1ELb0ELb0EEENS1_36VarlenDynamicPersistentTileSchedulerILi192ELi128ELi384ELi128ELb0ELb1ELb1ELb0ELb1ELb1EEEEEEEEEvNT_6ParamsE:
	.zero		3328


//--------------------- .nv.constant0._ZN7cutlass13device_kernelIN5flash11enable_sm90INS1_16FlashAttnFwdSm90INS1_25CollectiveMainloopFwdSm90ILi2EN4cute5tupleIJNS5_1CILi1EEES8_S8_EEENS6_IJNS7_ILi192EEENS7_ILi128EEENS7_ILi64EEEEEELi64ENS_10bfloat16_tEfNS_4arch4Sm90ELb0ELb1ELb1ELb0ELb1ELb0ELb0ELb1ELb1ELb1ELb0ELb0EEENS1_21CollectiveEpilogueFwdINS6_IJSA_SC_SB_EEES9_SE_SG_Li384ELb0ELb1ELb0ELb0EEENS1_30DynamicPersistentTileSchedulerILi384ELi128ELb0ELb1ELb1EEEEEEEEEvNT_6ParamsE --------------------------
	.section	.nv.constant0._ZN7cutlass13device_kernelIN5flash11enable_sm90INS1_16FlashAttnFwdSm90INS1_25CollectiveMainloopFwdSm90ILi2EN4cute5tupleIJNS5_1CILi1EEES8_S8_EEENS6_IJNS7_ILi192EEENS7_ILi128EEENS7_ILi64EEEEEELi64ENS_10bfloat16_tEfNS_4arch4Sm90ELb0ELb1ELb1ELb0ELb1ELb0ELb0ELb1ELb1ELb1ELb0ELb0EEENS1_21CollectiveEpilogueFwdINS6_IJSA_SC_SB_EEES9_SE_SG_Li384ELb0ELb1ELb0ELb0EEENS1_30DynamicPersistentTileSchedulerILi384ELi128ELb0ELb1ELb1EEEEEEEEEvNT_6ParamsE,"a",@progbits
	.sectionflags	@""
	.align	4
.nv.constant0._ZN7cutlass13device_kernelIN5flash11enable_sm90INS1_16FlashAttnFwdSm90INS1_25CollectiveMainloopFwdSm90ILi2EN4cute5tupleIJNS5_1CILi1EEES8_S8_EEENS6_IJNS7_ILi192EEENS7_ILi128EEENS7_ILi64EEEEEELi64ENS_10bfloat16_tEfNS_4arch4Sm90ELb0ELb1ELb1ELb0ELb1ELb0ELb0ELb1ELb1ELb1ELb0ELb0EEENS1_21CollectiveEpilogueFwdINS6_IJSA_SC_SB_EEES9_SE_SG_Li384ELb0ELb1ELb0ELb0EEENS1_30DynamicPersistentTileSchedulerILi384ELi128ELb0ELb1ELb1EEEEEEEEEvNT_6ParamsE:
	.zero		3328


//--------------------- .nv.constant0._ZN7cutlass13device_kernelIN5flash11enable_sm90INS1_16FlashAttnFwdSm90INS1_25CollectiveMainloopFwdSm90ILi2EN4cute5tupleIJNS5_1CILi1EEES8_S8_EEENS6_IJNS7_ILi192EEENS7_ILi128EEENS7_ILi64EEEEEELi64ENS_10bfloat16_tEfNS_4arch4Sm90ELb0ELb1ELb1ELb1ELb1ELb0ELb0ELb1ELb1ELb1ELb0ELb0EEENS1_21CollectiveEpilogueFwdINS6_IJSA_SC_SB_EEES9_SE_SG_Li384ELb1ELb1ELb0ELb0EEENS1_36VarlenDynamicPersistentTileSchedulerILi192ELi128ELi384ELi128ELb0ELb1ELb1ELb1ELb0ELb1EEEEEEEEEvNT_6ParamsE --------------------------
	.section	.nv.constant0._ZN7cutlass13device_kernelIN5flash11enable_sm90INS1_16FlashAttnFwdSm90INS1_25CollectiveMainloopFwdSm90ILi2EN4cute5tupleIJNS5_1CILi1EEES8_S8_EEENS6_IJNS7_ILi192EEENS7_ILi128EEENS7_ILi64EEEEEELi64ENS_10bfloat16_tEfNS_4arch4Sm90ELb0ELb1ELb1ELb1ELb1ELb0ELb0ELb1ELb1ELb1ELb0ELb0EEENS1_21CollectiveEpilogueFwdINS6_IJSA_SC_SB_EEES9_SE_SG_Li384ELb1ELb1ELb0ELb0EEENS1_36VarlenDynamicPersistentTileSchedulerILi192ELi128ELi384ELi128ELb0ELb1ELb1ELb1ELb0ELb1EEEEEEEEEvNT_6ParamsE,"a",@progbits
	.sectionflags	@""
	.align	4
.nv.constant0._ZN7cutlass13device_kernelIN5flash11enable_sm90INS1_16FlashAttnFwdSm90INS1_25CollectiveMainloopFwdSm90ILi2EN4cute5tupleIJNS5_1CILi1EEES8_S8_EEENS6_IJNS7_ILi192EEENS7_ILi128EEENS7_ILi64EEEEEELi64ENS_10bfloat16_tEfNS_4arch4Sm90ELb0ELb1ELb1ELb1ELb1ELb0ELb0ELb1ELb1ELb1ELb0ELb0EEENS1_21CollectiveEpilogueFwdINS6_IJSA_SC_SB_EEES9_SE_SG_Li384ELb1ELb1ELb0ELb0EEENS1_36VarlenDynamicPersistentTileSchedulerILi192ELi128ELi384ELi128ELb0ELb1ELb1ELb1ELb0ELb1EEEEEEEEEvNT_6ParamsE:
	.zero		3328


//--------------------- .nv.constant0._ZN7cutlass13device_kernelIN5flash11enable_sm90INS1_16FlashAttnFwdSm90INS1_25CollectiveMainloopFwdSm90ILi2EN4cute5tupleIJNS5_1CILi1EEES8_S8_EEENS6_IJNS7_ILi192EEENS7_ILi128EEENS7_ILi64EEEEEELi64ENS_10bfloat16_tEfNS_4arch4Sm90ELb0ELb1ELb1ELb1ELb1ELb1ELb0ELb1ELb1ELb1ELb0ELb0EEENS1_21CollectiveEpilogueFwdINS6_IJSA_SC_SB_EEES9_SE_SG_Li384ELb1ELb1ELb0ELb0EEENS1_36VarlenDynamicPersistentTileSchedulerILi192ELi128ELi384ELi128ELb0ELb1ELb1ELb1ELb0ELb1EEEEEEEEEvNT_6ParamsE --------------------------
	.section	.nv.constant0._ZN7cutlass13device_kernelIN5flash11enable_sm90INS1_16FlashAttnFwdSm90INS1_25CollectiveMainloopFwdSm90ILi2EN4cute5tupleIJNS5_1CILi1EEES8_S8_EEENS6_IJNS7_ILi192EEENS7_ILi128EEENS7_ILi64EEEEEELi64ENS_10bfloat16_tEfNS_4arch4Sm90ELb0ELb1ELb1ELb1ELb1ELb1ELb0ELb1ELb1ELb1ELb0ELb0EEENS1_21CollectiveEpilogueFwdINS6_IJSA_SC_SB_EEES9_SE_SG_Li384ELb1ELb1ELb0ELb0EEENS1_36VarlenDynamicPersistentTileSchedulerILi192ELi128ELi384ELi128ELb0ELb1ELb1ELb1ELb0ELb1EEEEEEEEEvNT_6ParamsE,"a",@progbits
	.sectionflags	@""
	.align	4
.nv.constant0._ZN7cutlass13device_kernelIN5flash11enable_sm90INS1_16FlashAttnFwdSm90INS1_25CollectiveMainloopFwdSm90ILi2EN4cute5tupleIJNS5_1CILi1EEES8_S8_EEENS6_IJNS7_ILi192EEENS7_ILi128EEENS7_ILi64EEEEEELi64ENS_10bfloat16_tEfNS_4arch4Sm90ELb0ELb1ELb1ELb1ELb1ELb1ELb0ELb1ELb1ELb1ELb0ELb0EEENS1_21CollectiveEpilogueFwdINS6_IJSA_SC_SB_EEES9_SE_SG_Li384ELb1ELb1ELb0ELb0EEENS1_36VarlenDynamicPersistentTileSchedulerILi192ELi128ELi384ELi128ELb0ELb1ELb1ELb1ELb0ELb1EEEEEEEEEvNT_6ParamsE:
	.zero		3328


//--------------------- .nv.constant0._ZN7cutlass13device_kernelIN5flash11enable_sm90INS1_16FlashAttnFwdSm90INS1_25CollectiveMainloopFwdSm90ILi2EN4cute5tupleIJNS5_1CILi1EEES8_S8_EEENS6_IJNS7_ILi192EEENS7_ILi128EEENS7_ILi64EEEEEELi64ENS_10bfloat16_tEfNS_4arch4Sm90ELb1ELb0ELb1ELb0ELb1ELb0ELb0ELb1ELb1ELb1ELb0ELb0EEENS1_21CollectiveEpilogueFwdINS6_IJSA_SC_SB_EEES9_SE_SG_Li384ELb0ELb1ELb0ELb0EEENS1_30DynamicPersistentTileSchedulerILi384ELi128ELb0ELb1ELb1EEEEEEEEEvNT_6ParamsE --------------------------
	.section	.nv.constant0._ZN7cutlass13device_kernelIN5flash11enable_sm90INS1_16FlashAttnFwdSm90INS1_25CollectiveMainloopFwdSm90ILi2EN4cute5tupleIJNS5_1CILi1EEES8_S8_EEENS6_IJNS7_ILi192EEENS7_ILi128EEENS7_ILi64EEEEEELi64ENS_10bfloat16_tEfNS_4arch4Sm90ELb1ELb0ELb1ELb0ELb1ELb0ELb0ELb1ELb1ELb1ELb0ELb0EEENS1_21CollectiveEpilogueFwdINS6_IJSA_SC_SB_EEES9_SE_SG_Li384ELb0ELb1ELb0ELb0EEENS1_30DynamicPersistentTileSchedulerILi384ELi128ELb0ELb1ELb1EEEEEEEEEvNT_6ParamsE,"a",@progbits
	.sectionflags	@""
	.align	4
.nv.constant0._ZN7cutlass13device_kernelIN5flash11enable_sm90INS1_16FlashAttnFwdSm90INS1_25CollectiveMainloopFwdSm90ILi2EN4cute5tupleIJNS5_1CILi1EEES8_S8_EEENS6_IJNS7_ILi192EEENS7_ILi128EEENS7_ILi64EEEEEELi64ENS_10bfloat16_tEfNS_4arch4Sm90ELb1ELb0ELb1ELb0ELb1ELb0ELb0ELb1ELb1ELb1ELb0ELb0EEENS1_21CollectiveEpilogueFwdINS6_IJSA_SC_SB_EEES9_SE_SG_Li384ELb0ELb1ELb0ELb0EEENS1_30DynamicPersistentTileSchedulerILi384ELi128ELb0ELb1ELb1EEEEEEEEEvNT_6ParamsE:
	.zero		3328


//--------------------- .nv.constant0._ZN7cutlass13device_kernelIN5flash11enable_sm90INS1_16FlashAttnFwdSm90INS1_25CollectiveMainloopFwdSm90ILi2EN4cute5tupleIJNS5_1CILi1EEES8_S8_EEENS6_IJNS7_ILi192EEENS7_ILi128EEENS7_ILi64EEEEEELi64ENS_10bfloat16_tEfNS_4arch4Sm90ELb1ELb0ELb1ELb1ELb1ELb0ELb0ELb1ELb1ELb1ELb0ELb0EEENS1_21CollectiveEpilogueFwdINS6_IJSA_SC_SB_EEES9_SE_SG_Li384ELb1ELb1ELb0ELb0EEENS1_36VarlenDynamicPersistentTileSchedulerILi192ELi128ELi384ELi128ELb0ELb1ELb1ELb1ELb1ELb1EEEEEEEEEvNT_6ParamsE --------------------------
	.section	.nv.constant0._ZN7cutlass13device_kernelIN5flash11enable_sm90INS1_16FlashAttnFwdSm90INS1_25CollectiveMainloopFwdSm90ILi2EN4cute5tupleIJNS5_1CILi1EEES8_S8_EEENS6_IJNS7_ILi192EEENS7_ILi128EEENS7_ILi64EEEEEELi64ENS_10bfloat16_tEfNS_4arch4Sm90ELb1ELb0ELb1ELb1ELb1ELb0ELb0ELb1ELb1ELb1ELb0ELb0EEENS1_21CollectiveEpilogueFwdINS6_IJSA_SC_SB_EEES9_SE_SG_Li384ELb1ELb1ELb0ELb0EEENS1_36VarlenDynamicPersistentTileSchedulerILi192ELi128ELi384ELi128ELb0ELb1ELb1ELb1ELb1ELb1EEEEEEEEEvNT_6ParamsE,"a",@progbits
	.sectionflags	@""
	.align	4
.nv.constant0._ZN7cutlass13device_kernelIN5flash11enable_sm90INS1_16FlashAttnFwdSm90INS1_25CollectiveMainloopFwdSm90ILi2EN4cute5tupleIJNS5_1CILi1EEES8_S8_EEENS6_IJNS7_ILi192EEENS7_ILi128EEENS7_ILi64EEEEEELi64ENS_10bfloat16_tEfNS_4arch4Sm90ELb1ELb0ELb1ELb1ELb1ELb0ELb0ELb1ELb1ELb1ELb0ELb0EEENS1_21CollectiveEpilogueFwdINS6_IJSA_SC_SB_EEES9_SE_SG_Li384ELb1ELb1ELb0ELb0EEENS1_36VarlenDynamicPersistentTileSchedulerILi192ELi128ELi384ELi128ELb0ELb1ELb1ELb1ELb1ELb1EEEEEEEEEvNT_6ParamsE:
	.zero		3328


//--------------------- .nv.constant0._ZN7cutlass13device_kernelIN5flash11enable_sm90INS1_16FlashAttnFwdSm90INS1_25CollectiveMainloopFwdSm90ILi2EN4cute5tupleIJNS5_1CILi1EEES8_S8_EEENS6_IJNS7_ILi192EEENS7_ILi128EEENS7_ILi64EEEEEELi64ENS_10bfloat16_tEfNS_4arch4Sm90ELb1ELb0ELb1ELb1ELb1ELb1ELb0ELb1ELb1ELb1ELb0ELb0EEENS1_21CollectiveEpilogueFwdINS6_IJSA_SC_SB_EEES9_SE_SG_Li384ELb1ELb1ELb0ELb0EEENS1_36VarlenDynamicPersistentTileSchedulerILi192ELi128ELi384ELi128ELb0ELb1ELb1ELb1ELb1ELb1EEEEEEEEEvNT_6ParamsE --------------------------
	.section	.nv.constant0._ZN7cutlass13device_kernelIN5flash11enable_sm90INS1_16FlashAttnFwdSm90INS1_25CollectiveMainloopFwdSm90ILi2EN4cute5tupleIJNS5_1CILi1EEES8_S8_EEENS6_IJNS7_ILi192EEENS7_ILi128EEENS7_ILi64EEEEEELi64ENS_10bfloat16_tEfNS_4arch4Sm90ELb1ELb0ELb1ELb1ELb1ELb1ELb0ELb1ELb1ELb1ELb0ELb0EEENS1_21CollectiveEpilogueFwdINS6_IJSA_SC_SB_EEES9_SE_SG_Li384ELb1ELb1ELb0ELb0EEENS1_36VarlenDynamicPersistentTileSchedulerILi192ELi128ELi384ELi128ELb0ELb1ELb1ELb1ELb1ELb1EEEEEEEEEvNT_6ParamsE,"a",@progbits
	.sectionflags	@""
	.align	4
.nv.constant0._ZN7cutlass13device_kernelIN5flash11enable_sm90INS1_16FlashAttnFwdSm90INS1_25CollectiveMainloopFwdSm90ILi2EN4cute5tupleIJNS5_1CILi1EEES8_S8_EEENS6_IJNS7_ILi192EEENS7_ILi128EEENS7_ILi64EEEEEELi64ENS_10bfloat16_tEfNS_4arch4Sm90ELb1ELb0ELb1ELb1ELb1ELb1ELb0ELb1ELb1ELb1ELb0ELb0EEENS1_21CollectiveEpilogueFwdINS6_IJSA_SC_SB_EEES9_SE_SG_Li384ELb1ELb1ELb0ELb0EEENS1_36VarlenDynamicPersistentTileSchedulerILi192ELi128ELi384ELi128ELb0ELb1ELb1ELb1ELb1ELb1EEEEEEEEEvNT_6ParamsE:
	.zero		3328


//--------------------- SYMBOLS --------------------------

	.type		.nv.reservedSmem.offset0,@object
	.size		.nv.reservedSmem.offset0,0x4
	.type		__assertfail,@function
